// Copyright (c) 2024, Jay Shah, Ganesh Bikshandi, Ying Zhang, Vijay Thakkar, Pradeep Ramani, Tri Dao.
// Splitting the different template instantiations to different files to speed up compilation.
// This file is auto-generated. See "generate_kernels.py"

#include "flash_fwd_launch_template.h"

#ifndef FLASHATTENTION_DISABLE_SM8x
#ifndef FLASHATTENTION_DISABLE_HDIM192
template void run_mha_fwd_<80, cutlass::bfloat16_t, 192, 192, false, true, false, true>(Flash_fwd_params &params, cudaStream_t stream);
template void run_mha_fwd_<86, cutlass::bfloat16_t, 192, 192, false, true, false, true>(Flash_fwd_params &params, cudaStream_t stream);
#endif
#endif


// ===== COMPILED SASS (sm_80) =====

	.target	sm_80

	.elftype	@"ET_EXEC"


//--------------------- .note.nv.tkinfo           --------------------------
	.section	.note.nv.tkinfo,"",@"SHT_NOTE"
	.sectionflags	@"SHF_NOTE_NV_TKINFO"
	.tkinfo
        /*0018*/ 	.word	0x00000002
        /*0030*/ 	.string	""
        /*0030*/ 	.string	"ptxas"
        /*0030*/ 	.string	"Cuda compilation tools, release 13.0, V13.0.88"
        /*0030*/ 	.string	"Build cuda_13.0.r13.0/compiler.36424714_0"
        /*0030*/ 	.string	"-arch sm_80 -m 64 "



//--------------------- .note.nv.cuinfo           --------------------------
	.section	.note.nv.cuinfo,"",@"SHT_NOTE"
	.sectionflags	@"SHF_NOTE_NV_CUINFO"
        /*0018*/ 	.short	0x0002
        /*001a*/ 	.short	0x0050
        /*001c*/ 	.short	0x0082
	.zero		2


//--------------------- .nv.info                  --------------------------
	.section	.nv.info,"",@"SHT_CUDA_INFO"
	.align	4


	//----- nvinfo : EIATTR_REGCOUNT
	.align		4
        /*0000*/ 	.byte	0x04, 0x2f
        /*0002*/ 	.short	(.L_12 - .L_11)
	.align		4
.L_11:
        /*0004*/ 	.word	index@(_ZN7cutlass13device_kernelIN5flash19enable_sm80_to_sm89INS1_16FlashAttnFwdSm80INS1_25CollectiveMainloopFwdSm80ILi8ELi2ELb0EN4cute5tupleIJNS5_1CILi128EEENS7_ILi64EEENS7_ILi192EEEEEELi192ENS_10bfloat16_tEfNS_4arch4Sm80ELb1ELb0ELb0ELb1ELb1ELb1ELb1ELb0EEENS1_21CollectiveEpilogueFwdINS6_IJS8_SA_S9_EEENS6_IJNS7_ILi1EEESI_SI_EEESC_SE_Li256ELb1ELb1ELb0ELb0EEENS1_19SingleTileSchedulerILb1ELb0ELb1ELi128EEEEEEEEEvNT_6ParamsE)
        /*0008*/ 	.word	0x000000eb


	//----- nvinfo : EIATTR_FRAME_SIZE
	.align		4
.L_12:
        /*000c*/ 	.byte	0x04, 0x11
        /*000e*/ 	.short	(.L_14 - .L_13)
	.align		4
.L_13:
        /*0010*/ 	.word	index@(_ZN7cutlass13device_kernelIN5flash19enable_sm80_to_sm89INS1_16FlashAttnFwdSm80INS1_25CollectiveMainloopFwdSm80ILi8ELi2ELb0EN4cute5tupleIJNS5_1CILi128EEENS7_ILi64EEENS7_ILi192EEEEEELi192ENS_10bfloat16_tEfNS_4arch4Sm80ELb1ELb0ELb0ELb1ELb1ELb1ELb1ELb0EEENS1_21CollectiveEpilogueFwdINS6_IJS8_SA_S9_EEENS6_IJNS7_ILi1EEESI_SI_EEESC_SE_Li256ELb1ELb1ELb0ELb0EEENS1_19SingleTileSchedulerILb1ELb0ELb1ELi128EEEEEEEEEvNT_6ParamsE)
        /*0014*/ 	.word	0x00000000


	//----- nvinfo : EIATTR_REGCOUNT
	.align		4
.L_14:
        /*0018*/ 	.byte	0x04, 0x2f
        /*001a*/ 	.short	(.L_16 - .L_15)
	.align		4
.L_15:
        /*001c*/ 	.word	index@(_ZN7cutlass13device_kernelIN5flash19enable_sm80_to_sm89INS1_16FlashAttnFwdSm80INS1_25CollectiveMainloopFwdSm80ILi8ELi2ELb0EN4cute5tupleIJNS5_1CILi128EEENS7_ILi64EEENS7_ILi192EEEEEELi192ENS_10bfloat16_tEfNS_4arch4Sm80ELb1ELb0ELb0ELb1ELb1ELb0ELb1ELb0EEENS1_21CollectiveEpilogueFwdINS6_IJS8_SA_S9_EEENS6_IJNS7_ILi1EEESI_SI_EEESC_SE_Li256ELb1ELb1ELb0ELb0EEENS1_19SingleTileSchedulerILb1ELb0ELb1ELi128EEEEEEEEEvNT_6ParamsE)
        /*0020*/ 	.word	0x000000e8


	//----- nvinfo : EIATTR_FRAME_SIZE
	.align		4
.L_16:
        /*0024*/ 	.byte	0x04, 0x11
        /*0026*/ 	.short	(.L_18 - .L_17)
	.align		4
.L_17:
        /*0028*/ 	.word	index@(_ZN7cutlass13device_kernelIN5flash19enable_sm80_to_sm89INS1_16FlashAttnFwdSm80INS1_25CollectiveMainloopFwdSm80ILi8ELi2ELb0EN4cute5tupleIJNS5_1CILi128EEENS7_ILi64EEENS7_ILi192EEEEEELi192ENS_10bfloat16_tEfNS_4arch4Sm80ELb1ELb0ELb0ELb1ELb1ELb0ELb1ELb0EEENS1_21CollectiveEpilogueFwdINS6_IJS8_SA_S9_EEENS6_IJNS7_ILi1EEESI_SI_EEESC_SE_Li256ELb1ELb1ELb0ELb0EEENS1_19SingleTileSchedulerILb1ELb0ELb1ELi128EEEEEEEEEvNT_6ParamsE)
        /*002c*/ 	.word	0x00000000


	//----- nvinfo : EIATTR_REGCOUNT
	.align		4
.L_18:
        /*0030*/ 	.byte	0x04, 0x2f
        /*0032*/ 	.short	(.L_20 - .L_19)
	.align		4
.L_19:
        /*0034*/ 	.word	index@(_ZN7cutlass13device_kernelIN5flash19enable_sm80_to_sm89INS1_16FlashAttnFwdSm80INS1_25CollectiveMainloopFwdSm80ILi8ELi2ELb0EN4cute5tupleIJNS5_1CILi128EEENS7_ILi64EEENS7_ILi192EEEEEELi192ENS_10bfloat16_tEfNS_4arch4Sm80ELb1ELb0ELb0ELb0ELb1ELb0ELb1ELb0EEENS1_21CollectiveEpilogueFwdINS6_IJS8_SA_S9_EEENS6_IJNS7_ILi1EEESI_SI_EEESC_SE_Li256ELb0ELb1ELb0ELb0EEENS1_30DynamicPersistentTileSchedulerILi256ELi256ELb0ELb1ELb0EEEEEEEEEvNT_6ParamsE)
        /*0038*/ 	.word	0x000000ff


	//----- nvinfo : EIATTR_FRAME_SIZE
	.align		4
.L_20:
        /*003c*/ 	.byte	0x04, 0x11
        /*003e*/ 	.short	(.L_22 - .L_21)
	.align		4
.L_21:
        /*0040*/ 	.word	index@($__internal_7_$__cuda_sm70_shflsync_idx_p)
        /*0044*/ 	.word	0x00000000


	//----- nvinfo : EIATTR_FRAME_SIZE
	.align		4
.L_22:
        /*0048*/ 	.byte	0x04, 0x11
        /*004a*/ 	.short	(.L_24 - .L_23)
	.align		4
.L_23:
        /*004c*/ 	.word	index@($__internal_6_$__cuda_sm70_shflsync_bfly_p)
        /*0050*/ 	.word	0x00000000


	//----- nvinfo : EIATTR_FRAME_SIZE
	.align		4
.L_24:
        /*0054*/ 	.byte	0x04, 0x11
        /*0056*/ 	.short	(.L_26 - .L_25)
	.align		4
.L_25:
        /*0058*/ 	.word	index@(_ZN7cutlass13device_kernelIN5flash19enable_sm80_to_sm89INS1_16FlashAttnFwdSm80INS1_25CollectiveMainloopFwdSm80ILi8ELi2ELb0EN4cute5tupleIJNS5_1CILi128EEENS7_ILi64EEENS7_ILi192EEEEEELi192ENS_10bfloat16_tEfNS_4arch4Sm80ELb1ELb0ELb0ELb0ELb1ELb0ELb1ELb0EEENS1_21CollectiveEpilogueFwdINS6_IJS8_SA_S9_EEENS6_IJNS7_ILi1EEESI_SI_EEESC_SE_Li256ELb0ELb1ELb0ELb0EEENS1_30DynamicPersistentTileSchedulerILi256ELi256ELb0ELb1ELb0EEEEEEEEEvNT_6ParamsE)
        /*005c*/ 	.word	0x00000038


	//----- nvinfo : EIATTR_REGCOUNT
	.align		4
.L_26:
        /*0060*/ 	.byte	0x04, 0x2f
        /*0062*/ 	.short	(.L_28 - .L_27)
	.align		4
.L_27:
        /*0064*/ 	.word	index@(_ZN7cutlass13device_kernelIN5flash19enable_sm80_to_sm89INS1_16FlashAttnFwdSm80INS1_25CollectiveMainloopFwdSm80ILi8ELi2ELb0EN4cute5tupleIJNS5_1CILi128EEENS7_ILi64EEENS7_ILi192EEEEEELi192ENS_10bfloat16_tEfNS_4arch4Sm80ELb0ELb1ELb0ELb1ELb1ELb1ELb1ELb0EEENS1_21CollectiveEpilogueFwdINS6_IJS8_SA_S9_EEENS6_IJNS7_ILi1EEESI_SI_EEESC_SE_Li256ELb1ELb1ELb0ELb0EEENS1_19SingleTileSchedulerILb1ELb0ELb1ELi128EEEEEEEEEvNT_6ParamsE)
        /*0068*/ 	.word	0x000000ff


	//----- nvinfo : EIATTR_FRAME_SIZE
	.align		4
.L_28:
        /*006c*/ 	.byte	0x04, 0x11
        /*006e*/ 	.short	(.L_30 - .L_29)
	.align		4
.L_29:
        /*0070*/ 	.word	index@($__internal_5_$__cuda_sm70_shflsync_idx_p)
        /*0074*/ 	.word	0x00000000


	//----- nvinfo : EIATTR_FRAME_SIZE
	.align		4
.L_30:
        /*0078*/ 	.byte	0x04, 0x11
        /*007a*/ 	.short	(.L_32 - .L_31)
	.align		4
.L_31:
        /*007c*/ 	.word	index@($__internal_4_$__cuda_sm70_shflsync_bfly_p)
        /*0080*/ 	.word	0x00000000


	//----- nvinfo : EIATTR_FRAME_SIZE
	.align		4
.L_32:
        /*0084*/ 	.byte	0x04, 0x11
        /*0086*/ 	.short	(.L_34 - .L_33)
	.align		4
.L_33:
        /*0088*/ 	.word	index@($_ZN7cutlass13device_kernelIN5flash19enable_sm80_to_sm89INS1_16FlashAttnFwdSm80INS1_25CollectiveMainloopFwdSm80ILi8ELi2ELb0EN4cute5tupleIJNS5_1CILi128EEENS7_ILi64EEENS7_ILi192EEEEEELi192ENS_10bfloat16_tEfNS_4arch4Sm80ELb0ELb1ELb0ELb1ELb1ELb1ELb1ELb0EEENS1_21CollectiveEpilogueFwdINS6_IJS8_SA_S9_EEENS6_IJNS7_ILi1EEESI_SI_EEESC_SE_Li256ELb1ELb1ELb0ELb0EEENS1_19SingleTileSchedulerILb1ELb0ELb1ELi128EEEEEEEEEvNT_6ParamsE$_ZZN5flash25CollectiveMainloopFwdSm80ILi8ELi2ELb0EN4cute5tupleIJNS1_1CILi128EEENS3_ILi64EEENS3_ILi192EEEEEELi192EN7cutlass10bfloat16_tEfNS8_4arch4Sm80ELb0ELb1ELb0ELb1ELb1ELb1ELb1ELb0EE3mmaINS_16FlashAttnFwdSm80ISC_NS_21CollectiveEpilogueFwdINS2_IJS4_S6_S5_EEENS2_IJNS3_ILi1EEESH_SH_EEES9_SB_Li256ELb1ELb1ELb0ELb0EEENS_19SingleTileSchedulerILb1ELb0ELb1ELi128EEEE13SharedStorageENS1_6TensorINS1_11ArrayEngineIfLm96EEENS1_6LayoutINS2_IJNS2_IJNS3_ILi2EEESS_EEESH_NS3_ILi24EEEEEENS2_IJNS2_IJSH_SS_EEENS3_ILi0EEENS3_ILi4EEEEEEEEEENS_7SoftmaxILi2ELi0EEEEEbRKNSC_6ParamsERT0_RT1_iRKNS_16SeqlenInfoQKNewKILb1ELb1EEENS2_IJiiiiEEERT_ENKUlvE_clEv)
        /*008c*/ 	.word	0x00000000


	//----- nvinfo : EIATTR_FRAME_SIZE
	.align		4
.L_34:
        /*0090*/ 	.byte	0x04, 0x11
        /*0092*/ 	.short	(.L_36 - .L_35)
	.align		4
.L_35:
        /*0094*/ 	.word	index@(_ZN7cutlass13device_kernelIN5flash19enable_sm80_to_sm89INS1_16FlashAttnFwdSm80INS1_25CollectiveMainloopFwdSm80ILi8ELi2ELb0EN4cute5tupleIJNS5_1CILi128EEENS7_ILi64EEENS7_ILi192EEEEEELi192ENS_10bfloat16_tEfNS_4arch4Sm80ELb0ELb1ELb0ELb1ELb1ELb1ELb1ELb0EEENS1_21CollectiveEpilogueFwdINS6_IJS8_SA_S9_EEENS6_IJNS7_ILi1EEESI_SI_EEESC_SE_Li256ELb1ELb1ELb0ELb0EEENS1_19SingleTileSchedulerILb1ELb0ELb1ELi128EEEEEEEEEvNT_6ParamsE)
        /*0098*/ 	.word	0x00000070


	//----- nvinfo : EIATTR_REGCOUNT
	.align		4
.L_36:
        /*009c*/ 	.byte	0x04, 0x2f
        /*009e*/ 	.short	(.L_38 - .L_37)
	.align		4
.L_37:
        /*00a0*/ 	.word	index@(_ZN7cutlass13device_kernelIN5flash19enable_sm80_to_sm89INS1_16FlashAttnFwdSm80INS1_25CollectiveMainloopFwdSm80ILi8ELi2ELb0EN4cute5tupleIJNS5_1CILi128EEENS7_ILi64EEENS7_ILi192EEEEEELi192ENS_10bfloat16_tEfNS_4arch4Sm80ELb0ELb1ELb0ELb1ELb1ELb0ELb1ELb0EEENS1_21CollectiveEpilogueFwdINS6_IJS8_SA_S9_EEENS6_IJNS7_ILi1EEESI_SI_EEESC_SE_Li256ELb1ELb1ELb0ELb0EEENS1_19SingleTileSchedulerILb1ELb0ELb1ELi128EEEEEEEEEvNT_6ParamsE)
        /*00a4*/ 	.word	0x000000ea


	//----- nvinfo : EIATTR_FRAME_SIZE
	.align		4
.L_38:
        /*00a8*/ 	.byte	0x04, 0x11
        /*00aa*/ 	.short	(.L_40 - .L_39)
	.align		4
.L_39:
        /*00ac*/ 	.word	index@(_ZN7cutlass13device_kernelIN5flash19enable_sm80_to_sm89INS1_16FlashAttnFwdSm80INS1_25CollectiveMainloopFwdSm80ILi8ELi2ELb0EN4cute5tupleIJNS5_1CILi128EEENS7_ILi64EEENS7_ILi192EEEEEELi192ENS_10bfloat16_tEfNS_4arch4Sm80ELb0ELb1ELb0ELb1ELb1ELb0ELb1ELb0EEENS1_21CollectiveEpilogueFwdINS6_IJS8_SA_S9_EEENS6_IJNS7_ILi1EEESI_SI_EEESC_SE_Li256ELb1ELb1ELb0ELb0EEENS1_19SingleTileSchedulerILb1ELb0ELb1ELi128EEEEEEEEEvNT_6ParamsE)
        /*00b0*/ 	.word	0x00000000


	//----- nvinfo : EIATTR_REGCOUNT
	.align		4
.L_40:
        /*00b4*/ 	.byte	0x04, 0x2f
        /*00b6*/ 	.short	(.L_42 - .L_41)
	.align		4
.L_41:
        /*00b8*/ 	.word	index@(_ZN7cutlass13device_kernelIN5flash19enable_sm80_to_sm89INS1_16FlashAttnFwdSm80INS1_25CollectiveMainloopFwdSm80ILi8ELi2ELb0EN4cute5tupleIJNS5_1CILi128EEENS7_ILi64EEENS7_ILi192EEEEEELi192ENS_10bfloat16_tEfNS_4arch4Sm80ELb0ELb1ELb0ELb0ELb1ELb0ELb1ELb0EEENS1_21CollectiveEpilogueFwdINS6_IJS8_SA_S9_EEENS6_IJNS7_ILi1EEESI_SI_EEESC_SE_Li256ELb0ELb1ELb0ELb0EEENS1_19SingleTileSchedulerILb0ELb0ELb1ELi128EEEEEEEEEvNT_6ParamsE)
        /*00bc*/ 	.word	0x000000ec


	//----- nvinfo : EIATTR_FRAME_SIZE
	.align		4
.L_42:
        /*00c0*/ 	.byte	0x04, 0x11
        /*00c2*/ 	.short	(.L_44 - .L_43)
	.align		4
.L_43:
        /*00c4*/ 	.word	index@(_ZN7cutlass13device_kernelIN5flash19enable_sm80_to_sm89INS1_16FlashAttnFwdSm80INS1_25CollectiveMainloopFwdSm80ILi8ELi2ELb0EN4cute5tupleIJNS5_1CILi128EEENS7_ILi64EEENS7_ILi192EEEEEELi192ENS_10bfloat16_tEfNS_4arch4Sm80ELb0ELb1ELb0ELb0ELb1ELb0ELb1ELb0EEENS1_21CollectiveEpilogueFwdINS6_IJS8_SA_S9_EEENS6_IJNS7_ILi1EEESI_SI_EEESC_SE_Li256ELb0ELb1ELb0ELb0EEENS1_19SingleTileSchedulerILb0ELb0ELb1ELi128EEEEEEEEEvNT_6ParamsE)
        /*00c8*/ 	.word	0x00000000


	//----- nvinfo : EIATTR_REGCOUNT
	.align		4
.L_44:
        /*00cc*/ 	.byte	0x04, 0x2f
        /*00ce*/ 	.short	(.L_46 - .L_45)
	.align		4
.L_45:
        /*00d0*/ 	.word	index@(_ZN7cutlass13device_kernelIN5flash19enable_sm80_to_sm89INS1_16FlashAttnFwdSm80INS1_25CollectiveMainloopFwdSm80ILi8ELi2ELb0EN4cute5tupleIJNS5_1CILi128EEENS7_ILi64EEENS7_ILi192EEEEEELi192ENS_10bfloat16_tEfNS_4arch4Sm80ELb0ELb0ELb0ELb1ELb1ELb1ELb1ELb0EEENS1_21CollectiveEpilogueFwdINS6_IJS8_SA_S9_EEENS6_IJNS7_ILi1EEESI_SI_EEESC_SE_Li256ELb1ELb1ELb0ELb0EEENS1_19SingleTileSchedulerILb1ELb0ELb1ELi128EEEEEEEEEvNT_6ParamsE)
        /*00d4*/ 	.word	0x000000df


	//----- nvinfo : EIATTR_FRAME_SIZE
	.align		4
.L_46:
        /*00d8*/ 	.byte	0x04, 0x11
        /*00da*/ 	.short	(.L_48 - .L_47)
	.align		4
.L_47:
        /*00dc*/ 	.word	index@(_ZN7cutlass13device_kernelIN5flash19enable_sm80_to_sm89INS1_16FlashAttnFwdSm80INS1_25CollectiveMainloopFwdSm80ILi8ELi2ELb0EN4cute5tupleIJNS5_1CILi128EEENS7_ILi64EEENS7_ILi192EEEEEELi192ENS_10bfloat16_tEfNS_4arch4Sm80ELb0ELb0ELb0ELb1ELb1ELb1ELb1ELb0EEENS1_21CollectiveEpilogueFwdINS6_IJS8_SA_S9_EEENS6_IJNS7_ILi1EEESI_SI_EEESC_SE_Li256ELb1ELb1ELb0ELb0EEENS1_19SingleTileSchedulerILb1ELb0ELb1ELi128EEEEEEEEEvNT_6ParamsE)
        /*00e0*/ 	.word	0x00000000


	//----- nvinfo : EIATTR_REGCOUNT
	.align		4
.L_48:
        /*00e4*/ 	.byte	0x04, 0x2f
        /*00e6*/ 	.short	(.L_50 - .L_49)
	.align		4
.L_49:
        /*00e8*/ 	.word	index@(_ZN7cutlass13device_kernelIN5flash19enable_sm80_to_sm89INS1_16FlashAttnFwdSm80INS1_25CollectiveMainloopFwdSm80ILi8ELi2ELb0EN4cute5tupleIJNS5_1CILi128EEENS7_ILi64EEENS7_ILi192EEEEEELi192ENS_10bfloat16_tEfNS_4arch4Sm80ELb0ELb0ELb0ELb1ELb1ELb0ELb1ELb0EEENS1_21CollectiveEpilogueFwdINS6_IJS8_SA_S9_EEENS6_IJNS7_ILi1EEESI_SI_EEESC_SE_Li256ELb1ELb1ELb0ELb0EEENS1_19SingleTileSchedulerILb1ELb0ELb1ELi128EEEEEEEEEvNT_6ParamsE)
        /*00ec*/ 	.word	0x000000f6


	//----- nvinfo : EIATTR_FRAME_SIZE
	.align		4
.L_50:
        /*00f0*/ 	.byte	0x04, 0x11
        /*00f2*/ 	.short	(.L_52 - .L_51)
	.align		4
.L_51:
        /*00f4*/ 	.word	index@(_ZN7cutlass13device_kernelIN5flash19enable_sm80_to_sm89INS1_16FlashAttnFwdSm80INS1_25CollectiveMainloopFwdSm80ILi8ELi2ELb0EN4cute5tupleIJNS5_1CILi128EEENS7_ILi64EEENS7_ILi192EEEEEELi192ENS_10bfloat16_tEfNS_4arch4Sm80ELb0ELb0ELb0ELb1ELb1ELb0ELb1ELb0EEENS1_21CollectiveEpilogueFwdINS6_IJS8_SA_S9_EEENS6_IJNS7_ILi1EEESI_SI_EEESC_SE_Li256ELb1ELb1ELb0ELb0EEENS1_19SingleTileSchedulerILb1ELb0ELb1ELi128EEEEEEEEEvNT_6ParamsE)
        /*00f8*/ 	.word	0x00000000


	//----- nvinfo : EIATTR_REGCOUNT
	.align		4
.L_52:
        /*00fc*/ 	.byte	0x04, 0x2f
        /*00fe*/ 	.short	(.L_54 - .L_53)
	.align		4
.L_53:
        /*0100*/ 	.word	index@(_ZN7cutlass13device_kernelIN5flash19enable_sm80_to_sm89INS1_16FlashAttnFwdSm80INS1_25CollectiveMainloopFwdSm80ILi8ELi2ELb0EN4cute5tupleIJNS5_1CILi128EEENS7_ILi64EEENS7_ILi192EEEEEELi192ENS_10bfloat16_tEfNS_4arch4Sm80ELb0ELb0ELb0ELb0ELb1ELb0ELb1ELb0EEENS1_21CollectiveEpilogueFwdINS6_IJS8_SA_S9_EEENS6_IJNS7_ILi1EEESI_SI_EEESC_SE_Li256ELb0ELb1ELb0ELb0EEENS1_19SingleTileSchedulerILb0ELb0ELb1ELi128EEEEEEEEEvNT_6ParamsE)
        /*0104*/ 	.word	0x000000f4


	//----- nvinfo : EIATTR_FRAME_SIZE
	.align		4
.L_54:
        /*0108*/ 	.byte	0x04, 0x11
        /*010a*/ 	.short	(.L_56 - .L_55)
	.align		4
.L_55:
        /*010c*/ 	.word	index@(_ZN7cutlass13device_kernelIN5flash19enable_sm80_to_sm89INS1_16FlashAttnFwdSm80INS1_25CollectiveMainloopFwdSm80ILi8ELi2ELb0EN4cute5tupleIJNS5_1CILi128EEENS7_ILi64EEENS7_ILi192EEEEEELi192ENS_10bfloat16_tEfNS_4arch4Sm80ELb0ELb0ELb0ELb0ELb1ELb0ELb1ELb0EEENS1_21CollectiveEpilogueFwdINS6_IJS8_SA_S9_EEENS6_IJNS7_ILi1EEESI_SI_EEESC_SE_Li256ELb0ELb1ELb0ELb0EEENS1_19SingleTileSchedulerILb0ELb0ELb1ELi128EEEEEEEEEvNT_6ParamsE)
        /*0110*/ 	.word	0x00000000


	//----- nvinfo : EIATTR_REGCOUNT
	.align		4
.L_56:
        /*0114*/ 	.byte	0x04, 0x2f
        /*0116*/ 	.short	(.L_58 - .L_57)
	.align		4
.L_57:
        /*0118*/ 	.word	index@(_ZN7cutlass13device_kernelIN5flash19enable_sm80_to_sm89INS1_16FlashAttnFwdSm80INS1_25CollectiveMainloopFwdSm80ILi8ELi1ELb0EN4cute5tupleIJNS5_1CILi128EEENS7_ILi64EEENS7_ILi192EEEEEELi192ENS_10bfloat16_tEfNS_4arch4Sm80ELb1ELb0ELb0ELb1ELb1ELb1ELb1ELb0EEENS1_21CollectiveEpilogueFwdINS6_IJS8_SA_S9_EEENS6_IJNS7_ILi1EEESI_SI_EEESC_SE_Li256ELb1ELb1ELb0ELb0EEENS1_19SingleTileSchedulerILb1ELb0ELb1ELi128EEEEEEEEEvNT_6ParamsE)
        /*011c*/ 	.word	0x000000ec


	//----- nvinfo : EIATTR_FRAME_SIZE
	.align		4
.L_58:
        /*0120*/ 	.byte	0x04, 0x11
        /*0122*/ 	.short	(.L_60 - .L_59)
	.align		4
.L_59:
        /*0124*/ 	.word	index@(_ZN7cutlass13device_kernelIN5flash19enable_sm80_to_sm89INS1_16FlashAttnFwdSm80INS1_25CollectiveMainloopFwdSm80ILi8ELi1ELb0EN4cute5tupleIJNS5_1CILi128EEENS7_ILi64EEENS7_ILi192EEEEEELi192ENS_10bfloat16_tEfNS_4arch4Sm80ELb1ELb0ELb0ELb1ELb1ELb1ELb1ELb0EEENS1_21CollectiveEpilogueFwdINS6_IJS8_SA_S9_EEENS6_IJNS7_ILi1EEESI_SI_EEESC_SE_Li256ELb1ELb1ELb0ELb0EEENS1_19SingleTileSchedulerILb1ELb0ELb1ELi128EEEEEEEEEvNT_6ParamsE)
        /*0128*/ 	.word	0x00000000


	//----- nvinfo : EIATTR_REGCOUNT
	.align		4
.L_60:
        /*012c*/ 	.byte	0x04, 0x2f
        /*012e*/ 	.short	(.L_62 - .L_61)
	.align		4
.L_61:
        /*0130*/ 	.word	index@(_ZN7cutlass13device_kernelIN5flash19enable_sm80_to_sm89INS1_16FlashAttnFwdSm80INS1_25CollectiveMainloopFwdSm80ILi8ELi1ELb0EN4cute5tupleIJNS5_1CILi128EEENS7_ILi64EEENS7_ILi192EEEEEELi192ENS_10bfloat16_tEfNS_4arch4Sm80ELb1ELb0ELb0ELb1ELb1ELb0ELb1ELb0EEENS1_21CollectiveEpilogueFwdINS6_IJS8_SA_S9_EEENS6_IJNS7_ILi1EEESI_SI_EEESC_SE_Li256ELb1ELb1ELb0ELb0EEENS1_19SingleTileSchedulerILb1ELb0ELb1ELi128EEEEEEEEEvNT_6ParamsE)
        /*0134*/ 	.word	0x000000f1


	//----- nvinfo : EIATTR_FRAME_SIZE
	.align		4
.L_62:
        /*0138*/ 	.byte	0x04, 0x11
        /*013a*/ 	.short	(.L_64 - .L_63)
	.align		4
.L_63:
        /*013c*/ 	.word	index@(_ZN7cutlass13device_kernelIN5flash19enable_sm80_to_sm89INS1_16FlashAttnFwdSm80INS1_25CollectiveMainloopFwdSm80ILi8ELi1ELb0EN4cute5tupleIJNS5_1CILi128EEENS7_ILi64EEENS7_ILi192EEEEEELi192ENS_10bfloat16_tEfNS_4arch4Sm80ELb1ELb0ELb0ELb1ELb1ELb0ELb1ELb0EEENS1_21CollectiveEpilogueFwdINS6_IJS8_SA_S9_EEENS6_IJNS7_ILi1EEESI_SI_EEESC_SE_Li256ELb1ELb1ELb0ELb0EEENS1_19SingleTileSchedulerILb1ELb0ELb1ELi128EEEEEEEEEvNT_6ParamsE)
        /*0140*/ 	.word	0x00000000


	//----- nvinfo : EIATTR_REGCOUNT
	.align		4
.L_64:
        /*0144*/ 	.byte	0x04, 0x2f
        /*0146*/ 	.short	(.L_66 - .L_65)
	.align		4
.L_65:
        /*0148*/ 	.word	index@(_ZN7cutlass13device_kernelIN5flash19enable_sm80_to_sm89INS1_16FlashAttnFwdSm80INS1_25CollectiveMainloopFwdSm80ILi8ELi1ELb0EN4cute5tupleIJNS5_1CILi128EEENS7_ILi64EEENS7_ILi192EEEEEELi192ENS_10bfloat16_tEfNS_4arch4Sm80ELb1ELb0ELb0ELb0ELb1ELb0ELb1ELb0EEENS1_21CollectiveEpilogueFwdINS6_IJS8_SA_S9_EEENS6_IJNS7_ILi1EEESI_SI_EEESC_SE_Li256ELb0ELb1ELb0ELb0EEENS1_30DynamicPersistentTileSchedulerILi256ELi256ELb0ELb1ELb0EEEEEEEEEvNT_6ParamsE)
        /*014c*/ 	.word	0x000000fb


	//----- nvinfo : EIATTR_FRAME_SIZE
	.align		4
.L_66:
        /*0150*/ 	.byte	0x04, 0x11
        /*0152*/ 	.short	(.L_68 - .L_67)
	.align		4
.L_67:
        /*0154*/ 	.word	index@($__internal_3_$__cuda_sm70_shflsync_idx_p)
        /*0158*/ 	.word	0x00000000


	//----- nvinfo : EIATTR_FRAME_SIZE
	.align		4
.L_68:
        /*015c*/ 	.byte	0x04, 0x11
        /*015e*/ 	.short	(.L_70 - .L_69)
	.align		4
.L_69:
        /*0160*/ 	.word	index@($__internal_2_$__cuda_sm70_shflsync_bfly_p)
        /*0164*/ 	.word	0x00000000


	//----- nvinfo : EIATTR_FRAME_SIZE
	.align		4
.L_70:
        /*0168*/ 	.byte	0x04, 0x11
        /*016a*/ 	.short	(.L_72 - .L_71)
	.align		4
.L_71:
        /*016c*/ 	.word	index@(_ZN7cutlass13device_kernelIN5flash19enable_sm80_to_sm89INS1_16FlashAttnFwdSm80INS1_25CollectiveMainloopFwdSm80ILi8ELi1ELb0EN4cute5tupleIJNS5_1CILi128EEENS7_ILi64EEENS7_ILi192EEEEEELi192ENS_10bfloat16_tEfNS_4arch4Sm80ELb1ELb0ELb0ELb0ELb1ELb0ELb1ELb0EEENS1_21CollectiveEpilogueFwdINS6_IJS8_SA_S9_EEENS6_IJNS7_ILi1EEESI_SI_EEESC_SE_Li256ELb0ELb1ELb0ELb0EEENS1_30DynamicPersistentTileSchedulerILi256ELi256ELb0ELb1ELb0EEEEEEEEEvNT_6ParamsE)
        /*0170*/ 	.word	0x00000000


	//----- nvinfo : EIATTR_REGCOUNT
	.align		4
.L_72:
        /*0174*/ 	.byte	0x04, 0x2f
        /*0176*/ 	.short	(.L_74 - .L_73)
	.align		4
.L_73:
        /*0178*/ 	.word	index@(_ZN7cutlass13device_kernelIN5flash19enable_sm80_to_sm89INS1_16FlashAttnFwdSm80INS1_25CollectiveMainloopFwdSm80ILi8ELi1ELb0EN4cute5tupleIJNS5_1CILi128EEENS7_ILi64EEENS7_ILi192EEEEEELi192ENS_10bfloat16_tEfNS_4arch4Sm80ELb0ELb1ELb0ELb1ELb1ELb1ELb1ELb0EEENS1_21CollectiveEpilogueFwdINS6_IJS8_SA_S9_EEENS6_IJNS7_ILi1EEESI_SI_EEESC_SE_Li256ELb1ELb1ELb0ELb0EEENS1_19SingleTileSchedulerILb1ELb0ELb1ELi128EEEEEEEEEvNT_6ParamsE)
        /*017c*/ 	.word	0x000000fa


	//----- nvinfo : EIATTR_FRAME_SIZE
	.align		4
.L_74:
        /*0180*/ 	.byte	0x04, 0x11
        /*0182*/ 	.short	(.L_76 - .L_75)
	.align		4
.L_75:
        /*0184*/ 	.word	index@($__internal_1_$__cuda_sm70_shflsync_idx_p)
        /*0188*/ 	.word	0x00000000


	//----- nvinfo : EIATTR_FRAME_SIZE
	.align		4
.L_76:
        /*018c*/ 	.byte	0x04, 0x11
        /*018e*/ 	.short	(.L_78 - .L_77)
	.align		4
.L_77:
        /*0190*/ 	.word	index@($__internal_0_$__cuda_sm70_shflsync_bfly_p)
        /*0194*/ 	.word	0x00000000


	//----- nvinfo : EIATTR_FRAME_SIZE
	.align		4
.L_78:
        /*0198*/ 	.byte	0x04, 0x11
        /*019a*/ 	.short	(.L_80 - .L_79)
	.align		4
.L_79:
        /*019c*/ 	.word	index@($_ZN7cutlass13device_kernelIN5flash19enable_sm80_to_sm89INS1_16FlashAttnFwdSm80INS1_25CollectiveMainloopFwdSm80ILi8ELi1ELb0EN4cute5tupleIJNS5_1CILi128EEENS7_ILi64EEENS7_ILi192EEEEEELi192ENS_10bfloat16_tEfNS_4arch4Sm80ELb0ELb1ELb0ELb1ELb1ELb1ELb1ELb0EEENS1_21CollectiveEpilogueFwdINS6_IJS8_SA_S9_EEENS6_IJNS7_ILi1EEESI_SI_EEESC_SE_Li256ELb1ELb1ELb0ELb0EEENS1_19SingleTileSchedulerILb1ELb0ELb1ELi128EEEEEEEEEvNT_6ParamsE$_ZZN5flash25CollectiveMainloopFwdSm80ILi8ELi1ELb0EN4cute5tupleIJNS1_1CILi128EEENS3_ILi64EEENS3_ILi192EEEEEELi192EN7cutlass10bfloat16_tEfNS8_4arch4Sm80ELb0ELb1ELb0ELb1ELb1ELb1ELb1ELb0EE3mmaINS_16FlashAttnFwdSm80ISC_NS_21CollectiveEpilogueFwdINS2_IJS4_S6_S5_EEENS2_IJNS3_ILi1EEESH_SH_EEES9_SB_Li256ELb1ELb1ELb0ELb0EEENS_19SingleTileSchedulerILb1ELb0ELb1ELi128EEEE13SharedStorageENS1_6TensorINS1_11ArrayEngineIfLm96EEENS1_6LayoutINS2_IJNS2_IJNS3_ILi2EEESS_EEESH_NS3_ILi24EEEEEENS2_IJNS2_IJSH_SS_EEENS3_ILi0EEENS3_ILi4EEEEEEEEEENS_7SoftmaxILi2ELi0EEEEEbRKNSC_6ParamsERT0_RT1_iRKNS_16SeqlenInfoQKNewKILb1ELb1EEENS2_IJiiiiEEERT_ENKUlvE_clEv)
        /*01a0*/ 	.word	0x00000000


	//----- nvinfo : EIATTR_FRAME_SIZE
	.align		4
.L_80:
        /*01a4*/ 	.byte	0x04, 0x11
        /*01a6*/ 	.short	(.L_82 - .L_81)
	.align		4
.L_81:
        /*01a8*/ 	.word	index@(_ZN7cutlass13device_kernelIN5flash19enable_sm80_to_sm89INS1_16FlashAttnFwdSm80INS1_25CollectiveMainloopFwdSm80ILi8ELi1ELb0EN4cute5tupleIJNS5_1CILi128EEENS7_ILi64EEENS7_ILi192EEEEEELi192ENS_10bfloat16_tEfNS_4arch4Sm80ELb0ELb1ELb0ELb1ELb1ELb1ELb1ELb0EEENS1_21CollectiveEpilogueFwdINS6_IJS8_SA_S9_EEENS6_IJNS7_ILi1EEESI_SI_EEESC_SE_Li256ELb1ELb1ELb0ELb0EEENS1_19SingleTileSchedulerILb1ELb0ELb1ELi128EEEEEEEEEvNT_6ParamsE)
        /*01ac*/ 	.word	0x00000070


	//----- nvinfo : EIATTR_REGCOUNT
	.align		4
.L_82:
        /*01b0*/ 	.byte	0x04, 0x2f
        /*01b2*/ 	.short	(.L_84 - .L_83)
	.align		4
.L_83:
        /*01b4*/ 	.word	index@(_ZN7cutlass13device_kernelIN5flash19enable_sm80_to_sm89INS1_16FlashAttnFwdSm80INS1_25CollectiveMainloopFwdSm80ILi8ELi1ELb0EN4cute5tupleIJNS5_1CILi128EEENS7_ILi64EEENS7_ILi192EEEEEELi192ENS_10bfloat16_tEfNS_4arch4Sm80ELb0ELb1ELb0ELb1ELb1ELb0ELb1ELb0EEENS1_21CollectiveEpilogueFwdINS6_IJS8_SA_S9_EEENS6_IJNS7_ILi1EEESI_SI_EEESC_SE_Li256ELb1ELb1ELb0ELb0EEENS1_19SingleTileSchedulerILb1ELb0ELb1ELi128EEEEEEEEEvNT_6ParamsE)
        /*01b8*/ 	.word	0x000000ed


	//----- nvinfo : EIATTR_FRAME_SIZE
	.align		4
.L_84:
        /*01bc*/ 	.byte	0x04, 0x11
        /*01be*/ 	.short	(.L_86 - .L_85)
	.align		4
.L_85:
        /*01c0*/ 	.word	index@(_ZN7cutlass13device_kernelIN5flash19enable_sm80_to_sm89INS1_16FlashAttnFwdSm80INS1_25CollectiveMainloopFwdSm80ILi8ELi1ELb0EN4cute5tupleIJNS5_1CILi128EEENS7_ILi64EEENS7_ILi192EEEEEELi192ENS_10bfloat16_tEfNS_4arch4Sm80ELb0ELb1ELb0ELb1ELb1ELb0ELb1ELb0EEENS1_21CollectiveEpilogueFwdINS6_IJS8_SA_S9_EEENS6_IJNS7_ILi1EEESI_SI_EEESC_SE_Li256ELb1ELb1ELb0ELb0EEENS1_19SingleTileSchedulerILb1ELb0ELb1ELi128EEEEEEEEEvNT_6ParamsE)
        /*01c4*/ 	.word	0x00000000


	//----- nvinfo : EIATTR_REGCOUNT
	.align		4
.L_86:
        /*01c8*/ 	.byte	0x04, 0x2f
        /*01ca*/ 	.short	(.L_88 - .L_87)
	.align		4
.L_87:
        /*01cc*/ 	.word	index@(_ZN7cutlass13device_kernelIN5flash19enable_sm80_to_sm89INS1_16FlashAttnFwdSm80INS1_25CollectiveMainloopFwdSm80ILi8ELi1ELb0EN4cute5tupleIJNS5_1CILi128EEENS7_ILi64EEENS7_ILi192EEEEEELi192ENS_10bfloat16_tEfNS_4arch4Sm80ELb0ELb1ELb0ELb0ELb1ELb0ELb1ELb0EEENS1_21CollectiveEpilogueFwdINS6_IJS8_SA_S9_EEENS6_IJNS7_ILi1EEESI_SI_EEESC_SE_Li256ELb0ELb1ELb0ELb0EEENS1_19SingleTileSchedulerILb0ELb0ELb1ELi128EEEEEEEEEvNT_6ParamsE)
        /*01d0*/ 	.word	0x000000ed


	//----- nvinfo : EIATTR_FRAME_SIZE
	.align		4
.L_88:
        /*01d4*/ 	.byte	0x04, 0x11
        /*01d6*/ 	.short	(.L_90 - .L_89)
	.align		4
.L_89:
        /*01d8*/ 	.word	index@(_ZN7cutlass13device_kernelIN5flash19enable_sm80_to_sm89INS1_16FlashAttnFwdSm80INS1_25CollectiveMainloopFwdSm80ILi8ELi1ELb0EN4cute5tupleIJNS5_1CILi128EEENS7_ILi64EEENS7_ILi192EEEEEELi192ENS_10bfloat16_tEfNS_4arch4Sm80ELb0ELb1ELb0ELb0ELb1ELb0ELb1ELb0EEENS1_21CollectiveEpilogueFwdINS6_IJS8_SA_S9_EEENS6_IJNS7_ILi1EEESI_SI_EEESC_SE_Li256ELb0ELb1ELb0ELb0EEENS1_19SingleTileSchedulerILb0ELb0ELb1ELi128EEEEEEEEEvNT_6ParamsE)
        /*01dc*/ 	.word	0x00000000


	//----- nvinfo : EIATTR_REGCOUNT
	.align		4
.L_90:
        /*01e0*/ 	.byte	0x04, 0x2f
        /*01e2*/ 	.short	(.L_92 - .L_91)
	.align		4
.L_91:
        /*01e4*/ 	.word	index@(_ZN7cutlass13device_kernelIN5flash19enable_sm80_to_sm89INS1_16FlashAttnFwdSm80INS1_25CollectiveMainloopFwdSm80ILi8ELi1ELb0EN4cute5tupleIJNS5_1CILi128EEENS7_ILi64EEENS7_ILi192EEEEEELi192ENS_10bfloat16_tEfNS_4arch4Sm80ELb0ELb0ELb0ELb1ELb1ELb1ELb1ELb0EEENS1_21CollectiveEpilogueFwdINS6_IJS8_SA_S9_EEENS6_IJNS7_ILi1EEESI_SI_EEESC_SE_Li256ELb1ELb1ELb0ELb0EEENS1_19SingleTileSchedulerILb1ELb0ELb1ELi128EEEEEEEEEvNT_6ParamsE)
        /*01e8*/ 	.word	0x000000ea


	//----- nvinfo : EIATTR_FRAME_SIZE
	.align		4
.L_92:
        /*01ec*/ 	.byte	0x04, 0x11
        /*01ee*/ 	.short	(.L_94 - .L_93)
	.align		4
.L_93:
        /*01f0*/ 	.word	index@(_ZN7cutlass13device_kernelIN5flash19enable_sm80_to_sm89INS1_16FlashAttnFwdSm80INS1_25CollectiveMainloopFwdSm80ILi8ELi1ELb0EN4cute5tupleIJNS5_1CILi128EEENS7_ILi64EEENS7_ILi192EEEEEELi192ENS_10bfloat16_tEfNS_4arch4Sm80ELb0ELb0ELb0ELb1ELb1ELb1ELb1ELb0EEENS1_21CollectiveEpilogueFwdINS6_IJS8_SA_S9_EEENS6_IJNS7_ILi1EEESI_SI_EEESC_SE_Li256ELb1ELb1ELb0ELb0EEENS1_19SingleTileSchedulerILb1ELb0ELb1ELi128EEEEEEEEEvNT_6ParamsE)
        /*01f4*/ 	.word	0x00000000


	//----- nvinfo : EIATTR_REGCOUNT
	.align		4
.L_94:
        /*01f8*/ 	.byte	0x04, 0x2f
        /*01fa*/ 	.short	(.L_96 - .L_95)
	.align		4
.L_95:
        /*01fc*/ 	.word	index@(_ZN7cutlass13device_kernelIN5flash19enable_sm80_to_sm89INS1_16FlashAttnFwdSm80INS1_25CollectiveMainloopFwdSm80ILi8ELi1ELb0EN4cute5tupleIJNS5_1CILi128EEENS7_ILi64EEENS7_ILi192EEEEEELi192ENS_10bfloat16_tEfNS_4arch4Sm80ELb0ELb0ELb0ELb1ELb1ELb0ELb1ELb0EEENS1_21CollectiveEpilogueFwdINS6_IJS8_SA_S9_EEENS6_IJNS7_ILi1EEESI_SI_EEESC_SE_Li256ELb1ELb1ELb0ELb0EEENS1_19SingleTileSchedulerILb1ELb0ELb1ELi128EEEEEEEEEvNT_6ParamsE)
        /*0200*/ 	.word	0x000000e6


	//----- nvinfo : EIATTR_FRAME_SIZE
	.align		4
.L_96:
        /*0204*/ 	.byte	0x04, 0x11
        /*0206*/ 	.short	(.L_98 - .L_97)
	.align		4
.L_97:
        /*0208*/ 	.word	index@(_ZN7cutlass13device_kernelIN5flash19enable_sm80_to_sm89INS1_16FlashAttnFwdSm80INS1_25CollectiveMainloopFwdSm80ILi8ELi1ELb0EN4cute5tupleIJNS5_1CILi128EEENS7_ILi64EEENS7_ILi192EEEEEELi192ENS_10bfloat16_tEfNS_4arch4Sm80ELb0ELb0ELb0ELb1ELb1ELb0ELb1ELb0EEENS1_21CollectiveEpilogueFwdINS6_IJS8_SA_S9_EEENS6_IJNS7_ILi1EEESI_SI_EEESC_SE_Li256ELb1ELb1ELb0ELb0EEENS1_19SingleTileSchedulerILb1ELb0ELb1ELi128EEEEEEEEEvNT_6ParamsE)
        /*020c*/ 	.word	0x00000000


	//----- nvinfo : EIATTR_REGCOUNT
	.align		4
.L_98:
        /*0210*/ 	.byte	0x04, 0x2f
        /*0212*/ 	.short	(.L_100 - .L_99)
	.align		4
.L_99:
        /*0214*/ 	.word	index@(_ZN7cutlass13device_kernelIN5flash19enable_sm80_to_sm89INS1_16FlashAttnFwdSm80INS1_25CollectiveMainloopFwdSm80ILi8ELi1ELb0EN4cute5tupleIJNS5_1CILi128EEENS7_ILi64EEENS7_ILi192EEEEEELi192ENS_10bfloat16_tEfNS_4arch4Sm80ELb0ELb0ELb0ELb0ELb1ELb0ELb1ELb0EEENS1_21CollectiveEpilogueFwdINS6_IJS8_SA_S9_EEENS6_IJNS7_ILi1EEESI_SI_EEESC_SE_Li256ELb0ELb1ELb0ELb0EEENS1_19SingleTileSchedulerILb0ELb0ELb1ELi128EEEEEEEEEvNT_6ParamsE)
        /*0218*/ 	.word	0x000000ee


	//----- nvinfo : EIATTR_FRAME_SIZE
	.align		4
.L_100:
        /*021c*/ 	.byte	0x04, 0x11
        /*021e*/ 	.short	(.L_102 - .L_101)
	.align		4
.L_101:
        /*0220*/ 	.word	index@(_ZN7cutlass13device_kernelIN5flash19enable_sm80_to_sm89INS1_16FlashAttnFwdSm80INS1_25CollectiveMainloopFwdSm80ILi8ELi1ELb0EN4cute5tupleIJNS5_1CILi128EEENS7_ILi64EEENS7_ILi192EEEEEELi192ENS_10bfloat16_tEfNS_4arch4Sm80ELb0ELb0ELb0ELb0ELb1ELb0ELb1ELb0EEENS1_21CollectiveEpilogueFwdINS6_IJS8_SA_S9_EEENS6_IJNS7_ILi1EEESI_SI_EEESC_SE_Li256ELb0ELb1ELb0ELb0EEENS1_19SingleTileSchedulerILb0ELb0ELb1ELi128EEEEEEEEEvNT_6ParamsE)
        /*0224*/ 	.word	0x00000000


	//----- nvinfo : EIATTR_MIN_STACK_SIZE
	.align		4
.L_102:
        /*0228*/ 	.byte	0x04, 0x12
        /*022a*/ 	.short	(.L_104 - .L_103)
	.align		4
.L_103:
        /*022c*/ 	.word	index@(_ZN7cutlass13device_kernelIN5flash19enable_sm80_to_sm89INS1_16FlashAttnFwdSm80INS1_25CollectiveMainloopFwdSm80ILi8ELi1ELb0EN4cute5tupleIJNS5_1CILi128EEENS7_ILi64EEENS7_ILi192EEEEEELi192ENS_10bfloat16_tEfNS_4arch4Sm80ELb0ELb0ELb0ELb0ELb1ELb0ELb1ELb0EEENS1_21CollectiveEpilogueFwdINS6_IJS8_SA_S9_EEENS6_IJNS7_ILi1EEESI_SI_EEESC_SE_Li256ELb0ELb1ELb0ELb0EEENS1_19SingleTileSchedulerILb0ELb0ELb1ELi128EEEEEEEEEvNT_6ParamsE)
        /*0230*/ 	.word	0x00000000


	//----- nvinfo : EIATTR_MIN_STACK_SIZE
	.align		4
.L_104:
        /*0234*/ 	.byte	0x04, 0x12
        /*0236*/ 	.short	(.L_106 - .L_105)
	.align		4
.L_105:
        /*0238*/ 	.word	index@(_ZN7cutlass13device_kernelIN5flash19enable_sm80_to_sm89INS1_16FlashAttnFwdSm80INS1_25CollectiveMainloopFwdSm80ILi8ELi1ELb0EN4cute5tupleIJNS5_1CILi128EEENS7_ILi64EEENS7_ILi192EEEEEELi192ENS_10bfloat16_tEfNS_4arch4Sm80ELb0ELb0ELb0ELb1ELb1ELb0ELb1ELb0EEENS1_21CollectiveEpilogueFwdINS6_IJS8_SA_S9_EEENS6_IJNS7_ILi1EEESI_SI_EEESC_SE_Li256ELb1ELb1ELb0ELb0EEENS1_19SingleTileSchedulerILb1ELb0ELb1ELi128EEEEEEEEEvNT_6ParamsE)
        /*023c*/ 	.word	0x00000000


	//----- nvinfo : EIATTR_MIN_STACK_SIZE
	.align		4
.L_106:
        /*0240*/ 	.byte	0x04, 0x12
        /*0242*/ 	.short	(.L_108 - .L_107)
	.align		4
.L_107:
        /*0244*/ 	.word	index@(_ZN7cutlass13device_kernelIN5flash19enable_sm80_to_sm89INS1_16FlashAttnFwdSm80INS1_25CollectiveMainloopFwdSm80ILi8ELi1ELb0EN4cute5tupleIJNS5_1CILi128EEENS7_ILi64EEENS7_ILi192EEEEEELi192ENS_10bfloat16_tEfNS_4arch4Sm80ELb0ELb0ELb0ELb1ELb1ELb1ELb1ELb0EEENS1_21CollectiveEpilogueFwdINS6_IJS8_SA_S9_EEENS6_IJNS7_ILi1EEESI_SI_EEESC_SE_Li256ELb1ELb1ELb0ELb0EEENS1_19SingleTileSchedulerILb1ELb0ELb1ELi128EEEEEEEEEvNT_6ParamsE)
        /*0248*/ 	.word	0x00000000


	//----- nvinfo : EIATTR_MIN_STACK_SIZE
	.align		4
.L_108:
        /*024c*/ 	.byte	0x04, 0x12
        /*024e*/ 	.short	(.L_110 - .L_109)
	.align		4
.L_109:
        /*0250*/ 	.word	index@(_ZN7cutlass13device_kernelIN5flash19enable_sm80_to_sm89INS1_16FlashAttnFwdSm80INS1_25CollectiveMainloopFwdSm80ILi8ELi1ELb0EN4cute5tupleIJNS5_1CILi128EEENS7_ILi64EEENS7_ILi192EEEEEELi192ENS_10bfloat16_tEfNS_4arch4Sm80ELb0ELb1ELb0ELb0ELb1ELb0ELb1ELb0EEENS1_21CollectiveEpilogueFwdINS6_IJS8_SA_S9_EEENS6_IJNS7_ILi1EEESI_SI_EEESC_SE_Li256ELb0ELb1ELb0ELb0EEENS1_19SingleTileSchedulerILb0ELb0ELb1ELi128EEEEEEEEEvNT_6ParamsE)
        /*0254*/ 	.word	0x00000000


	//----- nvinfo : EIATTR_MIN_STACK_SIZE
	.align		4
.L_110:
        /*0258*/ 	.byte	0x04, 0x12
        /*025a*/ 	.short	(.L_112 - .L_111)
	.align		4
.L_111:
        /*025c*/ 	.word	index@(_ZN7cutlass13device_kernelIN5flash19enable_sm80_to_sm89INS1_16FlashAttnFwdSm80INS1_25CollectiveMainloopFwdSm80ILi8ELi1ELb0EN4cute5tupleIJNS5_1CILi128EEENS7_ILi64EEENS7_ILi192EEEEEELi192ENS_10bfloat16_tEfNS_4arch4Sm80ELb0ELb1ELb0ELb1ELb1ELb0ELb1ELb0EEENS1_21CollectiveEpilogueFwdINS6_IJS8_SA_S9_EEENS6_IJNS7_ILi1EEESI_SI_EEESC_SE_Li256ELb1ELb1ELb0ELb0EEENS1_19SingleTileSchedulerILb1ELb0ELb1ELi128EEEEEEEEEvNT_6ParamsE)
        /*0260*/ 	.word	0x00000000


	//----- nvinfo : EIATTR_MIN_STACK_SIZE
	.align		4
.L_112:
        /*0264*/ 	.byte	0x04, 0x12
        /*0266*/ 	.short	(.L_114 - .L_113)
	.align		4
.L_113:
        /*0268*/ 	.word	index@(_ZN7cutlass13device_kernelIN5flash19enable_sm80_to_sm89INS1_16FlashAttnFwdSm80INS1_25CollectiveMainloopFwdSm80ILi8ELi1ELb0EN4cute5tupleIJNS5_1CILi128EEENS7_ILi64EEENS7_ILi192EEEEEELi192ENS_10bfloat16_tEfNS_4arch4Sm80ELb0ELb1ELb0ELb1ELb1ELb1ELb1ELb0EEENS1_21CollectiveEpilogueFwdINS6_IJS8_SA_S9_EEENS6_IJNS7_ILi1EEESI_SI_EEESC_SE_Li256ELb1ELb1ELb0ELb0EEENS1_19SingleTileSchedulerILb1ELb0ELb1ELi128EEEEEEEEEvNT_6ParamsE)
        /*026c*/ 	.word	0x00000070


	//----- nvinfo : EIATTR_MIN_STACK_SIZE
	.align		4
.L_114:
        /*0270*/ 	.byte	0x04, 0x12
        /*0272*/ 	.short	(.L_116 - .L_115)
	.align		4
.L_115:
        /*0274*/ 	.word	index@(_ZN7cutlass13device_kernelIN5flash19enable_sm80_to_sm89INS1_16FlashAttnFwdSm80INS1_25CollectiveMainloopFwdSm80ILi8ELi1ELb0EN4cute5tupleIJNS5_1CILi128EEENS7_ILi64EEENS7_ILi192EEEEEELi192ENS_10bfloat16_tEfNS_4arch4Sm80ELb1ELb0ELb0ELb0ELb1ELb0ELb1ELb0EEENS1_21CollectiveEpilogueFwdINS6_IJS8_SA_S9_EEENS6_IJNS7_ILi1EEESI_SI_EEESC_SE_Li256ELb0ELb1ELb0ELb0EEENS1_30DynamicPersistentTileSchedulerILi256ELi256ELb0ELb1ELb0EEEEEEEEEvNT_6ParamsE)
        /*0278*/ 	.word	0x00000000


	//----- nvinfo : EIATTR_MIN_STACK_SIZE
	.align		4
.L_116:
        /*027c*/ 	.byte	0x04, 0x12
        /*027e*/ 	.short	(.L_118 - .L_117)
	.align		4
.L_117:
        /*0280*/ 	.word	index@(_ZN7cutlass13device_kernelIN5flash19enable_sm80_to_sm89INS1_16FlashAttnFwdSm80INS1_25CollectiveMainloopFwdSm80ILi8ELi1ELb0EN4cute5tupleIJNS5_1CILi128EEENS7_ILi64EEENS7_ILi192EEEEEELi192ENS_10bfloat16_tEfNS_4arch4Sm80ELb1ELb0ELb0ELb1ELb1ELb0ELb1ELb0EEENS1_21CollectiveEpilogueFwdINS6_IJS8_SA_S9_EEENS6_IJNS7_ILi1EEESI_SI_EEESC_SE_Li256ELb1ELb1ELb0ELb0EEENS1_19SingleTileSchedulerILb1ELb0ELb1ELi128EEEEEEEEEvNT_6ParamsE)
        /*0284*/ 	.word	0x00000000


	//----- nvinfo : EIATTR_MIN_STACK_SIZE
	.align		4
.L_118:
        /*0288*/ 	.byte	0x04, 0x12
        /*028a*/ 	.short	(.L_120 - .L_119)
	.align		4
.L_119:
        /*028c*/ 	.word	index@(_ZN7cutlass13device_kernelIN5flash19enable_sm80_to_sm89INS1_16FlashAttnFwdSm80INS1_25CollectiveMainloopFwdSm80ILi8ELi1ELb0EN4cute5tupleIJNS5_1CILi128EEENS7_ILi64EEENS7_ILi192EEEEEELi192ENS_10bfloat16_tEfNS_4arch4Sm80ELb1ELb0ELb0ELb1ELb1ELb1ELb1ELb0EEENS1_21CollectiveEpilogueFwdINS6_IJS8_SA_S9_EEENS6_IJNS7_ILi1EEESI_SI_EEESC_SE_Li256ELb1ELb1ELb0ELb0EEENS1_19SingleTileSchedulerILb1ELb0ELb1ELi128EEEEEEEEEvNT_6ParamsE)
        /*0290*/ 	.word	0x00000000


	//----- nvinfo : EIATTR_MIN_STACK_SIZE
	.align		4
.L_120:
        /*0294*/ 	.byte	0x04, 0x12
        /*0296*/ 	.short	(.L_122 - .L_121)
	.align		4
.L_121:
        /*0298*/ 	.word	index@(_ZN7cutlass13device_kernelIN5flash19enable_sm80_to_sm89INS1_16FlashAttnFwdSm80INS1_25CollectiveMainloopFwdSm80ILi8ELi2ELb0EN4cute5tupleIJNS5_1CILi128EEENS7_ILi64EEENS7_ILi192EEEEEELi192ENS_10bfloat16_tEfNS_4arch4Sm80ELb0ELb0ELb0ELb0ELb1ELb0ELb1ELb0EEENS1_21CollectiveEpilogueFwdINS6_IJS8_SA_S9_EEENS6_IJNS7_ILi1EEESI_SI_EEESC_SE_Li256ELb0ELb1ELb0ELb0EEENS1_19SingleTileSchedulerILb0ELb0ELb1ELi128EEEEEEEEEvNT_6ParamsE)
        /*029c*/ 	.word	0x00000000


	//----- nvinfo : EIATTR_MIN_STACK_SIZE
	.align		4
.L_122:
        /*02a0*/ 	.byte	0x04, 0x12
        /*02a2*/ 	.short	(.L_124 - .L_123)
	.align		4
.L_123:
        /*02a4*/ 	.word	index@(_ZN7cutlass13device_kernelIN5flash19enable_sm80_to_sm89INS1_16FlashAttnFwdSm80INS1_25CollectiveMainloopFwdSm80ILi8ELi2ELb0EN4cute5tupleIJNS5_1CILi128EEENS7_ILi64EEENS7_ILi192EEEEEELi192ENS_10bfloat16_tEfNS_4arch4Sm80ELb0ELb0ELb0ELb1ELb1ELb0ELb1ELb0EEENS1_21CollectiveEpilogueFwdINS6_IJS8_SA_S9_EEENS6_IJNS7_ILi1EEESI_SI_EEESC_SE_Li256ELb1ELb1ELb0ELb0EEENS1_19SingleTileSchedulerILb1ELb0ELb1ELi128EEEEEEEEEvNT_6ParamsE)
        /*02a8*/ 	.word	0x00000000


	//----- nvinfo : EIATTR_MIN_STACK_SIZE
	.align		4
.L_124:
        /*02ac*/ 	.byte	0x04, 0x12
        /*02ae*/ 	.short	(.L_126 - .L_125)
	.align		4
.L_125:
        /*02b0*/ 	.word	index@(_ZN7cutlass13device_kernelIN5flash19enable_sm80_to_sm89INS1_16FlashAttnFwdSm80INS1_25CollectiveMainloopFwdSm80ILi8ELi2ELb0EN4cute5tupleIJNS5_1CILi128EEENS7_ILi64EEENS7_ILi192EEEEEELi192ENS_10bfloat16_tEfNS_4arch4Sm80ELb0ELb0ELb0ELb1ELb1ELb1ELb1ELb0EEENS1_21CollectiveEpilogueFwdINS6_IJS8_SA_S9_EEENS6_IJNS7_ILi1EEESI_SI_EEESC_SE_Li256ELb1ELb1ELb0ELb0EEENS1_19SingleTileSchedulerILb1ELb0ELb1ELi128EEEEEEEEEvNT_6ParamsE)
        /*02b4*/ 	.word	0x00000000


	//----- nvinfo : EIATTR_MIN_STACK_SIZE
	.align		4
.L_126:
        /*02b8*/ 	.byte	0x04, 0x12
        /*02ba*/ 	.short	(.L_128 - .L_127)
	.align		4
.L_127:
        /*02bc*/ 	.word	index@(_ZN7cutlass13device_kernelIN5flash19enable_sm80_to_sm89INS1_16FlashAttnFwdSm80INS1_25CollectiveMainloopFwdSm80ILi8ELi2ELb0EN4cute5tupleIJNS5_1CILi128EEENS7_ILi64EEENS7_ILi192EEEEEELi192ENS_10bfloat16_tEfNS_4arch4Sm80ELb0ELb1ELb0ELb0ELb1ELb0ELb1ELb0EEENS1_21CollectiveEpilogueFwdINS6_IJS8_SA_S9_EEENS6_IJNS7_ILi1EEESI_SI_EEESC_SE_Li256ELb0ELb1ELb0ELb0EEENS1_19SingleTileSchedulerILb0ELb0ELb1ELi128EEEEEEEEEvNT_6ParamsE)
        /*02c0*/ 	.word	0x00000000


	//----- nvinfo : EIATTR_MIN_STACK_SIZE
	.align		4
.L_128:
        /*02c4*/ 	.byte	0x04, 0x12
        /*02c6*/ 	.short	(.L_130 - .L_129)
	.align		4
.L_129:
        /*02c8*/ 	.word	index@(_ZN7cutlass13device_kernelIN5flash19enable_sm80_to_sm89INS1_16FlashAttnFwdSm80INS1_25CollectiveMainloopFwdSm80ILi8ELi2ELb0EN4cute5tupleIJNS5_1CILi128EEENS7_ILi64EEENS7_ILi192EEEEEELi192ENS_10bfloat16_tEfNS_4arch4Sm80ELb0ELb1ELb0ELb1ELb1ELb0ELb1ELb0EEENS1_21CollectiveEpilogueFwdINS6_IJS8_SA_S9_EEENS6_IJNS7_ILi1EEESI_SI_EEESC_SE_Li256ELb1ELb1ELb0ELb0EEENS1_19SingleTileSchedulerILb1ELb0ELb1ELi128EEEEEEEEEvNT_6ParamsE)
        /*02cc*/ 	.word	0x00000000


	//----- nvinfo : EIATTR_MIN_STACK_SIZE
	.align		4
.L_130:
        /*02d0*/ 	.byte	0x04, 0x12
        /*02d2*/ 	.short	(.L_132 - .L_131)
	.align		4
.L_131:
        /*02d4*/ 	.word	index@(_ZN7cutlass13device_kernelIN5flash19enable_sm80_to_sm89INS1_16FlashAttnFwdSm80INS1_25CollectiveMainloopFwdSm80ILi8ELi2ELb0EN4cute5tupleIJNS5_1CILi128EEENS7_ILi64EEENS7_ILi192EEEEEELi192ENS_10bfloat16_tEfNS_4arch4Sm80ELb0ELb1ELb0ELb1ELb1ELb1ELb1ELb0EEENS1_21CollectiveEpilogueFwdINS6_IJS8_SA_S9_EEENS6_IJNS7_ILi1EEESI_SI_EEESC_SE_Li256ELb1ELb1ELb0ELb0EEENS1_19SingleTileSchedulerILb1ELb0ELb1ELi128EEEEEEEEEvNT_6ParamsE)
        /*02d8*/ 	.word	0x00000070


	//----- nvinfo : EIATTR_MIN_STACK_SIZE
	.align		4
.L_132:
        /*02dc*/ 	.byte	0x04, 0x12
        /*02de*/ 	.short	(.L_134 - .L_133)
	.align		4
.L_133:
        /*02e0*/ 	.word	index@(_ZN7cutlass13device_kernelIN5flash19enable_sm80_to_sm89INS1_16FlashAttnFwdSm80INS1_25CollectiveMainloopFwdSm80ILi8ELi2ELb0EN4cute5tupleIJNS5_1CILi128EEENS7_ILi64EEENS7_ILi192EEEEEELi192ENS_10bfloat16_tEfNS_4arch4Sm80ELb1ELb0ELb0ELb0ELb1ELb0ELb1ELb0EEENS1_21CollectiveEpilogueFwdINS6_IJS8_SA_S9_EEENS6_IJNS7_ILi1EEESI_SI_EEESC_SE_Li256ELb0ELb1ELb0ELb0EEENS1_30DynamicPersistentTileSchedulerILi256ELi256ELb0ELb1ELb0EEEEEEEEEvNT_6ParamsE)
        /*02e4*/ 	.word	0x00000038


	//----- nvinfo : EIATTR_MIN_STACK_SIZE
	.align		4
.L_134:
        /*02e8*/ 	.byte	0x04, 0x12
        /*02ea*/ 	.short	(.L_136 - .L_135)
	.align		4
.L_135:
        /*02ec*/ 	.word	index@(_ZN7cutlass13device_kernelIN5flash19enable_sm80_to_sm89INS1_16FlashAttnFwdSm80INS1_25CollectiveMainloopFwdSm80ILi8ELi2ELb0EN4cute5tupleIJNS5_1CILi128EEENS7_ILi64EEENS7_ILi192EEEEEELi192ENS_10bfloat16_tEfNS_4arch4Sm80ELb1ELb0ELb0ELb1ELb1ELb0ELb1ELb0EEENS1_21CollectiveEpilogueFwdINS6_IJS8_SA_S9_EEENS6_IJNS7_ILi1EEESI_SI_EEESC_SE_Li256ELb1ELb1ELb0ELb0EEENS1_19SingleTileSchedulerILb1ELb0ELb1ELi128EEEEEEEEEvNT_6ParamsE)
        /*02f0*/ 	.word	0x00000000


	//----- nvinfo : EIATTR_MIN_STACK_SIZE
	.align		4
.L_136:
        /*02f4*/ 	.byte	0x04, 0x12
        /*02f6*/ 	.short	(.L_138 - .L_137)
	.align		4
.L_137:
        /*02f8*/ 	.word	index@(_ZN7cutlass13device_kernelIN5flash19enable_sm80_to_sm89INS1_16FlashAttnFwdSm80INS1_25CollectiveMainloopFwdSm80ILi8ELi2ELb0EN4cute5tupleIJNS5_1CILi128EEENS7_ILi64EEENS7_ILi192EEEEEELi192ENS_10bfloat16_tEfNS_4arch4Sm80ELb1ELb0ELb0ELb1ELb1ELb1ELb1ELb0EEENS1_21CollectiveEpilogueFwdINS6_IJS8_SA_S9_EEENS6_IJNS7_ILi1EEESI_SI_EEESC_SE_Li256ELb1ELb1ELb0ELb0EEENS1_19SingleTileSchedulerILb1ELb0ELb1ELi128EEEEEEEEEvNT_6ParamsE)
        /*02fc*/ 	.word	0x00000000
.L_138:


//--------------------- .nv.info._ZN7cutlass13device_kernelIN5flash19enable_sm80_to_sm89INS1_16FlashAttnFwdSm80INS1_25CollectiveMainloopFwdSm80ILi8ELi1ELb0EN4cute5tupleIJNS5_1CILi128EEENS7_ILi64EEENS7_ILi192EEEEEELi192ENS_10bfloat16_tEfNS_4arch4Sm80ELb0ELb0ELb0ELb0ELb1ELb0ELb1ELb0EEENS1_21CollectiveEpilogueFwdINS6_IJS8_SA_S9_EEENS6_IJNS7_ILi1EEESI_SI_EEESC_SE_Li256ELb0ELb1ELb0ELb0EEENS1_19SingleTileSchedulerILb0ELb0ELb1ELi128EEEEEEEEEvNT_6ParamsE --------------------------
	.section	.nv.info._ZN7cutlass13device_kernelIN5flash19enable_sm80_to_sm89INS1_16FlashAttnFwdSm80INS1_25CollectiveMainloopFwdSm80ILi8ELi1ELb0EN4cute5tupleIJNS5_1CILi128EEENS7_ILi64EEENS7_ILi192EEEEEELi192ENS_10bfloat16_tEfNS_4arch4Sm80ELb0ELb0ELb0ELb0ELb1ELb0ELb1ELb0EEENS1_21CollectiveEpilogueFwdINS6_IJS8_SA_S9_EEENS6_IJNS7_ILi1EEESI_SI_EEESC_SE_Li256ELb0ELb1ELb0ELb0EEENS1_19SingleTileSchedulerILb0ELb0ELb1ELi128EEEEEEEEEvNT_6ParamsE,"",@"SHT_CUDA_INFO"
	.sectionflags	@""
	.align	4


	//----- nvinfo : EIATTR_CUDA_API_VERSION
	.align		4
        /*0000*/ 	.byte	0x04, 0x37
        /*0002*/ 	.short	(.L_140 - .L_139)
.L_139:
        /*0004*/ 	.word	0x00000082


	//----- nvinfo : EIATTR_SW2861232_WAR
	.align		4
.L_140:
        /*0008*/ 	.byte	0x01, 0x35
	.zero		2


	//----- nvinfo : EIATTR_PARAM_CBANK
	.align		4
        /*000c*/ 	.byte	0x04, 0x0a
        /*000e*/ 	.short	(.L_142 - .L_141)
	.align		4
.L_141:
        /*0010*/ 	.word	index@(.nv.constant0._ZN7cutlass13device_kernelIN5flash19enable_sm80_to_sm89INS1_16FlashAttnFwdSm80INS1_25CollectiveMainloopFwdSm80ILi8ELi1ELb0EN4cute5tupleIJNS5_1CILi128EEENS7_ILi64EEENS7_ILi192EEEEEELi192ENS_10bfloat16_tEfNS_4arch4Sm80ELb0ELb0ELb0ELb0ELb1ELb0ELb1ELb0EEENS1_21CollectiveEpilogueFwdINS6_IJS8_SA_S9_EEENS6_IJNS7_ILi1EEESI_SI_EEESC_SE_Li256ELb0ELb1ELb0ELb0EEENS1_19SingleTileSchedulerILb0ELb0ELb1ELi128EEEEEEEEEvNT_6ParamsE)
        /*0014*/ 	.short	0x0160
        /*0016*/ 	.short	0x0418


	//----- nvinfo : EIATTR_CBANK_PARAM_SIZE
	.align		4
.L_142:
        /*0018*/ 	.byte	0x03, 0x19
        /*001a*/ 	.short	0x0418


	//----- nvinfo : EIATTR_KPARAM_INFO
	.align		4
        /*001c*/ 	.byte	0x04, 0x17
        /*001e*/ 	.short	(.L_144 - .L_143)
.L_143:
        /*0020*/ 	.word	0x00000000
        /*0024*/ 	.short	0x0000
        /*0026*/ 	.short	0x0000
        /*0028*/ 	.byte	0x00, 0xf0, 0x61, 0x10


	//----- nvinfo : EIATTR_MAXREG_COUNT
	.align		4
.L_144:
        /*002c*/ 	.byte	0x03, 0x1b
        /*002e*/ 	.short	0x00ff


	//----- nvinfo : EIATTR_NUM_BARRIERS
	.align		4
        /*0030*/ 	.byte	0x02, 0x4c
        /*0032*/ 	.byte	0x02
	.zero		1


	//----- nvinfo : EIATTR_MERCURY_ISA_VERSION
	.align		4
        /*0034*/ 	.byte	0x03, 0x5f
        /*0036*/ 	.short	0x0000


	//----- nvinfo : EIATTR_COOP_GROUP_MASK_REGIDS
	.align		4
        /*0038*/ 	.byte	0x04, 0x29
        /*003a*/ 	.short	(.L_146 - .L_145)


	//   ....[0]....
.L_145:
        /*003c*/ 	.word	0xffffffff


	//   ....[1]....
        /*0040*/ 	.word	0xffffffff


	//   ....[2]....
        /*0044*/ 	.word	0xffffffff


	//   ....[3]....
        /*0048*/ 	.word	0xffffffff


	//   ....[4]....
        /*004c*/ 	.word	0xffffffff


	//   ....[5]....
        /*0050*/ 	.word	0xffffffff


	//   ....[6]....
        /*0054*/ 	.word	0xffffffff


	//   ....[7]....
        /*0058*/ 	.word	0xffffffff


	//   ....[8]....
        /*005c*/ 	.word	0xffffffff


	//   ....[9]....
        /*0060*/ 	.word	0xffffffff


	//   ....[10]....
        /*0064*/ 	.word	0xffffffff


	//   ....[11]....
        /*0068*/ 	.word	0xffffffff


	//   ....[12]....
        /*006c*/ 	.word	0xffffffff


	//   ....[13]....
        /*0070*/ 	.word	0xffffffff


	//   ....[14]....
        /*0074*/ 	.word	0xffffffff


	//   ....[15]....
        /*0078*/ 	.word	0xffffffff


	//   ....[16]....
        /*007c*/ 	.word	0xffffffff


	//   ....[17]....
        /*0080*/ 	.word	0xffffffff


	//   ....[18]....
        /*0084*/ 	.word	0xffffffff


	//   ....[19]....
        /*0088*/ 	.word	0xffffffff


	//   ....[20]....
        /*008c*/ 	.word	0xffffffff


	//   ....[21]....
        /*0090*/ 	.word	0xffffffff


	//   ....[22]....
        /*0094*/ 	.word	0xffffffff


	//   ....[23]....
        /*0098*/ 	.word	0xffffffff


	//   ....[24]....
        /*009c*/ 	.word	0xffffffff


	//   ....[25]....
        /*00a0*/ 	.word	0xffffffff


	//   ....[26]....
        /*00a4*/ 	.word	0xffffffff


	//   ....[27]....
        /*00a8*/ 	.word	0xffffffff


	//   ....[28]....
        /*00ac*/ 	.word	0xffffffff


	//   ....[29]....
        /*00b0*/ 	.word	0xffffffff


	//   ....[30]....
        /*00b4*/ 	.word	0xffffffff


	//   ....[31]....
        /*00b8*/ 	.word	0xffffffff


	//   ....[32]....
        /*00bc*/ 	.word	0xffffffff


	//   ....[33]....
        /*00c0*/ 	.word	0xffffffff


	//   ....[34]....
        /*00c4*/ 	.word	0xffffffff


	//   ....[35]....
        /*00c8*/ 	.word	0xffffffff


	//   ....[36]....
        /*00cc*/ 	.word	0xffffffff


	//   ....[37]....
        /*00d0*/ 	.word	0xffffffff


	//   ....[38]....
        /*00d4*/ 	.word	0xffffffff


	//   ....[39]....
        /*00d8*/ 	.word	0xffffffff


	//   ....[40]....
        /*00dc*/ 	.word	0xffffffff


	//   ....[41]....
        /*00e0*/ 	.word	0xffffffff


	//   ....[42]....
        /*00e4*/ 	.word	0xffffffff


	//   ....[43]....
        /*00e8*/ 	.word	0xffffffff


	//   ....[44]....
        /*00ec*/ 	.word	0xffffffff


	//   ....[45]....
        /*00f0*/ 	.word	0xffffffff


	//   ....[46]....
        /*00f4*/ 	.word	0xffffffff


	//   ....[47]....
        /*00f8*/ 	.word	0xffffffff


	//   ....[48]....
        /*00fc*/ 	.word	0xffffffff


	//   ....[49]....
        /*0100*/ 	.word	0xffffffff


	//   ....[50]....
        /*0104*/ 	.word	0xffffffff


	//   ....[51]....
        /*0108*/ 	.word	0xffffffff


	//----- nvinfo : EIATTR_COOP_GROUP_INSTR_OFFSETS
	.align		4
.L_146:
        /*010c*/ 	.byte	0x04, 0x28
        /*010e*/ 	.short	(.L_148 - .L_147)


	//   ....[0]....
.L_147:
        /*0110*/ 	.word	0x00000610


	//   ....[1]....
        /*0114*/ 	.word	0x00000650


	//   ....[2]....
        /*0118*/ 	.word	0x00000680


	//   ....[3]....
        /*011c*/ 	.word	0x000006b0


	//   ....[4]....
        /*0120*/ 	.word	0x000006e0


	//   ....[5]....
        /*0124*/ 	.word	0x00000910


	//   ....[6]....
        /*0128*/ 	.word	0x00000a90


	//   ....[7]....
        /*012c*/ 	.word	0x00000aa0


	//   ....[8]....
        /*0130*/ 	.word	0x00000f40


	//   ....[9]....
        /*0134*/ 	.word	0x00000f70


	//   ....[10]....
        /*0138*/ 	.word	0x00000fb0


	//   ....[11]....
        /*013c*/ 	.word	0x00000fe0


	//   ....[12]....
        /*0140*/ 	.word	0x00001580


	//   ....[13]....
        /*0144*/ 	.word	0x000015b0


	//   ....[14]....
        /*0148*/ 	.word	0x000015e0


	//   ....[15]....
        /*014c*/ 	.word	0x00001600


	//   ....[16]....
        /*0150*/ 	.word	0x00002480


	//   ....[17]....
        /*0154*/ 	.word	0x000024b0


	//   ....[18]....
        /*0158*/ 	.word	0x000024e0


	//   ....[19]....
        /*015c*/ 	.word	0x00002500


	//   ....[20]....
        /*0160*/ 	.word	0x00002cb0


	//   ....[21]....
        /*0164*/ 	.word	0x00002ce0


	//   ....[22]....
        /*0168*/ 	.word	0x00002d10


	//   ....[23]....
        /*016c*/ 	.word	0x00002d30


	//   ....[24]....
        /*0170*/ 	.word	0x000040b0


	//   ....[25]....
        /*0174*/ 	.word	0x000040c0


	//   ....[26]....
        /*0178*/ 	.word	0x00004140


	//   ....[27]....
        /*017c*/ 	.word	0x00004170


	//   ....[28]....
        /*0180*/ 	.word	0x000043b0


	//   ....[29]....
        /*0184*/ 	.word	0x000043c0


	//   ....[30]....
        /*0188*/ 	.word	0x000043d0


	//   ....[31]....
        /*018c*/ 	.word	0x000043f0


	//   ....[32]....
        /*0190*/ 	.word	0x00005180


	//   ....[33]....
        /*0194*/ 	.word	0x000051a0


	//   ....[34]....
        /*0198*/ 	.word	0x000051d0


	//   ....[35]....
        /*019c*/ 	.word	0x000051e0


	//   ....[36]....
        /*01a0*/ 	.word	0x00006860


	//   ....[37]....
        /*01a4*/ 	.word	0x000068a0


	//   ....[38]....
        /*01a8*/ 	.word	0x00006980


	//   ....[39]....
        /*01ac*/ 	.word	0x000069b0


	//   ....[40]....
        /*01b0*/ 	.word	0x00007d30


	//   ....[41]....
        /*01b4*/ 	.word	0x00007d40


	//   ....[42]....
        /*01b8*/ 	.word	0x00007d60


	//   ....[43]....
        /*01bc*/ 	.word	0x00007d70


	//   ....[44]....
        /*01c0*/ 	.word	0x00007d80


	//   ....[45]....
        /*01c4*/ 	.word	0x00007e60


	//   ....[46]....
        /*01c8*/ 	.word	0x00007fc0


	//   ....[47]....
        /*01cc*/ 	.word	0x00007ff0


	//   ....[48]....
        /*01d0*/ 	.word	0x00008120


	//   ....[49]....
        /*01d4*/ 	.word	0x00008150


	//   ....[50]....
        /*01d8*/ 	.word	0x00008280


	//   ....[51]....
        /*01dc*/ 	.word	0x000082a0


	//----- nvinfo : EIATTR_EXIT_INSTR_OFFSETS
	.align		4
.L_148:
        /*01e0*/ 	.byte	0x04, 0x1c
        /*01e2*/ 	.short	(.L_150 - .L_149)


	//   ....[0]....
.L_149:
        /*01e4*/ 	.word	0x00000030


	//   ....[1]....
        /*01e8*/ 	.word	0x000082b0


	//   ....[2]....
        /*01ec*/ 	.word	0x00008360


	//   ....[3]....
        /*01f0*/ 	.word	0x000083c0


	//----- nvinfo : EIATTR_CTAIDZ_USED
	.align		4
.L_150:
        /*01f4*/ 	.byte	0x01, 0x04
	.zero		2


	//----- nvinfo : EIATTR_MAX_THREADS
	.align		4
        /*01f8*/ 	.byte	0x04, 0x05
        /*01fa*/ 	.short	(.L_152 - .L_151)
.L_151:
        /*01fc*/ 	.word	0x00000100
        /*0200*/ 	.word	0x00000001
        /*0204*/ 	.word	0x00000001


	//----- nvinfo : EIATTR_CRS_STACK_SIZE
	.align		4
.L_152:
        /*0208*/ 	.byte	0x04, 0x1e
        /*020a*/ 	.short	(.L_154 - .L_153)
.L_153:
        /*020c*/ 	.word	0x00000000
.L_154:


//--------------------- .nv.info._ZN7cutlass13device_kernelIN5flash19enable_sm80_to_sm89INS1_16FlashAttnFwdSm80INS1_25CollectiveMainloopFwdSm80ILi8ELi1ELb0EN4cute5tupleIJNS5_1CILi128EEENS7_ILi64EEENS7_ILi192EEEEEELi192ENS_10bfloat16_tEfNS_4arch4Sm80ELb0ELb0ELb0ELb1ELb1ELb0ELb1ELb0EEENS1_21CollectiveEpilogueFwdINS6_IJS8_SA_S9_EEENS6_IJNS7_ILi1EEESI_SI_EEESC_SE_Li256ELb1ELb1ELb0ELb0EEENS1_19SingleTileSchedulerILb1ELb0ELb1ELi128EEEEEEEEEvNT_6ParamsE --------------------------
	.section	.nv.info._ZN7cutlass13device_kernelIN5flash19enable_sm80_to_sm89INS1_16FlashAttnFwdSm80INS1_25CollectiveMainloopFwdSm80ILi8ELi1ELb0EN4cute5tupleIJNS5_1CILi128EEENS7_ILi64EEENS7_ILi192EEEEEELi192ENS_10bfloat16_tEfNS_4arch4Sm80ELb0ELb0ELb0ELb1ELb1ELb0ELb1ELb0EEENS1_21CollectiveEpilogueFwdINS6_IJS8_SA_S9_EEENS6_IJNS7_ILi1EEESI_SI_EEESC_SE_Li256ELb1ELb1ELb0ELb0EEENS1_19SingleTileSchedulerILb1ELb0ELb1ELi128EEEEEEEEEvNT_6ParamsE,"",@"SHT_CUDA_INFO"
	.sectionflags	@""
	.align	4


	//----- nvinfo : EIATTR_CUDA_API_VERSION
	.align		4
        /*0000*/ 	.byte	0x04, 0x37
        /*0002*/ 	.short	(.L_156 - .L_155)
.L_155:
        /*0004*/ 	.word	0x00000082


	//----- nvinfo : EIATTR_SW2861232_WAR
	.align		4
.L_156:
        /*0008*/ 	.byte	0x01, 0x35
	.zero		2


	//----- nvinfo : EIATTR_PARAM_CBANK
	.align		4
        /*000c*/ 	.byte	0x04, 0x0a
        /*000e*/ 	.short	(.L_158 - .L_157)
	.align		4
.L_157:
        /*0010*/ 	.word	index@(.nv.constant0._ZN7cutlass13device_kernelIN5flash19enable_sm80_to_sm89INS1_16FlashAttnFwdSm80INS1_25CollectiveMainloopFwdSm80ILi8ELi1ELb0EN4cute5tupleIJNS5_1CILi128EEENS7_ILi64EEENS7_ILi192EEEEEELi192ENS_10bfloat16_tEfNS_4arch4Sm80ELb0ELb0ELb0ELb1ELb1ELb0ELb1ELb0EEENS1_21CollectiveEpilogueFwdINS6_IJS8_SA_S9_EEENS6_IJNS7_ILi1EEESI_SI_EEESC_SE_Li256ELb1ELb1ELb0ELb0EEENS1_19SingleTileSchedulerILb1ELb0ELb1ELi128EEEEEEEEEvNT_6ParamsE)
        /*0014*/ 	.short	0x0160
        /*0016*/ 	.short	0x0418


	//----- nvinfo : EIATTR_CBANK_PARAM_SIZE
	.align		4
.L_158:
        /*0018*/ 	.byte	0x03, 0x19
        /*001a*/ 	.short	0x0418


	//----- nvinfo : EIATTR_KPARAM_INFO
	.align		4
        /*001c*/ 	.byte	0x04, 0x17
        /*001e*/ 	.short	(.L_160 - .L_159)
.L_159:
        /*0020*/ 	.word	0x00000000
        /*0024*/ 	.short	0x0000
        /*0026*/ 	.short	0x0000
        /*0028*/ 	.byte	0x00, 0xf0, 0x61, 0x10


	//----- nvinfo : EIATTR_MAXREG_COUNT
	.align		4
.L_160:
        /*002c*/ 	.byte	0x03, 0x1b
        /*002e*/ 	.short	0x00ff


	//----- nvinfo : EIATTR_NUM_BARRIERS
	.align		4
        /*0030*/ 	.byte	0x02, 0x4c
        /*0032*/ 	.byte	0x02
	.zero		1


	//----- nvinfo : EIATTR_MERCURY_ISA_VERSION
	.align		4
        /*0034*/ 	.byte	0x03, 0x5f
        /*0036*/ 	.short	0x0000


	//----- nvinfo : EIATTR_COOP_GROUP_MASK_REGIDS
	.align		4
        /*0038*/ 	.byte	0x04, 0x29
        /*003a*/ 	.short	(.L_162 - .L_161)


	//   ....[0]....
.L_161:
        /*003c*/ 	.word	0xffffffff


	//   ....[1]....
        /*0040*/ 	.word	0xffffffff


	//   ....[2]....
        /*0044*/ 	.word	0xffffffff


	//   ....[3]....
        /*0048*/ 	.word	0xffffffff


	//   ....[4]....
        /*004c*/ 	.word	0xffffffff


	//   ....[5]....
        /*0050*/ 	.word	0xffffffff


	//   ....[6]....
        /*0054*/ 	.word	0xffffffff


	//   ....[7]....
        /*0058*/ 	.word	0xffffffff


	//   ....[8]....
        /*005c*/ 	.word	0xffffffff


	//   ....[9]....
        /*0060*/ 	.word	0xffffffff


	//   ....[10]....
        /*0064*/ 	.word	0xffffffff


	//   ....[11]....
        /*0068*/ 	.word	0xffffffff


	//   ....[12]....
        /*006c*/ 	.word	0xffffffff


	//   ....[13]....
        /*0070*/ 	.word	0xffffffff


	//   ....[14]....
        /*0074*/ 	.word	0xffffffff


	//   ....[15]....
        /*0078*/ 	.word	0xffffffff


	//   ....[16]....
        /*007c*/ 	.word	0xffffffff


	//   ....[17]....
        /*0080*/ 	.word	0xffffffff


	//   ....[18]....
        /*0084*/ 	.word	0xffffffff


	//   ....[19]....
        /*0088*/ 	.word	0xffffffff


	//   ....[20]....
        /*008c*/ 	.word	0xffffffff


	//   ....[21]....
        /*0090*/ 	.word	0xffffffff


	//   ....[22]....
        /*0094*/ 	.word	0xffffffff


	//   ....[23]....
        /*0098*/ 	.word	0xffffffff


	//   ....[24]....
        /*009c*/ 	.word	0xffffffff


	//   ....[25]....
        /*00a0*/ 	.word	0xffffffff


	//   ....[26]....
        /*00a4*/ 	.word	0xffffffff


	//   ....[27]....
        /*00a8*/ 	.word	0xffffffff


	//   ....[28]....
        /*00ac*/ 	.word	0xffffffff


	//   ....[29]....
        /*00b0*/ 	.word	0xffffffff


	//   ....[30]....
        /*00b4*/ 	.word	0xffffffff


	//   ....[31]....
        /*00b8*/ 	.word	0xffffffff


	//   ....[32]....
        /*00bc*/ 	.word	0xffffffff


	//   ....[33]....
        /*00c0*/ 	.word	0xffffffff


	//   ....[34]....
        /*00c4*/ 	.word	0xffffffff


	//   ....[35]....
        /*00c8*/ 	.word	0xffffffff


	//   ....[36]....
        /*00cc*/ 	.word	0xffffffff


	//   ....[37]....
        /*00d0*/ 	.word	0xffffffff


	//   ....[38]....
        /*00d4*/ 	.word	0xffffffff


	//   ....[39]....
        /*00d8*/ 	.word	0xffffffff


	//   ....[40]....
        /*00dc*/ 	.word	0xffffffff


	//   ....[41]....
        /*00e0*/ 	.word	0xffffffff


	//   ....[42]....
        /*00e4*/ 	.word	0xffffffff


	//   ....[43]....
        /*00e8*/ 	.word	0xffffffff


	//   ....[44]....
        /*00ec*/ 	.word	0xffffffff


	//   ....[45]....
        /*00f0*/ 	.word	0xffffffff


	//   ....[46]....
        /*00f4*/ 	.word	0xffffffff


	//   ....[47]....
        /*00f8*/ 	.word	0xffffffff


	//   ....[48]....
        /*00fc*/ 	.word	0xffffffff


	//   ....[49]....
        /*0100*/ 	.word	0xffffffff


	//   ....[50]....
        /*0104*/ 	.word	0xffffffff


	//   ....[51]....
        /*0108*/ 	.word	0xffffffff


	//   ....[52]....
        /*010c*/ 	.word	0xffffffff


	//   ....[53]....
        /*0110*/ 	.word	0xffffffff


	//   ....[54]....
        /*0114*/ 	.word	0xffffffff


	//   ....[55]....
        /*0118*/ 	.word	0xffffffff


	//   ....[56]....
        /*011c*/ 	.word	0xffffffff


	//   ....[57]....
        /*0120*/ 	.word	0xffffffff


	//   ....[58]....
        /*0124*/ 	.word	0xffffffff


	//   ....[59]....
        /*0128*/ 	.word	0xffffffff


	//   ....[60]....
        /*012c*/ 	.word	0xffffffff


	//----- nvinfo : EIATTR_COOP_GROUP_INSTR_OFFSETS
	.align		4
.L_162:
        /*0130*/ 	.byte	0x04, 0x28
        /*0132*/ 	.short	(.L_164 - .L_163)


	//   ....[0]....
.L_163:
        /*0134*/ 	.word	0x00000090


	//   ....[1]....
        /*0138*/ 	.word	0x00001060


	//   ....[2]....
        /*013c*/ 	.word	0x00001090


	//   ....[3]....
        /*0140*/ 	.word	0x00001290


	//   ....[4]....
        /*0144*/ 	.word	0x000012c0


	//   ....[5]....
        /*0148*/ 	.word	0x000013e0


	//   ....[6]....
        /*014c*/ 	.word	0x00001410


	//   ....[7]....
        /*0150*/ 	.word	0x00001520


	//   ....[8]....
        /*0154*/ 	.word	0x00001560


	//   ....[9]....
        /*0158*/ 	.word	0x00001c50


	//   ....[10]....
        /*015c*/ 	.word	0x00001c90


	//   ....[11]....
        /*0160*/ 	.word	0x00001cd0


	//   ....[12]....
        /*0164*/ 	.word	0x00001d00


	//   ....[13]....
        /*0168*/ 	.word	0x00001d30


	//   ....[14]....
        /*016c*/ 	.word	0x00001d60


	//   ....[15]....
        /*0170*/ 	.word	0x00001d90


	//   ....[16]....
        /*0174*/ 	.word	0x00001dd0


	//   ....[17]....
        /*0178*/ 	.word	0x00002e10


	//   ....[18]....
        /*017c*/ 	.word	0x00002e40


	//   ....[19]....
        /*0180*/ 	.word	0x00002e60


	//   ....[20]....
        /*0184*/ 	.word	0x00002e70


	//   ....[21]....
        /*0188*/ 	.word	0x000035f0


	//   ....[22]....
        /*018c*/ 	.word	0x00003650


	//   ....[23]....
        /*0190*/ 	.word	0x00003680


	//   ....[24]....
        /*0194*/ 	.word	0x000036a0


	//   ....[25]....
        /*0198*/ 	.word	0x00004890


	//   ....[26]....
        /*019c*/ 	.word	0x000048a0


	//   ....[27]....
        /*01a0*/ 	.word	0x000048b0


	//   ....[28]....
        /*01a4*/ 	.word	0x000048c0


	//   ....[29]....
        /*01a8*/ 	.word	0x00004b70


	//   ....[30]....
        /*01ac*/ 	.word	0x00004b80


	//   ....[31]....
        /*01b0*/ 	.word	0x00004b90


	//   ....[32]....
        /*01b4*/ 	.word	0x00004bb0


	//   ....[33]....
        /*01b8*/ 	.word	0x00005900


	//   ....[34]....
        /*01bc*/ 	.word	0x00005920


	//   ....[35]....
        /*01c0*/ 	.word	0x00005950


	//   ....[36]....
        /*01c4*/ 	.word	0x00005960


	//   ....[37]....
        /*01c8*/ 	.word	0x00007000


	//   ....[38]....
        /*01cc*/ 	.word	0x00007030


	//   ....[39]....
        /*01d0*/ 	.word	0x00007080


	//   ....[40]....
        /*01d4*/ 	.word	0x00007090


	//   ....[41]....
        /*01d8*/ 	.word	0x000086f0


	//   ....[42]....
        /*01dc*/ 	.word	0x00008730


	//   ....[43]....
        /*01e0*/ 	.word	0x00008770


	//   ....[44]....
        /*01e4*/ 	.word	0x000087b0


	//   ....[45]....
        /*01e8*/ 	.word	0x000089b0


	//   ....[46]....
        /*01ec*/ 	.word	0x000089c0


	//   ....[47]....
        /*01f0*/ 	.word	0x00008b40


	//   ....[48]....
        /*01f4*/ 	.word	0x00008b70


	//   ....[49]....
        /*01f8*/ 	.word	0x00008cc0


	//   ....[50]....
        /*01fc*/ 	.word	0x00008cf0


	//   ....[51]....
        /*0200*/ 	.word	0x00008e40


	//   ....[52]....
        /*0204*/ 	.word	0x00008e60


	//   ....[53]....
        /*0208*/ 	.word	0x00009780


	//   ....[54]....
        /*020c*/ 	.word	0x000097b0


	//   ....[55]....
        /*0210*/ 	.word	0x000098e0


	//   ....[56]....
        /*0214*/ 	.word	0x00009910


	//   ....[57]....
        /*0218*/ 	.word	0x00009a40


	//   ....[58]....
        /*021c*/ 	.word	0x00009a70


	//   ....[59]....
        /*0220*/ 	.word	0x00009ba0


	//   ....[60]....
        /*0224*/ 	.word	0x00009bc0


	//----- nvinfo : EIATTR_EXIT_INSTR_OFFSETS
	.align		4
.L_164:
        /*0228*/ 	.byte	0x04, 0x1c
        /*022a*/ 	.short	(.L_166 - .L_165)


	//   ....[0]....
.L_165:
        /*022c*/ 	.word	0x00000440


	//   ....[1]....
        /*0230*/ 	.word	0x00008e70


	//   ....[2]....
        /*0234*/ 	.word	0x00008f40


	//   ....[3]....
        /*0238*/ 	.word	0x00008fa0


	//   ....[4]....
        /*023c*/ 	.word	0x00009bd0


	//   ....[5]....
        /*0240*/ 	.word	0x00009c80


	//   ....[6]....
        /*0244*/ 	.word	0x00009ce0


	//----- nvinfo : EIATTR_CTAIDZ_USED
	.align		4
.L_166:
        /*0248*/ 	.byte	0x01, 0x04
	.zero		2


	//----- nvinfo : EIATTR_MAX_THREADS
	.align		4
        /*024c*/ 	.byte	0x04, 0x05
        /*024e*/ 	.short	(.L_168 - .L_167)
.L_167:
        /*0250*/ 	.word	0x00000100
        /*0254*/ 	.word	0x00000001
        /*0258*/ 	.word	0x00000001


	//----- nvinfo : EIATTR_CRS_STACK_SIZE
	.align		4
.L_168:
        /*025c*/ 	.byte	0x04, 0x1e
        /*025e*/ 	.short	(.L_170 - .L_169)
.L_169:
        /*0260*/ 	.word	0x00000000
.L_170:


//--------------------- .nv.info._ZN7cutlass13device_kernelIN5flash19enable_sm80_to_sm89INS1_16FlashAttnFwdSm80INS1_25CollectiveMainloopFwdSm80ILi8ELi1ELb0EN4cute5tupleIJNS5_1CILi128EEENS7_ILi64EEENS7_ILi192EEEEEELi192ENS_10bfloat16_tEfNS_4arch4Sm80ELb0ELb0ELb0ELb1ELb1ELb1ELb1ELb0EEENS1_21CollectiveEpilogueFwdINS6_IJS8_SA_S9_EEENS6_IJNS7_ILi1EEESI_SI_EEESC_SE_Li256ELb1ELb1ELb0ELb0EEENS1_19SingleTileSchedulerILb1ELb0ELb1ELi128EEEEEEEEEvNT_6ParamsE --------------------------
	.section	.nv.info._ZN7cutlass13device_kernelIN5flash19enable_sm80_to_sm89INS1_16FlashAttnFwdSm80INS1_25CollectiveMainloopFwdSm80ILi8ELi1ELb0EN4cute5tupleIJNS5_1CILi128EEENS7_ILi64EEENS7_ILi192EEEEEELi192ENS_10bfloat16_tEfNS_4arch4Sm80ELb0ELb0ELb0ELb1ELb1ELb1ELb1ELb0EEENS1_21CollectiveEpilogueFwdINS6_IJS8_SA_S9_EEENS6_IJNS7_ILi1EEESI_SI_EEESC_SE_Li256ELb1ELb1ELb0ELb0EEENS1_19SingleTileSchedulerILb1ELb0ELb1ELi128EEEEEEEEEvNT_6ParamsE,"",@"SHT_CUDA_INFO"
	.sectionflags	@""
	.align	4


	//----- nvinfo : EIATTR_CUDA_API_VERSION
	.align		4
        /*0000*/ 	.byte	0x04, 0x37
        /*0002*/ 	.short	(.L_172 - .L_171)
.L_171:
        /*0004*/ 	.word	0x00000082


	//----- nvinfo : EIATTR_SW2861232_WAR
	.align		4
.L_172:
        /*0008*/ 	.byte	0x01, 0x35
	.zero		2


	//----- nvinfo : EIATTR_PARAM_CBANK
	.align		4
        /*000c*/ 	.byte	0x04, 0x0a
        /*000e*/ 	.short	(.L_174 - .L_173)
	.align		4
.L_173:
        /*0010*/ 	.word	index@(.nv.constant0._ZN7cutlass13device_kernelIN5flash19enable_sm80_to_sm89INS1_16FlashAttnFwdSm80INS1_25CollectiveMainloopFwdSm80ILi8ELi1ELb0EN4cute5tupleIJNS5_1CILi128EEENS7_ILi64EEENS7_ILi192EEEEEELi192ENS_10bfloat16_tEfNS_4arch4Sm80ELb0ELb0ELb0ELb1ELb1ELb1ELb1ELb0EEENS1_21CollectiveEpilogueFwdINS6_IJS8_SA_S9_EEENS6_IJNS7_ILi1EEESI_SI_EEESC_SE_Li256ELb1ELb1ELb0ELb0EEENS1_19SingleTileSchedulerILb1ELb0ELb1ELi128EEEEEEEEEvNT_6ParamsE)
        /*0014*/ 	.short	0x0160
        /*0016*/ 	.short	0x0418


	//----- nvinfo : EIATTR_CBANK_PARAM_SIZE
	.align		4
.L_174:
        /*0018*/ 	.byte	0x03, 0x19
        /*001a*/ 	.short	0x0418


	//----- nvinfo : EIATTR_KPARAM_INFO
	.align		4
        /*001c*/ 	.byte	0x04, 0x17
        /*001e*/ 	.short	(.L_176 - .L_175)
.L_175:
        /*0020*/ 	.word	0x00000000
        /*0024*/ 	.short	0x0000
        /*0026*/ 	.short	0x0000
        /*0028*/ 	.byte	0x00, 0xf0, 0x61, 0x10


	//----- nvinfo : EIATTR_MAXREG_COUNT
	.align		4
.L_176:
        /*002c*/ 	.byte	0x03, 0x1b
        /*002e*/ 	.short	0x00ff


	//----- nvinfo : EIATTR_NUM_BARRIERS
	.align		4
        /*0030*/ 	.byte	0x02, 0x4c
        /*0032*/ 	.byte	0x02
	.zero		1


	//----- nvinfo : EIATTR_MERCURY_ISA_VERSION
	.align		4
        /*0034*/ 	.byte	0x03, 0x5f
        /*0036*/ 	.short	0x0000


	//----- nvinfo : EIATTR_COOP_GROUP_MASK_REGIDS
	.align		4
        /*0038*/ 	.byte	0x04, 0x29
        /*003a*/ 	.short	(.L_178 - .L_177)


	//   ....[0]....
.L_177:
        /*003c*/ 	.word	0xffffffff


	//   ....[1]....
        /*0040*/ 	.word	0xffffffff


	//   ....[2]....
        /*0044*/ 	.word	0xffffffff


	//   ....[3]....
        /*0048*/ 	.word	0xffffffff


	//   ....[4]....
        /*004c*/ 	.word	0xffffffff


	//   ....[5]....
        /*0050*/ 	.word	0xffffffff


	//   ....[6]....
        /*0054*/ 	.word	0xffffffff


	//   ....[7]....
        /*0058*/ 	.word	0xffffffff


	//   ....[8]....
        /*005c*/ 	.word	0xffffffff


	//   ....[9]....
        /*0060*/ 	.word	0xffffffff


	//   ....[10]....
        /*0064*/ 	.word	0xffffffff


	//   ....[11]....
        /*0068*/ 	.word	0xffffffff


	//   ....[12]....
        /*006c*/ 	.word	0xffffffff


	//   ....[13]....
        /*0070*/ 	.word	0xffffffff


	//   ....[14]....
        /*0074*/ 	.word	0xffffffff


	//   ....[15]....
        /*0078*/ 	.word	0xffffffff


	//   ....[16]....
        /*007c*/ 	.word	0xffffffff


	//   ....[17]....
        /*0080*/ 	.word	0xffffffff


	//   ....[18]....
        /*0084*/ 	.word	0xffffffff


	//   ....[19]....
        /*0088*/ 	.word	0xffffffff


	//   ....[20]....
        /*008c*/ 	.word	0xffffffff


	//   ....[21]....
        /*0090*/ 	.word	0xffffffff


	//   ....[22]....
        /*0094*/ 	.word	0xffffffff


	//   ....[23]....
        /*0098*/ 	.word	0xffffffff


	//   ....[24]....
        /*009c*/ 	.word	0xffffffff


	//   ....[25]....
        /*00a0*/ 	.word	0xffffffff


	//   ....[26]....
        /*00a4*/ 	.word	0xffffffff


	//   ....[27]....
        /*00a8*/ 	.word	0xffffffff


	//   ....[28]....
        /*00ac*/ 	.word	0xffffffff


	//   ....[29]....
        /*00b0*/ 	.word	0xffffffff


	//   ....[30]....
        /*00b4*/ 	.word	0xffffffff


	//   ....[31]....
        /*00b8*/ 	.word	0xffffffff


	//   ....[32]....
        /*00bc*/ 	.word	0xffffffff


	//   ....[33]....
        /*00c0*/ 	.word	0xffffffff


	//   ....[34]....
        /*00c4*/ 	.word	0xffffffff


	//   ....[35]....
        /*00c8*/ 	.word	0xffffffff


	//   ....[36]....
        /*00cc*/ 	.word	0xffffffff


	//   ....[37]....
        /*00d0*/ 	.word	0xffffffff


	//   ....[38]....
        /*00d4*/ 	.word	0xffffffff


	//   ....[39]....
        /*00d8*/ 	.word	0xffffffff


	//   ....[40]....
        /*00dc*/ 	.word	0xffffffff


	//   ....[41]....
        /*00e0*/ 	.word	0xffffffff


	//   ....[42]....
        /*00e4*/ 	.word	0xffffffff


	//   ....[43]....
        /*00e8*/ 	.word	0xffffffff


	//   ....[44]....
        /*00ec*/ 	.word	0xffffffff


	//   ....[45]....
        /*00f0*/ 	.word	0xffffffff


	//   ....[46]....
        /*00f4*/ 	.word	0xffffffff


	//   ....[47]....
        /*00f8*/ 	.word	0xffffffff


	//   ....[48]....
        /*00fc*/ 	.word	0xffffffff


	//   ....[49]....
        /*0100*/ 	.word	0xffffffff


	//   ....[50]....
        /*0104*/ 	.word	0xffffffff


	//   ....[51]....
        /*0108*/ 	.word	0xffffffff


	//   ....[52]....
        /*010c*/ 	.word	0xffffffff


	//   ....[53]....
        /*0110*/ 	.word	0xffffffff


	//   ....[54]....
        /*0114*/ 	.word	0xffffffff


	//   ....[55]....
        /*0118*/ 	.word	0xffffffff


	//   ....[56]....
        /*011c*/ 	.word	0xffffffff


	//   ....[57]....
        /*0120*/ 	.word	0xffffffff


	//   ....[58]....
        /*0124*/ 	.word	0xffffffff


	//   ....[59]....
        /*0128*/ 	.word	0xffffffff


	//   ....[60]....
        /*012c*/ 	.word	0xffffffff


	//   ....[61]....
        /*0130*/ 	.word	0xffffffff


	//   ....[62]....
        /*0134*/ 	.word	0xffffffff


	//   ....[63]....
        /*0138*/ 	.word	0xffffffff


	//   ....[64]....
        /*013c*/ 	.word	0xffffffff


	//   ....[65]....
        /*0140*/ 	.word	0xffffffff


	//   ....[66]....
        /*0144*/ 	.word	0xffffffff


	//   ....[67]....
        /*0148*/ 	.word	0xffffffff


	//   ....[68]....
        /*014c*/ 	.word	0xffffffff


	//----- nvinfo : EIATTR_COOP_GROUP_INSTR_OFFSETS
	.align		4
.L_178:
        /*0150*/ 	.byte	0x04, 0x28
        /*0152*/ 	.short	(.L_180 - .L_179)


	//   ....[0]....
.L_179:
        /*0154*/ 	.word	0x00000060


	//   ....[1]....
        /*0158*/ 	.word	0x00001f20


	//   ....[2]....
        /*015c*/ 	.word	0x00001f30


	//   ....[3]....
        /*0160*/ 	.word	0x00003b10


	//   ....[4]....
        /*0164*/ 	.word	0x00003b20


	//   ....[5]....
        /*0168*/ 	.word	0x00005520


	//   ....[6]....
        /*016c*/ 	.word	0x00005540


	//   ....[7]....
        /*0170*/ 	.word	0x00005a20


	//   ....[8]....
        /*0174*/ 	.word	0x00005a50


	//   ....[9]....
        /*0178*/ 	.word	0x000065a0


	//   ....[10]....
        /*017c*/ 	.word	0x00006660


	//   ....[11]....
        /*0180*/ 	.word	0x00006820


	//   ....[12]....
        /*0184*/ 	.word	0x00006850


	//   ....[13]....
        /*0188*/ 	.word	0x00006970


	//   ....[14]....
        /*018c*/ 	.word	0x000069a0


	//   ....[15]....
        /*0190*/ 	.word	0x00006ac0


	//   ....[16]....
        /*0194*/ 	.word	0x00006b10


	//   ....[17]....
        /*0198*/ 	.word	0x00006f50


	//   ....[18]....
        /*019c*/ 	.word	0x00006f80


	//   ....[19]....
        /*01a0*/ 	.word	0x00006fb0


	//   ....[20]....
        /*01a4*/ 	.word	0x00006fd0


	//   ....[21]....
        /*01a8*/ 	.word	0x0000cf50


	//   ....[22]....
        /*01ac*/ 	.word	0x0000cf90


	//   ....[23]....
        /*01b0*/ 	.word	0x0000cfc0


	//   ....[24]....
        /*01b4*/ 	.word	0x0000d000


	//   ....[25]....
        /*01b8*/ 	.word	0x0000e110


	//   ....[26]....
        /*01bc*/ 	.word	0x0000e140


	//   ....[27]....
        /*01c0*/ 	.word	0x0000e160


	//   ....[28]....
        /*01c4*/ 	.word	0x0000e170


	//   ....[29]....
        /*01c8*/ 	.word	0x0000e8f0


	//   ....[30]....
        /*01cc*/ 	.word	0x0000e950


	//   ....[31]....
        /*01d0*/ 	.word	0x0000e980


	//   ....[32]....
        /*01d4*/ 	.word	0x0000e9a0


	//   ....[33]....
        /*01d8*/ 	.word	0x0000fc00


	//   ....[34]....
        /*01dc*/ 	.word	0x0000fc10


	//   ....[35]....
        /*01e0*/ 	.word	0x0000fc20


	//   ....[36]....
        /*01e4*/ 	.word	0x0000fc30


	//   ....[37]....
        /*01e8*/ 	.word	0x0000fe90


	//   ....[38]....
        /*01ec*/ 	.word	0x0000fea0


	//   ....[39]....
        /*01f0*/ 	.word	0x0000ff00


	//   ....[40]....
        /*01f4*/ 	.word	0x0000ff20


	//   ....[41]....
        /*01f8*/ 	.word	0x00010c70


	//   ....[42]....
        /*01fc*/ 	.word	0x00010c90


	//   ....[43]....
        /*0200*/ 	.word	0x00010cc0


	//   ....[44]....
        /*0204*/ 	.word	0x00010cd0


	//   ....[45]....
        /*0208*/ 	.word	0x00012370


	//   ....[46]....
        /*020c*/ 	.word	0x000123a0


	//   ....[47]....
        /*0210*/ 	.word	0x000123f0


	//   ....[48]....
        /*0214*/ 	.word	0x00012400


	//   ....[49]....
        /*0218*/ 	.word	0x00013940


	//   ....[50]....
        /*021c*/ 	.word	0x00013980


	//   ....[51]....
        /*0220*/ 	.word	0x000139c0


	//   ....[52]....
        /*0224*/ 	.word	0x000139f0


	//   ....[53]....
        /*0228*/ 	.word	0x00013bd0


	//   ....[54]....
        /*022c*/ 	.word	0x00013be0


	//   ....[55]....
        /*0230*/ 	.word	0x00013d60


	//   ....[56]....
        /*0234*/ 	.word	0x00013d90


	//   ....[57]....
        /*0238*/ 	.word	0x00013ee0


	//   ....[58]....
        /*023c*/ 	.word	0x00013f10


	//   ....[59]....
        /*0240*/ 	.word	0x00014060


	//   ....[60]....
        /*0244*/ 	.word	0x00014080


	//   ....[61]....
        /*0248*/ 	.word	0x00014850


	//   ....[62]....
        /*024c*/ 	.word	0x00014870


	//   ....[63]....
        /*0250*/ 	.word	0x000149a0


	//   ....[64]....
        /*0254*/ 	.word	0x000149d0


	//   ....[65]....
        /*0258*/ 	.word	0x00014b00


	//   ....[66]....
        /*025c*/ 	.word	0x00014b30


	//   ....[67]....
        /*0260*/ 	.word	0x00014c60


	//   ....[68]....
        /*0264*/ 	.word	0x00014c80


	//----- nvinfo : EIATTR_EXIT_INSTR_OFFSETS
	.align		4
.L_180:
        /*0268*/ 	.byte	0x04, 0x1c
        /*026a*/ 	.short	(.L_182 - .L_181)


	//   ....[0]....
.L_181:
        /*026c*/ 	.word	0x00000310


	//   ....[1]....
        /*0270*/ 	.word	0x00014090


	//   ....[2]....
        /*0274*/ 	.word	0x00014160


	//   ....[3]....
        /*0278*/ 	.word	0x000141c0


	//   ....[4]....
        /*027c*/ 	.word	0x00014c90


	//   ....[5]....
        /*0280*/ 	.word	0x00014d40


	//   ....[6]....
        /*0284*/ 	.word	0x00014da0


	//----- nvinfo : EIATTR_CTAIDZ_USED
	.align		4
.L_182:
        /*0288*/ 	.byte	0x01, 0x04
	.zero		2


	//----- nvinfo : EIATTR_MAX_THREADS
	.align		4
        /*028c*/ 	.byte	0x04, 0x05
        /*028e*/ 	.short	(.L_184 - .L_183)
.L_183:
        /*0290*/ 	.word	0x00000100
        /*0294*/ 	.word	0x00000001
        /*0298*/ 	.word	0x00000001


	//----- nvinfo : EIATTR_CRS_STACK_SIZE
	.align		4
.L_184:
        /*029c*/ 	.byte	0x04, 0x1e
        /*029e*/ 	.short	(.L_186 - .L_185)
.L_185:
        /*02a0*/ 	.word	0x00000000
.L_186:


//--------------------- .nv.info._ZN7cutlass13device_kernelIN5flash19enable_sm80_to_sm89INS1_16FlashAttnFwdSm80INS1_25CollectiveMainloopFwdSm80ILi8ELi1ELb0EN4cute5tupleIJNS5_1CILi128EEENS7_ILi64EEENS7_ILi192EEEEEELi192ENS_10bfloat16_tEfNS_4arch4Sm80ELb0ELb1ELb0ELb0ELb1ELb0ELb1ELb0EEENS1_21CollectiveEpilogueFwdINS6_IJS8_SA_S9_EEENS6_IJNS7_ILi1EEESI_SI_EEESC_SE_Li256ELb0ELb1ELb0ELb0EEENS1_19SingleTileSchedulerILb0ELb0ELb1ELi128EEEEEEEEEvNT_6ParamsE --------------------------
	.section	.nv.info._ZN7cutlass13device_kernelIN5flash19enable_sm80_to_sm89INS1_16FlashAttnFwdSm80INS1_25CollectiveMainloopFwdSm80ILi8ELi1ELb0EN4cute5tupleIJNS5_1CILi128EEENS7_ILi64EEENS7_ILi192EEEEEELi192ENS_10bfloat16_tEfNS_4arch4Sm80ELb0ELb1ELb0ELb0ELb1ELb0ELb1ELb0EEENS1_21CollectiveEpilogueFwdINS6_IJS8_SA_S9_EEENS6_IJNS7_ILi1EEESI_SI_EEESC_SE_Li256ELb0ELb1ELb0ELb0EEENS1_19SingleTileSchedulerILb0ELb0ELb1ELi128EEEEEEEEEvNT_6ParamsE,"",@"SHT_CUDA_INFO"
	.sectionflags	@""
	.align	4


	//----- nvinfo : EIATTR_CUDA_API_VERSION
	.align		4
        /*0000*/ 	.byte	0x04, 0x37
        /*0002*/ 	.short	(.L_188 - .L_187)
.L_187:
        /*0004*/ 	.word	0x00000082


	//----- nvinfo : EIATTR_SW2861232_WAR
	.align		4
.L_188:
        /*0008*/ 	.byte	0x01, 0x35
	.zero		2


	//----- nvinfo : EIATTR_PARAM_CBANK
	.align		4
        /*000c*/ 	.byte	0x04, 0x0a
        /*000e*/ 	.short	(.L_190 - .L_189)
	.align		4
.L_189:
        /*0010*/ 	.word	index@(.nv.constant0._ZN7cutlass13device_kernelIN5flash19enable_sm80_to_sm89INS1_16FlashAttnFwdSm80INS1_25CollectiveMainloopFwdSm80ILi8ELi1ELb0EN4cute5tupleIJNS5_1CILi128EEENS7_ILi64EEENS7_ILi192EEEEEELi192ENS_10bfloat16_tEfNS_4arch4Sm80ELb0ELb1ELb0ELb0ELb1ELb0ELb1ELb0EEENS1_21CollectiveEpilogueFwdINS6_IJS8_SA_S9_EEENS6_IJNS7_ILi1EEESI_SI_EEESC_SE_Li256ELb0ELb1ELb0ELb0EEENS1_19SingleTileSchedulerILb0ELb0ELb1ELi128EEEEEEEEEvNT_6ParamsE)
        /*0014*/ 	.short	0x0160
        /*0016*/ 	.short	0x0418


	//----- nvinfo : EIATTR_CBANK_PARAM_SIZE
	.align		4
.L_190:
        /*0018*/ 	.byte	0x03, 0x19
        /*001a*/ 	.short	0x0418


	//----- nvinfo : EIATTR_KPARAM_INFO
	.align		4
        /*001c*/ 	.byte	0x04, 0x17
        /*001e*/ 	.short	(.L_192 - .L_191)
.L_191:
        /*0020*/ 	.word	0x00000000
        /*0024*/ 	.short	0x0000
        /*0026*/ 	.short	0x0000
        /*0028*/ 	.byte	0x00, 0xf0, 0x61, 0x10


	//----- nvinfo : EIATTR_MAXREG_COUNT
	.align		4
.L_192:
        /*002c*/ 	.byte	0x03, 0x1b
        /*002e*/ 	.short	0x00ff


	//----- nvinfo : EIATTR_NUM_BARRIERS
	.align		4
        /*0030*/ 	.byte	0x02, 0x4c
        /*0032*/ 	.byte	0x02
	.zero		1


	//----- nvinfo : EIATTR_MERCURY_ISA_VERSION
	.align		4
        /*0034*/ 	.byte	0x03, 0x5f
        /*0036*/ 	.short	0x0000


	//----- nvinfo : EIATTR_COOP_GROUP_MASK_REGIDS
	.align		4
        /*0038*/ 	.byte	0x04, 0x29
        /*003a*/ 	.short	(.L_194 - .L_193)


	//   ....[0]....
.L_193:
        /*003c*/ 	.word	0xffffffff


	//   ....[1]....
        /*0040*/ 	.word	0xffffffff


	//   ....[2]....
        /*0044*/ 	.word	0xffffffff


	//   ....[3]....
        /*0048*/ 	.word	0xffffffff


	//   ....[4]....
        /*004c*/ 	.word	0xffffffff


	//   ....[5]....
        /*0050*/ 	.word	0xffffffff


	//   ....[6]....
        /*0054*/ 	.word	0xffffffff


	//   ....[7]....
        /*0058*/ 	.word	0xffffffff


	//   ....[8]....
        /*005c*/ 	.word	0xffffffff


	//   ....[9]....
        /*0060*/ 	.word	0xffffffff


	//   ....[10]....
        /*0064*/ 	.word	0xffffffff


	//   ....[11]....
        /*0068*/ 	.word	0xffffffff


	//   ....[12]....
        /*006c*/ 	.word	0xffffffff


	//   ....[13]....
        /*0070*/ 	.word	0xffffffff


	//   ....[14]....
        /*0074*/ 	.word	0xffffffff


	//   ....[15]....
        /*0078*/ 	.word	0xffffffff


	//   ....[16]....
        /*007c*/ 	.word	0xffffffff


	//   ....[17]....
        /*0080*/ 	.word	0xffffffff


	//   ....[18]....
        /*0084*/ 	.word	0xffffffff


	//   ....[19]....
        /*0088*/ 	.word	0xffffffff


	//   ....[20]....
        /*008c*/ 	.word	0xffffffff


	//   ....[21]....
        /*0090*/ 	.word	0xffffffff


	//   ....[22]....
        /*0094*/ 	.word	0xffffffff


	//   ....[23]....
        /*0098*/ 	.word	0xffffffff


	//   ....[24]....
        /*009c*/ 	.word	0xffffffff


	//   ....[25]....
        /*00a0*/ 	.word	0xffffffff


	//   ....[26]....
        /*00a4*/ 	.word	0xffffffff


	//   ....[27]....
        /*00a8*/ 	.word	0xffffffff


	//   ....[28]....
        /*00ac*/ 	.word	0xffffffff


	//   ....[29]....
        /*00b0*/ 	.word	0xffffffff


	//   ....[30]....
        /*00b4*/ 	.word	0xffffffff


	//   ....[31]....
        /*00b8*/ 	.word	0xffffffff


	//   ....[32]....
        /*00bc*/ 	.word	0xffffffff


	//   ....[33]....
        /*00c0*/ 	.word	0xffffffff


	//   ....[34]....
        /*00c4*/ 	.word	0xffffffff


	//   ....[35]....
        /*00c8*/ 	.word	0xffffffff


	//   ....[36]....
        /*00cc*/ 	.word	0xffffffff


	//   ....[37]....
        /*00d0*/ 	.word	0xffffffff


	//   ....[38]....
        /*00d4*/ 	.word	0xffffffff


	//   ....[39]....
        /*00d8*/ 	.word	0xffffffff


	//   ....[40]....
        /*00dc*/ 	.word	0xffffffff


	//   ....[41]....
        /*00e0*/ 	.word	0xffffffff


	//   ....[42]....
        /*00e4*/ 	.word	0xffffffff


	//   ....[43]....
        /*00e8*/ 	.word	0xffffffff


	//   ....[44]....
        /*00ec*/ 	.word	0xffffffff


	//   ....[45]....
        /*00f0*/ 	.word	0xffffffff


	//   ....[46]....
        /*00f4*/ 	.word	0xffffffff


	//   ....[47]....
        /*00f8*/ 	.word	0xffffffff


	//   ....[48]....
        /*00fc*/ 	.word	0xffffffff


	//   ....[49]....
        /*0100*/ 	.word	0xffffffff


	//   ....[50]....
        /*0104*/ 	.word	0xffffffff


	//   ....[51]....
        /*0108*/ 	.word	0xffffffff


	//   ....[52]....
        /*010c*/ 	.word	0xffffffff


	//   ....[53]....
        /*0110*/ 	.word	0xffffffff


	//   ....[54]....
        /*0114*/ 	.word	0xffffffff


	//   ....[55]....
        /*0118*/ 	.word	0xffffffff


	//   ....[56]....
        /*011c*/ 	.word	0xffffffff


	//   ....[57]....
        /*0120*/ 	.word	0xffffffff


	//   ....[58]....
        /*0124*/ 	.word	0xffffffff


	//   ....[59]....
        /*0128*/ 	.word	0xffffffff


	//   ....[60]....
        /*012c*/ 	.word	0xffffffff


	//   ....[61]....
        /*0130*/ 	.word	0xffffffff


	//   ....[62]....
        /*0134*/ 	.word	0xffffffff


	//   ....[63]....
        /*0138*/ 	.word	0xffffffff


	//   ....[64]....
        /*013c*/ 	.word	0xffffffff


	//   ....[65]....
        /*0140*/ 	.word	0xffffffff


	//   ....[66]....
        /*0144*/ 	.word	0xffffffff


	//   ....[67]....
        /*0148*/ 	.word	0xffffffff


	//   ....[68]....
        /*014c*/ 	.word	0xffffffff


	//   ....[69]....
        /*0150*/ 	.word	0xffffffff


	//   ....[70]....
        /*0154*/ 	.word	0xffffffff


	//   ....[71]....
        /*0158*/ 	.word	0xffffffff


	//   ....[72]....
        /*015c*/ 	.word	0xffffffff


	//   ....[73]....
        /*0160*/ 	.word	0xffffffff


	//   ....[74]....
        /*0164*/ 	.word	0xffffffff


	//   ....[75]....
        /*0168*/ 	.word	0xffffffff


	//   ....[76]....
        /*016c*/ 	.word	0xffffffff


	//   ....[77]....
        /*0170*/ 	.word	0xffffffff


	//   ....[78]....
        /*0174*/ 	.word	0xffffffff


	//   ....[79]....
        /*0178*/ 	.word	0xffffffff


	//   ....[80]....
        /*017c*/ 	.word	0xffffffff


	//   ....[81]....
        /*0180*/ 	.word	0xffffffff


	//   ....[82]....
        /*0184*/ 	.word	0xffffffff


	//   ....[83]....
        /*0188*/ 	.word	0xffffffff


	//   ....[84]....
        /*018c*/ 	.word	0xffffffff


	//   ....[85]....
        /*0190*/ 	.word	0xffffffff


	//   ....[86]....
        /*0194*/ 	.word	0xffffffff


	//   ....[87]....
        /*0198*/ 	.word	0xffffffff


	//   ....[88]....
        /*019c*/ 	.word	0xffffffff


	//   ....[89]....
        /*01a0*/ 	.word	0xffffffff


	//----- nvinfo : EIATTR_COOP_GROUP_INSTR_OFFSETS
	.align		4
.L_194:
        /*01a4*/ 	.byte	0x04, 0x28
        /*01a6*/ 	.short	(.L_196 - .L_195)


	//   ....[0]....
.L_195:
        /*01a8*/ 	.word	0x00000ec0


	//   ....[1]....
        /*01ac*/ 	.word	0x00000f00


	//   ....[2]....
        /*01b0*/ 	.word	0x00000f30


	//   ....[3]....
        /*01b4*/ 	.word	0x00000f70


	//   ....[4]....
        /*01b8*/ 	.word	0x00000fa0


	//   ....[5]....
        /*01bc*/ 	.word	0x00001070


	//   ....[6]....
        /*01c0*/ 	.word	0x000010d0


	//   ....[7]....
        /*01c4*/ 	.word	0x000010e0


	//   ....[8]....
        /*01c8*/ 	.word	0x00001650


	//   ....[9]....
        /*01cc*/ 	.word	0x00001680


	//   ....[10]....
        /*01d0*/ 	.word	0x000016b0


	//   ....[11]....
        /*01d4*/ 	.word	0x000016e0


	//   ....[12]....
        /*01d8*/ 	.word	0x00001720


	//   ....[13]....
        /*01dc*/ 	.word	0x00001760


	//   ....[14]....
        /*01e0*/ 	.word	0x00001780


	//   ....[15]....
        /*01e4*/ 	.word	0x000017b0


	//   ....[16]....
        /*01e8*/ 	.word	0x00002a20


	//   ....[17]....
        /*01ec*/ 	.word	0x00002a40


	//   ....[18]....
        /*01f0*/ 	.word	0x00002a50


	//   ....[19]....
        /*01f4*/ 	.word	0x00002a60


	//   ....[20]....
        /*01f8*/ 	.word	0x00002da0


	//   ....[21]....
        /*01fc*/ 	.word	0x00003000


	//   ....[22]....
        /*0200*/ 	.word	0x00003890


	//   ....[23]....
        /*0204*/ 	.word	0x00003b60


	//   ....[24]....
        /*0208*/ 	.word	0x00003b70


	//   ....[25]....
        /*020c*/ 	.word	0x00003bd0


	//   ....[26]....
        /*0210*/ 	.word	0x00004f70


	//   ....[27]....
        /*0214*/ 	.word	0x00004f90


	//   ....[28]....
        /*0218*/ 	.word	0x00004fb0


	//   ....[29]....
        /*021c*/ 	.word	0x00004fc0


	//   ....[30]....
        /*0220*/ 	.word	0x00005c70


	//   ....[31]....
        /*0224*/ 	.word	0x00005c90


	//   ....[32]....
        /*0228*/ 	.word	0x00005ca0


	//   ....[33]....
        /*022c*/ 	.word	0x00005cb0


	//   ....[34]....
        /*0230*/ 	.word	0x00005eb0


	//   ....[35]....
        /*0234*/ 	.word	0x00006190


	//   ....[36]....
        /*0238*/ 	.word	0x00006be0


	//   ....[37]....
        /*023c*/ 	.word	0x00006d50


	//   ....[38]....
        /*0240*/ 	.word	0x00006d60


	//   ....[39]....
        /*0244*/ 	.word	0x00006d80


	//   ....[40]....
        /*0248*/ 	.word	0x00008a30


	//   ....[41]....
        /*024c*/ 	.word	0x00008a40


	//   ....[42]....
        /*0250*/ 	.word	0x00008a50


	//   ....[43]....
        /*0254*/ 	.word	0x00008a60


	//   ....[44]....
        /*0258*/ 	.word	0x00009720


	//   ....[45]....
        /*025c*/ 	.word	0x00009730


	//   ....[46]....
        /*0260*/ 	.word	0x00009740


	//   ....[47]....
        /*0264*/ 	.word	0x00009750


	//   ....[48]....
        /*0268*/ 	.word	0x00009b10


	//   ....[49]....
        /*026c*/ 	.word	0x00009b30


	//   ....[50]....
        /*0270*/ 	.word	0x00009b70


	//   ....[51]....
        /*0274*/ 	.word	0x00009b80


	//   ....[52]....
        /*0278*/ 	.word	0x0000b480


	//   ....[53]....
        /*027c*/ 	.word	0x0000b4a0


	//   ....[54]....
        /*0280*/ 	.word	0x0000b4b0


	//   ....[55]....
        /*0284*/ 	.word	0x0000b4d0


	//   ....[56]....
        /*0288*/ 	.word	0x0000c100


	//   ....[57]....
        /*028c*/ 	.word	0x0000c110


	//   ....[58]....
        /*0290*/ 	.word	0x0000c120


	//   ....[59]....
        /*0294*/ 	.word	0x0000c130


	//   ....[60]....
        /*0298*/ 	.word	0x0000c310


	//   ....[61]....
        /*029c*/ 	.word	0x0000c5d0


	//   ....[62]....
        /*02a0*/ 	.word	0x0000d100


	//   ....[63]....
        /*02a4*/ 	.word	0x0000d150


	//   ....[64]....
        /*02a8*/ 	.word	0x0000d170


	//   ....[65]....
        /*02ac*/ 	.word	0x0000d190


	//   ....[66]....
        /*02b0*/ 	.word	0x0000e8e0


	//   ....[67]....
        /*02b4*/ 	.word	0x0000e910


	//   ....[68]....
        /*02b8*/ 	.word	0x0000e950


	//   ....[69]....
        /*02bc*/ 	.word	0x0000e960


	//   ....[70]....
        /*02c0*/ 	.word	0x0000fed0


	//   ....[71]....
        /*02c4*/ 	.word	0x0000fee0


	//   ....[72]....
        /*02c8*/ 	.word	0x0000ff00


	//   ....[73]....
        /*02cc*/ 	.word	0x0000ff20


	//   ....[74]....
        /*02d0*/ 	.word	0x0000ff50


	//   ....[75]....
        /*02d4*/ 	.word	0x0000ff70


	//   ....[76]....
        /*02d8*/ 	.word	0x000101a0


	//   ....[77]....
        /*02dc*/ 	.word	0x000101d0


	//   ....[78]....
        /*02e0*/ 	.word	0x00010320


	//   ....[79]....
        /*02e4*/ 	.word	0x00010350


	//   ....[80]....
        /*02e8*/ 	.word	0x000104a0


	//   ....[81]....
        /*02ec*/ 	.word	0x000104c0


	//   ....[82]....
        /*02f0*/ 	.word	0x00010b90


	//   ....[83]....
        /*02f4*/ 	.word	0x00010bb0


	//   ....[84]....
        /*02f8*/ 	.word	0x00010ce0


	//   ....[85]....
        /*02fc*/ 	.word	0x00010d10


	//   ....[86]....
        /*0300*/ 	.word	0x00010e40


	//   ....[87]....
        /*0304*/ 	.word	0x00010e70


	//   ....[88]....
        /*0308*/ 	.word	0x00010fa0


	//   ....[89]....
        /*030c*/ 	.word	0x00010fc0


	//----- nvinfo : EIATTR_EXIT_INSTR_OFFSETS
	.align		4
.L_196:
        /*0310*/ 	.byte	0x04, 0x1c
        /*0312*/ 	.short	(.L_198 - .L_197)


	//   ....[0]....
.L_197:
        /*0314*/ 	.word	0x00000030


	//   ....[1]....
        /*0318*/ 	.word	0x000104d0


	//   ....[2]....
        /*031c*/ 	.word	0x000105a0


	//   ....[3]....
        /*0320*/ 	.word	0x00010600


	//   ....[4]....
        /*0324*/ 	.word	0x00010fd0


	//   ....[5]....
        /*0328*/ 	.word	0x00011080


	//   ....[6]....
        /*032c*/ 	.word	0x000110e0


	//----- nvinfo : EIATTR_CTAIDZ_USED
	.align		4
.L_198:
        /*0330*/ 	.byte	0x01, 0x04
	.zero		2


	//----- nvinfo : EIATTR_MAX_THREADS
	.align		4
        /*0334*/ 	.byte	0x04, 0x05
        /*0336*/ 	.short	(.L_200 - .L_199)
.L_199:
        /*0338*/ 	.word	0x00000100
        /*033c*/ 	.word	0x00000001
        /*0340*/ 	.word	0x00000001


	//----- nvinfo : EIATTR_CRS_STACK_SIZE
	.align		4
.L_200:
        /*0344*/ 	.byte	0x04, 0x1e
        /*0346*/ 	.short	(.L_202 - .L_201)
.L_201:
        /*0348*/ 	.word	0x00000000
.L_202:


//--------------------- .nv.info._ZN7cutlass13device_kernelIN5flash19enable_sm80_to_sm89INS1_16FlashAttnFwdSm80INS1_25CollectiveMainloopFwdSm80ILi8ELi1ELb0EN4cute5tupleIJNS5_1CILi128EEENS7_ILi64EEENS7_ILi192EEEEEELi192ENS_10bfloat16_tEfNS_4arch4Sm80ELb0ELb1ELb0ELb1ELb1ELb0ELb1ELb0EEENS1_21CollectiveEpilogueFwdINS6_IJS8_SA_S9_EEENS6_IJNS7_ILi1EEESI_SI_EEESC_SE_Li256ELb1ELb1ELb0ELb0EEENS1_19SingleTileSchedulerILb1ELb0ELb1ELi128EEEEEEEEEvNT_6ParamsE --------------------------
	.section	.nv.info._ZN7cutlass13device_kernelIN5flash19enable_sm80_to_sm89INS1_16FlashAttnFwdSm80INS1_25CollectiveMainloopFwdSm80ILi8ELi1ELb0EN4cute5tupleIJNS5_1CILi128EEENS7_ILi64EEENS7_ILi192EEEEEELi192ENS_10bfloat16_tEfNS_4arch4Sm80ELb0ELb1ELb0ELb1ELb1ELb0ELb1ELb0EEENS1_21CollectiveEpilogueFwdINS6_IJS8_SA_S9_EEENS6_IJNS7_ILi1EEESI_SI_EEESC_SE_Li256ELb1ELb1ELb0ELb0EEENS1_19SingleTileSchedulerILb1ELb0ELb1ELi128EEEEEEEEEvNT_6ParamsE,"",@"SHT_CUDA_INFO"
	.sectionflags	@""
	.align	4


	//----- nvinfo : EIATTR_CUDA_API_VERSION
	.align		4
        /*0000*/ 	.byte	0x04, 0x37
        /*0002*/ 	.short	(.L_204 - .L_203)
.L_203:
        /*0004*/ 	.word	0x00000082


	//----- nvinfo : EIATTR_SW2861232_WAR
	.align		4
.L_204:
        /*0008*/ 	.byte	0x01, 0x35
	.zero		2


	//----- nvinfo : EIATTR_PARAM_CBANK
	.align		4
        /*000c*/ 	.byte	0x04, 0x0a
        /*000e*/ 	.short	(.L_206 - .L_205)
	.align		4
.L_205:
        /*0010*/ 	.word	index@(.nv.constant0._ZN7cutlass13device_kernelIN5flash19enable_sm80_to_sm89INS1_16FlashAttnFwdSm80INS1_25CollectiveMainloopFwdSm80ILi8ELi1ELb0EN4cute5tupleIJNS5_1CILi128EEENS7_ILi64EEENS7_ILi192EEEEEELi192ENS_10bfloat16_tEfNS_4arch4Sm80ELb0ELb1ELb0ELb1ELb1ELb0ELb1ELb0EEENS1_21CollectiveEpilogueFwdINS6_IJS8_SA_S9_EEENS6_IJNS7_ILi1EEESI_SI_EEESC_SE_Li256ELb1ELb1ELb0ELb0EEENS1_19SingleTileSchedulerILb1ELb0ELb1ELi128EEEEEEEEEvNT_6ParamsE)
        /*0014*/ 	.short	0x0160
        /*0016*/ 	.short	0x0418


	//----- nvinfo : EIATTR_CBANK_PARAM_SIZE
	.align		4
.L_206:
        /*0018*/ 	.byte	0x03, 0x19
        /*001a*/ 	.short	0x0418


	//----- nvinfo : EIATTR_KPARAM_INFO
	.align		4
        /*001c*/ 	.byte	0x04, 0x17
        /*001e*/ 	.short	(.L_208 - .L_207)
.L_207:
        /*0020*/ 	.word	0x00000000
        /*0024*/ 	.short	0x0000
        /*0026*/ 	.short	0x0000
        /*0028*/ 	.byte	0x00, 0xf0, 0x61, 0x10


	//----- nvinfo : EIATTR_MAXREG_COUNT
	.align		4
.L_208:
        /*002c*/ 	.byte	0x03, 0x1b
        /*002e*/ 	.short	0x00ff


	//----- nvinfo : EIATTR_NUM_BARRIERS
	.align		4
        /*0030*/ 	.byte	0x02, 0x4c
        /*0032*/ 	.byte	0x02
	.zero		1


	//----- nvinfo : EIATTR_MERCURY_ISA_VERSION
	.align		4
        /*0034*/ 	.byte	0x03, 0x5f
        /*0036*/ 	.short	0x0000


	//----- nvinfo : EIATTR_COOP_GROUP_MASK_REGIDS
	.align		4
        /*0038*/ 	.byte	0x04, 0x29
        /*003a*/ 	.short	(.L_210 - .L_209)


	//   ....[0]....
.L_209:
        /*003c*/ 	.word	0xffffffff


	//   ....[1]....
        /*0040*/ 	.word	0xffffffff


	//   ....[2]....
        /*0044*/ 	.word	0xffffffff


	//   ....[3]....
        /*0048*/ 	.word	0xffffffff


	//   ....[4]....
        /*004c*/ 	.word	0xffffffff


	//   ....[5]....
        /*0050*/ 	.word	0xffffffff


	//   ....[6]....
        /*0054*/ 	.word	0xffffffff


	//   ....[7]....
        /*0058*/ 	.word	0xffffffff


	//   ....[8]....
        /*005c*/ 	.word	0xffffffff


	//   ....[9]....
        /*0060*/ 	.word	0xffffffff


	//   ....[10]....
        /*0064*/ 	.word	0xffffffff


	//   ....[11]....
        /*0068*/ 	.word	0xffffffff


	//   ....[12]....
        /*006c*/ 	.word	0xffffffff


	//   ....[13]....
        /*0070*/ 	.word	0xffffffff


	//   ....[14]....
        /*0074*/ 	.word	0xffffffff


	//   ....[15]....
        /*0078*/ 	.word	0xffffffff


	//   ....[16]....
        /*007c*/ 	.word	0xffffffff


	//   ....[17]....
        /*0080*/ 	.word	0xffffffff


	//   ....[18]....
        /*0084*/ 	.word	0xffffffff


	//   ....[19]....
        /*0088*/ 	.word	0xffffffff


	//   ....[20]....
        /*008c*/ 	.word	0xffffffff


	//   ....[21]....
        /*0090*/ 	.word	0xffffffff


	//   ....[22]....
        /*0094*/ 	.word	0xffffffff


	//   ....[23]....
        /*0098*/ 	.word	0xffffffff


	//   ....[24]....
        /*009c*/ 	.word	0xffffffff


	//   ....[25]....
        /*00a0*/ 	.word	0xffffffff


	//   ....[26]....
        /*00a4*/ 	.word	0xffffffff


	//   ....[27]....
        /*00a8*/ 	.word	0xffffffff


	//   ....[28]....
        /*00ac*/ 	.word	0xffffffff


	//   ....[29]....
        /*00b0*/ 	.word	0xffffffff


	//   ....[30]....
        /*00b4*/ 	.word	0xffffffff


	//   ....[31]....
        /*00b8*/ 	.word	0xffffffff


	//   ....[32]....
        /*00bc*/ 	.word	0xffffffff


	//   ....[33]....
        /*00c0*/ 	.word	0xffffffff


	//   ....[34]....
        /*00c4*/ 	.word	0xffffffff


	//   ....[35]....
        /*00c8*/ 	.word	0xffffffff


	//   ....[36]....
        /*00cc*/ 	.word	0xffffffff


	//   ....[37]....
        /*00d0*/ 	.word	0xffffffff


	//   ....[38]....
        /*00d4*/ 	.word	0xffffffff


	//   ....[39]....
        /*00d8*/ 	.word	0xffffffff


	//   ....[40]....
        /*00dc*/ 	.word	0xffffffff


	//   ....[41]....
        /*00e0*/ 	.word	0xffffffff


	//   ....[42]....
        /*00e4*/ 	.word	0xffffffff


	//   ....[43]....
        /*00e8*/ 	.word	0xffffffff


	//   ....[44]....
        /*00ec*/ 	.word	0xffffffff


	//   ....[45]....
        /*00f0*/ 	.word	0xffffffff


	//   ....[46]....
        /*00f4*/ 	.word	0xffffffff


	//   ....[47]....
        /*00f8*/ 	.word	0xffffffff


	//   ....[48]....
        /*00fc*/ 	.word	0xffffffff


	//   ....[49]....
        /*0100*/ 	.word	0xffffffff


	//   ....[50]....
        /*0104*/ 	.word	0xffffffff


	//   ....[51]....
        /*0108*/ 	.word	0xffffffff


	//   ....[52]....
        /*010c*/ 	.word	0xffffffff


	//   ....[53]....
        /*0110*/ 	.word	0xffffffff


	//   ....[54]....
        /*0114*/ 	.word	0xffffffff


	//   ....[55]....
        /*0118*/ 	.word	0xffffffff


	//   ....[56]....
        /*011c*/ 	.word	0xffffffff


	//   ....[57]....
        /*0120*/ 	.word	0xffffffff


	//   ....[58]....
        /*0124*/ 	.word	0xffffffff


	//   ....[59]....
        /*0128*/ 	.word	0xffffffff


	//   ....[60]....
        /*012c*/ 	.word	0xffffffff


	//   ....[61]....
        /*0130*/ 	.word	0xffffffff


	//   ....[62]....
        /*0134*/ 	.word	0xffffffff


	//   ....[63]....
        /*0138*/ 	.word	0xffffffff


	//   ....[64]....
        /*013c*/ 	.word	0xffffffff


	//   ....[65]....
        /*0140*/ 	.word	0xffffffff


	//   ....[66]....
        /*0144*/ 	.word	0xffffffff


	//   ....[67]....
        /*0148*/ 	.word	0xffffffff


	//   ....[68]....
        /*014c*/ 	.word	0xffffffff


	//   ....[69]....
        /*0150*/ 	.word	0xffffffff


	//   ....[70]....
        /*0154*/ 	.word	0xffffffff


	//   ....[71]....
        /*0158*/ 	.word	0xffffffff


	//   ....[72]....
        /*015c*/ 	.word	0xffffffff


	//   ....[73]....
        /*0160*/ 	.word	0xffffffff


	//   ....[74]....
        /*0164*/ 	.word	0xffffffff


	//   ....[75]....
        /*0168*/ 	.word	0xffffffff


	//   ....[76]....
        /*016c*/ 	.word	0xffffffff


	//   ....[77]....
        /*0170*/ 	.word	0xffffffff


	//   ....[78]....
        /*0174*/ 	.word	0xffffffff


	//   ....[79]....
        /*0178*/ 	.word	0xffffffff


	//   ....[80]....
        /*017c*/ 	.word	0xffffffff


	//   ....[81]....
        /*0180*/ 	.word	0xffffffff


	//   ....[82]....
        /*0184*/ 	.word	0xffffffff


	//   ....[83]....
        /*0188*/ 	.word	0xffffffff


	//   ....[84]....
        /*018c*/ 	.word	0xffffffff


	//   ....[85]....
        /*0190*/ 	.word	0xffffffff


	//   ....[86]....
        /*0194*/ 	.word	0xffffffff


	//   ....[87]....
        /*0198*/ 	.word	0xffffffff


	//   ....[88]....
        /*019c*/ 	.word	0xffffffff


	//   ....[89]....
        /*01a0*/ 	.word	0xffffffff


	//   ....[90]....
        /*01a4*/ 	.word	0xffffffff


	//----- nvinfo : EIATTR_COOP_GROUP_INSTR_OFFSETS
	.align		4
.L_210:
        /*01a8*/ 	.byte	0x04, 0x28
        /*01aa*/ 	.short	(.L_212 - .L_211)


	//   ....[0]....
.L_211:
        /*01ac*/ 	.word	0x00000090


	//   ....[1]....
        /*01b0*/ 	.word	0x00001540


	//   ....[2]....
        /*01b4*/ 	.word	0x00001570


	//   ....[3]....
        /*01b8*/ 	.word	0x000017a0


	//   ....[4]....
        /*01bc*/ 	.word	0x000017d0


	//   ....[5]....
        /*01c0*/ 	.word	0x000018f0


	//   ....[6]....
        /*01c4*/ 	.word	0x00001920


	//   ....[7]....
        /*01c8*/ 	.word	0x00001a50


	//   ....[8]....
        /*01cc*/ 	.word	0x00001aa0


	//   ....[9]....
        /*01d0*/ 	.word	0x000020f0


	//   ....[10]....
        /*01d4*/ 	.word	0x00002110


	//   ....[11]....
        /*01d8*/ 	.word	0x00002140


	//   ....[12]....
        /*01dc*/ 	.word	0x00002160


	//   ....[13]....
        /*01e0*/ 	.word	0x000021a0


	//   ....[14]....
        /*01e4*/ 	.word	0x000021d0


	//   ....[15]....
        /*01e8*/ 	.word	0x00002200


	//   ....[16]....
        /*01ec*/ 	.word	0x00002230


	//   ....[17]....
        /*01f0*/ 	.word	0x000032f0


	//   ....[18]....
        /*01f4*/ 	.word	0x00003330


	//   ....[19]....
        /*01f8*/ 	.word	0x00003350


	//   ....[20]....
        /*01fc*/ 	.word	0x00003360


	//   ....[21]....
        /*0200*/ 	.word	0x000036d0


	//   ....[22]....
        /*0204*/ 	.word	0x00003ad0


	//   ....[23]....
        /*0208*/ 	.word	0x00004410


	//   ....[24]....
        /*020c*/ 	.word	0x00004440


	//   ....[25]....
        /*0210*/ 	.word	0x00004460


	//   ....[26]....
        /*0214*/ 	.word	0x00004480


	//   ....[27]....
        /*0218*/ 	.word	0x000058a0


	//   ....[28]....
        /*021c*/ 	.word	0x000058c0


	//   ....[29]....
        /*0220*/ 	.word	0x000058e0


	//   ....[30]....
        /*0224*/ 	.word	0x000058f0


	//   ....[31]....
        /*0228*/ 	.word	0x000065a0


	//   ....[32]....
        /*022c*/ 	.word	0x000065c0


	//   ....[33]....
        /*0230*/ 	.word	0x000065d0


	//   ....[34]....
        /*0234*/ 	.word	0x000065e0


	//   ....[35]....
        /*0238*/ 	.word	0x000067e0


	//   ....[36]....
        /*023c*/ 	.word	0x00006aa0


	//   ....[37]....
        /*0240*/ 	.word	0x000074a0


	//   ....[38]....
        /*0244*/ 	.word	0x00007650


	//   ....[39]....
        /*0248*/ 	.word	0x00007660


	//   ....[40]....
        /*024c*/ 	.word	0x000076d0


	//   ....[41]....
        /*0250*/ 	.word	0x00009320


	//   ....[42]....
        /*0254*/ 	.word	0x00009340


	//   ....[43]....
        /*0258*/ 	.word	0x00009360


	//   ....[44]....
        /*025c*/ 	.word	0x00009370


	//   ....[45]....
        /*0260*/ 	.word	0x0000a030


	//   ....[46]....
        /*0264*/ 	.word	0x0000a040


	//   ....[47]....
        /*0268*/ 	.word	0x0000a050


	//   ....[48]....
        /*026c*/ 	.word	0x0000a060


	//   ....[49]....
        /*0270*/ 	.word	0x0000a430


	//   ....[50]....
        /*0274*/ 	.word	0x0000a450


	//   ....[51]....
        /*0278*/ 	.word	0x0000a480


	//   ....[52]....
        /*027c*/ 	.word	0x0000a490


	//   ....[53]....
        /*0280*/ 	.word	0x0000bd90


	//   ....[54]....
        /*0284*/ 	.word	0x0000bdb0


	//   ....[55]....
        /*0288*/ 	.word	0x0000bdc0


	//   ....[56]....
        /*028c*/ 	.word	0x0000bde0


	//   ....[57]....
        /*0290*/ 	.word	0x0000ca10


	//   ....[58]....
        /*0294*/ 	.word	0x0000ca20


	//   ....[59]....
        /*0298*/ 	.word	0x0000ca30


	//   ....[60]....
        /*029c*/ 	.word	0x0000ca40


	//   ....[61]....
        /*02a0*/ 	.word	0x0000cc20


	//   ....[62]....
        /*02a4*/ 	.word	0x0000cee0


	//   ....[63]....
        /*02a8*/ 	.word	0x0000da10


	//   ....[64]....
        /*02ac*/ 	.word	0x0000da60


	//   ....[65]....
        /*02b0*/ 	.word	0x0000da80


	//   ....[66]....
        /*02b4*/ 	.word	0x0000daa0


	//   ....[67]....
        /*02b8*/ 	.word	0x0000f1f0


	//   ....[68]....
        /*02bc*/ 	.word	0x0000f220


	//   ....[69]....
        /*02c0*/ 	.word	0x0000f260


	//   ....[70]....
        /*02c4*/ 	.word	0x0000f270


	//   ....[71]....
        /*02c8*/ 	.word	0x00010860


	//   ....[72]....
        /*02cc*/ 	.word	0x000108d0


	//   ....[73]....
        /*02d0*/ 	.word	0x00010910


	//   ....[74]....
        /*02d4*/ 	.word	0x00010950


	//   ....[75]....
        /*02d8*/ 	.word	0x00010ba0


	//   ....[76]....
        /*02dc*/ 	.word	0x00010bb0


	//   ....[77]....
        /*02e0*/ 	.word	0x00010d30


	//   ....[78]....
        /*02e4*/ 	.word	0x00010d60


	//   ....[79]....
        /*02e8*/ 	.word	0x00010eb0


	//   ....[80]....
        /*02ec*/ 	.word	0x00010ee0


	//   ....[81]....
        /*02f0*/ 	.word	0x00011030


	//   ....[82]....
        /*02f4*/ 	.word	0x00011050


	//   ....[83]....
        /*02f8*/ 	.word	0x00011990


	//   ....[84]....
        /*02fc*/ 	.word	0x000119a0


	//   ....[85]....
        /*0300*/ 	.word	0x00011ad0


	//   ....[86]....
        /*0304*/ 	.word	0x00011b00


	//   ....[87]....
        /*0308*/ 	.word	0x00011c30


	//   ....[88]....
        /*030c*/ 	.word	0x00011c60


	//   ....[89]....
        /*0310*/ 	.word	0x00011d90


	//   ....[90]....
        /*0314*/ 	.word	0x00011db0


	//----- nvinfo : EIATTR_EXIT_INSTR_OFFSETS
	.align		4
.L_212:
        /*0318*/ 	.byte	0x04, 0x1c
        /*031a*/ 	.short	(.L_214 - .L_213)


	//   ....[0]....
.L_213:
        /*031c*/ 	.word	0x00000440


	//   ....[1]....
        /*0320*/ 	.word	0x00011060


	//   ....[2]....
        /*0324*/ 	.word	0x00011130


	//   ....[3]....
        /*0328*/ 	.word	0x00011190


	//   ....[4]....
        /*032c*/ 	.word	0x00011dc0


	//   ....[5]....
        /*0330*/ 	.word	0x00011e70


	//   ....[6]....
        /*0334*/ 	.word	0x00011ed0


	//----- nvinfo : EIATTR_CTAIDZ_USED
	.align		4
.L_214:
        /*0338*/ 	.byte	0x01, 0x04
	.zero		2


	//----- nvinfo : EIATTR_MAX_THREADS
	.align		4
        /*033c*/ 	.byte	0x04, 0x05
        /*033e*/ 	.short	(.L_216 - .L_215)
.L_215:
        /*0340*/ 	.word	0x00000100
        /*0344*/ 	.word	0x00000001
        /*0348*/ 	.word	0x00000001


	//----- nvinfo : EIATTR_CRS_STACK_SIZE
	.align		4
.L_216:
        /*034c*/ 	.byte	0x04, 0x1e
        /*034e*/ 	.short	(.L_218 - .L_217)
.L_217:
        /*0350*/ 	.word	0x00000000
.L_218:


//--------------------- .nv.info._ZN7cutlass13device_kernelIN5flash19enable_sm80_to_sm89INS1_16FlashAttnFwdSm80INS1_25CollectiveMainloopFwdSm80ILi8ELi1ELb0EN4cute5tupleIJNS5_1CILi128EEENS7_ILi64EEENS7_ILi192EEEEEELi192ENS_10bfloat16_tEfNS_4arch4Sm80ELb0ELb1ELb0ELb1ELb1ELb1ELb1ELb0EEENS1_21CollectiveEpilogueFwdINS6_IJS8_SA_S9_EEENS6_IJNS7_ILi1EEESI_SI_EEESC_SE_Li256ELb1ELb1ELb0ELb0EEENS1_19SingleTileSchedulerILb1ELb0ELb1ELi128EEEEEEEEEvNT_6ParamsE --------------------------
	.section	.nv.info._ZN7cutlass13device_kernelIN5flash19enable_sm80_to_sm89INS1_16FlashAttnFwdSm80INS1_25CollectiveMainloopFwdSm80ILi8ELi1ELb0EN4cute5tupleIJNS5_1CILi128EEENS7_ILi64EEENS7_ILi192EEEEEELi192ENS_10bfloat16_tEfNS_4arch4Sm80ELb0ELb1ELb0ELb1ELb1ELb1ELb1ELb0EEENS1_21CollectiveEpilogueFwdINS6_IJS8_SA_S9_EEENS6_IJNS7_ILi1EEESI_SI_EEESC_SE_Li256ELb1ELb1ELb0ELb0EEENS1_19SingleTileSchedulerILb1ELb0ELb1ELi128EEEEEEEEEvNT_6ParamsE,"",@"SHT_CUDA_INFO"
	.sectionflags	@""
	.align	4


	//----- nvinfo : EIATTR_CUDA_API_VERSION
	.align		4
        /*0000*/ 	.byte	0x04, 0x37
        /*0002*/ 	.short	(.L_220 - .L_219)
.L_219:
        /*0004*/ 	.word	0x00000082


	//----- nvinfo : EIATTR_SW2861232_WAR
	.align		4
.L_220:
        /*0008*/ 	.byte	0x01, 0x35
	.zero		2


	//----- nvinfo : EIATTR_PARAM_CBANK
	.align		4
        /*000c*/ 	.byte	0x04, 0x0a
        /*000e*/ 	.short	(.L_222 - .L_221)
	.align		4
.L_221:
        /*0010*/ 	.word	index@(.nv.constant0._ZN7cutlass13device_kernelIN5flash19enable_sm80_to_sm89INS1_16FlashAttnFwdSm80INS1_25CollectiveMainloopFwdSm80ILi8ELi1ELb0EN4cute5tupleIJNS5_1CILi128EEENS7_ILi64EEENS7_ILi192EEEEEELi192ENS_10bfloat16_tEfNS_4arch4Sm80ELb0ELb1ELb0ELb1ELb1ELb1ELb1ELb0EEENS1_21CollectiveEpilogueFwdINS6_IJS8_SA_S9_EEENS6_IJNS7_ILi1EEESI_SI_EEESC_SE_Li256ELb1ELb1ELb0ELb0EEENS1_19SingleTileSchedulerILb1ELb0ELb1ELi128EEEEEEEEEvNT_6ParamsE)
        /*0014*/ 	.short	0x0160
        /*0016*/ 	.short	0x0418


	//----- nvinfo : EIATTR_CBANK_PARAM_SIZE
	.align		4
.L_222:
        /*0018*/ 	.byte	0x03, 0x19
        /*001a*/ 	.short	0x0418


	//----- nvinfo : EIATTR_KPARAM_INFO
	.align		4
        /*001c*/ 	.byte	0x04, 0x17
        /*001e*/ 	.short	(.L_224 - .L_223)
.L_223:
        /*0020*/ 	.word	0x00000000
        /*0024*/ 	.short	0x0000
        /*0026*/ 	.short	0x0000
        /*0028*/ 	.byte	0x00, 0xf0, 0x61, 0x10


	//----- nvinfo : EIATTR_MAXREG_COUNT
	.align		4
.L_224:
        /*002c*/ 	.byte	0x03, 0x1b
        /*002e*/ 	.short	0x00ff


	//----- nvinfo : EIATTR_NUM_BARRIERS
	.align		4
        /*0030*/ 	.byte	0x02, 0x4c
        /*0032*/ 	.byte	0x02
	.zero		1


	//----- nvinfo : EIATTR_MERCURY_ISA_VERSION
	.align		4
        /*0034*/ 	.byte	0x03, 0x5f
        /*0036*/ 	.short	0x0000


	//----- nvinfo : EIATTR_COOP_GROUP_MASK_REGIDS
	.align		4
        /*0038*/ 	.byte	0x04, 0x29
        /*003a*/ 	.short	(.L_226 - .L_225)


	//   ....[0]....
.L_225:
        /*003c*/ 	.word	0xffffffff


	//   ....[1]....
        /*0040*/ 	.word	0xffffffff


	//   ....[2]....
        /*0044*/ 	.word	0xffffffff


	//   ....[3]....
        /*0048*/ 	.word	0xffffffff


	//   ....[4]....
        /*004c*/ 	.word	0xffffffff


	//   ....[5]....
        /*0050*/ 	.word	0xffffffff


	//   ....[6]....
        /*0054*/ 	.word	0xffffffff


	//   ....[7]....
        /*0058*/ 	.word	0xffffffff


	//   ....[8]....
        /*005c*/ 	.word	0xffffffff


	//   ....[9]....
        /*0060*/ 	.word	0xffffffff


	//   ....[10]....
        /*0064*/ 	.word	0xffffffff


	//   ....[11]....
        /*0068*/ 	.word	0xffffffff


	//   ....[12]....
        /*006c*/ 	.word	0xffffffff


	//   ....[13]....
        /*0070*/ 	.word	0xffffffff


	//   ....[14]....
        /*0074*/ 	.word	0xffffffff


	//   ....[15]....
        /*0078*/ 	.word	0xffffffff


	//   ....[16]....
        /*007c*/ 	.word	0xffffffff


	//   ....[17]....
        /*0080*/ 	.word	0xffffffff


	//   ....[18]....
        /*0084*/ 	.word	0xffffffff


	//   ....[19]....
        /*0088*/ 	.word	0xffffffff


	//   ....[20]....
        /*008c*/ 	.word	0xffffffff


	//   ....[21]....
        /*0090*/ 	.word	0xffffffff


	//   ....[22]....
        /*0094*/ 	.word	0xffffffff


	//   ....[23]....
        /*0098*/ 	.word	0xffffffff


	//   ....[24]....
        /*009c*/ 	.word	0xffffffff


	//   ....[25]....
        /*00a0*/ 	.word	0xffffffff


	//   ....[26]....
        /*00a4*/ 	.word	0xffffffff


	//   ....[27]....
        /*00a8*/ 	.word	0xffffffff


	//   ....[28]....
        /*00ac*/ 	.word	0xffffffff


	//   ....[29]....
        /*00b0*/ 	.word	0xffffffff


	//   ....[30]....
        /*00b4*/ 	.word	0xffffffff


	//   ....[31]....
        /*00b8*/ 	.word	0xffffffff


	//   ....[32]....
        /*00bc*/ 	.word	0xffffffff


	//   ....[33]....
        /*00c0*/ 	.word	0xffffffff


	//   ....[34]....
        /*00c4*/ 	.word	0xffffffff


	//   ....[35]....
        /*00c8*/ 	.word	0xffffffff


	//   ....[36]....
        /*00cc*/ 	.word	0xffffffff


	//   ....[37]....
        /*00d0*/ 	.word	0xffffffff


	//   ....[38]....
        /*00d4*/ 	.word	0xffffffff


	//   ....[39]....
        /*00d8*/ 	.word	0xffffffff


	//   ....[40]....
        /*00dc*/ 	.word	0xffffffff


	//   ....[41]....
        /*00e0*/ 	.word	0xffffffff


	//   ....[42]....
        /*00e4*/ 	.word	0xffffffff


	//   ....[43]....
        /*00e8*/ 	.word	0xffffffff


	//   ....[44]....
        /*00ec*/ 	.word	0xffffffff


	//   ....[45]....
        /*00f0*/ 	.word	0xffffffff


	//   ....[46]....
        /*00f4*/ 	.word	0xffffffff


	//   ....[47]....
        /*00f8*/ 	.word	0xffffffff


	//   ....[48]....
        /*00fc*/ 	.word	0xffffffff


	//   ....[49]....
        /*0100*/ 	.word	0xffffffff


	//   ....[50]....
        /*0104*/ 	.word	0xffffffff


	//   ....[51]....
        /*0108*/ 	.word	0xffffffff


	//   ....[52]....
        /*010c*/ 	.word	0xffffffff


	//   ....[53]....
        /*0110*/ 	.word	0xffffffff


	//   ....[54]....
        /*0114*/ 	.word	0xffffffff


	//   ....[55]....
        /*0118*/ 	.word	0xffffffff


	//   ....[56]....
        /*011c*/ 	.word	0xffffffff


	//   ....[57]....
        /*0120*/ 	.word	0xffffffff


	//   ....[58]....
        /*0124*/ 	.word	0xffffffff


	//   ....[59]....
        /*0128*/ 	.word	0xffffffff


	//   ....[60]....
        /*012c*/ 	.word	0xffffffff


	//   ....[61]....
        /*0130*/ 	.word	0xffffffff


	//   ....[62]....
        /*0134*/ 	.word	0xffffffff


	//   ....[63]....
        /*0138*/ 	.word	0xffffffff


	//   ....[64]....
        /*013c*/ 	.word	0xffffffff


	//   ....[65]....
        /*0140*/ 	.word	0xffffffff


	//   ....[66]....
        /*0144*/ 	.word	0xffffffff


	//   ....[67]....
        /*0148*/ 	.word	0xffffffff


	//   ....[68]....
        /*014c*/ 	.word	0xffffffff


	//   ....[69]....
        /*0150*/ 	.word	0xffffffff


	//   ....[70]....
        /*0154*/ 	.word	0xffffffff


	//   ....[71]....
        /*0158*/ 	.word	0xffffffff


	//   ....[72]....
        /*015c*/ 	.word	0xffffffff


	//   ....[73]....
        /*0160*/ 	.word	0xffffffff


	//   ....[74]....
        /*0164*/ 	.word	0xffffffff


	//   ....[75]....
        /*0168*/ 	.word	0xffffffff


	//   ....[76]....
        /*016c*/ 	.word	0xffffffff


	//   ....[77]....
        /*0170*/ 	.word	0xffffffff


	//   ....[78]....
        /*0174*/ 	.word	0xffffffff


	//   ....[79]....
        /*0178*/ 	.word	0xffffffff


	//   ....[80]....
        /*017c*/ 	.word	0xffffffff


	//   ....[81]....
        /*0180*/ 	.word	0xffffffff


	//   ....[82]....
        /*0184*/ 	.word	0xffffffff


	//   ....[83]....
        /*0188*/ 	.word	0xffffffff


	//   ....[84]....
        /*018c*/ 	.word	0xffffffff


	//   ....[85]....
        /*0190*/ 	.word	0xffffffff


	//   ....[86]....
        /*0194*/ 	.word	0xffffffff


	//   ....[87]....
        /*0198*/ 	.word	0xffffffff


	//   ....[88]....
        /*019c*/ 	.word	0xffffffff


	//   ....[89]....
        /*01a0*/ 	.word	0xffffffff


	//   ....[90]....
        /*01a4*/ 	.word	0xffffffff


	//   ....[91]....
        /*01a8*/ 	.word	0xffffffff


	//   ....[92]....
        /*01ac*/ 	.word	0xffffffff


	//   ....[93]....
        /*01b0*/ 	.word	0xffffffff


	//   ....[94]....
        /*01b4*/ 	.word	0xffffffff


	//   ....[95]....
        /*01b8*/ 	.word	0xffffffff


	//   ....[96]....
        /*01bc*/ 	.word	0xffffffff


	//   ....[97]....
        /*01c0*/ 	.word	0xffffffff


	//   ....[98]....
        /*01c4*/ 	.word	0xffffffff


	//   ....[99]....
        /*01c8*/ 	.word	0xffffffff


	//   ....[100]....
        /*01cc*/ 	.word	0xffffffff


	//   ....[101]....
        /*01d0*/ 	.word	0xffffffff


	//   ....[102]....
        /*01d4*/ 	.word	0xffffffff


	//   ....[103]....
        /*01d8*/ 	.word	0xffffffff


	//   ....[104]....
        /*01dc*/ 	.word	0xffffffff


	//   ....[105]....
        /*01e0*/ 	.word	0xffffffff


	//   ....[106]....
        /*01e4*/ 	.word	0xffffffff


	//   ....[107]....
        /*01e8*/ 	.word	0xffffffff


	//   ....[108]....
        /*01ec*/ 	.word	0xffffffff


	//   ....[109]....
        /*01f0*/ 	.word	0xffffffff


	//   ....[110]....
        /*01f4*/ 	.word	0xffffffff


	//   ....[111]....
        /*01f8*/ 	.word	0xffffffff


	//   ....[112]....
        /*01fc*/ 	.word	0xffffffff


	//   ....[113]....
        /*0200*/ 	.word	0xffffffff


	//   ....[114]....
        /*0204*/ 	.word	0xffffffff


	//   ....[115]....
        /*0208*/ 	.word	0xffffffff


	//   ....[116]....
        /*020c*/ 	.word	0xffffffff


	//   ....[117]....
        /*0210*/ 	.word	0xffffffff


	//   ....[118]....
        /*0214*/ 	.word	0xffffffff


	//   ....[119]....
        /*0218*/ 	.word	0xffffffff


	//   ....[120]....
        /*021c*/ 	.word	0xffffffff


	//   ....[121]....
        /*0220*/ 	.word	0xffffffff


	//   ....[122]....
        /*0224*/ 	.word	0xffffffff


	//   ....[123]....
        /*0228*/ 	.word	0xffffffff


	//   ....[124]....
        /*022c*/ 	.word	0xffffffff


	//   ....[125]....
        /*0230*/ 	.word	0xffffffff


	//   ....[126]....
        /*0234*/ 	.word	0xffffffff


	//   ....[127]....
        /*0238*/ 	.word	0xffffffff


	//   ....[128]....
        /*023c*/ 	.word	0xffffffff


	//   ....[129]....
        /*0240*/ 	.word	0xffffffff


	//   ....[130]....
        /*0244*/ 	.word	0xffffffff


	//   ....[131]....
        /*0248*/ 	.word	0xffffffff


	//   ....[132]....
        /*024c*/ 	.word	0xffffffff


	//   ....[133]....
        /*0250*/ 	.word	0xffffffff


	//   ....[134]....
        /*0254*/ 	.word	0xffffffff


	//   ....[135]....
        /*0258*/ 	.word	0xffffffff


	//   ....[136]....
        /*025c*/ 	.word	0xffffffff


	//   ....[137]....
        /*0260*/ 	.word	0xffffffff


	//   ....[138]....
        /*0264*/ 	.word	0xffffffff


	//   ....[139]....
        /*0268*/ 	.word	0xffffffff


	//   ....[140]....
        /*026c*/ 	.word	0xffffffff


	//   ....[141]....
        /*0270*/ 	.word	0xffffffff


	//   ....[142]....
        /*0274*/ 	.word	0xffffffff


	//   ....[143]....
        /*0278*/ 	.word	0xffffffff


	//   ....[144]....
        /*027c*/ 	.word	0xffffffff


	//   ....[145]....
        /*0280*/ 	.word	0xffffffff


	//   ....[146]....
        /*0284*/ 	.word	0xffffffff


	//   ....[147]....
        /*0288*/ 	.word	0xffffffff


	//   ....[148]....
        /*028c*/ 	.word	0xffffffff


	//   ....[149]....
        /*0290*/ 	.word	0xffffffff


	//   ....[150]....
        /*0294*/ 	.word	0xffffffff


	//   ....[151]....
        /*0298*/ 	.word	0xffffffff


	//   ....[152]....
        /*029c*/ 	.word	0xffffffff


	//   ....[153]....
        /*02a0*/ 	.word	0xffffffff


	//   ....[154]....
        /*02a4*/ 	.word	0xffffffff


	//   ....[155]....
        /*02a8*/ 	.word	0xffffffff


	//   ....[156]....
        /*02ac*/ 	.word	0xffffffff


	//   ....[157]....
        /*02b0*/ 	.word	0xffffffff


	//   ....[158]....
        /*02b4*/ 	.word	0xffffffff


	//   ....[159]....
        /*02b8*/ 	.word	0xffffffff


	//   ....[160]....
        /*02bc*/ 	.word	0xffffffff


	//   ....[161]....
        /*02c0*/ 	.word	0xffffffff


	//   ....[162]....
        /*02c4*/ 	.word	0xffffffff


	//   ....[163]....
        /*02c8*/ 	.word	0xffffffff


	//   ....[164]....
        /*02cc*/ 	.word	0xffffffff


	//   ....[165]....
        /*02d0*/ 	.word	0xffffffff


	//   ....[166]....
        /*02d4*/ 	.word	0xffffffff


	//   ....[167]....
        /*02d8*/ 	.word	0xffffffff


	//   ....[168]....
        /*02dc*/ 	.word	0xffffffff


	//   ....[169]....
        /*02e0*/ 	.word	0xffffffff


	//   ....[170]....
        /*02e4*/ 	.word	0xffffffff


	//   ....[171]....
        /*02e8*/ 	.word	0xffffffff


	//   ....[172]....
        /*02ec*/ 	.word	0xffffffff


	//   ....[173]....
        /*02f0*/ 	.word	0xffffffff


	//   ....[174]....
        /*02f4*/ 	.word	0xffffffff


	//   ....[175]....
        /*02f8*/ 	.word	0xffffffff


	//   ....[176]....
        /*02fc*/ 	.word	0xffffffff


	//   ....[177]....
        /*0300*/ 	.word	0xffffffff


	//   ....[178]....
        /*0304*/ 	.word	0xffffffff


	//   ....[179]....
        /*0308*/ 	.word	0xffffffff


	//   ....[180]....
        /*030c*/ 	.word	0xffffffff


	//   ....[181]....
        /*0310*/ 	.word	0xffffffff


	//   ....[182]....
        /*0314*/ 	.word	0xffffffff


	//   ....[183]....
        /*0318*/ 	.word	0xffffffff


	//   ....[184]....
        /*031c*/ 	.word	0xffffffff


	//   ....[185]....
        /*0320*/ 	.word	0xffffffff


	//   ....[186]....
        /*0324*/ 	.word	0xffffffff


	//   ....[187]....
        /*0328*/ 	.word	0xffffffff


	//   ....[188]....
        /*032c*/ 	.word	0xffffffff


	//   ....[189]....
        /*0330*/ 	.word	0xffffffff


	//   ....[190]....
        /*0334*/ 	.word	0xffffffff


	//   ....[191]....
        /*0338*/ 	.word	0xffffffff


	//   ....[192]....
        /*033c*/ 	.word	0xffffffff


	//   ....[193]....
        /*0340*/ 	.word	0xffffffff


	//   ....[194]....
        /*0344*/ 	.word	0xffffffff


	//   ....[195]....
        /*0348*/ 	.word	0xffffffff


	//   ....[196]....
        /*034c*/ 	.word	0xffffffff


	//   ....[197]....
        /*0350*/ 	.word	0xffffffff


	//   ....[198]....
        /*0354*/ 	.word	0xffffffff


	//----- nvinfo : EIATTR_COOP_GROUP_INSTR_OFFSETS
	.align		4
.L_226:
        /*0358*/ 	.byte	0x04, 0x28
        /*035a*/ 	.short	(.L_228 - .L_227)


	//   ....[0]....
.L_227:
        /*035c*/ 	.word	0x00000090


	//   ....[1]....
        /*0360*/ 	.word	0x00002280


	//   ....[2]....
        /*0364*/ 	.word	0x00002290


	//   ....[3]....
        /*0368*/ 	.word	0x00003e70


	//   ....[4]....
        /*036c*/ 	.word	0x00003e80


	//   ....[5]....
        /*0370*/ 	.word	0x00005880


	//   ....[6]....
        /*0374*/ 	.word	0x000058a0


	//   ....[7]....
        /*0378*/ 	.word	0x00005d90


	//   ....[8]....
        /*037c*/ 	.word	0x00005db0


	//   ....[9]....
        /*0380*/ 	.word	0x00006eb0


	//   ....[10]....
        /*0384*/ 	.word	0x00006ed0


	//   ....[11]....
        /*0388*/ 	.word	0x00007060


	//   ....[12]....
        /*038c*/ 	.word	0x00007070


	//   ....[13]....
        /*0390*/ 	.word	0x000071f0


	//   ....[14]....
        /*0394*/ 	.word	0x00007210


	//   ....[15]....
        /*0398*/ 	.word	0x00007390


	//   ....[16]....
        /*039c*/ 	.word	0x000073a0


	//   ....[17]....
        /*03a0*/ 	.word	0x00007cd0


	//   ....[18]....
        /*03a4*/ 	.word	0x00007cf0


	//   ....[19]....
        /*03a8*/ 	.word	0x00007d00


	//   ....[20]....
        /*03ac*/ 	.word	0x00007d10


	//   ....[21]....
        /*03b0*/ 	.word	0x000080e0


	//   ....[22]....
        /*03b4*/ 	.word	0x000080f0


	//   ....[23]....
        /*03b8*/ 	.word	0x00008130


	//   ....[24]....
        /*03bc*/ 	.word	0x00008170


	//   ....[25]....
        /*03c0*/ 	.word	0x00008ed0


	//   ....[26]....
        /*03c4*/ 	.word	0x00008ef0


	//   ....[27]....
        /*03c8*/ 	.word	0x00008f60


	//   ....[28]....
        /*03cc*/ 	.word	0x00008f90


	//   ....[29]....
        /*03d0*/ 	.word	0x00009400


	//   ....[30]....
        /*03d4*/ 	.word	0x000098c0


	//   ....[31]....
        /*03d8*/ 	.word	0x00009f70


	//   ....[32]....
        /*03dc*/ 	.word	0x00009fa0


	//   ....[33]....
        /*03e0*/ 	.word	0x00009fb0


	//   ....[34]....
        /*03e4*/ 	.word	0x00009fe0


	//   ....[35]....
        /*03e8*/ 	.word	0x0000b540


	//   ....[36]....
        /*03ec*/ 	.word	0x0000b560


	//   ....[37]....
        /*03f0*/ 	.word	0x0000b580


	//   ....[38]....
        /*03f4*/ 	.word	0x0000b590


	//   ....[39]....
        /*03f8*/ 	.word	0x0000c2e0


	//   ....[40]....
        /*03fc*/ 	.word	0x0000c300


	//   ....[41]....
        /*0400*/ 	.word	0x0000c320


	//   ....[42]....
        /*0404*/ 	.word	0x0000c330


	//   ....[43]....
        /*0408*/ 	.word	0x0000c5d0


	//   ....[44]....
        /*040c*/ 	.word	0x0000cab0


	//   ....[45]....
        /*0410*/ 	.word	0x0000d180


	//   ....[46]....
        /*0414*/ 	.word	0x0000d1b0


	//   ....[47]....
        /*0418*/ 	.word	0x0000d1c0


	//   ....[48]....
        /*041c*/ 	.word	0x0000d1f0


	//   ....[49]....
        /*0420*/ 	.word	0x0000ee60


	//   ....[50]....
        /*0424*/ 	.word	0x0000ee80


	//   ....[51]....
        /*0428*/ 	.word	0x0000ee90


	//   ....[52]....
        /*042c*/ 	.word	0x0000eea0


	//   ....[53]....
        /*0430*/ 	.word	0x0000fbf0


	//   ....[54]....
        /*0434*/ 	.word	0x0000fc10


	//   ....[55]....
        /*0438*/ 	.word	0x0000fc20


	//   ....[56]....
        /*043c*/ 	.word	0x0000fc30


	//   ....[57]....
        /*0440*/ 	.word	0x00010030


	//   ....[58]....
        /*0444*/ 	.word	0x00010060


	//   ....[59]....
        /*0448*/ 	.word	0x00010070


	//   ....[60]....
        /*044c*/ 	.word	0x000100a0


	//   ....[61]....
        /*0450*/ 	.word	0x000119c0


	//   ....[62]....
        /*0454*/ 	.word	0x000119e0


	//   ....[63]....
        /*0458*/ 	.word	0x00011a20


	//   ....[64]....
        /*045c*/ 	.word	0x00011a60


	//   ....[65]....
        /*0460*/ 	.word	0x000126e0


	//   ....[66]....
        /*0464*/ 	.word	0x00012700


	//   ....[67]....
        /*0468*/ 	.word	0x00012710


	//   ....[68]....
        /*046c*/ 	.word	0x00012720


	//   ....[69]....
        /*0470*/ 	.word	0x00012960


	//   ....[70]....
        /*0474*/ 	.word	0x00012e40


	//   ....[71]....
        /*0478*/ 	.word	0x00013510


	//   ....[72]....
        /*047c*/ 	.word	0x00013540


	//   ....[73]....
        /*0480*/ 	.word	0x00013550


	//   ....[74]....
        /*0484*/ 	.word	0x00013580


	//   ....[75]....
        /*0488*/ 	.word	0x00014d20


	//   ....[76]....
        /*048c*/ 	.word	0x00014d50


	//   ....[77]....
        /*0490*/ 	.word	0x00014d60


	//   ....[78]....
        /*0494*/ 	.word	0x00014d90


	//   ....[79]....
        /*0498*/ 	.word	0x00016300


	//   ....[80]....
        /*049c*/ 	.word	0x00016340


	//   ....[81]....
        /*04a0*/ 	.word	0x00016380


	//   ....[82]....
        /*04a4*/ 	.word	0x000163b0


	//   ....[83]....
        /*04a8*/ 	.word	0x00016580


	//   ....[84]....
        /*04ac*/ 	.word	0x00016590


	//   ....[85]....
        /*04b0*/ 	.word	0x00016710


	//   ....[86]....
        /*04b4*/ 	.word	0x00016740


	//   ....[87]....
        /*04b8*/ 	.word	0x00016890


	//   ....[88]....
        /*04bc*/ 	.word	0x000168c0


	//   ....[89]....
        /*04c0*/ 	.word	0x00016a10


	//   ....[90]....
        /*04c4*/ 	.word	0x00016a30


	//   ....[91]....
        /*04c8*/ 	.word	0x000171f0


	//   ....[92]....
        /*04cc*/ 	.word	0x00017210


	//   ....[93]....
        /*04d0*/ 	.word	0x00017380


	//   ....[94]....
        /*04d4*/ 	.word	0x00017390


	//   ....[95]....
        /*04d8*/ 	.word	0x00017500


	//   ....[96]....
        /*04dc*/ 	.word	0x00017520


	//   ....[97]....
        /*04e0*/ 	.word	0x00017690


	//   ....[98]....
        /*04e4*/ 	.word	0x000176a0


	//   ....[99]....
        /*04e8*/ 	.word	0x00017850


	//   ....[100]....
        /*04ec*/ 	.word	0x000178d0


	//   ....[101]....
        /*04f0*/ 	.word	0x00017950


	//   ....[102]....
        /*04f4*/ 	.word	0x000179c0


	//   ....[103]....
        /*04f8*/ 	.word	0x00017a40


	//   ....[104]....
        /*04fc*/ 	.word	0x00017ac0


	//   ....[105]....
        /*0500*/ 	.word	0x00017b40


	//   ....[106]....
        /*0504*/ 	.word	0x00017bb0


	//   ....[107]....
        /*0508*/ 	.word	0x00017c20


	//   ....[108]....
        /*050c*/ 	.word	0x00017c90


	//   ....[109]....
        /*0510*/ 	.word	0x00017d10


	//   ....[110]....
        /*0514*/ 	.word	0x00017ec0


	//   ....[111]....
        /*0518*/ 	.word	0x00017f30


	//   ....[112]....
        /*051c*/ 	.word	0x00017f90


	//   ....[113]....
        /*0520*/ 	.word	0x00017ff0


	//   ....[114]....
        /*0524*/ 	.word	0x00018030


	//   ....[115]....
        /*0528*/ 	.word	0x00018080


	//   ....[116]....
        /*052c*/ 	.word	0x000180d0


	//   ....[117]....
        /*0530*/ 	.word	0x00018110


	//   ....[118]....
        /*0534*/ 	.word	0x00018180


	//   ....[119]....
        /*0538*/ 	.word	0x00018200


	//   ....[120]....
        /*053c*/ 	.word	0x00018330


	//   ....[121]....
        /*0540*/ 	.word	0x000183a0


	//   ....[122]....
        /*0544*/ 	.word	0x00018410


	//   ....[123]....
        /*0548*/ 	.word	0x00018490


	//   ....[124]....
        /*054c*/ 	.word	0x000185c0


	//   ....[125]....
        /*0550*/ 	.word	0x00018630


	//   ....[126]....
        /*0554*/ 	.word	0x00018690


	//   ....[127]....
        /*0558*/ 	.word	0x000186f0


	//   ....[128]....
        /*055c*/ 	.word	0x00018730


	//   ....[129]....
        /*0560*/ 	.word	0x00018780


	//   ....[130]....
        /*0564*/ 	.word	0x000187d0


	//   ....[131]....
        /*0568*/ 	.word	0x00018810


	//   ....[132]....
        /*056c*/ 	.word	0x00018890


	//   ....[133]....
        /*0570*/ 	.word	0x00018910


	//   ....[134]....
        /*0574*/ 	.word	0x00018a30


	//   ....[135]....
        /*0578*/ 	.word	0x00018aa0


	//   ....[136]....
        /*057c*/ 	.word	0x00018b10


	//   ....[137]....
        /*0580*/ 	.word	0x00018b90


	//   ....[138]....
        /*0584*/ 	.word	0x00018cb0


	//   ....[139]....
        /*0588*/ 	.word	0x00018d20


	//   ....[140]....
        /*058c*/ 	.word	0x00018d60


	//   ....[141]....
        /*0590*/ 	.word	0x00018db0


	//   ....[142]....
        /*0594*/ 	.word	0x00018e00


	//   ....[143]....
        /*0598*/ 	.word	0x00018e40


	//   ....[144]....
        /*059c*/ 	.word	0x00018eb0


	//   ....[145]....
        /*05a0*/ 	.word	0x00018f20


	//   ....[146]....
        /*05a4*/ 	.word	0x00018fa0


	//   ....[147]....
        /*05a8*/ 	.word	0x000190c0


	//   ....[148]....
        /*05ac*/ 	.word	0x00019130


	//   ....[149]....
        /*05b0*/ 	.word	0x00019190


	//   ....[150]....
        /*05b4*/ 	.word	0x000191f0


	//   ....[151]....
        /*05b8*/ 	.word	0x00019230


	//   ....[152]....
        /*05bc*/ 	.word	0x00019270


	//   ....[153]....
        /*05c0*/ 	.word	0x000192c0


	//   ....[154]....
        /*05c4*/ 	.word	0x00019310


	//   ....[155]....
        /*05c8*/ 	.word	0x00019370


	//   ....[156]....
        /*05cc*/ 	.word	0x000193b0


	//   ....[157]....
        /*05d0*/ 	.word	0x00019400


	//   ....[158]....
        /*05d4*/ 	.word	0x00019450


	//   ....[159]....
        /*05d8*/ 	.word	0x000194c0


	//   ....[160]....
        /*05dc*/ 	.word	0x00019540


	//   ....[161]....
        /*05e0*/ 	.word	0x000195c0


	//   ....[162]....
        /*05e4*/ 	.word	0x00019630


	//   ....[163]....
        /*05e8*/ 	.word	0x000196b0


	//   ....[164]....
        /*05ec*/ 	.word	0x00019730


	//   ....[165]....
        /*05f0*/ 	.word	0x000197b0


	//   ....[166]....
        /*05f4*/ 	.word	0x00019820


	//   ....[167]....
        /*05f8*/ 	.word	0x00019c60


	//   ....[168]....
        /*05fc*/ 	.word	0x00019c80


	//   ....[169]....
        /*0600*/ 	.word	0x00019c90


	//   ....[170]....
        /*0604*/ 	.word	0x00019ca0


	//   ....[171]....
        /*0608*/ 	.word	0x0001a520


	//   ....[172]....
        /*060c*/ 	.word	0x0001a530


	//   ....[173]....
        /*0610*/ 	.word	0x0001a540


	//   ....[174]....
        /*0614*/ 	.word	0x0001a550


	//   ....[175]....
        /*0618*/ 	.word	0x0001d8d0


	//   ....[176]....
        /*061c*/ 	.word	0x0001d8f0


	//   ....[177]....
        /*0620*/ 	.word	0x0001d900


	//   ....[178]....
        /*0624*/ 	.word	0x0001d910


	//   ....[179]....
        /*0628*/ 	.word	0x0001df90


	//   ....[180]....
        /*062c*/ 	.word	0x0001dfa0


	//   ....[181]....
        /*0630*/ 	.word	0x0001dfb0


	//   ....[182]....
        /*0634*/ 	.word	0x0001dfc0


	//   ....[183]....
        /*0638*/ 	.word	0x000214c0


	//   ....[184]....
        /*063c*/ 	.word	0x00021540


	//   ....[185]....
        /*0640*/ 	.word	0x000215b0


	//   ....[186]....
        /*0644*/ 	.word	0x00021620


	//   ....[187]....
        /*0648*/ 	.word	0x00021690


	//   ....[188]....
        /*064c*/ 	.word	0x00021700


	//   ....[189]....
        /*0650*/ 	.word	0x00021770


	//   ....[190]....
        /*0654*/ 	.word	0x000217e0


	//   ....[191]....
        /*0658*/ 	.word	0x00021850


	//   ....[192]....
        /*065c*/ 	.word	0x000218d0


	//   ....[193]....
        /*0660*/ 	.word	0x00021940


	//   ....[194]....
        /*0664*/ 	.word	0x000219b0


	//   ....[195]....
        /*0668*/ 	.word	0x00021a20


	//   ....[196]....
        /*066c*/ 	.word	0x00021a90


	//   ....[197]....
        /*0670*/ 	.word	0x00021b10


	//   ....[198]....
        /*0674*/ 	.word	0x00021b80


	//----- nvinfo : EIATTR_EXIT_INSTR_OFFSETS
	.align		4
.L_228:
        /*0678*/ 	.byte	0x04, 0x1c
        /*067a*/ 	.short	(.L_230 - .L_229)


	//   ....[0]....
.L_229:
        /*067c*/ 	.word	0x00000320


	//   ....[1]....
        /*0680*/ 	.word	0x00016a40


	//   ....[2]....
        /*0684*/ 	.word	0x00016b10


	//   ....[3]....
        /*0688*/ 	.word	0x00016b70


	//   ....[4]....
        /*068c*/ 	.word	0x000176e0


	//   ....[5]....
        /*0690*/ 	.word	0x00017790


	//   ....[6]....
        /*0694*/ 	.word	0x000177f0


	//----- nvinfo : EIATTR_CTAIDZ_USED
	.align		4
.L_230:
        /*0698*/ 	.byte	0x01, 0x04
	.zero		2


	//----- nvinfo : EIATTR_MAX_THREADS
	.align		4
        /*069c*/ 	.byte	0x04, 0x05
        /*069e*/ 	.short	(.L_232 - .L_231)
.L_231:
        /*06a0*/ 	.word	0x00000100
        /*06a4*/ 	.word	0x00000001
        /*06a8*/ 	.word	0x00000001


	//----- nvinfo : EIATTR_CRS_STACK_SIZE
	.align		4
.L_232:
        /*06ac*/ 	.byte	0x04, 0x1e
        /*06ae*/ 	.short	(.L_234 - .L_233)
.L_233:
        /*06b0*/ 	.word	0x00000000
.L_234:


//--------------------- .nv.info._ZN7cutlass13device_kernelIN5flash19enable_sm80_to_sm89INS1_16FlashAttnFwdSm80INS1_25CollectiveMainloopFwdSm80ILi8ELi1ELb0EN4cute5tupleIJNS5_1CILi128EEENS7_ILi64EEENS7_ILi192EEEEEELi192ENS_10bfloat16_tEfNS_4arch4Sm80ELb1ELb0ELb0ELb0ELb1ELb0ELb1ELb0EEENS1_21CollectiveEpilogueFwdINS6_IJS8_SA_S9_EEENS6_IJNS7_ILi1EEESI_SI_EEESC_SE_Li256ELb0ELb1ELb0ELb0EEENS1_30DynamicPersistentTileSchedulerILi256ELi256ELb0ELb1ELb0EEEEEEEEEvNT_6ParamsE --------------------------
	.section	.nv.info._ZN7cutlass13device_kernelIN5flash19enable_sm80_to_sm89INS1_16FlashAttnFwdSm80INS1_25CollectiveMainloopFwdSm80ILi8ELi1ELb0EN4cute5tupleIJNS5_1CILi128EEENS7_ILi64EEENS7_ILi192EEEEEELi192ENS_10bfloat16_tEfNS_4arch4Sm80ELb1ELb0ELb0ELb0ELb1ELb0ELb1ELb0EEENS1_21CollectiveEpilogueFwdINS6_IJS8_SA_S9_EEENS6_IJNS7_ILi1EEESI_SI_EEESC_SE_Li256ELb0ELb1ELb0ELb0EEENS1_30DynamicPersistentTileSchedulerILi256ELi256ELb0ELb1ELb0EEEEEEEEEvNT_6ParamsE,"",@"SHT_CUDA_INFO"
	.sectionflags	@""
	.align	4


	//----- nvinfo : EIATTR_CUDA_API_VERSION
	.align		4
        /*0000*/ 	.byte	0x04, 0x37
        /*0002*/ 	.short	(.L_236 - .L_235)
.L_235:
        /*0004*/ 	.word	0x00000082


	//----- nvinfo : EIATTR_SW2861232_WAR
	.align		4
.L_236:
        /*0008*/ 	.byte	0x01, 0x35
	.zero		2


	//----- nvinfo : EIATTR_PARAM_CBANK
	.align		4
        /*000c*/ 	.byte	0x04, 0x0a
        /*000e*/ 	.short	(.L_238 - .L_237)
	.align		4
.L_237:
        /*0010*/ 	.word	index@(.nv.constant0._ZN7cutlass13device_kernelIN5flash19enable_sm80_to_sm89INS1_16FlashAttnFwdSm80INS1_25CollectiveMainloopFwdSm80ILi8ELi1ELb0EN4cute5tupleIJNS5_1CILi128EEENS7_ILi64EEENS7_ILi192EEEEEELi192ENS_10bfloat16_tEfNS_4arch4Sm80ELb1ELb0ELb0ELb0ELb1ELb0ELb1ELb0EEENS1_21CollectiveEpilogueFwdINS6_IJS8_SA_S9_EEENS6_IJNS7_ILi1EEESI_SI_EEESC_SE_Li256ELb0ELb1ELb0ELb0EEENS1_30DynamicPersistentTileSchedulerILi256ELi256ELb0ELb1ELb0EEEEEEEEEvNT_6ParamsE)
        /*0014*/ 	.short	0x0160
        /*0016*/ 	.short	0x0428


	//----- nvinfo : EIATTR_CBANK_PARAM_SIZE
	.align		4
.L_238:
        /*0018*/ 	.byte	0x03, 0x19
        /*001a*/ 	.short	0x0428


	//----- nvinfo : EIATTR_KPARAM_INFO
	.align		4
        /*001c*/ 	.byte	0x04, 0x17
        /*001e*/ 	.short	(.L_240 - .L_239)
.L_239:
        /*0020*/ 	.word	0x00000000
        /*0024*/ 	.short	0x0000
        /*0026*/ 	.short	0x0000
        /*0028*/ 	.byte	0x00, 0xf0, 0xa1, 0x10


	//----- nvinfo : EIATTR_MAXREG_COUNT
	.align		4
.L_240:
        /*002c*/ 	.byte	0x03, 0x1b
        /*002e*/ 	.short	0x00ff


	//----- nvinfo : EIATTR_NUM_BARRIERS
	.align		4
        /*0030*/ 	.byte	0x02, 0x4c
        /*0032*/ 	.byte	0x06
	.zero		1


	//----- nvinfo : EIATTR_MERCURY_ISA_VERSION
	.align		4
        /*0034*/ 	.byte	0x03, 0x5f
        /*0036*/ 	.short	0x0000


	//----- nvinfo : EIATTR_INT_WARP_WIDE_INSTR_OFFSETS
	.align		4
        /*0038*/ 	.byte	0x04, 0x31
        /*003a*/ 	.short	(.L_242 - .L_241)


	//   ....[0]....
.L_241:
        /*003c*/ 	.word	0x0000ad20


	//   ....[1]....
        /*0040*/ 	.word	0x0000adc0


	//----- nvinfo : EIATTR_COOP_GROUP_MASK_REGIDS
	.align		4
.L_242:
        /*0044*/ 	.byte	0x04, 0x29
        /*0046*/ 	.short	(.L_244 - .L_243)


	//   ....[0]....
.L_243:
        /*0048*/ 	.word	0xffffffff


	//   ....[1]....
        /*004c*/ 	.word	0xffffffff


	//   ....[2]....
        /*0050*/ 	.word	0xffffffff


	//   ....[3]....
        /*0054*/ 	.word	0xffffffff


	//   ....[4]....
        /*0058*/ 	.word	0xffffffff


	//   ....[5]....
        /*005c*/ 	.word	0xffffffff


	//   ....[6]....
        /*0060*/ 	.word	0xffffffff


	//   ....[7]....
        /*0064*/ 	.word	0xffffffff


	//   ....[8]....
        /*0068*/ 	.word	0xffffffff


	//   ....[9]....
        /*006c*/ 	.word	0xffffffff


	//   ....[10]....
        /*0070*/ 	.word	0xffffffff


	//   ....[11]....
        /*0074*/ 	.word	0xffffffff


	//   ....[12]....
        /*0078*/ 	.word	0xffffffff


	//   ....[13]....
        /*007c*/ 	.word	0xffffffff


	//   ....[14]....
        /*0080*/ 	.word	0xffffffff


	//   ....[15]....
        /*0084*/ 	.word	0xffffffff


	//   ....[16]....
        /*0088*/ 	.word	0xffffffff


	//   ....[17]....
        /*008c*/ 	.word	0xffffffff


	//   ....[18]....
        /*0090*/ 	.word	0xffffffff


	//   ....[19]....
        /*0094*/ 	.word	0xffffffff


	//   ....[20]....
        /*0098*/ 	.word	0xffffffff


	//   ....[21]....
        /*009c*/ 	.word	0xffffffff


	//   ....[22]....
        /*00a0*/ 	.word	0xffffffff


	//   ....[23]....
        /*00a4*/ 	.word	0xffffffff


	//   ....[24]....
        /*00a8*/ 	.word	0xffffffff


	//   ....[25]....
        /*00ac*/ 	.word	0xffffffff


	//   ....[26]....
        /*00b0*/ 	.word	0xffffffff


	//   ....[27]....
        /*00b4*/ 	.word	0xffffffff


	//   ....[28]....
        /*00b8*/ 	.word	0xffffffff


	//   ....[29]....
        /*00bc*/ 	.word	0xffffffff


	//   ....[30]....
        /*00c0*/ 	.word	0xffffffff


	//   ....[31]....
        /*00c4*/ 	.word	0xffffffff


	//   ....[32]....
        /*00c8*/ 	.word	0xffffffff


	//   ....[33]....
        /*00cc*/ 	.word	0xffffffff


	//   ....[34]....
        /*00d0*/ 	.word	0xffffffff


	//   ....[35]....
        /*00d4*/ 	.word	0xffffffff


	//   ....[36]....
        /*00d8*/ 	.word	0xffffffff


	//   ....[37]....
        /*00dc*/ 	.word	0xffffffff


	//   ....[38]....
        /*00e0*/ 	.word	0xffffffff


	//   ....[39]....
        /*00e4*/ 	.word	0xffffffff


	//   ....[40]....
        /*00e8*/ 	.word	0xffffffff


	//   ....[41]....
        /*00ec*/ 	.word	0xffffffff


	//   ....[42]....
        /*00f0*/ 	.word	0xffffffff


	//   ....[43]....
        /*00f4*/ 	.word	0xffffffff


	//   ....[44]....
        /*00f8*/ 	.word	0xffffffff


	//   ....[45]....
        /*00fc*/ 	.word	0xffffffff


	//   ....[46]....
        /*0100*/ 	.word	0xffffffff


	//   ....[47]....
        /*0104*/ 	.word	0xffffffff


	//   ....[48]....
        /*0108*/ 	.word	0xffffffff


	//   ....[49]....
        /*010c*/ 	.word	0xffffffff


	//   ....[50]....
        /*0110*/ 	.word	0xffffffff


	//   ....[51]....
        /*0114*/ 	.word	0xffffffff


	//   ....[52]....
        /*0118*/ 	.word	0xffffffff


	//   ....[53]....
        /*011c*/ 	.word	0xffffffff


	//   ....[54]....
        /*0120*/ 	.word	0xffffffff


	//   ....[55]....
        /*0124*/ 	.word	0xffffffff


	//   ....[56]....
        /*0128*/ 	.word	0xffffffff


	//   ....[57]....
        /*012c*/ 	.word	0xffffffff


	//   ....[58]....
        /*0130*/ 	.word	0xffffffff


	//   ....[59]....
        /*0134*/ 	.word	0xffffffff


	//   ....[60]....
        /*0138*/ 	.word	0xffffffff


	//   ....[61]....
        /*013c*/ 	.word	0xffffffff


	//   ....[62]....
        /*0140*/ 	.word	0xffffffff


	//   ....[63]....
        /*0144*/ 	.word	0xffffffff


	//   ....[64]....
        /*0148*/ 	.word	0xffffffff


	//   ....[65]....
        /*014c*/ 	.word	0xffffffff


	//   ....[66]....
        /*0150*/ 	.word	0xffffffff


	//   ....[67]....
        /*0154*/ 	.word	0xffffffff


	//   ....[68]....
        /*0158*/ 	.word	0xffffffff


	//   ....[69]....
        /*015c*/ 	.word	0xffffffff


	//   ....[70]....
        /*0160*/ 	.word	0xffffffff


	//   ....[71]....
        /*0164*/ 	.word	0xffffffff


	//   ....[72]....
        /*0168*/ 	.word	0xffffffff


	//   ....[73]....
        /*016c*/ 	.word	0xffffffff


	//   ....[74]....
        /*0170*/ 	.word	0xffffffff


	//   ....[75]....
        /*0174*/ 	.word	0xffffffff


	//   ....[76]....
        /*0178*/ 	.word	0xffffffff


	//   ....[77]....
        /*017c*/ 	.word	0xffffffff


	//   ....[78]....
        /*0180*/ 	.word	0xffffffff


	//   ....[79]....
        /*0184*/ 	.word	0xffffffff


	//   ....[80]....
        /*0188*/ 	.word	0xffffffff


	//   ....[81]....
        /*018c*/ 	.word	0xffffffff


	//   ....[82]....
        /*0190*/ 	.word	0xffffffff


	//   ....[83]....
        /*0194*/ 	.word	0xffffffff


	//   ....[84]....
        /*0198*/ 	.word	0xffffffff


	//   ....[85]....
        /*019c*/ 	.word	0xffffffff


	//   ....[86]....
        /*01a0*/ 	.word	0xffffffff


	//   ....[87]....
        /*01a4*/ 	.word	0xffffffff


	//   ....[88]....
        /*01a8*/ 	.word	0xffffffff


	//   ....[89]....
        /*01ac*/ 	.word	0xffffffff


	//   ....[90]....
        /*01b0*/ 	.word	0xffffffff


	//   ....[91]....
        /*01b4*/ 	.word	0xffffffff


	//   ....[92]....
        /*01b8*/ 	.word	0xffffffff


	//   ....[93]....
        /*01bc*/ 	.word	0xffffffff


	//   ....[94]....
        /*01c0*/ 	.word	0xffffffff


	//   ....[95]....
        /*01c4*/ 	.word	0xffffffff


	//   ....[96]....
        /*01c8*/ 	.word	0xffffffff


	//   ....[97]....
        /*01cc*/ 	.word	0xffffffff


	//   ....[98]....
        /*01d0*/ 	.word	0xffffffff


	//   ....[99]....
        /*01d4*/ 	.word	0xffffffff


	//   ....[100]....
        /*01d8*/ 	.word	0xffffffff


	//   ....[101]....
        /*01dc*/ 	.word	0xffffffff


	//   ....[102]....
        /*01e0*/ 	.word	0xffffffff


	//   ....[103]....
        /*01e4*/ 	.word	0xffffffff


	//   ....[104]....
        /*01e8*/ 	.word	0xffffffff


	//   ....[105]....
        /*01ec*/ 	.word	0xffffffff


	//   ....[106]....
        /*01f0*/ 	.word	0xffffffff


	//   ....[107]....
        /*01f4*/ 	.word	0xffffffff


	//   ....[108]....
        /*01f8*/ 	.word	0xffffffff


	//   ....[109]....
        /*01fc*/ 	.word	0xffffffff


	//   ....[110]....
        /*0200*/ 	.word	0xffffffff


	//   ....[111]....
        /*0204*/ 	.word	0xffffffff


	//   ....[112]....
        /*0208*/ 	.word	0xffffffff


	//   ....[113]....
        /*020c*/ 	.word	0xffffffff


	//   ....[114]....
        /*0210*/ 	.word	0xffffffff


	//   ....[115]....
        /*0214*/ 	.word	0xffffffff


	//   ....[116]....
        /*0218*/ 	.word	0xffffffff


	//   ....[117]....
        /*021c*/ 	.word	0xffffffff


	//   ....[118]....
        /*0220*/ 	.word	0xffffffff


	//   ....[119]....
        /*0224*/ 	.word	0xffffffff


	//   ....[120]....
        /*0228*/ 	.word	0xffffffff


	//   ....[121]....
        /*022c*/ 	.word	0xffffffff


	//   ....[122]....
        /*0230*/ 	.word	0xffffffff


	//   ....[123]....
        /*0234*/ 	.word	0xffffffff


	//   ....[124]....
        /*0238*/ 	.word	0xffffffff


	//   ....[125]....
        /*023c*/ 	.word	0xffffffff


	//   ....[126]....
        /*0240*/ 	.word	0xffffffff


	//   ....[127]....
        /*0244*/ 	.word	0xffffffff


	//   ....[128]....
        /*0248*/ 	.word	0xffffffff


	//   ....[129]....
        /*024c*/ 	.word	0xffffffff


	//   ....[130]....
        /*0250*/ 	.word	0xffffffff


	//   ....[131]....
        /*0254*/ 	.word	0xffffffff


	//   ....[132]....
        /*0258*/ 	.word	0xffffffff


	//   ....[133]....
        /*025c*/ 	.word	0xffffffff


	//----- nvinfo : EIATTR_COOP_GROUP_INSTR_OFFSETS
	.align		4
.L_244:
        /*0260*/ 	.byte	0x04, 0x28
        /*0262*/ 	.short	(.L_246 - .L_245)


	//   ....[0]....
.L_245:
        /*0264*/ 	.word	0x00000040


	//   ....[1]....
        /*0268*/ 	.word	0x00000050


	//   ....[2]....
        /*026c*/ 	.word	0x00001150


	//   ....[3]....
        /*0270*/ 	.word	0x00001170


	//   ....[4]....
        /*0274*/ 	.word	0x000012c0


	//   ....[5]....
        /*0278*/ 	.word	0x000012d0


	//   ....[6]....
        /*027c*/ 	.word	0x00001400


	//   ....[7]....
        /*0280*/ 	.word	0x00001420


	//   ....[8]....
        /*0284*/ 	.word	0x00001550


	//   ....[9]....
        /*0288*/ 	.word	0x00001560


	//   ....[10]....
        /*028c*/ 	.word	0x00001a20


	//   ....[11]....
        /*0290*/ 	.word	0x00001a40


	//   ....[12]....
        /*0294*/ 	.word	0x00001a50


	//   ....[13]....
        /*0298*/ 	.word	0x00001a70


	//   ....[14]....
        /*029c*/ 	.word	0x00001cd0


	//   ....[15]....
        /*02a0*/ 	.word	0x00001ce0


	//   ....[16]....
        /*02a4*/ 	.word	0x00001cf0


	//   ....[17]....
        /*02a8*/ 	.word	0x00001d30


	//   ....[18]....
        /*02ac*/ 	.word	0x00002b40


	//   ....[19]....
        /*02b0*/ 	.word	0x00002b60


	//   ....[20]....
        /*02b4*/ 	.word	0x00002b90


	//   ....[21]....
        /*02b8*/ 	.word	0x00002bb0


	//   ....[22]....
        /*02bc*/ 	.word	0x00002e90


	//   ....[23]....
        /*02c0*/ 	.word	0x000030f0


	//   ....[24]....
        /*02c4*/ 	.word	0x000034f0


	//   ....[25]....
        /*02c8*/ 	.word	0x00003510


	//   ....[26]....
        /*02cc*/ 	.word	0x00003530


	//   ....[27]....
        /*02d0*/ 	.word	0x00003550


	//   ....[28]....
        /*02d4*/ 	.word	0x000048f0


	//   ....[29]....
        /*02d8*/ 	.word	0x00004910


	//   ....[30]....
        /*02dc*/ 	.word	0x00004940


	//   ....[31]....
        /*02e0*/ 	.word	0x00004960


	//   ....[32]....
        /*02e4*/ 	.word	0x00005740


	//   ....[33]....
        /*02e8*/ 	.word	0x00005760


	//   ....[34]....
        /*02ec*/ 	.word	0x00005790


	//   ....[35]....
        /*02f0*/ 	.word	0x000057b0


	//   ....[36]....
        /*02f4*/ 	.word	0x00005a90


	//   ....[37]....
        /*02f8*/ 	.word	0x00005cd0


	//   ....[38]....
        /*02fc*/ 	.word	0x000060d0


	//   ....[39]....
        /*0300*/ 	.word	0x000060f0


	//   ....[40]....
        /*0304*/ 	.word	0x00006110


	//   ....[41]....
        /*0308*/ 	.word	0x00006130


	//   ....[42]....
        /*030c*/ 	.word	0x00007b70


	//   ....[43]....
        /*0310*/ 	.word	0x00007b90


	//   ....[44]....
        /*0314*/ 	.word	0x00007bd0


	//   ....[45]....
        /*0318*/ 	.word	0x00007c10


	//   ....[46]....
        /*031c*/ 	.word	0x00008960


	//   ....[47]....
        /*0320*/ 	.word	0x00008980


	//   ....[48]....
        /*0324*/ 	.word	0x000089b0


	//   ....[49]....
        /*0328*/ 	.word	0x000089d0


	//   ....[50]....
        /*032c*/ 	.word	0x00008d90


	//   ....[51]....
        /*0330*/ 	.word	0x00008da0


	//   ....[52]....
        /*0334*/ 	.word	0x00008dd0


	//   ....[53]....
        /*0338*/ 	.word	0x00008de0


	//   ....[54]....
        /*033c*/ 	.word	0x0000a510


	//   ....[55]....
        /*0340*/ 	.word	0x0000a540


	//   ....[56]....
        /*0344*/ 	.word	0x0000a550


	//   ....[57]....
        /*0348*/ 	.word	0x0000a580


	//   ....[58]....
        /*034c*/ 	.word	0x0000b4c0


	//   ....[59]....
        /*0350*/ 	.word	0x0000b750


	//   ....[60]....
        /*0354*/ 	.word	0x0000b7a0


	//   ....[61]....
        /*0358*/ 	.word	0x0000b7d0


	//   ....[62]....
        /*035c*/ 	.word	0x0000b810


	//   ....[63]....
        /*0360*/ 	.word	0x0000b9d0


	//   ....[64]....
        /*0364*/ 	.word	0x0000b9e0


	//   ....[65]....
        /*0368*/ 	.word	0x0000bb10


	//   ....[66]....
        /*036c*/ 	.word	0x0000bb40


	//   ....[67]....
        /*0370*/ 	.word	0x0000bc40


	//   ....[68]....
        /*0374*/ 	.word	0x0000bc70


	//   ....[69]....
        /*0378*/ 	.word	0x0000bd70


	//   ....[70]....
        /*037c*/ 	.word	0x0000bd90


	//   ....[71]....
        /*0380*/ 	.word	0x0000c2a0


	//   ....[72]....
        /*0384*/ 	.word	0x0000c2c0


	//   ....[73]....
        /*0388*/ 	.word	0x0000c410


	//   ....[74]....
        /*038c*/ 	.word	0x0000c420


	//   ....[75]....
        /*0390*/ 	.word	0x0000c550


	//   ....[76]....
        /*0394*/ 	.word	0x0000c570


	//   ....[77]....
        /*0398*/ 	.word	0x0000c6a0


	//   ....[78]....
        /*039c*/ 	.word	0x0000c6b0


	//   ....[79]....
        /*03a0*/ 	.word	0x0000c830


	//   ....[80]....
        /*03a4*/ 	.word	0x0000c910


	//   ....[81]....
        /*03a8*/ 	.word	0x0000c980


	//   ....[82]....
        /*03ac*/ 	.word	0x0000c9e0


	//   ....[83]....
        /*03b0*/ 	.word	0x0000ca40


	//   ....[84]....
        /*03b4*/ 	.word	0x0000caa0


	//   ....[85]....
        /*03b8*/ 	.word	0x0000cb10


	//   ....[86]....
        /*03bc*/ 	.word	0x0000cb70


	//   ....[87]....
        /*03c0*/ 	.word	0x0000cbd0


	//   ....[88]....
        /*03c4*/ 	.word	0x0000cc30


	//   ....[89]....
        /*03c8*/ 	.word	0x0000cca0


	//   ....[90]....
        /*03cc*/ 	.word	0x0000ce10


	//   ....[91]....
        /*03d0*/ 	.word	0x0000ce70


	//   ....[92]....
        /*03d4*/ 	.word	0x0000cec0


	//   ....[93]....
        /*03d8*/ 	.word	0x0000cf10


	//   ....[94]....
        /*03dc*/ 	.word	0x0000d340


	//   ....[95]....
        /*03e0*/ 	.word	0x0000d380


	//   ....[96]....
        /*03e4*/ 	.word	0x0000d3d0


	//   ....[97]....
        /*03e8*/ 	.word	0x0000d410


	//   ....[98]....
        /*03ec*/ 	.word	0x0000d470


	//   ....[99]....
        /*03f0*/ 	.word	0x0000d4e0


	//   ....[100]....
        /*03f4*/ 	.word	0x0000d650


	//   ....[101]....
        /*03f8*/ 	.word	0x0000d6b0


	//   ....[102]....
        /*03fc*/ 	.word	0x0000d710


	//   ....[103]....
        /*0400*/ 	.word	0x0000d780


	//   ....[104]....
        /*0404*/ 	.word	0x0000d8f0


	//   ....[105]....
        /*0408*/ 	.word	0x0000d950


	//   ....[106]....
        /*040c*/ 	.word	0x0000d9a0


	//   ....[107]....
        /*0410*/ 	.word	0x0000d9f0


	//   ....[108]....
        /*0414*/ 	.word	0x0000de30


	//   ....[109]....
        /*0418*/ 	.word	0x0000de70


	//   ....[110]....
        /*041c*/ 	.word	0x0000dec0


	//   ....[111]....
        /*0420*/ 	.word	0x0000df00


	//   ....[112]....
        /*0424*/ 	.word	0x0000df60


	//   ....[113]....
        /*0428*/ 	.word	0x0000dfc0


	//   ....[114]....
        /*042c*/ 	.word	0x0000e030


	//   ....[115]....
        /*0430*/ 	.word	0x0000e170


	//   ....[116]....
        /*0434*/ 	.word	0x0000e1d0


	//   ....[117]....
        /*0438*/ 	.word	0x0000e210


	//   ....[118]....
        /*043c*/ 	.word	0x0000e250


	//   ....[119]....
        /*0440*/ 	.word	0x0000e2a0


	//   ....[120]....
        /*0444*/ 	.word	0x0000e2e0


	//   ....[121]....
        /*0448*/ 	.word	0x0000e340


	//   ....[122]....
        /*044c*/ 	.word	0x0000e380


	//   ....[123]....
        /*0450*/ 	.word	0x0000e3d0


	//   ....[124]....
        /*0454*/ 	.word	0x0000e420


	//   ....[125]....
        /*0458*/ 	.word	0x0000e480


	//   ....[126]....
        /*045c*/ 	.word	0x0000e4f0


	//   ....[127]....
        /*0460*/ 	.word	0x0000e550


	//   ....[128]....
        /*0464*/ 	.word	0x0000e5b0


	//   ....[129]....
        /*0468*/ 	.word	0x0000e610


	//   ....[130]....
        /*046c*/ 	.word	0x0000e680


	//   ....[131]....
        /*0470*/ 	.word	0x0000e6e0


	//   ....[132]....
        /*0474*/ 	.word	0x0000e740


	//   ....[133]....
        /*0478*/ 	.word	0x0000e7a0


	//----- nvinfo : EIATTR_EXIT_INSTR_OFFSETS
	.align		4
.L_246:
        /*047c*/ 	.byte	0x04, 0x1c
        /*047e*/ 	.short	(.L_248 - .L_247)


	//   ....[0]....
.L_247:
        /*0480*/ 	.word	0x00000090


	//   ....[1]....
        /*0484*/ 	.word	0x0000c8c0


	//----- nvinfo : EIATTR_MAX_THREADS
	.align		4
.L_248:
        /*0488*/ 	.byte	0x04, 0x05
        /*048a*/ 	.short	(.L_250 - .L_249)
.L_249:
        /*048c*/ 	.word	0x00000100
        /*0490*/ 	.word	0x00000001
        /*0494*/ 	.word	0x00000001


	//----- nvinfo : EIATTR_CRS_STACK_SIZE
	.align		4
.L_250:
        /*0498*/ 	.byte	0x04, 0x1e
        /*049a*/ 	.short	(.L_252 - .L_251)
.L_251:
        /*049c*/ 	.word	0x00000000
.L_252:


//--------------------- .nv.info._ZN7cutlass13device_kernelIN5flash19enable_sm80_to_sm89INS1_16FlashAttnFwdSm80INS1_25CollectiveMainloopFwdSm80ILi8ELi1ELb0EN4cute5tupleIJNS5_1CILi128EEENS7_ILi64EEENS7_ILi192EEEEEELi192ENS_10bfloat16_tEfNS_4arch4Sm80ELb1ELb0ELb0ELb1ELb1ELb0ELb1ELb0EEENS1_21CollectiveEpilogueFwdINS6_IJS8_SA_S9_EEENS6_IJNS7_ILi1EEESI_SI_EEESC_SE_Li256ELb1ELb1ELb0ELb0EEENS1_19SingleTileSchedulerILb1ELb0ELb1ELi128EEEEEEEEEvNT_6ParamsE --------------------------
	.section	.nv.info._ZN7cutlass13device_kernelIN5flash19enable_sm80_to_sm89INS1_16FlashAttnFwdSm80INS1_25CollectiveMainloopFwdSm80ILi8ELi1ELb0EN4cute5tupleIJNS5_1CILi128EEENS7_ILi64EEENS7_ILi192EEEEEELi192ENS_10bfloat16_tEfNS_4arch4Sm80ELb1ELb0ELb0ELb1ELb1ELb0ELb1ELb0EEENS1_21CollectiveEpilogueFwdINS6_IJS8_SA_S9_EEENS6_IJNS7_ILi1EEESI_SI_EEESC_SE_Li256ELb1ELb1ELb0ELb0EEENS1_19SingleTileSchedulerILb1ELb0ELb1ELi128EEEEEEEEEvNT_6ParamsE,"",@"SHT_CUDA_INFO"
	.sectionflags	@""
	.align	4


	//----- nvinfo : EIATTR_CUDA_API_VERSION
	.align		4
        /*0000*/ 	.byte	0x04, 0x37
        /*0002*/ 	.short	(.L_254 - .L_253)
.L_253:
        /*0004*/ 	.word	0x00000082


	//----- nvinfo : EIATTR_SW2861232_WAR
	.align		4
.L_254:
        /*0008*/ 	.byte	0x01, 0x35
	.zero		2


	//----- nvinfo : EIATTR_PARAM_CBANK
	.align		4
        /*000c*/ 	.byte	0x04, 0x0a
        /*000e*/ 	.short	(.L_256 - .L_255)
	.align		4
.L_255:
        /*0010*/ 	.word	index@(.nv.constant0._ZN7cutlass13device_kernelIN5flash19enable_sm80_to_sm89INS1_16FlashAttnFwdSm80INS1_25CollectiveMainloopFwdSm80ILi8ELi1ELb0EN4cute5tupleIJNS5_1CILi128EEENS7_ILi64EEENS7_ILi192EEEEEELi192ENS_10bfloat16_tEfNS_4arch4Sm80ELb1ELb0ELb0ELb1ELb1ELb0ELb1ELb0EEENS1_21CollectiveEpilogueFwdINS6_IJS8_SA_S9_EEENS6_IJNS7_ILi1EEESI_SI_EEESC_SE_Li256ELb1ELb1ELb0ELb0EEENS1_19SingleTileSchedulerILb1ELb0ELb1ELi128EEEEEEEEEvNT_6ParamsE)
        /*0014*/ 	.short	0x0160
        /*0016*/ 	.short	0x0418


	//----- nvinfo : EIATTR_CBANK_PARAM_SIZE
	.align		4
.L_256:
        /*0018*/ 	.byte	0x03, 0x19
        /*001a*/ 	.short	0x0418


	//----- nvinfo : EIATTR_KPARAM_INFO
	.align		4
        /*001c*/ 	.byte	0x04, 0x17
        /*001e*/ 	.short	(.L_258 - .L_257)
.L_257:
        /*0020*/ 	.word	0x00000000
        /*0024*/ 	.short	0x0000
        /*0026*/ 	.short	0x0000
        /*0028*/ 	.byte	0x00, 0xf0, 0x61, 0x10


	//----- nvinfo : EIATTR_MAXREG_COUNT
	.align		4
.L_258:
        /*002c*/ 	.byte	0x03, 0x1b
        /*002e*/ 	.short	0x00ff


	//----- nvinfo : EIATTR_NUM_BARRIERS
	.align		4
        /*0030*/ 	.byte	0x02, 0x4c
        /*0032*/ 	.byte	0x02
	.zero		1


	//----- nvinfo : EIATTR_MERCURY_ISA_VERSION
	.align		4
        /*0034*/ 	.byte	0x03, 0x5f
        /*0036*/ 	.short	0x0000


	//----- nvinfo : EIATTR_COOP_GROUP_MASK_REGIDS
	.align		4
        /*0038*/ 	.byte	0x04, 0x29
        /*003a*/ 	.short	(.L_260 - .L_259)


	//   ....[0]....
.L_259:
        /*003c*/ 	.word	0xffffffff


	//   ....[1]....
        /*0040*/ 	.word	0xffffffff


	//   ....[2]....
        /*0044*/ 	.word	0xffffffff


	//   ....[3]....
        /*0048*/ 	.word	0xffffffff


	//   ....[4]....
        /*004c*/ 	.word	0xffffffff


	//   ....[5]....
        /*0050*/ 	.word	0xffffffff


	//   ....[6]....
        /*0054*/ 	.word	0xffffffff


	//   ....[7]....
        /*0058*/ 	.word	0xffffffff


	//   ....[8]....
        /*005c*/ 	.word	0xffffffff


	//   ....[9]....
        /*0060*/ 	.word	0xffffffff


	//   ....[10]....
        /*0064*/ 	.word	0xffffffff


	//   ....[11]....
        /*0068*/ 	.word	0xffffffff


	//   ....[12]....
        /*006c*/ 	.word	0xffffffff


	//   ....[13]....
        /*0070*/ 	.word	0xffffffff


	//   ....[14]....
        /*0074*/ 	.word	0xffffffff


	//   ....[15]....
        /*0078*/ 	.word	0xffffffff


	//   ....[16]....
        /*007c*/ 	.word	0xffffffff


	//   ....[17]....
        /*0080*/ 	.word	0xffffffff


	//   ....[18]....
        /*0084*/ 	.word	0xffffffff


	//   ....[19]....
        /*0088*/ 	.word	0xffffffff


	//   ....[20]....
        /*008c*/ 	.word	0xffffffff


	//   ....[21]....
        /*0090*/ 	.word	0xffffffff


	//   ....[22]....
        /*0094*/ 	.word	0xffffffff


	//   ....[23]....
        /*0098*/ 	.word	0xffffffff


	//   ....[24]....
        /*009c*/ 	.word	0xffffffff


	//   ....[25]....
        /*00a0*/ 	.word	0xffffffff


	//   ....[26]....
        /*00a4*/ 	.word	0xffffffff


	//   ....[27]....
        /*00a8*/ 	.word	0xffffffff


	//   ....[28]....
        /*00ac*/ 	.word	0xffffffff


	//   ....[29]....
        /*00b0*/ 	.word	0xffffffff


	//   ....[30]....
        /*00b4*/ 	.word	0xffffffff


	//   ....[31]....
        /*00b8*/ 	.word	0xffffffff


	//   ....[32]....
        /*00bc*/ 	.word	0xffffffff


	//   ....[33]....
        /*00c0*/ 	.word	0xffffffff


	//   ....[34]....
        /*00c4*/ 	.word	0xffffffff


	//   ....[35]....
        /*00c8*/ 	.word	0xffffffff


	//   ....[36]....
        /*00cc*/ 	.word	0xffffffff


	//   ....[37]....
        /*00d0*/ 	.word	0xffffffff


	//   ....[38]....
        /*00d4*/ 	.word	0xffffffff


	//   ....[39]....
        /*00d8*/ 	.word	0xffffffff


	//   ....[40]....
        /*00dc*/ 	.word	0xffffffff


	//   ....[41]....
        /*00e0*/ 	.word	0xffffffff


	//   ....[42]....
        /*00e4*/ 	.word	0xffffffff


	//   ....[43]....
        /*00e8*/ 	.word	0xffffffff


	//   ....[44]....
        /*00ec*/ 	.word	0xffffffff


	//   ....[45]....
        /*00f0*/ 	.word	0xffffffff


	//   ....[46]....
        /*00f4*/ 	.word	0xffffffff


	//   ....[47]....
        /*00f8*/ 	.word	0xffffffff


	//   ....[48]....
        /*00fc*/ 	.word	0xffffffff


	//   ....[49]....
        /*0100*/ 	.word	0xffffffff


	//   ....[50]....
        /*0104*/ 	.word	0xffffffff


	//   ....[51]....
        /*0108*/ 	.word	0xffffffff


	//   ....[52]....
        /*010c*/ 	.word	0xffffffff


	//   ....[53]....
        /*0110*/ 	.word	0xffffffff


	//   ....[54]....
        /*0114*/ 	.word	0xffffffff


	//   ....[55]....
        /*0118*/ 	.word	0xffffffff


	//   ....[56]....
        /*011c*/ 	.word	0xffffffff


	//   ....[57]....
        /*0120*/ 	.word	0xffffffff


	//   ....[58]....
        /*0124*/ 	.word	0xffffffff


	//   ....[59]....
        /*0128*/ 	.word	0xffffffff


	//   ....[60]....
        /*012c*/ 	.word	0xffffffff


	//   ....[61]....
        /*0130*/ 	.word	0xffffffff


	//   ....[62]....
        /*0134*/ 	.word	0xffffffff


	//   ....[63]....
        /*0138*/ 	.word	0xffffffff


	//   ....[64]....
        /*013c*/ 	.word	0xffffffff


	//   ....[65]....
        /*0140*/ 	.word	0xffffffff


	//   ....[66]....
        /*0144*/ 	.word	0xffffffff


	//   ....[67]....
        /*0148*/ 	.word	0xffffffff


	//   ....[68]....
        /*014c*/ 	.word	0xffffffff


	//   ....[69]....
        /*0150*/ 	.word	0xffffffff


	//   ....[70]....
        /*0154*/ 	.word	0xffffffff


	//   ....[71]....
        /*0158*/ 	.word	0xffffffff


	//   ....[72]....
        /*015c*/ 	.word	0xffffffff


	//   ....[73]....
        /*0160*/ 	.word	0xffffffff


	//   ....[74]....
        /*0164*/ 	.word	0xffffffff


	//   ....[75]....
        /*0168*/ 	.word	0xffffffff


	//   ....[76]....
        /*016c*/ 	.word	0xffffffff


	//----- nvinfo : EIATTR_COOP_GROUP_INSTR_OFFSETS
	.align		4
.L_260:
        /*0170*/ 	.byte	0x04, 0x28
        /*0172*/ 	.short	(.L_262 - .L_261)


	//   ....[0]....
.L_261:
        /*0174*/ 	.word	0x00000090


	//   ....[1]....
        /*0178*/ 	.word	0x00001190


	//   ....[2]....
        /*017c*/ 	.word	0x000011c0


	//   ....[3]....
        /*0180*/ 	.word	0x000013f0


	//   ....[4]....
        /*0184*/ 	.word	0x00001420


	//   ....[5]....
        /*0188*/ 	.word	0x00001540


	//   ....[6]....
        /*018c*/ 	.word	0x00001570


	//   ....[7]....
        /*0190*/ 	.word	0x00001690


	//   ....[8]....
        /*0194*/ 	.word	0x00001700


	//   ....[9]....
        /*0198*/ 	.word	0x00001e70


	//   ....[10]....
        /*019c*/ 	.word	0x00001e90


	//   ....[11]....
        /*01a0*/ 	.word	0x00001ec0


	//   ....[12]....
        /*01a4*/ 	.word	0x00001ee0


	//   ....[13]....
        /*01a8*/ 	.word	0x00001f00


	//   ....[14]....
        /*01ac*/ 	.word	0x00001f10


	//   ....[15]....
        /*01b0*/ 	.word	0x00001f20


	//   ....[16]....
        /*01b4*/ 	.word	0x00001f40


	//   ....[17]....
        /*01b8*/ 	.word	0x00002f90


	//   ....[18]....
        /*01bc*/ 	.word	0x00002fc0


	//   ....[19]....
        /*01c0*/ 	.word	0x00002fd0


	//   ....[20]....
        /*01c4*/ 	.word	0x00002fe0


	//   ....[21]....
        /*01c8*/ 	.word	0x000033e0


	//   ....[22]....
        /*01cc*/ 	.word	0x00003400


	//   ....[23]....
        /*01d0*/ 	.word	0x00003b10


	//   ....[24]....
        /*01d4*/ 	.word	0x00003b50


	//   ....[25]....
        /*01d8*/ 	.word	0x00003b70


	//   ....[26]....
        /*01dc*/ 	.word	0x00003b90


	//   ....[27]....
        /*01e0*/ 	.word	0x00004e20


	//   ....[28]....
        /*01e4*/ 	.word	0x00004e30


	//   ....[29]....
        /*01e8*/ 	.word	0x00004e40


	//   ....[30]....
        /*01ec*/ 	.word	0x00004e50


	//   ....[31]....
        /*01f0*/ 	.word	0x00005b10


	//   ....[32]....
        /*01f4*/ 	.word	0x00005b20


	//   ....[33]....
        /*01f8*/ 	.word	0x00005b30


	//   ....[34]....
        /*01fc*/ 	.word	0x00005b40


	//   ....[35]....
        /*0200*/ 	.word	0x00005d10


	//   ....[36]....
        /*0204*/ 	.word	0x00005d20


	//   ....[37]....
        /*0208*/ 	.word	0x00006270


	//   ....[38]....
        /*020c*/ 	.word	0x000063a0


	//   ....[39]....
        /*0210*/ 	.word	0x000063b0


	//   ....[40]....
        /*0214*/ 	.word	0x00006420


	//   ....[41]....
        /*0218*/ 	.word	0x00007d70


	//   ....[42]....
        /*021c*/ 	.word	0x00007d80


	//   ....[43]....
        /*0220*/ 	.word	0x00007d90


	//   ....[44]....
        /*0224*/ 	.word	0x00007da0


	//   ....[45]....
        /*0228*/ 	.word	0x00008080


	//   ....[46]....
        /*022c*/ 	.word	0x000080a0


	//   ....[47]....
        /*0230*/ 	.word	0x000080b0


	//   ....[48]....
        /*0234*/ 	.word	0x000080d0


	//   ....[49]....
        /*0238*/ 	.word	0x00008db0


	//   ....[50]....
        /*023c*/ 	.word	0x00008dd0


	//   ....[51]....
        /*0240*/ 	.word	0x00008e10


	//   ....[52]....
        /*0244*/ 	.word	0x00008e20


	//   ....[53]....
        /*0248*/ 	.word	0x0000a4b0


	//   ....[54]....
        /*024c*/ 	.word	0x0000a4e0


	//   ....[55]....
        /*0250*/ 	.word	0x0000a520


	//   ....[56]....
        /*0254*/ 	.word	0x0000a530


	//   ....[57]....
        /*0258*/ 	.word	0x0000bb20


	//   ....[58]....
        /*025c*/ 	.word	0x0000bb90


	//   ....[59]....
        /*0260*/ 	.word	0x0000bbd0


	//   ....[60]....
        /*0264*/ 	.word	0x0000bc10


	//   ....[61]....
        /*0268*/ 	.word	0x0000be60


	//   ....[62]....
        /*026c*/ 	.word	0x0000be70


	//   ....[63]....
        /*0270*/ 	.word	0x0000bff0


	//   ....[64]....
        /*0274*/ 	.word	0x0000c020


	//   ....[65]....
        /*0278*/ 	.word	0x0000c170


	//   ....[66]....
        /*027c*/ 	.word	0x0000c1a0


	//   ....[67]....
        /*0280*/ 	.word	0x0000c2f0


	//   ....[68]....
        /*0284*/ 	.word	0x0000c310


	//   ....[69]....
        /*0288*/ 	.word	0x0000cc50


	//   ....[70]....
        /*028c*/ 	.word	0x0000cc60


	//   ....[71]....
        /*0290*/ 	.word	0x0000cd90


	//   ....[72]....
        /*0294*/ 	.word	0x0000cdc0


	//   ....[73]....
        /*0298*/ 	.word	0x0000cef0


	//   ....[74]....
        /*029c*/ 	.word	0x0000cf20


	//   ....[75]....
        /*02a0*/ 	.word	0x0000d050


	//   ....[76]....
        /*02a4*/ 	.word	0x0000d070


	//----- nvinfo : EIATTR_EXIT_INSTR_OFFSETS
	.align		4
.L_262:
        /*02a8*/ 	.byte	0x04, 0x1c
        /*02aa*/ 	.short	(.L_264 - .L_263)


	//   ....[0]....
.L_263:
        /*02ac*/ 	.word	0x00000440


	//   ....[1]....
        /*02b0*/ 	.word	0x0000c320


	//   ....[2]....
        /*02b4*/ 	.word	0x0000c3f0


	//   ....[3]....
        /*02b8*/ 	.word	0x0000c450


	//   ....[4]....
        /*02bc*/ 	.word	0x0000d080


	//   ....[5]....
        /*02c0*/ 	.word	0x0000d130


	//   ....[6]....
        /*02c4*/ 	.word	0x0000d190


	//----- nvinfo : EIATTR_CTAIDZ_USED
	.align		4
.L_264:
        /*02c8*/ 	.byte	0x01, 0x04
	.zero		2


	//----- nvinfo : EIATTR_MAX_THREADS
	.align		4
        /*02cc*/ 	.byte	0x04, 0x05
        /*02ce*/ 	.short	(.L_266 - .L_265)
.L_265:
        /*02d0*/ 	.word	0x00000100
        /*02d4*/ 	.word	0x00000001
        /*02d8*/ 	.word	0x00000001


	//----- nvinfo : EIATTR_CRS_STACK_SIZE
	.align		4
.L_266:
        /*02dc*/ 	.byte	0x04, 0x1e
        /*02de*/ 	.short	(.L_268 - .L_267)
.L_267:
        /*02e0*/ 	.word	0x00000000
.L_268:


//--------------------- .nv.info._ZN7cutlass13device_kernelIN5flash19enable_sm80_to_sm89INS1_16FlashAttnFwdSm80INS1_25CollectiveMainloopFwdSm80ILi8ELi1ELb0EN4cute5tupleIJNS5_1CILi128EEENS7_ILi64EEENS7_ILi192EEEEEELi192ENS_10bfloat16_tEfNS_4arch4Sm80ELb1ELb0ELb0ELb1ELb1ELb1ELb1ELb0EEENS1_21CollectiveEpilogueFwdINS6_IJS8_SA_S9_EEENS6_IJNS7_ILi1EEESI_SI_EEESC_SE_Li256ELb1ELb1ELb0ELb0EEENS1_19SingleTileSchedulerILb1ELb0ELb1ELi128EEEEEEEEEvNT_6ParamsE --------------------------
	.section	.nv.info._ZN7cutlass13device_kernelIN5flash19enable_sm80_to_sm89INS1_16FlashAttnFwdSm80INS1_25CollectiveMainloopFwdSm80ILi8ELi1ELb0EN4cute5tupleIJNS5_1CILi128EEENS7_ILi64EEENS7_ILi192EEEEEELi192ENS_10bfloat16_tEfNS_4arch4Sm80ELb1ELb0ELb0ELb1ELb1ELb1ELb1ELb0EEENS1_21CollectiveEpilogueFwdINS6_IJS8_SA_S9_EEENS6_IJNS7_ILi1EEESI_SI_EEESC_SE_Li256ELb1ELb1ELb0ELb0EEENS1_19SingleTileSchedulerILb1ELb0ELb1ELi128EEEEEEEEEvNT_6ParamsE,"",@"SHT_CUDA_INFO"
	.sectionflags	@""
	.align	4


	//----- nvinfo : EIATTR_CUDA_API_VERSION
	.align		4
        /*0000*/ 	.byte	0x04, 0x37
        /*0002*/ 	.short	(.L_270 - .L_269)
.L_269:
        /*0004*/ 	.word	0x00000082


	//----- nvinfo : EIATTR_SW2861232_WAR
	.align		4
.L_270:
        /*0008*/ 	.byte	0x01, 0x35
	.zero		2


	//----- nvinfo : EIATTR_PARAM_CBANK
	.align		4
        /*000c*/ 	.byte	0x04, 0x0a
        /*000e*/ 	.short	(.L_272 - .L_271)
	.align		4
.L_271:
        /*0010*/ 	.word	index@(.nv.constant0._ZN7cutlass13device_kernelIN5flash19enable_sm80_to_sm89INS1_16FlashAttnFwdSm80INS1_25CollectiveMainloopFwdSm80ILi8ELi1ELb0EN4cute5tupleIJNS5_1CILi128EEENS7_ILi64EEENS7_ILi192EEEEEELi192ENS_10bfloat16_tEfNS_4arch4Sm80ELb1ELb0ELb0ELb1ELb1ELb1ELb1ELb0EEENS1_21CollectiveEpilogueFwdINS6_IJS8_SA_S9_EEENS6_IJNS7_ILi1EEESI_SI_EEESC_SE_Li256ELb1ELb1ELb0ELb0EEENS1_19SingleTileSchedulerILb1ELb0ELb1ELi128EEEEEEEEEvNT_6ParamsE)
        /*0014*/ 	.short	0x0160
        /*0016*/ 	.short	0x0418


	//----- nvinfo : EIATTR_CBANK_PARAM_SIZE
	.align		4
.L_272:
        /*0018*/ 	.byte	0x03, 0x19
        /*001a*/ 	.short	0x0418


	//----- nvinfo : EIATTR_KPARAM_INFO
	.align		4
        /*001c*/ 	.byte	0x04, 0x17
        /*001e*/ 	.short	(.L_274 - .L_273)
.L_273:
        /*0020*/ 	.word	0x00000000
        /*0024*/ 	.short	0x0000
        /*0026*/ 	.short	0x0000
        /*0028*/ 	.byte	0x00, 0xf0, 0x61, 0x10


	//----- nvinfo : EIATTR_MAXREG_COUNT
	.align		4
.L_274:
        /*002c*/ 	.byte	0x03, 0x1b
        /*002e*/ 	.short	0x00ff


	//----- nvinfo : EIATTR_NUM_BARRIERS
	.align		4
        /*0030*/ 	.byte	0x02, 0x4c
        /*0032*/ 	.byte	0x02
	.zero		1


	//----- nvinfo : EIATTR_MERCURY_ISA_VERSION
	.align		4
        /*0034*/ 	.byte	0x03, 0x5f
        /*0036*/ 	.short	0x0000


	//----- nvinfo : EIATTR_COOP_GROUP_MASK_REGIDS
	.align		4
        /*0038*/ 	.byte	0x04, 0x29
        /*003a*/ 	.short	(.L_276 - .L_275)


	//   ....[0]....
.L_275:
        /*003c*/ 	.word	0xffffffff


	//   ....[1]....
        /*0040*/ 	.word	0xffffffff


	//   ....[2]....
        /*0044*/ 	.word	0xffffffff


	//   ....[3]....
        /*0048*/ 	.word	0xffffffff


	//   ....[4]....
        /*004c*/ 	.word	0xffffffff


	//   ....[5]....
        /*0050*/ 	.word	0xffffffff


	//   ....[6]....
        /*0054*/ 	.word	0xffffffff


	//   ....[7]....
        /*0058*/ 	.word	0xffffffff


	//   ....[8]....
        /*005c*/ 	.word	0xffffffff


	//   ....[9]....
        /*0060*/ 	.word	0xffffffff


	//   ....[10]....
        /*0064*/ 	.word	0xffffffff


	//   ....[11]....
        /*0068*/ 	.word	0xffffffff


	//   ....[12]....
        /*006c*/ 	.word	0xffffffff


	//   ....[13]....
        /*0070*/ 	.word	0xffffffff


	//   ....[14]....
        /*0074*/ 	.word	0xffffffff


	//   ....[15]....
        /*0078*/ 	.word	0xffffffff


	//   ....[16]....
        /*007c*/ 	.word	0xffffffff


	//   ....[17]....
        /*0080*/ 	.word	0xffffffff


	//   ....[18]....
        /*0084*/ 	.word	0xffffffff


	//   ....[19]....
        /*0088*/ 	.word	0xffffffff


	//   ....[20]....
        /*008c*/ 	.word	0xffffffff


	//   ....[21]....
        /*0090*/ 	.word	0xffffffff


	//   ....[22]....
        /*0094*/ 	.word	0xffffffff


	//   ....[23]....
        /*0098*/ 	.word	0xffffffff


	//   ....[24]....
        /*009c*/ 	.word	0xffffffff


	//   ....[25]....
        /*00a0*/ 	.word	0xffffffff


	//   ....[26]....
        /*00a4*/ 	.word	0xffffffff


	//   ....[27]....
        /*00a8*/ 	.word	0xffffffff


	//   ....[28]....
        /*00ac*/ 	.word	0xffffffff


	//   ....[29]....
        /*00b0*/ 	.word	0xffffffff


	//   ....[30]....
        /*00b4*/ 	.word	0xffffffff


	//   ....[31]....
        /*00b8*/ 	.word	0xffffffff


	//   ....[32]....
        /*00bc*/ 	.word	0xffffffff


	//   ....[33]....
        /*00c0*/ 	.word	0xffffffff


	//   ....[34]....
        /*00c4*/ 	.word	0xffffffff


	//   ....[35]....
        /*00c8*/ 	.word	0xffffffff


	//   ....[36]....
        /*00cc*/ 	.word	0xffffffff


	//   ....[37]....
        /*00d0*/ 	.word	0xffffffff


	//   ....[38]....
        /*00d4*/ 	.word	0xffffffff


	//   ....[39]....
        /*00d8*/ 	.word	0xffffffff


	//   ....[40]....
        /*00dc*/ 	.word	0xffffffff


	//   ....[41]....
        /*00e0*/ 	.word	0xffffffff


	//   ....[42]....
        /*00e4*/ 	.word	0xffffffff


	//   ....[43]....
        /*00e8*/ 	.word	0xffffffff


	//   ....[44]....
        /*00ec*/ 	.word	0xffffffff


	//   ....[45]....
        /*00f0*/ 	.word	0xffffffff


	//   ....[46]....
        /*00f4*/ 	.word	0xffffffff


	//   ....[47]....
        /*00f8*/ 	.word	0xffffffff


	//   ....[48]....
        /*00fc*/ 	.word	0xffffffff


	//   ....[49]....
        /*0100*/ 	.word	0xffffffff


	//   ....[50]....
        /*0104*/ 	.word	0xffffffff


	//   ....[51]....
        /*0108*/ 	.word	0xffffffff


	//   ....[52]....
        /*010c*/ 	.word	0xffffffff


	//   ....[53]....
        /*0110*/ 	.word	0xffffffff


	//   ....[54]....
        /*0114*/ 	.word	0xffffffff


	//   ....[55]....
        /*0118*/ 	.word	0xffffffff


	//   ....[56]....
        /*011c*/ 	.word	0xffffffff


	//   ....[57]....
        /*0120*/ 	.word	0xffffffff


	//   ....[58]....
        /*0124*/ 	.word	0xffffffff


	//   ....[59]....
        /*0128*/ 	.word	0xffffffff


	//   ....[60]....
        /*012c*/ 	.word	0xffffffff


	//   ....[61]....
        /*0130*/ 	.word	0xffffffff


	//   ....[62]....
        /*0134*/ 	.word	0xffffffff


	//   ....[63]....
        /*0138*/ 	.word	0xffffffff


	//   ....[64]....
        /*013c*/ 	.word	0xffffffff


	//   ....[65]....
        /*0140*/ 	.word	0xffffffff


	//   ....[66]....
        /*0144*/ 	.word	0xffffffff


	//   ....[67]....
        /*0148*/ 	.word	0xffffffff


	//   ....[68]....
        /*014c*/ 	.word	0xffffffff


	//   ....[69]....
        /*0150*/ 	.word	0xffffffff


	//   ....[70]....
        /*0154*/ 	.word	0xffffffff


	//   ....[71]....
        /*0158*/ 	.word	0xffffffff


	//   ....[72]....
        /*015c*/ 	.word	0xffffffff


	//   ....[73]....
        /*0160*/ 	.word	0xffffffff


	//   ....[74]....
        /*0164*/ 	.word	0xffffffff


	//   ....[75]....
        /*0168*/ 	.word	0xffffffff


	//   ....[76]....
        /*016c*/ 	.word	0xffffffff


	//   ....[77]....
        /*0170*/ 	.word	0xffffffff


	//   ....[78]....
        /*0174*/ 	.word	0xffffffff


	//   ....[79]....
        /*0178*/ 	.word	0xffffffff


	//   ....[80]....
        /*017c*/ 	.word	0xffffffff


	//   ....[81]....
        /*0180*/ 	.word	0xffffffff


	//   ....[82]....
        /*0184*/ 	.word	0xffffffff


	//   ....[83]....
        /*0188*/ 	.word	0xffffffff


	//   ....[84]....
        /*018c*/ 	.word	0xffffffff


	//   ....[85]....
        /*0190*/ 	.word	0xffffffff


	//   ....[86]....
        /*0194*/ 	.word	0xffffffff


	//   ....[87]....
        /*0198*/ 	.word	0xffffffff


	//   ....[88]....
        /*019c*/ 	.word	0xffffffff


	//   ....[89]....
        /*01a0*/ 	.word	0xffffffff


	//   ....[90]....
        /*01a4*/ 	.word	0xffffffff


	//   ....[91]....
        /*01a8*/ 	.word	0xffffffff


	//   ....[92]....
        /*01ac*/ 	.word	0xffffffff


	//   ....[93]....
        /*01b0*/ 	.word	0xffffffff


	//   ....[94]....
        /*01b4*/ 	.word	0xffffffff


	//   ....[95]....
        /*01b8*/ 	.word	0xffffffff


	//   ....[96]....
        /*01bc*/ 	.word	0xffffffff


	//   ....[97]....
        /*01c0*/ 	.word	0xffffffff


	//   ....[98]....
        /*01c4*/ 	.word	0xffffffff


	//   ....[99]....
        /*01c8*/ 	.word	0xffffffff


	//   ....[100]....
        /*01cc*/ 	.word	0xffffffff


	//----- nvinfo : EIATTR_COOP_GROUP_INSTR_OFFSETS
	.align		4
.L_276:
        /*01d0*/ 	.byte	0x04, 0x28
        /*01d2*/ 	.short	(.L_278 - .L_277)


	//   ....[0]....
.L_277:
        /*01d4*/ 	.word	0x00000090


	//   ....[1]....
        /*01d8*/ 	.word	0x00002460


	//   ....[2]....
        /*01dc*/ 	.word	0x00002470


	//   ....[3]....
        /*01e0*/ 	.word	0x00004050


	//   ....[4]....
        /*01e4*/ 	.word	0x00004060


	//   ....[5]....
        /*01e8*/ 	.word	0x00005a60


	//   ....[6]....
        /*01ec*/ 	.word	0x00005a80


	//   ....[7]....
        /*01f0*/ 	.word	0x00005f60


	//   ....[8]....
        /*01f4*/ 	.word	0x00005fc0


	//   ....[9]....
        /*01f8*/ 	.word	0x00006c60


	//   ....[10]....
        /*01fc*/ 	.word	0x00006ce0


	//   ....[11]....
        /*0200*/ 	.word	0x00006ed0


	//   ....[12]....
        /*0204*/ 	.word	0x00006f00


	//   ....[13]....
        /*0208*/ 	.word	0x00007020


	//   ....[14]....
        /*020c*/ 	.word	0x00007050


	//   ....[15]....
        /*0210*/ 	.word	0x00007170


	//   ....[16]....
        /*0214*/ 	.word	0x000071c0


	//   ....[17]....
        /*0218*/ 	.word	0x000076d0


	//   ....[18]....
        /*021c*/ 	.word	0x00007700


	//   ....[19]....
        /*0220*/ 	.word	0x00007720


	//   ....[20]....
        /*0224*/ 	.word	0x00007730


	//   ....[21]....
        /*0228*/ 	.word	0x00007b90


	//   ....[22]....
        /*022c*/ 	.word	0x00007be0


	//   ....[23]....
        /*0230*/ 	.word	0x00007c50


	//   ....[24]....
        /*0234*/ 	.word	0x00007c60


	//   ....[25]....
        /*0238*/ 	.word	0x000080a0


	//   ....[26]....
        /*023c*/ 	.word	0x00008360


	//   ....[27]....
        /*0240*/ 	.word	0x000083a0


	//   ....[28]....
        /*0244*/ 	.word	0x000083e0


	//   ....[29]....
        /*0248*/ 	.word	0x0000b560


	//   ....[30]....
        /*024c*/ 	.word	0x0000b580


	//   ....[31]....
        /*0250*/ 	.word	0x0000b590


	//   ....[32]....
        /*0254*/ 	.word	0x0000b5a0


	//   ....[33]....
        /*0258*/ 	.word	0x0000b830


	//   ....[34]....
        /*025c*/ 	.word	0x0000baf0


	//   ....[35]....
        /*0260*/ 	.word	0x0000bb30


	//   ....[36]....
        /*0264*/ 	.word	0x0000bb70


	//   ....[37]....
        /*0268*/ 	.word	0x0000f0e0


	//   ....[38]....
        /*026c*/ 	.word	0x0000f140


	//   ....[39]....
        /*0270*/ 	.word	0x0000f170


	//   ....[40]....
        /*0274*/ 	.word	0x0000f1b0


	//   ....[41]....
        /*0278*/ 	.word	0x000102a0


	//   ....[42]....
        /*027c*/ 	.word	0x000102d0


	//   ....[43]....
        /*0280*/ 	.word	0x00010300


	//   ....[44]....
        /*0284*/ 	.word	0x00010320


	//   ....[45]....
        /*0288*/ 	.word	0x00010720


	//   ....[46]....
        /*028c*/ 	.word	0x00010760


	//   ....[47]....
        /*0290*/ 	.word	0x00010e80


	//   ....[48]....
        /*0294*/ 	.word	0x00010eb0


	//   ....[49]....
        /*0298*/ 	.word	0x00010ed0


	//   ....[50]....
        /*029c*/ 	.word	0x00010ef0


	//   ....[51]....
        /*02a0*/ 	.word	0x00012270


	//   ....[52]....
        /*02a4*/ 	.word	0x00012280


	//   ....[53]....
        /*02a8*/ 	.word	0x00012290


	//   ....[54]....
        /*02ac*/ 	.word	0x000122a0


	//   ....[55]....
        /*02b0*/ 	.word	0x00012f60


	//   ....[56]....
        /*02b4*/ 	.word	0x00012f70


	//   ....[57]....
        /*02b8*/ 	.word	0x00012f80


	//   ....[58]....
        /*02bc*/ 	.word	0x00012f90


	//   ....[59]....
        /*02c0*/ 	.word	0x00013150


	//   ....[60]....
        /*02c4*/ 	.word	0x00013160


	//   ....[61]....
        /*02c8*/ 	.word	0x000137b0


	//   ....[62]....
        /*02cc*/ 	.word	0x000137c0


	//   ....[63]....
        /*02d0*/ 	.word	0x000137e0


	//   ....[64]....
        /*02d4*/ 	.word	0x00013800


	//   ....[65]....
        /*02d8*/ 	.word	0x00015290


	//   ....[66]....
        /*02dc*/ 	.word	0x000152a0


	//   ....[67]....
        /*02e0*/ 	.word	0x000152b0


	//   ....[68]....
        /*02e4*/ 	.word	0x000152c0


	//   ....[69]....
        /*02e8*/ 	.word	0x00015590


	//   ....[70]....
        /*02ec*/ 	.word	0x000155b0


	//   ....[71]....
        /*02f0*/ 	.word	0x000155c0


	//   ....[72]....
        /*02f4*/ 	.word	0x000155e0


	//   ....[73]....
        /*02f8*/ 	.word	0x000162b0


	//   ....[74]....
        /*02fc*/ 	.word	0x000162d0


	//   ....[75]....
        /*0300*/ 	.word	0x00016310


	//   ....[76]....
        /*0304*/ 	.word	0x00016320


	//   ....[77]....
        /*0308*/ 	.word	0x000179d0


	//   ....[78]....
        /*030c*/ 	.word	0x00017a00


	//   ....[79]....
        /*0310*/ 	.word	0x00017a50


	//   ....[80]....
        /*0314*/ 	.word	0x00017a60


	//   ....[81]....
        /*0318*/ 	.word	0x00019050


	//   ....[82]....
        /*031c*/ 	.word	0x000190d0


	//   ....[83]....
        /*0320*/ 	.word	0x00019110


	//   ....[84]....
        /*0324*/ 	.word	0x00019150


	//   ....[85]....
        /*0328*/ 	.word	0x00019380


	//   ....[86]....
        /*032c*/ 	.word	0x00019390


	//   ....[87]....
        /*0330*/ 	.word	0x00019510


	//   ....[88]....
        /*0334*/ 	.word	0x00019540


	//   ....[89]....
        /*0338*/ 	.word	0x00019690


	//   ....[90]....
        /*033c*/ 	.word	0x000196c0


	//   ....[91]....
        /*0340*/ 	.word	0x00019810


	//   ....[92]....
        /*0344*/ 	.word	0x00019830


	//   ....[93]....
        /*0348*/ 	.word	0x0001a170


	//   ....[94]....
        /*034c*/ 	.word	0x0001a180


	//   ....[95]....
        /*0350*/ 	.word	0x0001a2b0


	//   ....[96]....
        /*0354*/ 	.word	0x0001a2e0


	//   ....[97]....
        /*0358*/ 	.word	0x0001a410


	//   ....[98]....
        /*035c*/ 	.word	0x0001a440


	//   ....[99]....
        /*0360*/ 	.word	0x0001a570


	//   ....[100]....
        /*0364*/ 	.word	0x0001a590


	//----- nvinfo : EIATTR_EXIT_INSTR_OFFSETS
	.align		4
.L_278:
        /*0368*/ 	.byte	0x04, 0x1c
        /*036a*/ 	.short	(.L_280 - .L_279)


	//   ....[0]....
.L_279:
        /*036c*/ 	.word	0x00000440


	//   ....[1]....
        /*0370*/ 	.word	0x00019840


	//   ....[2]....
        /*0374*/ 	.word	0x00019910


	//   ....[3]....
        /*0378*/ 	.word	0x00019970


	//   ....[4]....
        /*037c*/ 	.word	0x0001a5a0


	//   ....[5]....
        /*0380*/ 	.word	0x0001a650


	//   ....[6]....
        /*0384*/ 	.word	0x0001a6b0


	//----- nvinfo : EIATTR_CTAIDZ_USED
	.align		4
.L_280:
        /*0388*/ 	.byte	0x01, 0x04
	.zero		2


	//----- nvinfo : EIATTR_MAX_THREADS
	.align		4
        /*038c*/ 	.byte	0x04, 0x05
        /*038e*/ 	.short	(.L_282 - .L_281)
.L_281:
        /*0390*/ 	.word	0x00000100
        /*0394*/ 	.word	0x00000001
        /*0398*/ 	.word	0x00000001


	//----- nvinfo : EIATTR_CRS_STACK_SIZE
	.align		4
.L_282:
        /*039c*/ 	.byte	0x04, 0x1e
        /*039e*/ 	.short	(.L_284 - .L_283)
.L_283:
        /*03a0*/ 	.word	0x00000000
.L_284:


//--------------------- .nv.info._ZN7cutlass13device_kernelIN5flash19enable_sm80_to_sm89INS1_16FlashAttnFwdSm80INS1_25CollectiveMainloopFwdSm80ILi8ELi2ELb0EN4cute5tupleIJNS5_1CILi128EEENS7_ILi64EEENS7_ILi192EEEEEELi192ENS_10bfloat16_tEfNS_4arch4Sm80ELb0ELb0ELb0ELb0ELb1ELb0ELb1ELb0EEENS1_21CollectiveEpilogueFwdINS6_IJS8_SA_S9_EEENS6_IJNS7_ILi1EEESI_SI_EEESC_SE_Li256ELb0ELb1ELb0ELb0EEENS1_19SingleTileSchedulerILb0ELb0ELb1ELi128EEEEEEEEEvNT_6ParamsE --------------------------
	.section	.nv.info._ZN7cutlass13device_kernelIN5flash19enable_sm80_to_sm89INS1_16FlashAttnFwdSm80INS1_25CollectiveMainloopFwdSm80ILi8ELi2ELb0EN4cute5tupleIJNS5_1CILi128EEENS7_ILi64EEENS7_ILi192EEEEEELi192ENS_10bfloat16_tEfNS_4arch4Sm80ELb0ELb0ELb0ELb0ELb1ELb0ELb1ELb0EEENS1_21CollectiveEpilogueFwdINS6_IJS8_SA_S9_EEENS6_IJNS7_ILi1EEESI_SI_EEESC_SE_Li256ELb0ELb1ELb0ELb0EEENS1_19SingleTileSchedulerILb0ELb0ELb1ELi128EEEEEEEEEvNT_6ParamsE,"",@"SHT_CUDA_INFO"
	.sectionflags	@""
	.align	4


	//----- nvinfo : EIATTR_CUDA_API_VERSION
	.align		4
        /*0000*/ 	.byte	0x04, 0x37
        /*0002*/ 	.short	(.L_286 - .L_285)
.L_285:
        /*0004*/ 	.word	0x00000082


	//----- nvinfo : EIATTR_SW2861232_WAR
	.align		4
.L_286:
        /*0008*/ 	.byte	0x01, 0x35
	.zero		2


	//----- nvinfo : EIATTR_PARAM_CBANK
	.align		4
        /*000c*/ 	.byte	0x04, 0x0a
        /*000e*/ 	.short	(.L_288 - .L_287)
	.align		4
.L_287:
        /*0010*/ 	.word	index@(.nv.constant0._ZN7cutlass13device_kernelIN5flash19enable_sm80_to_sm89INS1_16FlashAttnFwdSm80INS1_25CollectiveMainloopFwdSm80ILi8ELi2ELb0EN4cute5tupleIJNS5_1CILi128EEENS7_ILi64EEENS7_ILi192EEEEEELi192ENS_10bfloat16_tEfNS_4arch4Sm80ELb0ELb0ELb0ELb0ELb1ELb0ELb1ELb0EEENS1_21CollectiveEpilogueFwdINS6_IJS8_SA_S9_EEENS6_IJNS7_ILi1EEESI_SI_EEESC_SE_Li256ELb0ELb1ELb0ELb0EEENS1_19SingleTileSchedulerILb0ELb0ELb1ELi128EEEEEEEEEvNT_6ParamsE)
        /*0014*/ 	.short	0x0160
        /*0016*/ 	.short	0x0418


	//----- nvinfo : EIATTR_CBANK_PARAM_SIZE
	.align		4
.L_288:
        /*0018*/ 	.byte	0x03, 0x19
        /*001a*/ 	.short	0x0418


	//----- nvinfo : EIATTR_KPARAM_INFO
	.align		4
        /*001c*/ 	.byte	0x04, 0x17
        /*001e*/ 	.short	(.L_290 - .L_289)
.L_289:
        /*0020*/ 	.word	0x00000000
        /*0024*/ 	.short	0x0000
        /*0026*/ 	.short	0x0000
        /*0028*/ 	.byte	0x00, 0xf0, 0x61, 0x10


	//----- nvinfo : EIATTR_MAXREG_COUNT
	.align		4
.L_290:
        /*002c*/ 	.byte	0x03, 0x1b
        /*002e*/ 	.short	0x00ff


	//----- nvinfo : EIATTR_NUM_BARRIERS
	.align		4
        /*0030*/ 	.byte	0x02, 0x4c
        /*0032*/ 	.byte	0x02
	.zero		1


	//----- nvinfo : EIATTR_MERCURY_ISA_VERSION
	.align		4
        /*0034*/ 	.byte	0x03, 0x5f
        /*0036*/ 	.short	0x0000


	//----- nvinfo : EIATTR_COOP_GROUP_MASK_REGIDS
	.align		4
        /*0038*/ 	.byte	0x04, 0x29
        /*003a*/ 	.short	(.L_292 - .L_291)


	//   ....[0]....
.L_291:
        /*003c*/ 	.word	0xffffffff


	//   ....[1]....
        /*0040*/ 	.word	0xffffffff


	//   ....[2]....
        /*0044*/ 	.word	0xffffffff


	//   ....[3]....
        /*0048*/ 	.word	0xffffffff


	//   ....[4]....
        /*004c*/ 	.word	0xffffffff


	//   ....[5]....
        /*0050*/ 	.word	0xffffffff


	//   ....[6]....
        /*0054*/ 	.word	0xffffffff


	//   ....[7]....
        /*0058*/ 	.word	0xffffffff


	//   ....[8]....
        /*005c*/ 	.word	0xffffffff


	//   ....[9]....
        /*0060*/ 	.word	0xffffffff


	//   ....[10]....
        /*0064*/ 	.word	0xffffffff


	//   ....[11]....
        /*0068*/ 	.word	0xffffffff


	//   ....[12]....
        /*006c*/ 	.word	0xffffffff


	//   ....[13]....
        /*0070*/ 	.word	0xffffffff


	//   ....[14]....
        /*0074*/ 	.word	0xffffffff


	//   ....[15]....
        /*0078*/ 	.word	0xffffffff


	//   ....[16]....
        /*007c*/ 	.word	0xffffffff


	//   ....[17]....
        /*0080*/ 	.word	0xffffffff


	//   ....[18]....
        /*0084*/ 	.word	0xffffffff


	//   ....[19]....
        /*0088*/ 	.word	0xffffffff


	//   ....[20]....
        /*008c*/ 	.word	0xffffffff


	//   ....[21]....
        /*0090*/ 	.word	0xffffffff


	//   ....[22]....
        /*0094*/ 	.word	0xffffffff


	//   ....[23]....
        /*0098*/ 	.word	0xffffffff


	//   ....[24]....
        /*009c*/ 	.word	0xffffffff


	//   ....[25]....
        /*00a0*/ 	.word	0xffffffff


	//   ....[26]....
        /*00a4*/ 	.word	0xffffffff


	//   ....[27]....
        /*00a8*/ 	.word	0xffffffff


	//   ....[28]....
        /*00ac*/ 	.word	0xffffffff


	//   ....[29]....
        /*00b0*/ 	.word	0xffffffff


	//   ....[30]....
        /*00b4*/ 	.word	0xffffffff


	//   ....[31]....
        /*00b8*/ 	.word	0xffffffff


	//   ....[32]....
        /*00bc*/ 	.word	0xffffffff


	//   ....[33]....
        /*00c0*/ 	.word	0xffffffff


	//   ....[34]....
        /*00c4*/ 	.word	0xffffffff


	//   ....[35]....
        /*00c8*/ 	.word	0xffffffff


	//   ....[36]....
        /*00cc*/ 	.word	0xffffffff


	//   ....[37]....
        /*00d0*/ 	.word	0xffffffff


	//   ....[38]....
        /*00d4*/ 	.word	0xffffffff


	//   ....[39]....
        /*00d8*/ 	.word	0xffffffff


	//   ....[40]....
        /*00dc*/ 	.word	0xffffffff


	//   ....[41]....
        /*00e0*/ 	.word	0xffffffff


	//   ....[42]....
        /*00e4*/ 	.word	0xffffffff


	//   ....[43]....
        /*00e8*/ 	.word	0xffffffff


	//   ....[44]....
        /*00ec*/ 	.word	0xffffffff


	//   ....[45]....
        /*00f0*/ 	.word	0xffffffff


	//   ....[46]....
        /*00f4*/ 	.word	0xffffffff


	//   ....[47]....
        /*00f8*/ 	.word	0xffffffff


	//   ....[48]....
        /*00fc*/ 	.word	0xffffffff


	//   ....[49]....
        /*0100*/ 	.word	0xffffffff


	//   ....[50]....
        /*0104*/ 	.word	0xffffffff


	//   ....[51]....
        /*0108*/ 	.word	0xffffffff


	//   ....[52]....
        /*010c*/ 	.word	0xffffffff


	//   ....[53]....
        /*0110*/ 	.word	0xffffffff


	//   ....[54]....
        /*0114*/ 	.word	0xffffffff


	//   ....[55]....
        /*0118*/ 	.word	0xffffffff


	//   ....[56]....
        /*011c*/ 	.word	0xffffffff


	//   ....[57]....
        /*0120*/ 	.word	0xffffffff


	//   ....[58]....
        /*0124*/ 	.word	0xffffffff


	//   ....[59]....
        /*0128*/ 	.word	0xffffffff


	//----- nvinfo : EIATTR_COOP_GROUP_INSTR_OFFSETS
	.align		4
.L_292:
        /*012c*/ 	.byte	0x04, 0x28
        /*012e*/ 	.short	(.L_294 - .L_293)


	//   ....[0]....
.L_293:
        /*0130*/ 	.word	0x000005e0


	//   ....[1]....
        /*0134*/ 	.word	0x00000620


	//   ....[2]....
        /*0138*/ 	.word	0x00000660


	//   ....[3]....
        /*013c*/ 	.word	0x00000690


	//   ....[4]....
        /*0140*/ 	.word	0x000006c0


	//   ....[5]....
        /*0144*/ 	.word	0x00000700


	//   ....[6]....
        /*0148*/ 	.word	0x00000830


	//   ....[7]....
        /*014c*/ 	.word	0x00000840


	//   ....[8]....
        /*0150*/ 	.word	0x00000d80


	//   ....[9]....
        /*0154*/ 	.word	0x00000da0


	//   ....[10]....
        /*0158*/ 	.word	0x00000dd0


	//   ....[11]....
        /*015c*/ 	.word	0x00000df0


	//   ....[12]....
        /*0160*/ 	.word	0x00000e10


	//   ....[13]....
        /*0164*/ 	.word	0x00000e20


	//   ....[14]....
        /*0168*/ 	.word	0x00000e30


	//   ....[15]....
        /*016c*/ 	.word	0x00000e50


	//   ....[16]....
        /*0170*/ 	.word	0x00001480


	//   ....[17]....
        /*0174*/ 	.word	0x000014a0


	//   ....[18]....
        /*0178*/ 	.word	0x00001500


	//   ....[19]....
        /*017c*/ 	.word	0x00001520


	//   ....[20]....
        /*0180*/ 	.word	0x00001a50


	//   ....[21]....
        /*0184*/ 	.word	0x00001a80


	//   ....[22]....
        /*0188*/ 	.word	0x00001af0


	//   ....[23]....
        /*018c*/ 	.word	0x00001b10


	//   ....[24]....
        /*0190*/ 	.word	0x00002f60


	//   ....[25]....
        /*0194*/ 	.word	0x00002ff0


	//   ....[26]....
        /*0198*/ 	.word	0x000030a0


	//   ....[27]....
        /*019c*/ 	.word	0x000031d0


	//   ....[28]....
        /*01a0*/ 	.word	0x00004280


	//   ....[29]....
        /*01a4*/ 	.word	0x00004290


	//   ....[30]....
        /*01a8*/ 	.word	0x000042a0


	//   ....[31]....
        /*01ac*/ 	.word	0x000042b0


	//   ....[32]....
        /*01b0*/ 	.word	0x00004720


	//   ....[33]....
        /*01b4*/ 	.word	0x00004750


	//   ....[34]....
        /*01b8*/ 	.word	0x00004780


	//   ....[35]....
        /*01bc*/ 	.word	0x00004790


	//   ....[36]....
        /*01c0*/ 	.word	0x000054f0


	//   ....[37]....
        /*01c4*/ 	.word	0x00005510


	//   ....[38]....
        /*01c8*/ 	.word	0x00005530


	//   ....[39]....
        /*01cc*/ 	.word	0x00005550


	//   ....[40]....
        /*01d0*/ 	.word	0x00006e30


	//   ....[41]....
        /*01d4*/ 	.word	0x00006e50


	//   ....[42]....
        /*01d8*/ 	.word	0x00006e70


	//   ....[43]....
        /*01dc*/ 	.word	0x00006e90


	//   ....[44]....
        /*01e0*/ 	.word	0x000070a0


	//   ....[45]....
        /*01e4*/ 	.word	0x000070e0


	//   ....[46]....
        /*01e8*/ 	.word	0x000071a0


	//   ....[47]....
        /*01ec*/ 	.word	0x000071d0


	//   ....[48]....
        /*01f0*/ 	.word	0x00008580


	//   ....[49]....
        /*01f4*/ 	.word	0x00008590


	//   ....[50]....
        /*01f8*/ 	.word	0x000085b0


	//   ....[51]....
        /*01fc*/ 	.word	0x000085c0


	//   ....[52]....
        /*0200*/ 	.word	0x000086c0


	//   ....[53]....
        /*0204*/ 	.word	0x000086d0


	//   ....[54]....
        /*0208*/ 	.word	0x00008800


	//   ....[55]....
        /*020c*/ 	.word	0x00008830


	//   ....[56]....
        /*0210*/ 	.word	0x00008930


	//   ....[57]....
        /*0214*/ 	.word	0x00008960


	//   ....[58]....
        /*0218*/ 	.word	0x00008a60


	//   ....[59]....
        /*021c*/ 	.word	0x00008a80


	//----- nvinfo : EIATTR_EXIT_INSTR_OFFSETS
	.align		4
.L_294:
        /*0220*/ 	.byte	0x04, 0x1c
        /*0222*/ 	.short	(.L_296 - .L_295)


	//   ....[0]....
.L_295:
        /*0224*/ 	.word	0x00000030


	//   ....[1]....
        /*0228*/ 	.word	0x00008a90


	//   ....[2]....
        /*022c*/ 	.word	0x00008b30


	//   ....[3]....
        /*0230*/ 	.word	0x00008b70


	//----- nvinfo : EIATTR_CTAIDZ_USED
	.align		4
.L_296:
        /*0234*/ 	.byte	0x01, 0x04
	.zero		2


	//----- nvinfo : EIATTR_MAX_THREADS
	.align		4
        /*0238*/ 	.byte	0x04, 0x05
        /*023a*/ 	.short	(.L_298 - .L_297)
.L_297:
        /*023c*/ 	.word	0x00000100
        /*0240*/ 	.word	0x00000001
        /*0244*/ 	.word	0x00000001


	//----- nvinfo : EIATTR_CRS_STACK_SIZE
	.align		4
.L_298:
        /*0248*/ 	.byte	0x04, 0x1e
        /*024a*/ 	.short	(.L_300 - .L_299)
.L_299:
        /*024c*/ 	.word	0x00000000
.L_300:


//--------------------- .nv.info._ZN7cutlass13device_kernelIN5flash19enable_sm80_to_sm89INS1_16FlashAttnFwdSm80INS1_25CollectiveMainloopFwdSm80ILi8ELi2ELb0EN4cute5tupleIJNS5_1CILi128EEENS7_ILi64EEENS7_ILi192EEEEEELi192ENS_10bfloat16_tEfNS_4arch4Sm80ELb0ELb0ELb0ELb1ELb1ELb0ELb1ELb0EEENS1_21CollectiveEpilogueFwdINS6_IJS8_SA_S9_EEENS6_IJNS7_ILi1EEESI_SI_EEESC_SE_Li256ELb1ELb1ELb0ELb0EEENS1_19SingleTileSchedulerILb1ELb0ELb1ELi128EEEEEEEEEvNT_6ParamsE --------------------------
	.section	.nv.info._ZN7cutlass13device_kernelIN5flash19enable_sm80_to_sm89INS1_16FlashAttnFwdSm80INS1_25CollectiveMainloopFwdSm80ILi8ELi2ELb0EN4cute5tupleIJNS5_1CILi128EEENS7_ILi64EEENS7_ILi192EEEEEELi192ENS_10bfloat16_tEfNS_4arch4Sm80ELb0ELb0ELb0ELb1ELb1ELb0ELb1ELb0EEENS1_21CollectiveEpilogueFwdINS6_IJS8_SA_S9_EEENS6_IJNS7_ILi1EEESI_SI_EEESC_SE_Li256ELb1ELb1ELb0ELb0EEENS1_19SingleTileSchedulerILb1ELb0ELb1ELi128EEEEEEEEEvNT_6ParamsE,"",@"SHT_CUDA_INFO"
	.sectionflags	@""
	.align	4


	//----- nvinfo : EIATTR_CUDA_API_VERSION
	.align		4
        /*0000*/ 	.byte	0x04, 0x37
        /*0002*/ 	.short	(.L_302 - .L_301)
.L_301:
        /*0004*/ 	.word	0x00000082


	//----- nvinfo : EIATTR_SW2861232_WAR
	.align		4
.L_302:
        /*0008*/ 	.byte	0x01, 0x35
	.zero		2


	//----- nvinfo : EIATTR_PARAM_CBANK
	.align		4
        /*000c*/ 	.byte	0x04, 0x0a
        /*000e*/ 	.short	(.L_304 - .L_303)
	.align		4
.L_303:
        /*0010*/ 	.word	index@(.nv.constant0._ZN7cutlass13device_kernelIN5flash19enable_sm80_to_sm89INS1_16FlashAttnFwdSm80INS1_25CollectiveMainloopFwdSm80ILi8ELi2ELb0EN4cute5tupleIJNS5_1CILi128EEENS7_ILi64EEENS7_ILi192EEEEEELi192ENS_10bfloat16_tEfNS_4arch4Sm80ELb0ELb0ELb0ELb1ELb1ELb0ELb1ELb0EEENS1_21CollectiveEpilogueFwdINS6_IJS8_SA_S9_EEENS6_IJNS7_ILi1EEESI_SI_EEESC_SE_Li256ELb1ELb1ELb0ELb0EEENS1_19SingleTileSchedulerILb1ELb0ELb1ELi128EEEEEEEEEvNT_6ParamsE)
        /*0014*/ 	.short	0x0160
        /*0016*/ 	.short	0x0418


	//----- nvinfo : EIATTR_CBANK_PARAM_SIZE
	.align		4
.L_304:
        /*0018*/ 	.byte	0x03, 0x19
        /*001a*/ 	.short	0x0418


	//----- nvinfo : EIATTR_KPARAM_INFO
	.align		4
        /*001c*/ 	.byte	0x04, 0x17
        /*001e*/ 	.short	(.L_306 - .L_305)
.L_305:
        /*0020*/ 	.word	0x00000000
        /*0024*/ 	.short	0x0000
        /*0026*/ 	.short	0x0000
        /*0028*/ 	.byte	0x00, 0xf0, 0x61, 0x10


	//----- nvinfo : EIATTR_MAXREG_COUNT
	.align		4
.L_306:
        /*002c*/ 	.byte	0x03, 0x1b
        /*002e*/ 	.short	0x00ff


	//----- nvinfo : EIATTR_NUM_BARRIERS
	.align		4
        /*0030*/ 	.byte	0x02, 0x4c
        /*0032*/ 	.byte	0x02
	.zero		1


	//----- nvinfo : EIATTR_MERCURY_ISA_VERSION
	.align		4
        /*0034*/ 	.byte	0x03, 0x5f
        /*0036*/ 	.short	0x0000


	//----- nvinfo : EIATTR_COOP_GROUP_MASK_REGIDS
	.align		4
        /*0038*/ 	.byte	0x04, 0x29
        /*003a*/ 	.short	(.L_308 - .L_307)


	//   ....[0]....
.L_307:
        /*003c*/ 	.word	0xffffffff


	//   ....[1]....
        /*0040*/ 	.word	0xffffffff


	//   ....[2]....
        /*0044*/ 	.word	0xffffffff


	//   ....[3]....
        /*0048*/ 	.word	0xffffffff


	//   ....[4]....
        /*004c*/ 	.word	0xffffffff


	//   ....[5]....
        /*0050*/ 	.word	0xffffffff


	//   ....[6]....
        /*0054*/ 	.word	0xffffffff


	//   ....[7]....
        /*0058*/ 	.word	0xffffffff


	//   ....[8]....
        /*005c*/ 	.word	0xffffffff


	//   ....[9]....
        /*0060*/ 	.word	0xffffffff


	//   ....[10]....
        /*0064*/ 	.word	0xffffffff


	//   ....[11]....
        /*0068*/ 	.word	0xffffffff


	//   ....[12]....
        /*006c*/ 	.word	0xffffffff


	//   ....[13]....
        /*0070*/ 	.word	0xffffffff


	//   ....[14]....
        /*0074*/ 	.word	0xffffffff


	//   ....[15]....
        /*0078*/ 	.word	0xffffffff


	//   ....[16]....
        /*007c*/ 	.word	0xffffffff


	//   ....[17]....
        /*0080*/ 	.word	0xffffffff


	//   ....[18]....
        /*0084*/ 	.word	0xffffffff


	//   ....[19]....
        /*0088*/ 	.word	0xffffffff


	//   ....[20]....
        /*008c*/ 	.word	0xffffffff


	//   ....[21]....
        /*0090*/ 	.word	0xffffffff


	//   ....[22]....
        /*0094*/ 	.word	0xffffffff


	//   ....[23]....
        /*0098*/ 	.word	0xffffffff


	//   ....[24]....
        /*009c*/ 	.word	0xffffffff


	//   ....[25]....
        /*00a0*/ 	.word	0xffffffff


	//   ....[26]....
        /*00a4*/ 	.word	0xffffffff


	//   ....[27]....
        /*00a8*/ 	.word	0xffffffff


	//   ....[28]....
        /*00ac*/ 	.word	0xffffffff


	//   ....[29]....
        /*00b0*/ 	.word	0xffffffff


	//   ....[30]....
        /*00b4*/ 	.word	0xffffffff


	//   ....[31]....
        /*00b8*/ 	.word	0xffffffff


	//   ....[32]....
        /*00bc*/ 	.word	0xffffffff


	//   ....[33]....
        /*00c0*/ 	.word	0xffffffff


	//   ....[34]....
        /*00c4*/ 	.word	0xffffffff


	//   ....[35]....
        /*00c8*/ 	.word	0xffffffff


	//   ....[36]....
        /*00cc*/ 	.word	0xffffffff


	//   ....[37]....
        /*00d0*/ 	.word	0xffffffff


	//   ....[38]....
        /*00d4*/ 	.word	0xffffffff


	//   ....[39]....
        /*00d8*/ 	.word	0xffffffff


	//   ....[40]....
        /*00dc*/ 	.word	0xffffffff


	//   ....[41]....
        /*00e0*/ 	.word	0xffffffff


	//   ....[42]....
        /*00e4*/ 	.word	0xffffffff


	//   ....[43]....
        /*00e8*/ 	.word	0xffffffff


	//   ....[44]....
        /*00ec*/ 	.word	0xffffffff


	//   ....[45]....
        /*00f0*/ 	.word	0xffffffff


	//   ....[46]....
        /*00f4*/ 	.word	0xffffffff


	//   ....[47]....
        /*00f8*/ 	.word	0xffffffff


	//   ....[48]....
        /*00fc*/ 	.word	0xffffffff


	//   ....[49]....
        /*0100*/ 	.word	0xffffffff


	//   ....[50]....
        /*0104*/ 	.word	0xffffffff


	//   ....[51]....
        /*0108*/ 	.word	0xffffffff


	//   ....[52]....
        /*010c*/ 	.word	0xffffffff


	//   ....[53]....
        /*0110*/ 	.word	0xffffffff


	//   ....[54]....
        /*0114*/ 	.word	0xffffffff


	//   ....[55]....
        /*0118*/ 	.word	0xffffffff


	//   ....[56]....
        /*011c*/ 	.word	0xffffffff


	//   ....[57]....
        /*0120*/ 	.word	0xffffffff


	//   ....[58]....
        /*0124*/ 	.word	0xffffffff


	//   ....[59]....
        /*0128*/ 	.word	0xffffffff


	//   ....[60]....
        /*012c*/ 	.word	0xffffffff


	//   ....[61]....
        /*0130*/ 	.word	0xffffffff


	//   ....[62]....
        /*0134*/ 	.word	0xffffffff


	//   ....[63]....
        /*0138*/ 	.word	0xffffffff


	//   ....[64]....
        /*013c*/ 	.word	0xffffffff


	//   ....[65]....
        /*0140*/ 	.word	0xffffffff


	//   ....[66]....
        /*0144*/ 	.word	0xffffffff


	//   ....[67]....
        /*0148*/ 	.word	0xffffffff


	//   ....[68]....
        /*014c*/ 	.word	0xffffffff


	//----- nvinfo : EIATTR_COOP_GROUP_INSTR_OFFSETS
	.align		4
.L_308:
        /*0150*/ 	.byte	0x04, 0x28
        /*0152*/ 	.short	(.L_310 - .L_309)


	//   ....[0]....
.L_309:
        /*0154*/ 	.word	0x00000080


	//   ....[1]....
        /*0158*/ 	.word	0x00000cc0


	//   ....[2]....
        /*015c*/ 	.word	0x00000d20


	//   ....[3]....
        /*0160*/ 	.word	0x00000ed0


	//   ....[4]....
        /*0164*/ 	.word	0x00000f00


	//   ....[5]....
        /*0168*/ 	.word	0x00001020


	//   ....[6]....
        /*016c*/ 	.word	0x00001050


	//   ....[7]....
        /*0170*/ 	.word	0x00001160


	//   ....[8]....
        /*0174*/ 	.word	0x000011a0


	//   ....[9]....
        /*0178*/ 	.word	0x00001700


	//   ....[10]....
        /*017c*/ 	.word	0x00001730


	//   ....[11]....
        /*0180*/ 	.word	0x00001770


	//   ....[12]....
        /*0184*/ 	.word	0x00001790


	//   ....[13]....
        /*0188*/ 	.word	0x000017c0


	//   ....[14]....
        /*018c*/ 	.word	0x000017d0


	//   ....[15]....
        /*0190*/ 	.word	0x000017e0


	//   ....[16]....
        /*0194*/ 	.word	0x000018f0


	//   ....[17]....
        /*0198*/ 	.word	0x00001d70


	//   ....[18]....
        /*019c*/ 	.word	0x00001da0


	//   ....[19]....
        /*01a0*/ 	.word	0x00001dc0


	//   ....[20]....
        /*01a4*/ 	.word	0x00001e20


	//   ....[21]....
        /*01a8*/ 	.word	0x00002390


	//   ....[22]....
        /*01ac*/ 	.word	0x000023d0


	//   ....[23]....
        /*01b0*/ 	.word	0x000023f0


	//   ....[24]....
        /*01b4*/ 	.word	0x00002450


	//   ....[25]....
        /*01b8*/ 	.word	0x000035b0


	//   ....[26]....
        /*01bc*/ 	.word	0x000035d0


	//   ....[27]....
        /*01c0*/ 	.word	0x00003600


	//   ....[28]....
        /*01c4*/ 	.word	0x00003620


	//   ....[29]....
        /*01c8*/ 	.word	0x00004880


	//   ....[30]....
        /*01cc*/ 	.word	0x000048a0


	//   ....[31]....
        /*01d0*/ 	.word	0x00004920


	//   ....[32]....
        /*01d4*/ 	.word	0x00004940


	//   ....[33]....
        /*01d8*/ 	.word	0x00004d70


	//   ....[34]....
        /*01dc*/ 	.word	0x00004da0


	//   ....[35]....
        /*01e0*/ 	.word	0x00004dd0


	//   ....[36]....
        /*01e4*/ 	.word	0x00004df0


	//   ....[37]....
        /*01e8*/ 	.word	0x00005b70


	//   ....[38]....
        /*01ec*/ 	.word	0x00005b90


	//   ....[39]....
        /*01f0*/ 	.word	0x00005bb0


	//   ....[40]....
        /*01f4*/ 	.word	0x00005bd0


	//   ....[41]....
        /*01f8*/ 	.word	0x00007480


	//   ....[42]....
        /*01fc*/ 	.word	0x000074b0


	//   ....[43]....
        /*0200*/ 	.word	0x000074d0


	//   ....[44]....
        /*0204*/ 	.word	0x000074f0


	//   ....[45]....
        /*0208*/ 	.word	0x00007710


	//   ....[46]....
        /*020c*/ 	.word	0x00007740


	//   ....[47]....
        /*0210*/ 	.word	0x00007780


	//   ....[48]....
        /*0214*/ 	.word	0x00007790


	//   ....[49]....
        /*0218*/ 	.word	0x00008cb0


	//   ....[50]....
        /*021c*/ 	.word	0x00008cf0


	//   ....[51]....
        /*0220*/ 	.word	0x00008d30


	//   ....[52]....
        /*0224*/ 	.word	0x00008d60


	//   ....[53]....
        /*0228*/ 	.word	0x00008f60


	//   ....[54]....
        /*022c*/ 	.word	0x00008f70


	//   ....[55]....
        /*0230*/ 	.word	0x000090f0


	//   ....[56]....
        /*0234*/ 	.word	0x00009120


	//   ....[57]....
        /*0238*/ 	.word	0x00009270


	//   ....[58]....
        /*023c*/ 	.word	0x000092a0


	//   ....[59]....
        /*0240*/ 	.word	0x000093f0


	//   ....[60]....
        /*0244*/ 	.word	0x00009410


	//   ....[61]....
        /*0248*/ 	.word	0x00009be0


	//   ....[62]....
        /*024c*/ 	.word	0x00009c00


	//   ....[63]....
        /*0250*/ 	.word	0x00009d30


	//   ....[64]....
        /*0254*/ 	.word	0x00009d60


	//   ....[65]....
        /*0258*/ 	.word	0x00009e90


	//   ....[66]....
        /*025c*/ 	.word	0x00009ec0


	//   ....[67]....
        /*0260*/ 	.word	0x00009ff0


	//   ....[68]....
        /*0264*/ 	.word	0x0000a010


	//----- nvinfo : EIATTR_EXIT_INSTR_OFFSETS
	.align		4
.L_310:
        /*0268*/ 	.byte	0x04, 0x1c
        /*026a*/ 	.short	(.L_312 - .L_311)


	//   ....[0]....
.L_311:
        /*026c*/ 	.word	0x00000310


	//   ....[1]....
        /*0270*/ 	.word	0x00009420


	//   ....[2]....
        /*0274*/ 	.word	0x000094f0


	//   ....[3]....
        /*0278*/ 	.word	0x00009550


	//   ....[4]....
        /*027c*/ 	.word	0x0000a020


	//   ....[5]....
        /*0280*/ 	.word	0x0000a0d0


	//   ....[6]....
        /*0284*/ 	.word	0x0000a130


	//----- nvinfo : EIATTR_CTAIDZ_USED
	.align		4
.L_312:
        /*0288*/ 	.byte	0x01, 0x04
	.zero		2


	//----- nvinfo : EIATTR_MAX_THREADS
	.align		4
        /*028c*/ 	.byte	0x04, 0x05
        /*028e*/ 	.short	(.L_314 - .L_313)
.L_313:
        /*0290*/ 	.word	0x00000100
        /*0294*/ 	.word	0x00000001
        /*0298*/ 	.word	0x00000001


	//----- nvinfo : EIATTR_CRS_STACK_SIZE
	.align		4
.L_314:
        /*029c*/ 	.byte	0x04, 0x1e
        /*029e*/ 	.short	(.L_316 - .L_315)
.L_315:
        /*02a0*/ 	.word	0x00000000
.L_316:


//--------------------- .nv.info._ZN7cutlass13device_kernelIN5flash19enable_sm80_to_sm89INS1_16FlashAttnFwdSm80INS1_25CollectiveMainloopFwdSm80ILi8ELi2ELb0EN4cute5tupleIJNS5_1CILi128EEENS7_ILi64EEENS7_ILi192EEEEEELi192ENS_10bfloat16_tEfNS_4arch4Sm80ELb0ELb0ELb0ELb1ELb1ELb1ELb1ELb0EEENS1_21CollectiveEpilogueFwdINS6_IJS8_SA_S9_EEENS6_IJNS7_ILi1EEESI_SI_EEESC_SE_Li256ELb1ELb1ELb0ELb0EEENS1_19SingleTileSchedulerILb1ELb0ELb1ELi128EEEEEEEEEvNT_6ParamsE --------------------------
	.section	.nv.info._ZN7cutlass13device_kernelIN5flash19enable_sm80_to_sm89INS1_16FlashAttnFwdSm80INS1_25CollectiveMainloopFwdSm80ILi8ELi2ELb0EN4cute5tupleIJNS5_1CILi128EEENS7_ILi64EEENS7_ILi192EEEEEELi192ENS_10bfloat16_tEfNS_4arch4Sm80ELb0ELb0ELb0ELb1ELb1ELb1ELb1ELb0EEENS1_21CollectiveEpilogueFwdINS6_IJS8_SA_S9_EEENS6_IJNS7_ILi1EEESI_SI_EEESC_SE_Li256ELb1ELb1ELb0ELb0EEENS1_19SingleTileSchedulerILb1ELb0ELb1ELi128EEEEEEEEEvNT_6ParamsE,"",@"SHT_CUDA_INFO"
	.sectionflags	@""
	.align	4


	//----- nvinfo : EIATTR_CUDA_API_VERSION
	.align		4
        /*0000*/ 	.byte	0x04, 0x37
        /*0002*/ 	.short	(.L_318 - .L_317)
.L_317:
        /*0004*/ 	.word	0x00000082


	//----- nvinfo : EIATTR_SW2861232_WAR
	.align		4
.L_318:
        /*0008*/ 	.byte	0x01, 0x35
	.zero		2


	//----- nvinfo : EIATTR_PARAM_CBANK
	.align		4
        /*000c*/ 	.byte	0x04, 0x0a
        /*000e*/ 	.short	(.L_320 - .L_319)
	.align		4
.L_319:
        /*0010*/ 	.word	index@(.nv.constant0._ZN7cutlass13device_kernelIN5flash19enable_sm80_to_sm89INS1_16FlashAttnFwdSm80INS1_25CollectiveMainloopFwdSm80ILi8ELi2ELb0EN4cute5tupleIJNS5_1CILi128EEENS7_ILi64EEENS7_ILi192EEEEEELi192ENS_10bfloat16_tEfNS_4arch4Sm80ELb0ELb0ELb0ELb1ELb1ELb1ELb1ELb0EEENS1_21CollectiveEpilogueFwdINS6_IJS8_SA_S9_EEENS6_IJNS7_ILi1EEESI_SI_EEESC_SE_Li256ELb1ELb1ELb0ELb0EEENS1_19SingleTileSchedulerILb1ELb0ELb1ELi128EEEEEEEEEvNT_6ParamsE)
        /*0014*/ 	.short	0x0160
        /*0016*/ 	.short	0x0418


	//----- nvinfo : EIATTR_CBANK_PARAM_SIZE
	.align		4
.L_320:
        /*0018*/ 	.byte	0x03, 0x19
        /*001a*/ 	.short	0x0418


	//----- nvinfo : EIATTR_KPARAM_INFO
	.align		4
        /*001c*/ 	.byte	0x04, 0x17
        /*001e*/ 	.short	(.L_322 - .L_321)
.L_321:
        /*0020*/ 	.word	0x00000000
        /*0024*/ 	.short	0x0000
        /*0026*/ 	.short	0x0000
        /*0028*/ 	.byte	0x00, 0xf0, 0x61, 0x10


	//----- nvinfo : EIATTR_MAXREG_COUNT
	.align		4
.L_322:
        /*002c*/ 	.byte	0x03, 0x1b
        /*002e*/ 	.short	0x00ff


	//----- nvinfo : EIATTR_NUM_BARRIERS
	.align		4
        /*0030*/ 	.byte	0x02, 0x4c
        /*0032*/ 	.byte	0x02
	.zero		1


	//----- nvinfo : EIATTR_MERCURY_ISA_VERSION
	.align		4
        /*0034*/ 	.byte	0x03, 0x5f
        /*0036*/ 	.short	0x0000


	//----- nvinfo : EIATTR_COOP_GROUP_MASK_REGIDS
	.align		4
        /*0038*/ 	.byte	0x04, 0x29
        /*003a*/ 	.short	(.L_324 - .L_323)


	//   ....[0]....
.L_323:
        /*003c*/ 	.word	0xffffffff


	//   ....[1]....
        /*0040*/ 	.word	0xffffffff


	//   ....[2]....
        /*0044*/ 	.word	0xffffffff


	//   ....[3]....
        /*0048*/ 	.word	0xffffffff


	//   ....[4]....
        /*004c*/ 	.word	0xffffffff


	//   ....[5]....
        /*0050*/ 	.word	0xffffffff


	//   ....[6]....
        /*0054*/ 	.word	0xffffffff


	//   ....[7]....
        /*0058*/ 	.word	0xffffffff


	//   ....[8]....
        /*005c*/ 	.word	0xffffffff


	//   ....[9]....
        /*0060*/ 	.word	0xffffffff


	//   ....[10]....
        /*0064*/ 	.word	0xffffffff


	//   ....[11]....
        /*0068*/ 	.word	0xffffffff


	//   ....[12]....
        /*006c*/ 	.word	0xffffffff


	//   ....[13]....
        /*0070*/ 	.word	0xffffffff


	//   ....[14]....
        /*0074*/ 	.word	0xffffffff


	//   ....[15]....
        /*0078*/ 	.word	0xffffffff


	//   ....[16]....
        /*007c*/ 	.word	0xffffffff


	//   ....[17]....
        /*0080*/ 	.word	0xffffffff


	//   ....[18]....
        /*0084*/ 	.word	0xffffffff


	//   ....[19]....
        /*0088*/ 	.word	0xffffffff


	//   ....[20]....
        /*008c*/ 	.word	0xffffffff


	//   ....[21]....
        /*0090*/ 	.word	0xffffffff


	//   ....[22]....
        /*0094*/ 	.word	0xffffffff


	//   ....[23]....
        /*0098*/ 	.word	0xffffffff


	//   ....[24]....
        /*009c*/ 	.word	0xffffffff


	//   ....[25]....
        /*00a0*/ 	.word	0xffffffff


	//   ....[26]....
        /*00a4*/ 	.word	0xffffffff


	//   ....[27]....
        /*00a8*/ 	.word	0xffffffff


	//   ....[28]....
        /*00ac*/ 	.word	0xffffffff


	//   ....[29]....
        /*00b0*/ 	.word	0xffffffff


	//   ....[30]....
        /*00b4*/ 	.word	0xffffffff


	//   ....[31]....
        /*00b8*/ 	.word	0xffffffff


	//   ....[32]....
        /*00bc*/ 	.word	0xffffffff


	//   ....[33]....
        /*00c0*/ 	.word	0xffffffff


	//   ....[34]....
        /*00c4*/ 	.word	0xffffffff


	//   ....[35]....
        /*00c8*/ 	.word	0xffffffff


	//   ....[36]....
        /*00cc*/ 	.word	0xffffffff


	//   ....[37]....
        /*00d0*/ 	.word	0xffffffff


	//   ....[38]....
        /*00d4*/ 	.word	0xffffffff


	//   ....[39]....
        /*00d8*/ 	.word	0xffffffff


	//   ....[40]....
        /*00dc*/ 	.word	0xffffffff


	//   ....[41]....
        /*00e0*/ 	.word	0xffffffff


	//   ....[42]....
        /*00e4*/ 	.word	0xffffffff


	//   ....[43]....
        /*00e8*/ 	.word	0xffffffff


	//   ....[44]....
        /*00ec*/ 	.word	0xffffffff


	//   ....[45]....
        /*00f0*/ 	.word	0xffffffff


	//   ....[46]....
        /*00f4*/ 	.word	0xffffffff


	//   ....[47]....
        /*00f8*/ 	.word	0xffffffff


	//   ....[48]....
        /*00fc*/ 	.word	0xffffffff


	//   ....[49]....
        /*0100*/ 	.word	0xffffffff


	//   ....[50]....
        /*0104*/ 	.word	0xffffffff


	//   ....[51]....
        /*0108*/ 	.word	0xffffffff


	//   ....[52]....
        /*010c*/ 	.word	0xffffffff


	//   ....[53]....
        /*0110*/ 	.word	0xffffffff


	//   ....[54]....
        /*0114*/ 	.word	0xffffffff


	//   ....[55]....
        /*0118*/ 	.word	0xffffffff


	//   ....[56]....
        /*011c*/ 	.word	0xffffffff


	//   ....[57]....
        /*0120*/ 	.word	0xffffffff


	//   ....[58]....
        /*0124*/ 	.word	0xffffffff


	//   ....[59]....
        /*0128*/ 	.word	0xffffffff


	//   ....[60]....
        /*012c*/ 	.word	0xffffffff


	//   ....[61]....
        /*0130*/ 	.word	0xffffffff


	//   ....[62]....
        /*0134*/ 	.word	0xffffffff


	//   ....[63]....
        /*0138*/ 	.word	0xffffffff


	//   ....[64]....
        /*013c*/ 	.word	0xffffffff


	//   ....[65]....
        /*0140*/ 	.word	0xffffffff


	//   ....[66]....
        /*0144*/ 	.word	0xffffffff


	//   ....[67]....
        /*0148*/ 	.word	0xffffffff


	//   ....[68]....
        /*014c*/ 	.word	0xffffffff


	//   ....[69]....
        /*0150*/ 	.word	0xffffffff


	//   ....[70]....
        /*0154*/ 	.word	0xffffffff


	//   ....[71]....
        /*0158*/ 	.word	0xffffffff


	//   ....[72]....
        /*015c*/ 	.word	0xffffffff


	//   ....[73]....
        /*0160*/ 	.word	0xffffffff


	//   ....[74]....
        /*0164*/ 	.word	0xffffffff


	//   ....[75]....
        /*0168*/ 	.word	0xffffffff


	//   ....[76]....
        /*016c*/ 	.word	0xffffffff


	//----- nvinfo : EIATTR_COOP_GROUP_INSTR_OFFSETS
	.align		4
.L_324:
        /*0170*/ 	.byte	0x04, 0x28
        /*0172*/ 	.short	(.L_326 - .L_325)


	//   ....[0]....
.L_325:
        /*0174*/ 	.word	0x00000080


	//   ....[1]....
        /*0178*/ 	.word	0x000022b0


	//   ....[2]....
        /*017c*/ 	.word	0x000022c0


	//   ....[3]....
        /*0180*/ 	.word	0x00003ea0


	//   ....[4]....
        /*0184*/ 	.word	0x00003eb0


	//   ....[5]....
        /*0188*/ 	.word	0x00005a40


	//   ....[6]....
        /*018c*/ 	.word	0x00005a60


	//   ....[7]....
        /*0190*/ 	.word	0x00005f20


	//   ....[8]....
        /*0194*/ 	.word	0x00005f30


	//   ....[9]....
        /*0198*/ 	.word	0x00006ac0


	//   ....[10]....
        /*019c*/ 	.word	0x00006af0


	//   ....[11]....
        /*01a0*/ 	.word	0x00006d00


	//   ....[12]....
        /*01a4*/ 	.word	0x00006d30


	//   ....[13]....
        /*01a8*/ 	.word	0x00006e50


	//   ....[14]....
        /*01ac*/ 	.word	0x00006e80


	//   ....[15]....
        /*01b0*/ 	.word	0x00006f90


	//   ....[16]....
        /*01b4*/ 	.word	0x00006fd0


	//   ....[17]....
        /*01b8*/ 	.word	0x00007520


	//   ....[18]....
        /*01bc*/ 	.word	0x00007540


	//   ....[19]....
        /*01c0*/ 	.word	0x00007570


	//   ....[20]....
        /*01c4*/ 	.word	0x00007590


	//   ....[21]....
        /*01c8*/ 	.word	0x000075b0


	//   ....[22]....
        /*01cc*/ 	.word	0x000075c0


	//   ....[23]....
        /*01d0*/ 	.word	0x000075d0


	//   ....[24]....
        /*01d4*/ 	.word	0x000075f0


	//   ....[25]....
        /*01d8*/ 	.word	0x00007b50


	//   ....[26]....
        /*01dc*/ 	.word	0x00007b80


	//   ....[27]....
        /*01e0*/ 	.word	0x00007ba0


	//   ....[28]....
        /*01e4*/ 	.word	0x00007bb0


	//   ....[29]....
        /*01e8*/ 	.word	0x0000de30


	//   ....[30]....
        /*01ec*/ 	.word	0x0000de60


	//   ....[31]....
        /*01f0*/ 	.word	0x0000de90


	//   ....[32]....
        /*01f4*/ 	.word	0x0000dec0


	//   ....[33]....
        /*01f8*/ 	.word	0x0000f2b0


	//   ....[34]....
        /*01fc*/ 	.word	0x0000f340


	//   ....[35]....
        /*0200*/ 	.word	0x0000f3f0


	//   ....[36]....
        /*0204*/ 	.word	0x0000f510


	//   ....[37]....
        /*0208*/ 	.word	0x00010640


	//   ....[38]....
        /*020c*/ 	.word	0x00010650


	//   ....[39]....
        /*0210*/ 	.word	0x00010660


	//   ....[40]....
        /*0214*/ 	.word	0x00010670


	//   ....[41]....
        /*0218*/ 	.word	0x00010b00


	//   ....[42]....
        /*021c*/ 	.word	0x00010b30


	//   ....[43]....
        /*0220*/ 	.word	0x00010b60


	//   ....[44]....
        /*0224*/ 	.word	0x00010ba0


	//   ....[45]....
        /*0228*/ 	.word	0x000118f0


	//   ....[46]....
        /*022c*/ 	.word	0x00011910


	//   ....[47]....
        /*0230*/ 	.word	0x00011930


	//   ....[48]....
        /*0234*/ 	.word	0x00011950


	//   ....[49]....
        /*0238*/ 	.word	0x00013240


	//   ....[50]....
        /*023c*/ 	.word	0x00013270


	//   ....[51]....
        /*0240*/ 	.word	0x00013290


	//   ....[52]....
        /*0244*/ 	.word	0x000132b0


	//   ....[53]....
        /*0248*/ 	.word	0x000134b0


	//   ....[54]....
        /*024c*/ 	.word	0x000134e0


	//   ....[55]....
        /*0250*/ 	.word	0x00013530


	//   ....[56]....
        /*0254*/ 	.word	0x00013540


	//   ....[57]....
        /*0258*/ 	.word	0x00014a90


	//   ....[58]....
        /*025c*/ 	.word	0x00014ad0


	//   ....[59]....
        /*0260*/ 	.word	0x00014b10


	//   ....[60]....
        /*0264*/ 	.word	0x00014b50


	//   ....[61]....
        /*0268*/ 	.word	0x00014d00


	//   ....[62]....
        /*026c*/ 	.word	0x00014d10


	//   ....[63]....
        /*0270*/ 	.word	0x00014e90


	//   ....[64]....
        /*0274*/ 	.word	0x00014ec0


	//   ....[65]....
        /*0278*/ 	.word	0x00015010


	//   ....[66]....
        /*027c*/ 	.word	0x00015040


	//   ....[67]....
        /*0280*/ 	.word	0x00015190


	//   ....[68]....
        /*0284*/ 	.word	0x000151b0


	//   ....[69]....
        /*0288*/ 	.word	0x00015990


	//   ....[70]....
        /*028c*/ 	.word	0x000159b0


	//   ....[71]....
        /*0290*/ 	.word	0x00015ae0


	//   ....[72]....
        /*0294*/ 	.word	0x00015b10


	//   ....[73]....
        /*0298*/ 	.word	0x00015c40


	//   ....[74]....
        /*029c*/ 	.word	0x00015c70


	//   ....[75]....
        /*02a0*/ 	.word	0x00015da0


	//   ....[76]....
        /*02a4*/ 	.word	0x00015dc0


	//----- nvinfo : EIATTR_EXIT_INSTR_OFFSETS
	.align		4
.L_326:
        /*02a8*/ 	.byte	0x04, 0x1c
        /*02aa*/ 	.short	(.L_328 - .L_327)


	//   ....[0]....
.L_327:
        /*02ac*/ 	.word	0x00000310


	//   ....[1]....
        /*02b0*/ 	.word	0x000151c0


	//   ....[2]....
        /*02b4*/ 	.word	0x00015290


	//   ....[3]....
        /*02b8*/ 	.word	0x000152f0


	//   ....[4]....
        /*02bc*/ 	.word	0x00015dd0


	//   ....[5]....
        /*02c0*/ 	.word	0x00015e80


	//   ....[6]....
        /*02c4*/ 	.word	0x00015ee0


	//----- nvinfo : EIATTR_CTAIDZ_USED
	.align		4
.L_328:
        /*02c8*/ 	.byte	0x01, 0x04
	.zero		2


	//----- nvinfo : EIATTR_MAX_THREADS
	.align		4
        /*02cc*/ 	.byte	0x04, 0x05
        /*02ce*/ 	.short	(.L_330 - .L_329)
.L_329:
        /*02d0*/ 	.word	0x00000100
        /*02d4*/ 	.word	0x00000001
        /*02d8*/ 	.word	0x00000001


	//----- nvinfo : EIATTR_CRS_STACK_SIZE
	.align		4
.L_330:
        /*02dc*/ 	.byte	0x04, 0x1e
        /*02de*/ 	.short	(.L_332 - .L_331)
.L_331:
        /*02e0*/ 	.word	0x00000000
.L_332:


//--------------------- .nv.info._ZN7cutlass13device_kernelIN5flash19enable_sm80_to_sm89INS1_16FlashAttnFwdSm80INS1_25CollectiveMainloopFwdSm80ILi8ELi2ELb0EN4cute5tupleIJNS5_1CILi128EEENS7_ILi64EEENS7_ILi192EEEEEELi192ENS_10bfloat16_tEfNS_4arch4Sm80ELb0ELb1ELb0ELb0ELb1ELb0ELb1ELb0EEENS1_21CollectiveEpilogueFwdINS6_IJS8_SA_S9_EEENS6_IJNS7_ILi1EEESI_SI_EEESC_SE_Li256ELb0ELb1ELb0ELb0EEENS1_19SingleTileSchedulerILb0ELb0ELb1ELi128EEEEEEEEEvNT_6ParamsE --------------------------
	.section	.nv.info._ZN7cutlass13device_kernelIN5flash19enable_sm80_to_sm89INS1_16FlashAttnFwdSm80INS1_25CollectiveMainloopFwdSm80ILi8ELi2ELb0EN4cute5tupleIJNS5_1CILi128EEENS7_ILi64EEENS7_ILi192EEEEEELi192ENS_10bfloat16_tEfNS_4arch4Sm80ELb0ELb1ELb0ELb0ELb1ELb0ELb1ELb0EEENS1_21CollectiveEpilogueFwdINS6_IJS8_SA_S9_EEENS6_IJNS7_ILi1EEESI_SI_EEESC_SE_Li256ELb0ELb1ELb0ELb0EEENS1_19SingleTileSchedulerILb0ELb0ELb1ELi128EEEEEEEEEvNT_6ParamsE,"",@"SHT_CUDA_INFO"
	.sectionflags	@""
	.align	4


	//----- nvinfo : EIATTR_CUDA_API_VERSION
	.align		4
        /*0000*/ 	.byte	0x04, 0x37
        /*0002*/ 	.short	(.L_334 - .L_333)
.L_333:
        /*0004*/ 	.word	0x00000082


	//----- nvinfo : EIATTR_SW2861232_WAR
	.align		4
.L_334:
        /*0008*/ 	.byte	0x01, 0x35
	.zero		2


	//----- nvinfo : EIATTR_PARAM_CBANK
	.align		4
        /*000c*/ 	.byte	0x04, 0x0a
        /*000e*/ 	.short	(.L_336 - .L_335)
	.align		4
.L_335:
        /*0010*/ 	.word	index@(.nv.constant0._ZN7cutlass13device_kernelIN5flash19enable_sm80_to_sm89INS1_16FlashAttnFwdSm80INS1_25CollectiveMainloopFwdSm80ILi8ELi2ELb0EN4cute5tupleIJNS5_1CILi128EEENS7_ILi64EEENS7_ILi192EEEEEELi192ENS_10bfloat16_tEfNS_4arch4Sm80ELb0ELb1ELb0ELb0ELb1ELb0ELb1ELb0EEENS1_21CollectiveEpilogueFwdINS6_IJS8_SA_S9_EEENS6_IJNS7_ILi1EEESI_SI_EEESC_SE_Li256ELb0ELb1ELb0ELb0EEENS1_19SingleTileSchedulerILb0ELb0ELb1ELi128EEEEEEEEEvNT_6ParamsE)
        /*0014*/ 	.short	0x0160
        /*0016*/ 	.short	0x0418


	//----- nvinfo : EIATTR_CBANK_PARAM_SIZE
	.align		4
.L_336:
        /*0018*/ 	.byte	0x03, 0x19
        /*001a*/ 	.short	0x0418


	//----- nvinfo : EIATTR_KPARAM_INFO
	.align		4
        /*001c*/ 	.byte	0x04, 0x17
        /*001e*/ 	.short	(.L_338 - .L_337)
.L_337:
        /*0020*/ 	.word	0x00000000
        /*0024*/ 	.short	0x0000
        /*0026*/ 	.short	0x0000
        /*0028*/ 	.byte	0x00, 0xf0, 0x61, 0x10


	//----- nvinfo : EIATTR_MAXREG_COUNT
	.align		4
.L_338:
        /*002c*/ 	.byte	0x03, 0x1b
        /*002e*/ 	.short	0x00ff


	//----- nvinfo : EIATTR_NUM_BARRIERS
	.align		4
        /*0030*/ 	.byte	0x02, 0x4c
        /*0032*/ 	.byte	0x02
	.zero		1


	//----- nvinfo : EIATTR_MERCURY_ISA_VERSION
	.align		4
        /*0034*/ 	.byte	0x03, 0x5f
        /*0036*/ 	.short	0x0000


	//----- nvinfo : EIATTR_COOP_GROUP_MASK_REGIDS
	.align		4
        /*0038*/ 	.byte	0x04, 0x29
        /*003a*/ 	.short	(.L_340 - .L_339)


	//   ....[0]....
.L_339:
        /*003c*/ 	.word	0xffffffff


	//   ....[1]....
        /*0040*/ 	.word	0xffffffff


	//   ....[2]....
        /*0044*/ 	.word	0xffffffff


	//   ....[3]....
        /*0048*/ 	.word	0xffffffff


	//   ....[4]....
        /*004c*/ 	.word	0xffffffff


	//   ....[5]....
        /*0050*/ 	.word	0xffffffff


	//   ....[6]....
        /*0054*/ 	.word	0xffffffff


	//   ....[7]....
        /*0058*/ 	.word	0xffffffff


	//   ....[8]....
        /*005c*/ 	.word	0xffffffff


	//   ....[9]....
        /*0060*/ 	.word	0xffffffff


	//   ....[10]....
        /*0064*/ 	.word	0xffffffff


	//   ....[11]....
        /*0068*/ 	.word	0xffffffff


	//   ....[12]....
        /*006c*/ 	.word	0xffffffff


	//   ....[13]....
        /*0070*/ 	.word	0xffffffff


	//   ....[14]....
        /*0074*/ 	.word	0xffffffff


	//   ....[15]....
        /*0078*/ 	.word	0xffffffff


	//   ....[16]....
        /*007c*/ 	.word	0xffffffff


	//   ....[17]....
        /*0080*/ 	.word	0xffffffff


	//   ....[18]....
        /*0084*/ 	.word	0xffffffff


	//   ....[19]....
        /*0088*/ 	.word	0xffffffff


	//   ....[20]....
        /*008c*/ 	.word	0xffffffff


	//   ....[21]....
        /*0090*/ 	.word	0xffffffff


	//   ....[22]....
        /*0094*/ 	.word	0xffffffff


	//   ....[23]....
        /*0098*/ 	.word	0xffffffff


	//   ....[24]....
        /*009c*/ 	.word	0xffffffff


	//   ....[25]....
        /*00a0*/ 	.word	0xffffffff


	//   ....[26]....
        /*00a4*/ 	.word	0xffffffff


	//   ....[27]....
        /*00a8*/ 	.word	0xffffffff


	//   ....[28]....
        /*00ac*/ 	.word	0xffffffff


	//   ....[29]....
        /*00b0*/ 	.word	0xffffffff


	//   ....[30]....
        /*00b4*/ 	.word	0xffffffff


	//   ....[31]....
        /*00b8*/ 	.word	0xffffffff


	//   ....[32]....
        /*00bc*/ 	.word	0xffffffff


	//   ....[33]....
        /*00c0*/ 	.word	0xffffffff


	//   ....[34]....
        /*00c4*/ 	.word	0xffffffff


	//   ....[35]....
        /*00c8*/ 	.word	0xffffffff


	//   ....[36]....
        /*00cc*/ 	.word	0xffffffff


	//   ....[37]....
        /*00d0*/ 	.word	0xffffffff


	//   ....[38]....
        /*00d4*/ 	.word	0xffffffff


	//   ....[39]....
        /*00d8*/ 	.word	0xffffffff


	//   ....[40]....
        /*00dc*/ 	.word	0xffffffff


	//   ....[41]....
        /*00e0*/ 	.word	0xffffffff


	//   ....[42]....
        /*00e4*/ 	.word	0xffffffff


	//   ....[43]....
        /*00e8*/ 	.word	0xffffffff


	//   ....[44]....
        /*00ec*/ 	.word	0xffffffff


	//   ....[45]....
        /*00f0*/ 	.word	0xffffffff


	//   ....[46]....
        /*00f4*/ 	.word	0xffffffff


	//   ....[47]....
        /*00f8*/ 	.word	0xffffffff


	//   ....[48]....
        /*00fc*/ 	.word	0xffffffff


	//   ....[49]....
        /*0100*/ 	.word	0xffffffff


	//   ....[50]....
        /*0104*/ 	.word	0xffffffff


	//   ....[51]....
        /*0108*/ 	.word	0xffffffff


	//   ....[52]....
        /*010c*/ 	.word	0xffffffff


	//   ....[53]....
        /*0110*/ 	.word	0xffffffff


	//   ....[54]....
        /*0114*/ 	.word	0xffffffff


	//   ....[55]....
        /*0118*/ 	.word	0xffffffff


	//   ....[56]....
        /*011c*/ 	.word	0xffffffff


	//   ....[57]....
        /*0120*/ 	.word	0xffffffff


	//   ....[58]....
        /*0124*/ 	.word	0xffffffff


	//   ....[59]....
        /*0128*/ 	.word	0xffffffff


	//   ....[60]....
        /*012c*/ 	.word	0xffffffff


	//   ....[61]....
        /*0130*/ 	.word	0xffffffff


	//   ....[62]....
        /*0134*/ 	.word	0xffffffff


	//   ....[63]....
        /*0138*/ 	.word	0xffffffff


	//   ....[64]....
        /*013c*/ 	.word	0xffffffff


	//   ....[65]....
        /*0140*/ 	.word	0xffffffff


	//   ....[66]....
        /*0144*/ 	.word	0xffffffff


	//   ....[67]....
        /*0148*/ 	.word	0xffffffff


	//   ....[68]....
        /*014c*/ 	.word	0xffffffff


	//   ....[69]....
        /*0150*/ 	.word	0xffffffff


	//   ....[70]....
        /*0154*/ 	.word	0xffffffff


	//   ....[71]....
        /*0158*/ 	.word	0xffffffff


	//   ....[72]....
        /*015c*/ 	.word	0xffffffff


	//   ....[73]....
        /*0160*/ 	.word	0xffffffff


	//   ....[74]....
        /*0164*/ 	.word	0xffffffff


	//   ....[75]....
        /*0168*/ 	.word	0xffffffff


	//   ....[76]....
        /*016c*/ 	.word	0xffffffff


	//   ....[77]....
        /*0170*/ 	.word	0xffffffff


	//   ....[78]....
        /*0174*/ 	.word	0xffffffff


	//   ....[79]....
        /*0178*/ 	.word	0xffffffff


	//   ....[80]....
        /*017c*/ 	.word	0xffffffff


	//   ....[81]....
        /*0180*/ 	.word	0xffffffff


	//   ....[82]....
        /*0184*/ 	.word	0xffffffff


	//   ....[83]....
        /*0188*/ 	.word	0xffffffff


	//   ....[84]....
        /*018c*/ 	.word	0xffffffff


	//   ....[85]....
        /*0190*/ 	.word	0xffffffff


	//   ....[86]....
        /*0194*/ 	.word	0xffffffff


	//   ....[87]....
        /*0198*/ 	.word	0xffffffff


	//   ....[88]....
        /*019c*/ 	.word	0xffffffff


	//   ....[89]....
        /*01a0*/ 	.word	0xffffffff


	//   ....[90]....
        /*01a4*/ 	.word	0xffffffff


	//   ....[91]....
        /*01a8*/ 	.word	0xffffffff


	//   ....[92]....
        /*01ac*/ 	.word	0xffffffff


	//   ....[93]....
        /*01b0*/ 	.word	0xffffffff


	//   ....[94]....
        /*01b4*/ 	.word	0xffffffff


	//   ....[95]....
        /*01b8*/ 	.word	0xffffffff


	//   ....[96]....
        /*01bc*/ 	.word	0xffffffff


	//   ....[97]....
        /*01c0*/ 	.word	0xffffffff


	//----- nvinfo : EIATTR_COOP_GROUP_INSTR_OFFSETS
	.align		4
.L_340:
        /*01c4*/ 	.byte	0x04, 0x28
        /*01c6*/ 	.short	(.L_342 - .L_341)


	//   ....[0]....
.L_341:
        /*01c8*/ 	.word	0x00000c90


	//   ....[1]....
        /*01cc*/ 	.word	0x00000cd0


	//   ....[2]....
        /*01d0*/ 	.word	0x00000d10


	//   ....[3]....
        /*01d4*/ 	.word	0x00000d40


	//   ....[4]....
        /*01d8*/ 	.word	0x00000d90


	//   ....[5]....
        /*01dc*/ 	.word	0x00000dc0


	//   ....[6]....
        /*01e0*/ 	.word	0x00000df0


	//   ....[7]....
        /*01e4*/ 	.word	0x00000f70


	//   ....[8]....
        /*01e8*/ 	.word	0x00001400


	//   ....[9]....
        /*01ec*/ 	.word	0x00001430


	//   ....[10]....
        /*01f0*/ 	.word	0x00001480


	//   ....[11]....
        /*01f4*/ 	.word	0x000014a0


	//   ....[12]....
        /*01f8*/ 	.word	0x00001550


	//   ....[13]....
        /*01fc*/ 	.word	0x00001570


	//   ....[14]....
        /*0200*/ 	.word	0x00001590


	//   ....[15]....
        /*0204*/ 	.word	0x000015b0


	//   ....[16]....
        /*0208*/ 	.word	0x00001b90


	//   ....[17]....
        /*020c*/ 	.word	0x00001bb0


	//   ....[18]....
        /*0210*/ 	.word	0x00001c10


	//   ....[19]....
        /*0214*/ 	.word	0x00001c30


	//   ....[20]....
        /*0218*/ 	.word	0x00002170


	//   ....[21]....
        /*021c*/ 	.word	0x000021a0


	//   ....[22]....
        /*0220*/ 	.word	0x000021c0


	//   ....[23]....
        /*0224*/ 	.word	0x00002220


	//   ....[24]....
        /*0228*/ 	.word	0x00002e60


	//   ....[25]....
        /*022c*/ 	.word	0x00003090


	//   ....[26]....
        /*0230*/ 	.word	0x000038c0


	//   ....[27]....
        /*0234*/ 	.word	0x00003a70


	//   ....[28]....
        /*0238*/ 	.word	0x00003c30


	//   ....[29]....
        /*023c*/ 	.word	0x00003d30


	//   ....[30]....
        /*0240*/ 	.word	0x00004df0


	//   ....[31]....
        /*0244*/ 	.word	0x00004e10


	//   ....[32]....
        /*0248*/ 	.word	0x00004e30


	//   ....[33]....
        /*024c*/ 	.word	0x00004e40


	//   ....[34]....
        /*0250*/ 	.word	0x000054b0


	//   ....[35]....
        /*0254*/ 	.word	0x000054d0


	//   ....[36]....
        /*0258*/ 	.word	0x000054f0


	//   ....[37]....
        /*025c*/ 	.word	0x00005550


	//   ....[38]....
        /*0260*/ 	.word	0x000057e0


	//   ....[39]....
        /*0264*/ 	.word	0x000062c0


	//   ....[40]....
        /*0268*/ 	.word	0x000069f0


	//   ....[41]....
        /*026c*/ 	.word	0x00006aa0


	//   ....[42]....
        /*0270*/ 	.word	0x00006d30


	//   ....[43]....
        /*0274*/ 	.word	0x00006ea0


	//   ....[44]....
        /*0278*/ 	.word	0x00008670


	//   ....[45]....
        /*027c*/ 	.word	0x00008690


	//   ....[46]....
        /*0280*/ 	.word	0x000086b0


	//   ....[47]....
        /*0284*/ 	.word	0x00008720


	//   ....[48]....
        /*0288*/ 	.word	0x00008e50


	//   ....[49]....
        /*028c*/ 	.word	0x00008e70


	//   ....[50]....
        /*0290*/ 	.word	0x00008e90


	//   ....[51]....
        /*0294*/ 	.word	0x00008f00


	//   ....[52]....
        /*0298*/ 	.word	0x00009c00


	//   ....[53]....
        /*029c*/ 	.word	0x00009c20


	//   ....[54]....
        /*02a0*/ 	.word	0x00009c40


	//   ....[55]....
        /*02a4*/ 	.word	0x00009c60


	//   ....[56]....
        /*02a8*/ 	.word	0x0000b570


	//   ....[57]....
        /*02ac*/ 	.word	0x0000b580


	//   ....[58]....
        /*02b0*/ 	.word	0x0000b590


	//   ....[59]....
        /*02b4*/ 	.word	0x0000b600


	//   ....[60]....
        /*02b8*/ 	.word	0x0000bad0


	//   ....[61]....
        /*02bc*/ 	.word	0x0000bae0


	//   ....[62]....
        /*02c0*/ 	.word	0x0000baf0


	//   ....[63]....
        /*02c4*/ 	.word	0x0000bb70


	//   ....[64]....
        /*02c8*/ 	.word	0x0000c590


	//   ....[65]....
        /*02cc*/ 	.word	0x0000c880


	//   ....[66]....
        /*02d0*/ 	.word	0x0000cfb0


	//   ....[67]....
        /*02d4*/ 	.word	0x0000d280


	//   ....[68]....
        /*02d8*/ 	.word	0x0000d2d0


	//   ....[69]....
        /*02dc*/ 	.word	0x0000d380


	//   ....[70]....
        /*02e0*/ 	.word	0x0000ec00


	//   ....[71]....
        /*02e4*/ 	.word	0x0000ec10


	//   ....[72]....
        /*02e8*/ 	.word	0x0000ec20


	//   ....[73]....
        /*02ec*/ 	.word	0x0000ec90


	//   ....[74]....
        /*02f0*/ 	.word	0x0000ee30


	//   ....[75]....
        /*02f4*/ 	.word	0x0000ee60


	//   ....[76]....
        /*02f8*/ 	.word	0x0000eea0


	//   ....[77]....
        /*02fc*/ 	.word	0x0000eeb0


	//   ....[78]....
        /*0300*/ 	.word	0x00010440


	//   ....[79]....
        /*0304*/ 	.word	0x00010450


	//   ....[80]....
        /*0308*/ 	.word	0x00010470


	//   ....[81]....
        /*030c*/ 	.word	0x00010480


	//   ....[82]....
        /*0310*/ 	.word	0x00010490


	//   ....[83]....
        /*0314*/ 	.word	0x00010580


	//   ....[84]....
        /*0318*/ 	.word	0x00010700


	//   ....[85]....
        /*031c*/ 	.word	0x00010730


	//   ....[86]....
        /*0320*/ 	.word	0x00010880


	//   ....[87]....
        /*0324*/ 	.word	0x000108b0


	//   ....[88]....
        /*0328*/ 	.word	0x00010a00


	//   ....[89]....
        /*032c*/ 	.word	0x00010a20


	//   ....[90]....
        /*0330*/ 	.word	0x000110f0


	//   ....[91]....
        /*0334*/ 	.word	0x00011110


	//   ....[92]....
        /*0338*/ 	.word	0x00011240


	//   ....[93]....
        /*033c*/ 	.word	0x00011270


	//   ....[94]....
        /*0340*/ 	.word	0x000113a0


	//   ....[95]....
        /*0344*/ 	.word	0x000113d0


	//   ....[96]....
        /*0348*/ 	.word	0x00011500


	//   ....[97]....
        /*034c*/ 	.word	0x00011520


	//----- nvinfo : EIATTR_EXIT_INSTR_OFFSETS
	.align		4
.L_342:
        /*0350*/ 	.byte	0x04, 0x1c
        /*0352*/ 	.short	(.L_344 - .L_343)


	//   ....[0]....
.L_343:
        /*0354*/ 	.word	0x00000030


	//   ....[1]....
        /*0358*/ 	.word	0x00010a30


	//   ....[2]....
        /*035c*/ 	.word	0x00010b00


	//   ....[3]....
        /*0360*/ 	.word	0x00010b60


	//   ....[4]....
        /*0364*/ 	.word	0x00011530


	//   ....[5]....
        /*0368*/ 	.word	0x000115e0


	//   ....[6]....
        /*036c*/ 	.word	0x00011640


	//----- nvinfo : EIATTR_CTAIDZ_USED
	.align		4
.L_344:
        /*0370*/ 	.byte	0x01, 0x04
	.zero		2


	//----- nvinfo : EIATTR_MAX_THREADS
	.align		4
        /*0374*/ 	.byte	0x04, 0x05
        /*0376*/ 	.short	(.L_346 - .L_345)
.L_345:
        /*0378*/ 	.word	0x00000100
        /*037c*/ 	.word	0x00000001
        /*0380*/ 	.word	0x00000001


	//----- nvinfo : EIATTR_CRS_STACK_SIZE
	.align		4
.L_346:
        /*0384*/ 	.byte	0x04, 0x1e
        /*0386*/ 	.short	(.L_348 - .L_347)
.L_347:
        /*0388*/ 	.word	0x00000000
.L_348:


//--------------------- .nv.info._ZN7cutlass13device_kernelIN5flash19enable_sm80_to_sm89INS1_16FlashAttnFwdSm80INS1_25CollectiveMainloopFwdSm80ILi8ELi2ELb0EN4cute5tupleIJNS5_1CILi128EEENS7_ILi64EEENS7_ILi192EEEEEELi192ENS_10bfloat16_tEfNS_4arch4Sm80ELb0ELb1ELb0ELb1ELb1ELb0ELb1ELb0EEENS1_21CollectiveEpilogueFwdINS6_IJS8_SA_S9_EEENS6_IJNS7_ILi1EEESI_SI_EEESC_SE_Li256ELb1ELb1ELb0ELb0EEENS1_19SingleTileSchedulerILb1ELb0ELb1ELi128EEEEEEEEEvNT_6ParamsE --------------------------
	.section	.nv.info._ZN7cutlass13device_kernelIN5flash19enable_sm80_to_sm89INS1_16FlashAttnFwdSm80INS1_25CollectiveMainloopFwdSm80ILi8ELi2ELb0EN4cute5tupleIJNS5_1CILi128EEENS7_ILi64EEENS7_ILi192EEEEEELi192ENS_10bfloat16_tEfNS_4arch4Sm80ELb0ELb1ELb0ELb1ELb1ELb0ELb1ELb0EEENS1_21CollectiveEpilogueFwdINS6_IJS8_SA_S9_EEENS6_IJNS7_ILi1EEESI_SI_EEESC_SE_Li256ELb1ELb1ELb0ELb0EEENS1_19SingleTileSchedulerILb1ELb0ELb1ELi128EEEEEEEEEvNT_6ParamsE,"",@"SHT_CUDA_INFO"
	.sectionflags	@""
	.align	4


	//----- nvinfo : EIATTR_CUDA_API_VERSION
	.align		4
        /*0000*/ 	.byte	0x04, 0x37
        /*0002*/ 	.short	(.L_350 - .L_349)
.L_349:
        /*0004*/ 	.word	0x00000082


	//----- nvinfo : EIATTR_SW2861232_WAR
	.align		4
.L_350:
        /*0008*/ 	.byte	0x01, 0x35
	.zero		2


	//----- nvinfo : EIATTR_PARAM_CBANK
	.align		4
        /*000c*/ 	.byte	0x04, 0x0a
        /*000e*/ 	.short	(.L_352 - .L_351)
	.align		4
.L_351:
        /*0010*/ 	.word	index@(.nv.constant0._ZN7cutlass13device_kernelIN5flash19enable_sm80_to_sm89INS1_16FlashAttnFwdSm80INS1_25CollectiveMainloopFwdSm80ILi8ELi2ELb0EN4cute5tupleIJNS5_1CILi128EEENS7_ILi64EEENS7_ILi192EEEEEELi192ENS_10bfloat16_tEfNS_4arch4Sm80ELb0ELb1ELb0ELb1ELb1ELb0ELb1ELb0EEENS1_21CollectiveEpilogueFwdINS6_IJS8_SA_S9_EEENS6_IJNS7_ILi1EEESI_SI_EEESC_SE_Li256ELb1ELb1ELb0ELb0EEENS1_19SingleTileSchedulerILb1ELb0ELb1ELi128EEEEEEEEEvNT_6ParamsE)
        /*0014*/ 	.short	0x0160
        /*0016*/ 	.short	0x0418


	//----- nvinfo : EIATTR_CBANK_PARAM_SIZE
	.align		4
.L_352:
        /*0018*/ 	.byte	0x03, 0x19
        /*001a*/ 	.short	0x0418


	//----- nvinfo : EIATTR_KPARAM_INFO
	.align		4
        /*001c*/ 	.byte	0x04, 0x17
        /*001e*/ 	.short	(.L_354 - .L_353)
.L_353:
        /*0020*/ 	.word	0x00000000
        /*0024*/ 	.short	0x0000
        /*0026*/ 	.short	0x0000
        /*0028*/ 	.byte	0x00, 0xf0, 0x61, 0x10


	//----- nvinfo : EIATTR_MAXREG_COUNT
	.align		4
.L_354:
        /*002c*/ 	.byte	0x03, 0x1b
        /*002e*/ 	.short	0x00ff


	//----- nvinfo : EIATTR_NUM_BARRIERS
	.align		4
        /*0030*/ 	.byte	0x02, 0x4c
        /*0032*/ 	.byte	0x02
	.zero		1


	//----- nvinfo : EIATTR_MERCURY_ISA_VERSION
	.align		4
        /*0034*/ 	.byte	0x03, 0x5f
        /*0036*/ 	.short	0x0000


	//----- nvinfo : EIATTR_COOP_GROUP_MASK_REGIDS
	.align		4
        /*0038*/ 	.byte	0x04, 0x29
        /*003a*/ 	.short	(.L_356 - .L_355)


	//   ....[0]....
.L_355:
        /*003c*/ 	.word	0xffffffff


	//   ....[1]....
        /*0040*/ 	.word	0xffffffff


	//   ....[2]....
        /*0044*/ 	.word	0xffffffff


	//   ....[3]....
        /*0048*/ 	.word	0xffffffff


	//   ....[4]....
        /*004c*/ 	.word	0xffffffff


	//   ....[5]....
        /*0050*/ 	.word	0xffffffff


	//   ....[6]....
        /*0054*/ 	.word	0xffffffff


	//   ....[7]....
        /*0058*/ 	.word	0xffffffff


	//   ....[8]....
        /*005c*/ 	.word	0xffffffff


	//   ....[9]....
        /*0060*/ 	.word	0xffffffff


	//   ....[10]....
        /*0064*/ 	.word	0xffffffff


	//   ....[11]....
        /*0068*/ 	.word	0xffffffff


	//   ....[12]....
        /*006c*/ 	.word	0xffffffff


	//   ....[13]....
        /*0070*/ 	.word	0xffffffff


	//   ....[14]....
        /*0074*/ 	.word	0xffffffff


	//   ....[15]....
        /*0078*/ 	.word	0xffffffff


	//   ....[16]....
        /*007c*/ 	.word	0xffffffff


	//   ....[17]....
        /*0080*/ 	.word	0xffffffff


	//   ....[18]....
        /*0084*/ 	.word	0xffffffff


	//   ....[19]....
        /*0088*/ 	.word	0xffffffff


	//   ....[20]....
        /*008c*/ 	.word	0xffffffff


	//   ....[21]....
        /*0090*/ 	.word	0xffffffff


	//   ....[22]....
        /*0094*/ 	.word	0xffffffff


	//   ....[23]....
        /*0098*/ 	.word	0xffffffff


	//   ....[24]....
        /*009c*/ 	.word	0xffffffff


	//   ....[25]....
        /*00a0*/ 	.word	0xffffffff


	//   ....[26]....
        /*00a4*/ 	.word	0xffffffff


	//   ....[27]....
        /*00a8*/ 	.word	0xffffffff


	//   ....[28]....
        /*00ac*/ 	.word	0xffffffff


	//   ....[29]....
        /*00b0*/ 	.word	0xffffffff


	//   ....[30]....
        /*00b4*/ 	.word	0xffffffff


	//   ....[31]....
        /*00b8*/ 	.word	0xffffffff


	//   ....[32]....
        /*00bc*/ 	.word	0xffffffff


	//   ....[33]....
        /*00c0*/ 	.word	0xffffffff


	//   ....[34]....
        /*00c4*/ 	.word	0xffffffff


	//   ....[35]....
        /*00c8*/ 	.word	0xffffffff


	//   ....[36]....
        /*00cc*/ 	.word	0xffffffff


	//   ....[37]....
        /*00d0*/ 	.word	0xffffffff


	//   ....[38]....
        /*00d4*/ 	.word	0xffffffff


	//   ....[39]....
        /*00d8*/ 	.word	0xffffffff


	//   ....[40]....
        /*00dc*/ 	.word	0xffffffff


	//   ....[41]....
        /*00e0*/ 	.word	0xffffffff


	//   ....[42]....
        /*00e4*/ 	.word	0xffffffff


	//   ....[43]....
        /*00e8*/ 	.word	0xffffffff


	//   ....[44]....
        /*00ec*/ 	.word	0xffffffff


	//   ....[45]....
        /*00f0*/ 	.word	0xffffffff


	//   ....[46]....
        /*00f4*/ 	.word	0xffffffff


	//   ....[47]....
        /*00f8*/ 	.word	0xffffffff


	//   ....[48]....
        /*00fc*/ 	.word	0xffffffff


	//   ....[49]....
        /*0100*/ 	.word	0xffffffff


	//   ....[50]....
        /*0104*/ 	.word	0xffffffff


	//   ....[51]....
        /*0108*/ 	.word	0xffffffff


	//   ....[52]....
        /*010c*/ 	.word	0xffffffff


	//   ....[53]....
        /*0110*/ 	.word	0xffffffff


	//   ....[54]....
        /*0114*/ 	.word	0xffffffff


	//   ....[55]....
        /*0118*/ 	.word	0xffffffff


	//   ....[56]....
        /*011c*/ 	.word	0xffffffff


	//   ....[57]....
        /*0120*/ 	.word	0xffffffff


	//   ....[58]....
        /*0124*/ 	.word	0xffffffff


	//   ....[59]....
        /*0128*/ 	.word	0xffffffff


	//   ....[60]....
        /*012c*/ 	.word	0xffffffff


	//   ....[61]....
        /*0130*/ 	.word	0xffffffff


	//   ....[62]....
        /*0134*/ 	.word	0xffffffff


	//   ....[63]....
        /*0138*/ 	.word	0xffffffff


	//   ....[64]....
        /*013c*/ 	.word	0xffffffff


	//   ....[65]....
        /*0140*/ 	.word	0xffffffff


	//   ....[66]....
        /*0144*/ 	.word	0xffffffff


	//   ....[67]....
        /*0148*/ 	.word	0xffffffff


	//   ....[68]....
        /*014c*/ 	.word	0xffffffff


	//   ....[69]....
        /*0150*/ 	.word	0xffffffff


	//   ....[70]....
        /*0154*/ 	.word	0xffffffff


	//   ....[71]....
        /*0158*/ 	.word	0xffffffff


	//   ....[72]....
        /*015c*/ 	.word	0xffffffff


	//   ....[73]....
        /*0160*/ 	.word	0xffffffff


	//   ....[74]....
        /*0164*/ 	.word	0xffffffff


	//   ....[75]....
        /*0168*/ 	.word	0xffffffff


	//   ....[76]....
        /*016c*/ 	.word	0xffffffff


	//   ....[77]....
        /*0170*/ 	.word	0xffffffff


	//   ....[78]....
        /*0174*/ 	.word	0xffffffff


	//   ....[79]....
        /*0178*/ 	.word	0xffffffff


	//   ....[80]....
        /*017c*/ 	.word	0xffffffff


	//   ....[81]....
        /*0180*/ 	.word	0xffffffff


	//   ....[82]....
        /*0184*/ 	.word	0xffffffff


	//   ....[83]....
        /*0188*/ 	.word	0xffffffff


	//   ....[84]....
        /*018c*/ 	.word	0xffffffff


	//   ....[85]....
        /*0190*/ 	.word	0xffffffff


	//   ....[86]....
        /*0194*/ 	.word	0xffffffff


	//   ....[87]....
        /*0198*/ 	.word	0xffffffff


	//   ....[88]....
        /*019c*/ 	.word	0xffffffff


	//   ....[89]....
        /*01a0*/ 	.word	0xffffffff


	//   ....[90]....
        /*01a4*/ 	.word	0xffffffff


	//   ....[91]....
        /*01a8*/ 	.word	0xffffffff


	//   ....[92]....
        /*01ac*/ 	.word	0xffffffff


	//   ....[93]....
        /*01b0*/ 	.word	0xffffffff


	//   ....[94]....
        /*01b4*/ 	.word	0xffffffff


	//   ....[95]....
        /*01b8*/ 	.word	0xffffffff


	//   ....[96]....
        /*01bc*/ 	.word	0xffffffff


	//   ....[97]....
        /*01c0*/ 	.word	0xffffffff


	//   ....[98]....
        /*01c4*/ 	.word	0xffffffff


	//----- nvinfo : EIATTR_COOP_GROUP_INSTR_OFFSETS
	.align		4
.L_356:
        /*01c8*/ 	.byte	0x04, 0x28
        /*01ca*/ 	.short	(.L_358 - .L_357)


	//   ....[0]....
.L_357:
        /*01cc*/ 	.word	0x00000090


	//   ....[1]....
        /*01d0*/ 	.word	0x00001570


	//   ....[2]....
        /*01d4*/ 	.word	0x000015b0


	//   ....[3]....
        /*01d8*/ 	.word	0x000017d0


	//   ....[4]....
        /*01dc*/ 	.word	0x00001800


	//   ....[5]....
        /*01e0*/ 	.word	0x00001920


	//   ....[6]....
        /*01e4*/ 	.word	0x00001950


	//   ....[7]....
        /*01e8*/ 	.word	0x00001a60


	//   ....[8]....
        /*01ec*/ 	.word	0x00001aa0


	//   ....[9]....
        /*01f0*/ 	.word	0x00001ff0


	//   ....[10]....
        /*01f4*/ 	.word	0x00002010


	//   ....[11]....
        /*01f8*/ 	.word	0x00002040


	//   ....[12]....
        /*01fc*/ 	.word	0x00002070


	//   ....[13]....
        /*0200*/ 	.word	0x00002080


	//   ....[14]....
        /*0204*/ 	.word	0x00002090


	//   ....[15]....
        /*0208*/ 	.word	0x000021d0


	//   ....[16]....
        /*020c*/ 	.word	0x000021e0


	//   ....[17]....
        /*0210*/ 	.word	0x00002630


	//   ....[18]....
        /*0214*/ 	.word	0x00002660


	//   ....[19]....
        /*0218*/ 	.word	0x00002670


	//   ....[20]....
        /*021c*/ 	.word	0x00002680


	//   ....[21]....
        /*0220*/ 	.word	0x00002b00


	//   ....[22]....
        /*0224*/ 	.word	0x00002b30


	//   ....[23]....
        /*0228*/ 	.word	0x00002b40


	//   ....[24]....
        /*022c*/ 	.word	0x00002b50


	//   ....[25]....
        /*0230*/ 	.word	0x000035e0


	//   ....[26]....
        /*0234*/ 	.word	0x00003a00


	//   ....[27]....
        /*0238*/ 	.word	0x000044d0


	//   ....[28]....
        /*023c*/ 	.word	0x000044f0


	//   ....[29]....
        /*0240*/ 	.word	0x00004510


	//   ....[30]....
        /*0244*/ 	.word	0x00004620


	//   ....[31]....
        /*0248*/ 	.word	0x00005750


	//   ....[32]....
        /*024c*/ 	.word	0x00005780


	//   ....[33]....
        /*0250*/ 	.word	0x000057a0


	//   ....[34]....
        /*0254*/ 	.word	0x000057b0


	//   ....[35]....
        /*0258*/ 	.word	0x00005e50


	//   ....[36]....
        /*025c*/ 	.word	0x00005e60


	//   ....[37]....
        /*0260*/ 	.word	0x00005e70


	//   ....[38]....
        /*0264*/ 	.word	0x00005e80


	//   ....[39]....
        /*0268*/ 	.word	0x00006a10


	//   ....[40]....
        /*026c*/ 	.word	0x00006c30


	//   ....[41]....
        /*0270*/ 	.word	0x000075c0


	//   ....[42]....
        /*0274*/ 	.word	0x00007650


	//   ....[43]....
        /*0278*/ 	.word	0x00007670


	//   ....[44]....
        /*027c*/ 	.word	0x00007690


	//   ....[45]....
        /*0280*/ 	.word	0x00008fe0


	//   ....[46]....
        /*0284*/ 	.word	0x00009000


	//   ....[47]....
        /*0288*/ 	.word	0x00009010


	//   ....[48]....
        /*028c*/ 	.word	0x00009020


	//   ....[49]....
        /*0290*/ 	.word	0x000097a0


	//   ....[50]....
        /*0294*/ 	.word	0x000097b0


	//   ....[51]....
        /*0298*/ 	.word	0x000097c0


	//   ....[52]....
        /*029c*/ 	.word	0x000097d0


	//   ....[53]....
        /*02a0*/ 	.word	0x0000a530


	//   ....[54]....
        /*02a4*/ 	.word	0x0000a550


	//   ....[55]....
        /*02a8*/ 	.word	0x0000a570


	//   ....[56]....
        /*02ac*/ 	.word	0x0000a590


	//   ....[57]....
        /*02b0*/ 	.word	0x0000be90


	//   ....[58]....
        /*02b4*/ 	.word	0x0000beb0


	//   ....[59]....
        /*02b8*/ 	.word	0x0000bec0


	//   ....[60]....
        /*02bc*/ 	.word	0x0000bed0


	//   ....[61]....
        /*02c0*/ 	.word	0x0000c3f0


	//   ....[62]....
        /*02c4*/ 	.word	0x0000c400


	//   ....[63]....
        /*02c8*/ 	.word	0x0000c410


	//   ....[64]....
        /*02cc*/ 	.word	0x0000c420


	//   ....[65]....
        /*02d0*/ 	.word	0x0000ce70


	//   ....[66]....
        /*02d4*/ 	.word	0x0000d2c0


	//   ....[67]....
        /*02d8*/ 	.word	0x0000da90


	//   ....[68]....
        /*02dc*/ 	.word	0x0000dbd0


	//   ....[69]....
        /*02e0*/ 	.word	0x0000dbe0


	//   ....[70]....
        /*02e4*/ 	.word	0x0000dc00


	//   ....[71]....
        /*02e8*/ 	.word	0x0000f4f0


	//   ....[72]....
        /*02ec*/ 	.word	0x0000f510


	//   ....[73]....
        /*02f0*/ 	.word	0x0000f530


	//   ....[74]....
        /*02f4*/ 	.word	0x0000f540


	//   ....[75]....
        /*02f8*/ 	.word	0x0000f710


	//   ....[76]....
        /*02fc*/ 	.word	0x0000f730


	//   ....[77]....
        /*0300*/ 	.word	0x0000f770


	//   ....[78]....
        /*0304*/ 	.word	0x0000f780


	//   ....[79]....
        /*0308*/ 	.word	0x00010d90


	//   ....[80]....
        /*030c*/ 	.word	0x00010dd0


	//   ....[81]....
        /*0310*/ 	.word	0x00010e60


	//   ....[82]....
        /*0314*/ 	.word	0x00010ea0


	//   ....[83]....
        /*0318*/ 	.word	0x000110b0


	//   ....[84]....
        /*031c*/ 	.word	0x000110c0


	//   ....[85]....
        /*0320*/ 	.word	0x00011240


	//   ....[86]....
        /*0324*/ 	.word	0x00011270


	//   ....[87]....
        /*0328*/ 	.word	0x000113c0


	//   ....[88]....
        /*032c*/ 	.word	0x000113f0


	//   ....[89]....
        /*0330*/ 	.word	0x00011540


	//   ....[90]....
        /*0334*/ 	.word	0x00011560


	//   ....[91]....
        /*0338*/ 	.word	0x00011ea0


	//   ....[92]....
        /*033c*/ 	.word	0x00011eb0


	//   ....[93]....
        /*0340*/ 	.word	0x00011fe0


	//   ....[94]....
        /*0344*/ 	.word	0x00012010


	//   ....[95]....
        /*0348*/ 	.word	0x00012140


	//   ....[96]....
        /*034c*/ 	.word	0x00012170


	//   ....[97]....
        /*0350*/ 	.word	0x000122a0


	//   ....[98]....
        /*0354*/ 	.word	0x000122c0


	//----- nvinfo : EIATTR_EXIT_INSTR_OFFSETS
	.align		4
.L_358:
        /*0358*/ 	.byte	0x04, 0x1c
        /*035a*/ 	.short	(.L_360 - .L_359)


	//   ....[0]....
.L_359:
        /*035c*/ 	.word	0x00000440


	//   ....[1]....
        /*0360*/ 	.word	0x00011570


	//   ....[2]....
        /*0364*/ 	.word	0x00011640


	//   ....[3]....
        /*0368*/ 	.word	0x000116a0


	//   ....[4]....
        /*036c*/ 	.word	0x000122d0


	//   ....[5]....
        /*0370*/ 	.word	0x00012380


	//   ....[6]....
        /*0374*/ 	.word	0x000123e0


	//----- nvinfo : EIATTR_CTAIDZ_USED
	.align		4
.L_360:
        /*0378*/ 	.byte	0x01, 0x04
	.zero		2


	//----- nvinfo : EIATTR_MAX_THREADS
	.align		4
        /*037c*/ 	.byte	0x04, 0x05
        /*037e*/ 	.short	(.L_362 - .L_361)
.L_361:
        /*0380*/ 	.word	0x00000100
        /*0384*/ 	.word	0x00000001
        /*0388*/ 	.word	0x00000001


	//----- nvinfo : EIATTR_CRS_STACK_SIZE
	.align		4
.L_362:
        /*038c*/ 	.byte	0x04, 0x1e
        /*038e*/ 	.short	(.L_364 - .L_363)
.L_363:
        /*0390*/ 	.word	0x00000000
.L_364:


//--------------------- .nv.info._ZN7cutlass13device_kernelIN5flash19enable_sm80_to_sm89INS1_16FlashAttnFwdSm80INS1_25CollectiveMainloopFwdSm80ILi8ELi2ELb0EN4cute5tupleIJNS5_1CILi128EEENS7_ILi64EEENS7_ILi192EEEEEELi192ENS_10bfloat16_tEfNS_4arch4Sm80ELb0ELb1ELb0ELb1ELb1ELb1ELb1ELb0EEENS1_21CollectiveEpilogueFwdINS6_IJS8_SA_S9_EEENS6_IJNS7_ILi1EEESI_SI_EEESC_SE_Li256ELb1ELb1ELb0ELb0EEENS1_19SingleTileSchedulerILb1ELb0ELb1ELi128EEEEEEEEEvNT_6ParamsE --------------------------
	.section	.nv.info._ZN7cutlass13device_kernelIN5flash19enable_sm80_to_sm89INS1_16FlashAttnFwdSm80INS1_25CollectiveMainloopFwdSm80ILi8ELi2ELb0EN4cute5tupleIJNS5_1CILi128EEENS7_ILi64EEENS7_ILi192EEEEEELi192ENS_10bfloat16_tEfNS_4arch4Sm80ELb0ELb1ELb0ELb1ELb1ELb1ELb1ELb0EEENS1_21CollectiveEpilogueFwdINS6_IJS8_SA_S9_EEENS6_IJNS7_ILi1EEESI_SI_EEESC_SE_Li256ELb1ELb1ELb0ELb0EEENS1_19SingleTileSchedulerILb1ELb0ELb1ELi128EEEEEEEEEvNT_6ParamsE,"",@"SHT_CUDA_INFO"
	.sectionflags	@""
	.align	4


	//----- nvinfo : EIATTR_CUDA_API_VERSION
	.align		4
        /*0000*/ 	.byte	0x04, 0x37
        /*0002*/ 	.short	(.L_366 - .L_365)
.L_365:
        /*0004*/ 	.word	0x00000082


	//----- nvinfo : EIATTR_SW2861232_WAR
	.align		4
.L_366:
        /*0008*/ 	.byte	0x01, 0x35
	.zero		2


	//----- nvinfo : EIATTR_PARAM_CBANK
	.align		4
        /*000c*/ 	.byte	0x04, 0x0a
        /*000e*/ 	.short	(.L_368 - .L_367)
	.align		4
.L_367:
        /*0010*/ 	.word	index@(.nv.constant0._ZN7cutlass13device_kernelIN5flash19enable_sm80_to_sm89INS1_16FlashAttnFwdSm80INS1_25CollectiveMainloopFwdSm80ILi8ELi2ELb0EN4cute5tupleIJNS5_1CILi128EEENS7_ILi64EEENS7_ILi192EEEEEELi192ENS_10bfloat16_tEfNS_4arch4Sm80ELb0ELb1ELb0ELb1ELb1ELb1ELb1ELb0EEENS1_21CollectiveEpilogueFwdINS6_IJS8_SA_S9_EEENS6_IJNS7_ILi1EEESI_SI_EEESC_SE_Li256ELb1ELb1ELb0ELb0EEENS1_19SingleTileSchedulerILb1ELb0ELb1ELi128EEEEEEEEEvNT_6ParamsE)
        /*0014*/ 	.short	0x0160
        /*0016*/ 	.short	0x0418


	//----- nvinfo : EIATTR_CBANK_PARAM_SIZE
	.align		4
.L_368:
        /*0018*/ 	.byte	0x03, 0x19
        /*001a*/ 	.short	0x0418


	//----- nvinfo : EIATTR_KPARAM_INFO
	.align		4
        /*001c*/ 	.byte	0x04, 0x17
        /*001e*/ 	.short	(.L_370 - .L_369)
.L_369:
        /*0020*/ 	.word	0x00000000
        /*0024*/ 	.short	0x0000
        /*0026*/ 	.short	0x0000
        /*0028*/ 	.byte	0x00, 0xf0, 0x61, 0x10


	//----- nvinfo : EIATTR_MAXREG_COUNT
	.align		4
.L_370:
        /*002c*/ 	.byte	0x03, 0x1b
        /*002e*/ 	.short	0x00ff


	//----- nvinfo : EIATTR_NUM_BARRIERS
	.align		4
        /*0030*/ 	.byte	0x02, 0x4c
        /*0032*/ 	.byte	0x02
	.zero		1


	//----- nvinfo : EIATTR_MERCURY_ISA_VERSION
	.align		4
        /*0034*/ 	.byte	0x03, 0x5f
        /*0036*/ 	.short	0x0000


	//----- nvinfo : EIATTR_COOP_GROUP_MASK_REGIDS
	.align		4
        /*0038*/ 	.byte	0x04, 0x29
        /*003a*/ 	.short	(.L_372 - .L_371)


	//   ....[0]....
.L_371:
        /*003c*/ 	.word	0xffffffff


	//   ....[1]....
        /*0040*/ 	.word	0xffffffff


	//   ....[2]....
        /*0044*/ 	.word	0xffffffff


	//   ....[3]....
        /*0048*/ 	.word	0xffffffff


	//   ....[4]....
        /*004c*/ 	.word	0xffffffff


	//   ....[5]....
        /*0050*/ 	.word	0xffffffff


	//   ....[6]....
        /*0054*/ 	.word	0xffffffff


	//   ....[7]....
        /*0058*/ 	.word	0xffffffff


	//   ....[8]....
        /*005c*/ 	.word	0xffffffff


	//   ....[9]....
        /*0060*/ 	.word	0xffffffff


	//   ....[10]....
        /*0064*/ 	.word	0xffffffff


	//   ....[11]....
        /*0068*/ 	.word	0xffffffff


	//   ....[12]....
        /*006c*/ 	.word	0xffffffff


	//   ....[13]....
        /*0070*/ 	.word	0xffffffff


	//   ....[14]....
        /*0074*/ 	.word	0xffffffff


	//   ....[15]....
        /*0078*/ 	.word	0xffffffff


	//   ....[16]....
        /*007c*/ 	.word	0xffffffff


	//   ....[17]....
        /*0080*/ 	.word	0xffffffff


	//   ....[18]....
        /*0084*/ 	.word	0xffffffff


	//   ....[19]....
        /*0088*/ 	.word	0xffffffff


	//   ....[20]....
        /*008c*/ 	.word	0xffffffff


	//   ....[21]....
        /*0090*/ 	.word	0xffffffff


	//   ....[22]....
        /*0094*/ 	.word	0xffffffff


	//   ....[23]....
        /*0098*/ 	.word	0xffffffff


	//   ....[24]....
        /*009c*/ 	.word	0xffffffff


	//   ....[25]....
        /*00a0*/ 	.word	0xffffffff


	//   ....[26]....
        /*00a4*/ 	.word	0xffffffff


	//   ....[27]....
        /*00a8*/ 	.word	0xffffffff


	//   ....[28]....
        /*00ac*/ 	.word	0xffffffff


	//   ....[29]....
        /*00b0*/ 	.word	0xffffffff


	//   ....[30]....
        /*00b4*/ 	.word	0xffffffff


	//   ....[31]....
        /*00b8*/ 	.word	0xffffffff


	//   ....[32]....
        /*00bc*/ 	.word	0xffffffff


	//   ....[33]....
        /*00c0*/ 	.word	0xffffffff


	//   ....[34]....
        /*00c4*/ 	.word	0xffffffff


	//   ....[35]....
        /*00c8*/ 	.word	0xffffffff


	//   ....[36]....
        /*00cc*/ 	.word	0xffffffff


	//   ....[37]....
        /*00d0*/ 	.word	0xffffffff


	//   ....[38]....
        /*00d4*/ 	.word	0xffffffff


	//   ....[39]....
        /*00d8*/ 	.word	0xffffffff


	//   ....[40]....
        /*00dc*/ 	.word	0xffffffff


	//   ....[41]....
        /*00e0*/ 	.word	0xffffffff


	//   ....[42]....
        /*00e4*/ 	.word	0xffffffff


	//   ....[43]....
        /*00e8*/ 	.word	0xffffffff


	//   ....[44]....
        /*00ec*/ 	.word	0xffffffff


	//   ....[45]....
        /*00f0*/ 	.word	0xffffffff


	//   ....[46]....
        /*00f4*/ 	.word	0xffffffff


	//   ....[47]....
        /*00f8*/ 	.word	0xffffffff


	//   ....[48]....
        /*00fc*/ 	.word	0xffffffff


	//   ....[49]....
        /*0100*/ 	.word	0xffffffff


	//   ....[50]....
        /*0104*/ 	.word	0xffffffff


	//   ....[51]....
        /*0108*/ 	.word	0xffffffff


	//   ....[52]....
        /*010c*/ 	.word	0xffffffff


	//   ....[53]....
        /*0110*/ 	.word	0xffffffff


	//   ....[54]....
        /*0114*/ 	.word	0xffffffff


	//   ....[55]....
        /*0118*/ 	.word	0xffffffff


	//   ....[56]....
        /*011c*/ 	.word	0xffffffff


	//   ....[57]....
        /*0120*/ 	.word	0xffffffff


	//   ....[58]....
        /*0124*/ 	.word	0xffffffff


	//   ....[59]....
        /*0128*/ 	.word	0xffffffff


	//   ....[60]....
        /*012c*/ 	.word	0xffffffff


	//   ....[61]....
        /*0130*/ 	.word	0xffffffff


	//   ....[62]....
        /*0134*/ 	.word	0xffffffff


	//   ....[63]....
        /*0138*/ 	.word	0xffffffff


	//   ....[64]....
        /*013c*/ 	.word	0xffffffff


	//   ....[65]....
        /*0140*/ 	.word	0xffffffff


	//   ....[66]....
        /*0144*/ 	.word	0xffffffff


	//   ....[67]....
        /*0148*/ 	.word	0xffffffff


	//   ....[68]....
        /*014c*/ 	.word	0xffffffff


	//   ....[69]....
        /*0150*/ 	.word	0xffffffff


	//   ....[70]....
        /*0154*/ 	.word	0xffffffff


	//   ....[71]....
        /*0158*/ 	.word	0xffffffff


	//   ....[72]....
        /*015c*/ 	.word	0xffffffff


	//   ....[73]....
        /*0160*/ 	.word	0xffffffff


	//   ....[74]....
        /*0164*/ 	.word	0xffffffff


	//   ....[75]....
        /*0168*/ 	.word	0xffffffff


	//   ....[76]....
        /*016c*/ 	.word	0xffffffff


	//   ....[77]....
        /*0170*/ 	.word	0xffffffff


	//   ....[78]....
        /*0174*/ 	.word	0xffffffff


	//   ....[79]....
        /*0178*/ 	.word	0xffffffff


	//   ....[80]....
        /*017c*/ 	.word	0xffffffff


	//   ....[81]....
        /*0180*/ 	.word	0xffffffff


	//   ....[82]....
        /*0184*/ 	.word	0xffffffff


	//   ....[83]....
        /*0188*/ 	.word	0xffffffff


	//   ....[84]....
        /*018c*/ 	.word	0xffffffff


	//   ....[85]....
        /*0190*/ 	.word	0xffffffff


	//   ....[86]....
        /*0194*/ 	.word	0xffffffff


	//   ....[87]....
        /*0198*/ 	.word	0xffffffff


	//   ....[88]....
        /*019c*/ 	.word	0xffffffff


	//   ....[89]....
        /*01a0*/ 	.word	0xffffffff


	//   ....[90]....
        /*01a4*/ 	.word	0xffffffff


	//   ....[91]....
        /*01a8*/ 	.word	0xffffffff


	//   ....[92]....
        /*01ac*/ 	.word	0xffffffff


	//   ....[93]....
        /*01b0*/ 	.word	0xffffffff


	//   ....[94]....
        /*01b4*/ 	.word	0xffffffff


	//   ....[95]....
        /*01b8*/ 	.word	0xffffffff


	//   ....[96]....
        /*01bc*/ 	.word	0xffffffff


	//   ....[97]....
        /*01c0*/ 	.word	0xffffffff


	//   ....[98]....
        /*01c4*/ 	.word	0xffffffff


	//   ....[99]....
        /*01c8*/ 	.word	0xffffffff


	//   ....[100]....
        /*01cc*/ 	.word	0xffffffff


	//   ....[101]....
        /*01d0*/ 	.word	0xffffffff


	//   ....[102]....
        /*01d4*/ 	.word	0xffffffff


	//   ....[103]....
        /*01d8*/ 	.word	0xffffffff


	//   ....[104]....
        /*01dc*/ 	.word	0xffffffff


	//   ....[105]....
        /*01e0*/ 	.word	0xffffffff


	//   ....[106]....
        /*01e4*/ 	.word	0xffffffff


	//   ....[107]....
        /*01e8*/ 	.word	0xffffffff


	//   ....[108]....
        /*01ec*/ 	.word	0xffffffff


	//   ....[109]....
        /*01f0*/ 	.word	0xffffffff


	//   ....[110]....
        /*01f4*/ 	.word	0xffffffff


	//   ....[111]....
        /*01f8*/ 	.word	0xffffffff


	//   ....[112]....
        /*01fc*/ 	.word	0xffffffff


	//   ....[113]....
        /*0200*/ 	.word	0xffffffff


	//   ....[114]....
        /*0204*/ 	.word	0xffffffff


	//   ....[115]....
        /*0208*/ 	.word	0xffffffff


	//   ....[116]....
        /*020c*/ 	.word	0xffffffff


	//   ....[117]....
        /*0210*/ 	.word	0xffffffff


	//   ....[118]....
        /*0214*/ 	.word	0xffffffff


	//   ....[119]....
        /*0218*/ 	.word	0xffffffff


	//   ....[120]....
        /*021c*/ 	.word	0xffffffff


	//   ....[121]....
        /*0220*/ 	.word	0xffffffff


	//   ....[122]....
        /*0224*/ 	.word	0xffffffff


	//   ....[123]....
        /*0228*/ 	.word	0xffffffff


	//   ....[124]....
        /*022c*/ 	.word	0xffffffff


	//   ....[125]....
        /*0230*/ 	.word	0xffffffff


	//   ....[126]....
        /*0234*/ 	.word	0xffffffff


	//   ....[127]....
        /*0238*/ 	.word	0xffffffff


	//   ....[128]....
        /*023c*/ 	.word	0xffffffff


	//   ....[129]....
        /*0240*/ 	.word	0xffffffff


	//   ....[130]....
        /*0244*/ 	.word	0xffffffff


	//   ....[131]....
        /*0248*/ 	.word	0xffffffff


	//   ....[132]....
        /*024c*/ 	.word	0xffffffff


	//   ....[133]....
        /*0250*/ 	.word	0xffffffff


	//   ....[134]....
        /*0254*/ 	.word	0xffffffff


	//   ....[135]....
        /*0258*/ 	.word	0xffffffff


	//   ....[136]....
        /*025c*/ 	.word	0xffffffff


	//   ....[137]....
        /*0260*/ 	.word	0xffffffff


	//   ....[138]....
        /*0264*/ 	.word	0xffffffff


	//   ....[139]....
        /*0268*/ 	.word	0xffffffff


	//   ....[140]....
        /*026c*/ 	.word	0xffffffff


	//   ....[141]....
        /*0270*/ 	.word	0xffffffff


	//   ....[142]....
        /*0274*/ 	.word	0xffffffff


	//   ....[143]....
        /*0278*/ 	.word	0xffffffff


	//   ....[144]....
        /*027c*/ 	.word	0xffffffff


	//   ....[145]....
        /*0280*/ 	.word	0xffffffff


	//   ....[146]....
        /*0284*/ 	.word	0xffffffff


	//   ....[147]....
        /*0288*/ 	.word	0xffffffff


	//   ....[148]....
        /*028c*/ 	.word	0xffffffff


	//   ....[149]....
        /*0290*/ 	.word	0xffffffff


	//   ....[150]....
        /*0294*/ 	.word	0xffffffff


	//   ....[151]....
        /*0298*/ 	.word	0xffffffff


	//   ....[152]....
        /*029c*/ 	.word	0xffffffff


	//   ....[153]....
        /*02a0*/ 	.word	0xffffffff


	//   ....[154]....
        /*02a4*/ 	.word	0xffffffff


	//   ....[155]....
        /*02a8*/ 	.word	0xffffffff


	//   ....[156]....
        /*02ac*/ 	.word	0xffffffff


	//   ....[157]....
        /*02b0*/ 	.word	0xffffffff


	//   ....[158]....
        /*02b4*/ 	.word	0xffffffff


	//   ....[159]....
        /*02b8*/ 	.word	0xffffffff


	//   ....[160]....
        /*02bc*/ 	.word	0xffffffff


	//   ....[161]....
        /*02c0*/ 	.word	0xffffffff


	//   ....[162]....
        /*02c4*/ 	.word	0xffffffff


	//   ....[163]....
        /*02c8*/ 	.word	0xffffffff


	//   ....[164]....
        /*02cc*/ 	.word	0xffffffff


	//   ....[165]....
        /*02d0*/ 	.word	0xffffffff


	//   ....[166]....
        /*02d4*/ 	.word	0xffffffff


	//   ....[167]....
        /*02d8*/ 	.word	0xffffffff


	//   ....[168]....
        /*02dc*/ 	.word	0xffffffff


	//   ....[169]....
        /*02e0*/ 	.word	0xffffffff


	//   ....[170]....
        /*02e4*/ 	.word	0xffffffff


	//   ....[171]....
        /*02e8*/ 	.word	0xffffffff


	//   ....[172]....
        /*02ec*/ 	.word	0xffffffff


	//   ....[173]....
        /*02f0*/ 	.word	0xffffffff


	//   ....[174]....
        /*02f4*/ 	.word	0xffffffff


	//   ....[175]....
        /*02f8*/ 	.word	0xffffffff


	//   ....[176]....
        /*02fc*/ 	.word	0xffffffff


	//   ....[177]....
        /*0300*/ 	.word	0xffffffff


	//   ....[178]....
        /*0304*/ 	.word	0xffffffff


	//   ....[179]....
        /*0308*/ 	.word	0xffffffff


	//   ....[180]....
        /*030c*/ 	.word	0xffffffff


	//   ....[181]....
        /*0310*/ 	.word	0xffffffff


	//   ....[182]....
        /*0314*/ 	.word	0xffffffff


	//   ....[183]....
        /*0318*/ 	.word	0xffffffff


	//   ....[184]....
        /*031c*/ 	.word	0xffffffff


	//   ....[185]....
        /*0320*/ 	.word	0xffffffff


	//   ....[186]....
        /*0324*/ 	.word	0xffffffff


	//   ....[187]....
        /*0328*/ 	.word	0xffffffff


	//   ....[188]....
        /*032c*/ 	.word	0xffffffff


	//   ....[189]....
        /*0330*/ 	.word	0xffffffff


	//   ....[190]....
        /*0334*/ 	.word	0xffffffff


	//   ....[191]....
        /*0338*/ 	.word	0xffffffff


	//   ....[192]....
        /*033c*/ 	.word	0xffffffff


	//   ....[193]....
        /*0340*/ 	.word	0xffffffff


	//   ....[194]....
        /*0344*/ 	.word	0xffffffff


	//   ....[195]....
        /*0348*/ 	.word	0xffffffff


	//----- nvinfo : EIATTR_COOP_GROUP_INSTR_OFFSETS
	.align		4
.L_372:
        /*034c*/ 	.byte	0x04, 0x28
        /*034e*/ 	.short	(.L_374 - .L_373)


	//   ....[0]....
.L_373:
        /*0350*/ 	.word	0x00000070


	//   ....[1]....
        /*0354*/ 	.word	0x00002630


	//   ....[2]....
        /*0358*/ 	.word	0x00002640


	//   ....[3]....
        /*035c*/ 	.word	0x00004220


	//   ....[4]....
        /*0360*/ 	.word	0x00004230


	//   ....[5]....
        /*0364*/ 	.word	0x00005dc0


	//   ....[6]....
        /*0368*/ 	.word	0x00005de0


	//   ....[7]....
        /*036c*/ 	.word	0x000062a0


	//   ....[8]....
        /*0370*/ 	.word	0x000062b0


	//   ....[9]....
        /*0374*/ 	.word	0x00007590


	//   ....[10]....
        /*0378*/ 	.word	0x000075b0


	//   ....[11]....
        /*037c*/ 	.word	0x00007740


	//   ....[12]....
        /*0380*/ 	.word	0x00007750


	//   ....[13]....
        /*0384*/ 	.word	0x000078d0


	//   ....[14]....
        /*0388*/ 	.word	0x000078f0


	//   ....[15]....
        /*038c*/ 	.word	0x00007a70


	//   ....[16]....
        /*0390*/ 	.word	0x00007a80


	//   ....[17]....
        /*0394*/ 	.word	0x00008320


	//   ....[18]....
        /*0398*/ 	.word	0x00008350


	//   ....[19]....
        /*039c*/ 	.word	0x00008360


	//   ....[20]....
        /*03a0*/ 	.word	0x00008370


	//   ....[21]....
        /*03a4*/ 	.word	0x00008430


	//   ....[22]....
        /*03a8*/ 	.word	0x00008450


	//   ....[23]....
        /*03ac*/ 	.word	0x00008460


	//   ....[24]....
        /*03b0*/ 	.word	0x00008470


	//   ....[25]....
        /*03b4*/ 	.word	0x000088c0


	//   ....[26]....
        /*03b8*/ 	.word	0x000088e0


	//   ....[27]....
        /*03bc*/ 	.word	0x00008950


	//   ....[28]....
        /*03c0*/ 	.word	0x00008970


	//   ....[29]....
        /*03c4*/ 	.word	0x00008e60


	//   ....[30]....
        /*03c8*/ 	.word	0x00008e80


	//   ....[31]....
        /*03cc*/ 	.word	0x00008ef0


	//   ....[32]....
        /*03d0*/ 	.word	0x00008f20


	//   ....[33]....
        /*03d4*/ 	.word	0x00009d00


	//   ....[34]....
        /*03d8*/ 	.word	0x00009ed0


	//   ....[35]....
        /*03dc*/ 	.word	0x0000a720


	//   ....[36]....
        /*03e0*/ 	.word	0x0000a9c0


	//   ....[37]....
        /*03e4*/ 	.word	0x0000a9d0


	//   ....[38]....
        /*03e8*/ 	.word	0x0000aa20


	//   ....[39]....
        /*03ec*/ 	.word	0x0000bb70


	//   ....[40]....
        /*03f0*/ 	.word	0x0000bb90


	//   ....[41]....
        /*03f4*/ 	.word	0x0000bc00


	//   ....[42]....
        /*03f8*/ 	.word	0x0000bc30


	//   ....[43]....
        /*03fc*/ 	.word	0x0000c3a0


	//   ....[44]....
        /*0400*/ 	.word	0x0000c3c0


	//   ....[45]....
        /*0404*/ 	.word	0x0000c3f0


	//   ....[46]....
        /*0408*/ 	.word	0x0000c400


	//   ....[47]....
        /*040c*/ 	.word	0x0000d000


	//   ....[48]....
        /*0410*/ 	.word	0x0000d2d0


	//   ....[49]....
        /*0414*/ 	.word	0x0000dba0


	//   ....[50]....
        /*0418*/ 	.word	0x0000dc40


	//   ....[51]....
        /*041c*/ 	.word	0x0000dc60


	//   ....[52]....
        /*0420*/ 	.word	0x0000dd60


	//   ....[53]....
        /*0424*/ 	.word	0x0000f5f0


	//   ....[54]....
        /*0428*/ 	.word	0x0000f610


	//   ....[55]....
        /*042c*/ 	.word	0x0000f640


	//   ....[56]....
        /*0430*/ 	.word	0x0000f650


	//   ....[57]....
        /*0434*/ 	.word	0x0000fef0


	//   ....[58]....
        /*0438*/ 	.word	0x0000ff10


	//   ....[59]....
        /*043c*/ 	.word	0x0000ff30


	//   ....[60]....
        /*0440*/ 	.word	0x0000ff40


	//   ....[61]....
        /*0444*/ 	.word	0x00010cd0


	//   ....[62]....
        /*0448*/ 	.word	0x00010d00


	//   ....[63]....
        /*044c*/ 	.word	0x00010d30


	//   ....[64]....
        /*0450*/ 	.word	0x00010dd0


	//   ....[65]....
        /*0454*/ 	.word	0x00012660


	//   ....[66]....
        /*0458*/ 	.word	0x00012680


	//   ....[67]....
        /*045c*/ 	.word	0x000126a0


	//   ....[68]....
        /*0460*/ 	.word	0x000126b0


	//   ....[69]....
        /*0464*/ 	.word	0x00012c80


	//   ....[70]....
        /*0468*/ 	.word	0x00012ca0


	//   ....[71]....
        /*046c*/ 	.word	0x00012ce0


	//   ....[72]....
        /*0470*/ 	.word	0x00012cf0


	//   ....[73]....
        /*0474*/ 	.word	0x00013740


	//   ....[74]....
        /*0478*/ 	.word	0x00013aa0


	//   ....[75]....
        /*047c*/ 	.word	0x000143e0


	//   ....[76]....
        /*0480*/ 	.word	0x000144e0


	//   ....[77]....
        /*0484*/ 	.word	0x00014510


	//   ....[78]....
        /*0488*/ 	.word	0x00014530


	//   ....[79]....
        /*048c*/ 	.word	0x00015e50


	//   ....[80]....
        /*0490*/ 	.word	0x00015e70


	//   ....[81]....
        /*0494*/ 	.word	0x00015eb0


	//   ....[82]....
        /*0498*/ 	.word	0x00015ec0


	//   ....[83]....
        /*049c*/ 	.word	0x000160d0


	//   ....[84]....
        /*04a0*/ 	.word	0x00016100


	//   ....[85]....
        /*04a4*/ 	.word	0x00016110


	//   ....[86]....
        /*04a8*/ 	.word	0x00016140


	//   ....[87]....
        /*04ac*/ 	.word	0x00017650


	//   ....[88]....
        /*04b0*/ 	.word	0x00017690


	//   ....[89]....
        /*04b4*/ 	.word	0x000176d0


	//   ....[90]....
        /*04b8*/ 	.word	0x00017710


	//   ....[91]....
        /*04bc*/ 	.word	0x00017930


	//   ....[92]....
        /*04c0*/ 	.word	0x00017940


	//   ....[93]....
        /*04c4*/ 	.word	0x00017ac0


	//   ....[94]....
        /*04c8*/ 	.word	0x00017af0


	//   ....[95]....
        /*04cc*/ 	.word	0x00017c40


	//   ....[96]....
        /*04d0*/ 	.word	0x00017c70


	//   ....[97]....
        /*04d4*/ 	.word	0x00017dc0


	//   ....[98]....
        /*04d8*/ 	.word	0x00017de0


	//   ....[99]....
        /*04dc*/ 	.word	0x000185a0


	//   ....[100]....
        /*04e0*/ 	.word	0x000185c0


	//   ....[101]....
        /*04e4*/ 	.word	0x00018730


	//   ....[102]....
        /*04e8*/ 	.word	0x00018740


	//   ....[103]....
        /*04ec*/ 	.word	0x000188b0


	//   ....[104]....
        /*04f0*/ 	.word	0x000188d0


	//   ....[105]....
        /*04f4*/ 	.word	0x00018a40


	//   ....[106]....
        /*04f8*/ 	.word	0x00018a50


	//   ....[107]....
        /*04fc*/ 	.word	0x00018c00


	//   ....[108]....
        /*0500*/ 	.word	0x00018c80


	//   ....[109]....
        /*0504*/ 	.word	0x00018d00


	//   ....[110]....
        /*0508*/ 	.word	0x00018d70


	//   ....[111]....
        /*050c*/ 	.word	0x00018df0


	//   ....[112]....
        /*0510*/ 	.word	0x00018e70


	//   ....[113]....
        /*0514*/ 	.word	0x00018ef0


	//   ....[114]....
        /*0518*/ 	.word	0x00018f60


	//   ....[115]....
        /*051c*/ 	.word	0x00018fd0


	//   ....[116]....
        /*0520*/ 	.word	0x00019050


	//   ....[117]....
        /*0524*/ 	.word	0x00019210


	//   ....[118]....
        /*0528*/ 	.word	0x00019280


	//   ....[119]....
        /*052c*/ 	.word	0x000192f0


	//   ....[120]....
        /*0530*/ 	.word	0x00019370


	//   ....[121]....
        /*0534*/ 	.word	0x00019530


	//   ....[122]....
        /*0538*/ 	.word	0x000195a0


	//   ....[123]....
        /*053c*/ 	.word	0x00019610


	//   ....[124]....
        /*0540*/ 	.word	0x00019690


	//   ....[125]....
        /*0544*/ 	.word	0x00019850


	//   ....[126]....
        /*0548*/ 	.word	0x000198c0


	//   ....[127]....
        /*054c*/ 	.word	0x00019930


	//   ....[128]....
        /*0550*/ 	.word	0x000199b0


	//   ....[129]....
        /*0554*/ 	.word	0x00019b10


	//   ....[130]....
        /*0558*/ 	.word	0x00019b80


	//   ....[131]....
        /*055c*/ 	.word	0x00019bf0


	//   ....[132]....
        /*0560*/ 	.word	0x00019c70


	//   ....[133]....
        /*0564*/ 	.word	0x00019dd0


	//   ....[134]....
        /*0568*/ 	.word	0x00019e40


	//   ....[135]....
        /*056c*/ 	.word	0x00019eb0


	//   ....[136]....
        /*0570*/ 	.word	0x00019f30


	//   ....[137]....
        /*0574*/ 	.word	0x0001a060


	//   ....[138]....
        /*0578*/ 	.word	0x0001a0d0


	//   ....[139]....
        /*057c*/ 	.word	0x0001a110


	//   ....[140]....
        /*0580*/ 	.word	0x0001a180


	//   ....[141]....
        /*0584*/ 	.word	0x0001a200


	//   ....[142]....
        /*0588*/ 	.word	0x0001a330


	//   ....[143]....
        /*058c*/ 	.word	0x0001a3a0


	//   ....[144]....
        /*0590*/ 	.word	0x0001a410


	//   ....[145]....
        /*0594*/ 	.word	0x0001a490


	//   ....[146]....
        /*0598*/ 	.word	0x0001a5e0


	//   ....[147]....
        /*059c*/ 	.word	0x0001a650


	//   ....[148]....
        /*05a0*/ 	.word	0x0001a6c0


	//   ....[149]....
        /*05a4*/ 	.word	0x0001a740


	//   ....[150]....
        /*05a8*/ 	.word	0x0001a890


	//   ....[151]....
        /*05ac*/ 	.word	0x0001a900


	//   ....[152]....
        /*05b0*/ 	.word	0x0001a950


	//   ....[153]....
        /*05b4*/ 	.word	0x0001a990


	//   ....[154]....
        /*05b8*/ 	.word	0x0001a9e0


	//   ....[155]....
        /*05bc*/ 	.word	0x0001aa30


	//   ....[156]....
        /*05c0*/ 	.word	0x0001aaa0


	//   ....[157]....
        /*05c4*/ 	.word	0x0001ab20


	//   ....[158]....
        /*05c8*/ 	.word	0x0001aba0


	//   ....[159]....
        /*05cc*/ 	.word	0x0001ac10


	//   ....[160]....
        /*05d0*/ 	.word	0x0001ac90


	//   ....[161]....
        /*05d4*/ 	.word	0x0001ad10


	//   ....[162]....
        /*05d8*/ 	.word	0x0001ad90


	//   ....[163]....
        /*05dc*/ 	.word	0x0001ae00


	//   ....[164]....
        /*05e0*/ 	.word	0x0001b260


	//   ....[165]....
        /*05e4*/ 	.word	0x0001b280


	//   ....[166]....
        /*05e8*/ 	.word	0x0001b290


	//   ....[167]....
        /*05ec*/ 	.word	0x0001b2a0


	//   ....[168]....
        /*05f0*/ 	.word	0x0001bb20


	//   ....[169]....
        /*05f4*/ 	.word	0x0001bb30


	//   ....[170]....
        /*05f8*/ 	.word	0x0001bb40


	//   ....[171]....
        /*05fc*/ 	.word	0x0001bb50


	//   ....[172]....
        /*0600*/ 	.word	0x0001efa0


	//   ....[173]....
        /*0604*/ 	.word	0x0001efc0


	//   ....[174]....
        /*0608*/ 	.word	0x0001efd0


	//   ....[175]....
        /*060c*/ 	.word	0x0001efe0


	//   ....[176]....
        /*0610*/ 	.word	0x0001f660


	//   ....[177]....
        /*0614*/ 	.word	0x0001f670


	//   ....[178]....
        /*0618*/ 	.word	0x0001f680


	//   ....[179]....
        /*061c*/ 	.word	0x0001f690


	//   ....[180]....
        /*0620*/ 	.word	0x00022c10


	//   ....[181]....
        /*0624*/ 	.word	0x00022c90


	//   ....[182]....
        /*0628*/ 	.word	0x00022d00


	//   ....[183]....
        /*062c*/ 	.word	0x00022d70


	//   ....[184]....
        /*0630*/ 	.word	0x00022df0


	//   ....[185]....
        /*0634*/ 	.word	0x00022e60


	//   ....[186]....
        /*0638*/ 	.word	0x00022ed0


	//   ....[187]....
        /*063c*/ 	.word	0x00022f40


	//   ....[188]....
        /*0640*/ 	.word	0x00022fc0


	//   ....[189]....
        /*0644*/ 	.word	0x00023040


	//   ....[190]....
        /*0648*/ 	.word	0x000230b0


	//   ....[191]....
        /*064c*/ 	.word	0x00023120


	//   ....[192]....
        /*0650*/ 	.word	0x000231a0


	//   ....[193]....
        /*0654*/ 	.word	0x00023210


	//   ....[194]....
        /*0658*/ 	.word	0x00023280


	//   ....[195]....
        /*065c*/ 	.word	0x000232f0


	//----- nvinfo : EIATTR_EXIT_INSTR_OFFSETS
	.align		4
.L_374:
        /*0660*/ 	.byte	0x04, 0x1c
        /*0662*/ 	.short	(.L_376 - .L_375)


	//   ....[0]....
.L_375:
        /*0664*/ 	.word	0x00000320


	//   ....[1]....
        /*0668*/ 	.word	0x00017df0


	//   ....[2]....
        /*066c*/ 	.word	0x00017ec0


	//   ....[3]....
        /*0670*/ 	.word	0x00017f20


	//   ....[4]....
        /*0674*/ 	.word	0x00018a90


	//   ....[5]....
        /*0678*/ 	.word	0x00018b40


	//   ....[6]....
        /*067c*/ 	.word	0x00018ba0


	//----- nvinfo : EIATTR_CTAIDZ_USED
	.align		4
.L_376:
        /*0680*/ 	.byte	0x01, 0x04
	.zero		2


	//----- nvinfo : EIATTR_MAX_THREADS
	.align		4
        /*0684*/ 	.byte	0x04, 0x05
        /*0686*/ 	.short	(.L_378 - .L_377)
.L_377:
        /*0688*/ 	.word	0x00000100
        /*068c*/ 	.word	0x00000001
        /*0690*/ 	.word	0x00000001


	//----- nvinfo : EIATTR_CRS_STACK_SIZE
	.align		4
.L_378:
        /*0694*/ 	.byte	0x04, 0x1e
        /*0696*/ 	.short	(.L_380 - .L_379)
.L_379:
        /*0698*/ 	.word	0x00000000
.L_380:


//--------------------- .nv.info._ZN7cutlass13device_kernelIN5flash19enable_sm80_to_sm89INS1_16FlashAttnFwdSm80INS1_25CollectiveMainloopFwdSm80ILi8ELi2ELb0EN4cute5tupleIJNS5_1CILi128EEENS7_ILi64EEENS7_ILi192EEEEEELi192ENS_10bfloat16_tEfNS_4arch4Sm80ELb1ELb0ELb0ELb0ELb1ELb0ELb1ELb0EEENS1_21CollectiveEpilogueFwdINS6_IJS8_SA_S9_EEENS6_IJNS7_ILi1EEESI_SI_EEESC_SE_Li256ELb0ELb1ELb0ELb0EEENS1_30DynamicPersistentTileSchedulerILi256ELi256ELb0ELb1ELb0EEEEEEEEEvNT_6ParamsE --------------------------
	.section	.nv.info._ZN7cutlass13device_kernelIN5flash19enable_sm80_to_sm89INS1_16FlashAttnFwdSm80INS1_25CollectiveMainloopFwdSm80ILi8ELi2ELb0EN4cute5tupleIJNS5_1CILi128EEENS7_ILi64EEENS7_ILi192EEEEEELi192ENS_10bfloat16_tEfNS_4arch4Sm80ELb1ELb0ELb0ELb0ELb1ELb0ELb1ELb0EEENS1_21CollectiveEpilogueFwdINS6_IJS8_SA_S9_EEENS6_IJNS7_ILi1EEESI_SI_EEESC_SE_Li256ELb0ELb1ELb0ELb0EEENS1_30DynamicPersistentTileSchedulerILi256ELi256ELb0ELb1ELb0EEEEEEEEEvNT_6ParamsE,"",@"SHT_CUDA_INFO"
	.sectionflags	@""
	.align	4


	//----- nvinfo : EIATTR_CUDA_API_VERSION
	.align		4
        /*0000*/ 	.byte	0x04, 0x37
        /*0002*/ 	.short	(.L_382 - .L_381)
.L_381:
        /*0004*/ 	.word	0x00000082


	//----- nvinfo : EIATTR_SW2861232_WAR
	.align		4
.L_382:
        /*0008*/ 	.byte	0x01, 0x35
	.zero		2


	//----- nvinfo : EIATTR_PARAM_CBANK
	.align		4
        /*000c*/ 	.byte	0x04, 0x0a
        /*000e*/ 	.short	(.L_384 - .L_383)
	.align		4
.L_383:
        /*0010*/ 	.word	index@(.nv.constant0._ZN7cutlass13device_kernelIN5flash19enable_sm80_to_sm89INS1_16FlashAttnFwdSm80INS1_25CollectiveMainloopFwdSm80ILi8ELi2ELb0EN4cute5tupleIJNS5_1CILi128EEENS7_ILi64EEENS7_ILi192EEEEEELi192ENS_10bfloat16_tEfNS_4arch4Sm80ELb1ELb0ELb0ELb0ELb1ELb0ELb1ELb0EEENS1_21CollectiveEpilogueFwdINS6_IJS8_SA_S9_EEENS6_IJNS7_ILi1EEESI_SI_EEESC_SE_Li256ELb0ELb1ELb0ELb0EEENS1_30DynamicPersistentTileSchedulerILi256ELi256ELb0ELb1ELb0EEEEEEEEEvNT_6ParamsE)
        /*0014*/ 	.short	0x0160
        /*0016*/ 	.short	0x0428


	//----- nvinfo : EIATTR_CBANK_PARAM_SIZE
	.align		4
.L_384:
        /*0018*/ 	.byte	0x03, 0x19
        /*001a*/ 	.short	0x0428


	//----- nvinfo : EIATTR_KPARAM_INFO
	.align		4
        /*001c*/ 	.byte	0x04, 0x17
        /*001e*/ 	.short	(.L_386 - .L_385)
.L_385:
        /*0020*/ 	.word	0x00000000
        /*0024*/ 	.short	0x0000
        /*0026*/ 	.short	0x0000
        /*0028*/ 	.byte	0x00, 0xf0, 0xa1, 0x10


	//----- nvinfo : EIATTR_MAXREG_COUNT
	.align		4
.L_386:
        /*002c*/ 	.byte	0x03, 0x1b
        /*002e*/ 	.short	0x00ff


	//----- nvinfo : EIATTR_NUM_BARRIERS
	.align		4
        /*0030*/ 	.byte	0x02, 0x4c
        /*0032*/ 	.byte	0x06
	.zero		1


	//----- nvinfo : EIATTR_ANNOTATIONS
	.align		4
        /*0034*/ 	.byte	0x04, 0x55
        /*0036*/ 	.short	(.L_388 - .L_387)


	//   ....[0]....
.L_387:
        /*0038*/ 	.word	0x00000001
        /*003c*/ 	.byte	0x70, 0x00, 0x00, 0x00, 0x01, 0x00, 0x00, 0x00, 0xb0, 0x04, 0x00, 0x00, 0x01, 0x00, 0x00, 0x00
        /* <DEDUP_REMOVED lines=14> */
        /*012c*/ 	.byte	0xb0, 0xdb, 0x00, 0x00, 0x01, 0x00, 0x00, 0x00, 0xe0, 0xdb, 0x00, 0x00


	//----- nvinfo : EIATTR_MERCURY_ISA_VERSION
	.align		4
.L_388:
        /*0138*/ 	.byte	0x03, 0x5f
        /*013a*/ 	.short	0x0000


	//----- nvinfo : EIATTR_INT_WARP_WIDE_INSTR_OFFSETS
	.align		4
        /*013c*/ 	.byte	0x04, 0x31
        /*013e*/ 	.short	(.L_390 - .L_389)


	//   ....[0]....
.L_389:
        /*0140*/ 	.word	0x0000be20


	//   ....[1]....
        /*0144*/ 	.word	0x0000bea0


	//----- nvinfo : EIATTR_COOP_GROUP_MASK_REGIDS
	.align		4
.L_390:
        /*0148*/ 	.byte	0x04, 0x29
        /*014a*/ 	.short	(.L_392 - .L_391)


	//   ....[0]....
.L_391:
        /*014c*/ 	.word	0xffffffff


	//   ....[1]....
        /*0150*/ 	.word	0xffffffff


	//   ....[2]....
        /*0154*/ 	.word	0xffffffff


	//   ....[3]....
        /*0158*/ 	.word	0xffffffff


	//   ....[4]....
        /*015c*/ 	.word	0xffffffff


	//   ....[5]....
        /*0160*/ 	.word	0xffffffff


	//   ....[6]....
        /*0164*/ 	.word	0xffffffff


	//   ....[7]....
        /*0168*/ 	.word	0xffffffff


	//   ....[8]....
        /*016c*/ 	.word	0xffffffff


	//   ....[9]....
        /*0170*/ 	.word	0xffffffff


	//   ....[10]....
        /*0174*/ 	.word	0xffffffff


	//   ....[11]....
        /*0178*/ 	.word	0xffffffff


	//   ....[12]....
        /*017c*/ 	.word	0xffffffff


	//   ....[13]....
        /*0180*/ 	.word	0xffffffff


	//   ....[14]....
        /*0184*/ 	.word	0xffffffff


	//   ....[15]....
        /*0188*/ 	.word	0xffffffff


	//   ....[16]....
        /*018c*/ 	.word	0xffffffff


	//   ....[17]....
        /*0190*/ 	.word	0xffffffff


	//   ....[18]....
        /*0194*/ 	.word	0xffffffff


	//   ....[19]....
        /*0198*/ 	.word	0xffffffff


	//   ....[20]....
        /*019c*/ 	.word	0xffffffff


	//   ....[21]....
        /*01a0*/ 	.word	0xffffffff


	//   ....[22]....
        /*01a4*/ 	.word	0xffffffff


	//   ....[23]....
        /*01a8*/ 	.word	0xffffffff


	//   ....[24]....
        /*01ac*/ 	.word	0xffffffff


	//   ....[25]....
        /*01b0*/ 	.word	0xffffffff


	//   ....[26]....
        /*01b4*/ 	.word	0xffffffff


	//   ....[27]....
        /*01b8*/ 	.word	0xffffffff


	//   ....[28]....
        /*01bc*/ 	.word	0xffffffff


	//   ....[29]....
        /*01c0*/ 	.word	0xffffffff


	//   ....[30]....
        /*01c4*/ 	.word	0xffffffff


	//   ....[31]....
        /*01c8*/ 	.word	0xffffffff


	//   ....[32]....
        /*01cc*/ 	.word	0xffffffff


	//   ....[33]....
        /*01d0*/ 	.word	0xffffffff


	//   ....[34]....
        /*01d4*/ 	.word	0xffffffff


	//   ....[35]....
        /*01d8*/ 	.word	0xffffffff


	//   ....[36]....
        /*01dc*/ 	.word	0xffffffff


	//   ....[37]....
        /*01e0*/ 	.word	0xffffffff


	//   ....[38]....
        /*01e4*/ 	.word	0xffffffff


	//   ....[39]....
        /*01e8*/ 	.word	0xffffffff


	//   ....[40]....
        /*01ec*/ 	.word	0xffffffff


	//   ....[41]....
        /*01f0*/ 	.word	0xffffffff


	//   ....[42]....
        /*01f4*/ 	.word	0xffffffff


	//   ....[43]....
        /*01f8*/ 	.word	0xffffffff


	//   ....[44]....
        /*01fc*/ 	.word	0xffffffff


	//   ....[45]....
        /*0200*/ 	.word	0xffffffff


	//   ....[46]....
        /*0204*/ 	.word	0xffffffff


	//   ....[47]....
        /*0208*/ 	.word	0xffffffff


	//   ....[48]....
        /*020c*/ 	.word	0xffffffff


	//   ....[49]....
        /*0210*/ 	.word	0xffffffff


	//   ....[50]....
        /*0214*/ 	.word	0xffffffff


	//   ....[51]....
        /*0218*/ 	.word	0xffffffff


	//   ....[52]....
        /*021c*/ 	.word	0xffffffff


	//   ....[53]....
        /*0220*/ 	.word	0xffffffff


	//   ....[54]....
        /*0224*/ 	.word	0xffffffff


	//   ....[55]....
        /*0228*/ 	.word	0xffffffff


	//   ....[56]....
        /*022c*/ 	.word	0xffffffff


	//   ....[57]....
        /*0230*/ 	.word	0xffffffff


	//   ....[58]....
        /*0234*/ 	.word	0xffffffff


	//   ....[59]....
        /*0238*/ 	.word	0xffffffff


	//   ....[60]....
        /*023c*/ 	.word	0xffffffff


	//   ....[61]....
        /*0240*/ 	.word	0xffffffff


	//   ....[62]....
        /*0244*/ 	.word	0xffffffff


	//   ....[63]....
        /*0248*/ 	.word	0xffffffff


	//   ....[64]....
        /*024c*/ 	.word	0xffffffff


	//   ....[65]....
        /*0250*/ 	.word	0xffffffff


	//   ....[66]....
        /*0254*/ 	.word	0xffffffff


	//   ....[67]....
        /*0258*/ 	.word	0xffffffff


	//   ....[68]....
        /*025c*/ 	.word	0xffffffff


	//   ....[69]....
        /*0260*/ 	.word	0xffffffff


	//   ....[70]....
        /*0264*/ 	.word	0xffffffff


	//   ....[71]....
        /*0268*/ 	.word	0xffffffff


	//   ....[72]....
        /*026c*/ 	.word	0xffffffff


	//   ....[73]....
        /*0270*/ 	.word	0xffffffff


	//   ....[74]....
        /*0274*/ 	.word	0xffffffff


	//   ....[75]....
        /*0278*/ 	.word	0xffffffff


	//   ....[76]....
        /*027c*/ 	.word	0xffffffff


	//   ....[77]....
        /*0280*/ 	.word	0xffffffff


	//   ....[78]....
        /*0284*/ 	.word	0xffffffff


	//   ....[79]....
        /*0288*/ 	.word	0xffffffff


	//   ....[80]....
        /*028c*/ 	.word	0xffffffff


	//   ....[81]....
        /*0290*/ 	.word	0xffffffff


	//   ....[82]....
        /*0294*/ 	.word	0xffffffff


	//   ....[83]....
        /*0298*/ 	.word	0xffffffff


	//   ....[84]....
        /*029c*/ 	.word	0xffffffff


	//   ....[85]....
        /*02a0*/ 	.word	0xffffffff


	//   ....[86]....
        /*02a4*/ 	.word	0xffffffff


	//   ....[87]....
        /*02a8*/ 	.word	0xffffffff


	//   ....[88]....
        /*02ac*/ 	.word	0xffffffff


	//   ....[89]....
        /*02b0*/ 	.word	0xffffffff


	//   ....[90]....
        /*02b4*/ 	.word	0xffffffff


	//   ....[91]....
        /*02b8*/ 	.word	0xffffffff


	//   ....[92]....
        /*02bc*/ 	.word	0xffffffff


	//   ....[93]....
        /*02c0*/ 	.word	0xffffffff


	//   ....[94]....
        /*02c4*/ 	.word	0xffffffff


	//   ....[95]....
        /*02c8*/ 	.word	0xffffffff


	//   ....[96]....
        /*02cc*/ 	.word	0xffffffff


	//   ....[97]....
        /*02d0*/ 	.word	0xffffffff


	//   ....[98]....
        /*02d4*/ 	.word	0xffffffff


	//   ....[99]....
        /*02d8*/ 	.word	0xffffffff


	//   ....[100]....
        /*02dc*/ 	.word	0xffffffff


	//   ....[101]....
        /*02e0*/ 	.word	0xffffffff


	//   ....[102]....
        /*02e4*/ 	.word	0xffffffff


	//   ....[103]....
        /*02e8*/ 	.word	0xffffffff


	//   ....[104]....
        /*02ec*/ 	.word	0xffffffff


	//   ....[105]....
        /*02f0*/ 	.word	0xffffffff


	//   ....[106]....
        /*02f4*/ 	.word	0xffffffff


	//   ....[107]....
        /*02f8*/ 	.word	0xffffffff


	//   ....[108]....
        /*02fc*/ 	.word	0xffffffff


	//   ....[109]....
        /*0300*/ 	.word	0xffffffff


	//   ....[110]....
        /*0304*/ 	.word	0xffffffff


	//   ....[111]....
        /*0308*/ 	.word	0xffffffff


	//   ....[112]....
        /*030c*/ 	.word	0xffffffff


	//   ....[113]....
        /*0310*/ 	.word	0xffffffff


	//   ....[114]....
        /*0314*/ 	.word	0xffffffff


	//   ....[115]....
        /*0318*/ 	.word	0xffffffff


	//   ....[116]....
        /*031c*/ 	.word	0xffffffff


	//   ....[117]....
        /*0320*/ 	.word	0xffffffff


	//   ....[118]....
        /*0324*/ 	.word	0xffffffff


	//   ....[119]....
        /*0328*/ 	.word	0xffffffff


	//   ....[120]....
        /*032c*/ 	.word	0xffffffff


	//   ....[121]....
        /*0330*/ 	.word	0xffffffff


	//   ....[122]....
        /*0334*/ 	.word	0xffffffff


	//   ....[123]....
        /*0338*/ 	.word	0xffffffff


	//   ....[124]....
        /*033c*/ 	.word	0xffffffff


	//   ....[125]....
        /*0340*/ 	.word	0xffffffff


	//   ....[126]....
        /*0344*/ 	.word	0xffffffff


	//   ....[127]....
        /*0348*/ 	.word	0xffffffff


	//   ....[128]....
        /*034c*/ 	.word	0xffffffff


	//   ....[129]....
        /*0350*/ 	.word	0xffffffff


	//   ....[130]....
        /*0354*/ 	.word	0xffffffff


	//   ....[131]....
        /*0358*/ 	.word	0xffffffff


	//   ....[132]....
        /*035c*/ 	.word	0xffffffff


	//   ....[133]....
        /*0360*/ 	.word	0xffffffff


	//   ....[134]....
        /*0364*/ 	.word	0xffffffff


	//   ....[135]....
        /*0368*/ 	.word	0xffffffff


	//   ....[136]....
        /*036c*/ 	.word	0xffffffff


	//----- nvinfo : EIATTR_COOP_GROUP_INSTR_OFFSETS
	.align		4
.L_392:
        /*0370*/ 	.byte	0x04, 0x28
        /*0372*/ 	.short	(.L_394 - .L_393)


	//   ....[0]....
.L_393:
        /*0374*/ 	.word	0x00000050


	//   ....[1]....
        /*0378*/ 	.word	0x00001320


	//   ....[2]....
        /*037c*/ 	.word	0x00001340


	//   ....[3]....
        /*0380*/ 	.word	0x000014c0


	//   ....[4]....
        /*0384*/ 	.word	0x000014d0


	//   ....[5]....
        /*0388*/ 	.word	0x00001630


	//   ....[6]....
        /*038c*/ 	.word	0x00001650


	//   ....[7]....
        /*0390*/ 	.word	0x000017b0


	//   ....[8]....
        /*0394*/ 	.word	0x000017c0


	//   ....[9]....
        /*0398*/ 	.word	0x00001cd0


	//   ....[10]....
        /*039c*/ 	.word	0x00001cf0


	//   ....[11]....
        /*03a0*/ 	.word	0x00001d20


	//   ....[12]....
        /*03a4*/ 	.word	0x00001d40


	//   ....[13]....
        /*03a8*/ 	.word	0x00001e30


	//   ....[14]....
        /*03ac*/ 	.word	0x00001e50


	//   ....[15]....
        /*03b0*/ 	.word	0x00001e80


	//   ....[16]....
        /*03b4*/ 	.word	0x00001f50


	//   ....[17]....
        /*03b8*/ 	.word	0x00002310


	//   ....[18]....
        /*03bc*/ 	.word	0x00002330


	//   ....[19]....
        /*03c0*/ 	.word	0x000023c0


	//   ....[20]....
        /*03c4*/ 	.word	0x00002420


	//   ....[21]....
        /*03c8*/ 	.word	0x00002880


	//   ....[22]....
        /*03cc*/ 	.word	0x000028a0


	//   ....[23]....
        /*03d0*/ 	.word	0x000029a0


	//   ....[24]....
        /*03d4*/ 	.word	0x000029c0


	//   ....[25]....
        /*03d8*/ 	.word	0x000034f0


	//   ....[26]....
        /*03dc*/ 	.word	0x00003500


	//   ....[27]....
        /*03e0*/ 	.word	0x00003bf0


	//   ....[28]....
        /*03e4*/ 	.word	0x00003c80


	//   ....[29]....
        /*03e8*/ 	.word	0x00003ca0


	//   ....[30]....
        /*03ec*/ 	.word	0x00003cc0


	//   ....[31]....
        /*03f0*/ 	.word	0x00004f80


	//   ....[32]....
        /*03f4*/ 	.word	0x00004fa0


	//   ....[33]....
        /*03f8*/ 	.word	0x000050a0


	//   ....[34]....
        /*03fc*/ 	.word	0x000050c0


	//   ....[35]....
        /*0400*/ 	.word	0x00005630


	//   ....[36]....
        /*0404*/ 	.word	0x00005650


	//   ....[37]....
        /*0408*/ 	.word	0x00005740


	//   ....[38]....
        /*040c*/ 	.word	0x00005760


	//   ....[39]....
        /*0410*/ 	.word	0x000061e0


	//   ....[40]....
        /*0414*/ 	.word	0x00006200


	//   ....[41]....
        /*0418*/ 	.word	0x00006920


	//   ....[42]....
        /*041c*/ 	.word	0x000069a0


	//   ....[43]....
        /*0420*/ 	.word	0x000069c0


	//   ....[44]....
        /*0424*/ 	.word	0x000069e0


	//   ....[45]....
        /*0428*/ 	.word	0x000083b0


	//   ....[46]....
        /*042c*/ 	.word	0x000083d0


	//   ....[47]....
        /*0430*/ 	.word	0x000084c0


	//   ....[48]....
        /*0434*/ 	.word	0x000084e0


	//   ....[49]....
        /*0438*/ 	.word	0x00008a20


	//   ....[50]....
        /*043c*/ 	.word	0x00008a40


	//   ....[51]....
        /*0440*/ 	.word	0x00008ae0


	//   ....[52]....
        /*0444*/ 	.word	0x00008b30


	//   ....[53]....
        /*0448*/ 	.word	0x000098a0


	//   ....[54]....
        /*044c*/ 	.word	0x000098c0


	//   ....[55]....
        /*0450*/ 	.word	0x00009910


	//   ....[56]....
        /*0454*/ 	.word	0x00009930


	//   ....[57]....
        /*0458*/ 	.word	0x0000b280


	//   ....[58]....
        /*045c*/ 	.word	0x0000b2a0


	//   ....[59]....
        /*0460*/ 	.word	0x0000b340


	//   ....[60]....
        /*0464*/ 	.word	0x0000b3a0


	//   ....[61]....
        /*0468*/ 	.word	0x0000b5f0


	//   ....[62]....
        /*046c*/ 	.word	0x0000b620


	//   ....[63]....
        /*0470*/ 	.word	0x0000b630


	//   ....[64]....
        /*0474*/ 	.word	0x0000b660


	//   ....[65]....
        /*0478*/ 	.word	0x0000c680


	//   ....[66]....
        /*047c*/ 	.word	0x0000c9c0


	//   ....[67]....
        /*0480*/ 	.word	0x0000c9d0


	//   ....[68]....
        /*0484*/ 	.word	0x0000c9f0


	//   ....[69]....
        /*0488*/ 	.word	0x0000ca10


	//   ....[70]....
        /*048c*/ 	.word	0x0000cc10


	//   ....[71]....
        /*0490*/ 	.word	0x0000cc30


	//   ....[72]....
        /*0494*/ 	.word	0x0000cd70


	//   ....[73]....
        /*0498*/ 	.word	0x0000cda0


	//   ....[74]....
        /*049c*/ 	.word	0x0000cea0


	//   ....[75]....
        /*04a0*/ 	.word	0x0000ced0


	//   ....[76]....
        /*04a4*/ 	.word	0x0000cfd0


	//   ....[77]....
        /*04a8*/ 	.word	0x0000cff0


	//   ....[78]....
        /*04ac*/ 	.word	0x0000d510


	//   ....[79]....
        /*04b0*/ 	.word	0x0000d530


	//   ....[80]....
        /*04b4*/ 	.word	0x0000d6b0


	//   ....[81]....
        /*04b8*/ 	.word	0x0000d6c0


	//   ....[82]....
        /*04bc*/ 	.word	0x0000d820


	//   ....[83]....
        /*04c0*/ 	.word	0x0000d840


	//   ....[84]....
        /*04c4*/ 	.word	0x0000d9a0


	//   ....[85]....
        /*04c8*/ 	.word	0x0000d9b0


	//   ....[86]....
        /*04cc*/ 	.word	0x0000db80


	//   ....[87]....
        /*04d0*/ 	.word	0x0000dc70


	//   ....[88]....
        /*04d4*/ 	.word	0x0000dce0


	//   ....[89]....
        /*04d8*/ 	.word	0x0000dd50


	//   ....[90]....
        /*04dc*/ 	.word	0x0000ddb0


	//   ....[91]....
        /*04e0*/ 	.word	0x0000de20


	//   ....[92]....
        /*04e4*/ 	.word	0x0000de90


	//   ....[93]....
        /*04e8*/ 	.word	0x0000df00


	//   ....[94]....
        /*04ec*/ 	.word	0x0000df60


	//   ....[95]....
        /*04f0*/ 	.word	0x0000dfd0


	//   ....[96]....
        /*04f4*/ 	.word	0x0000e040


	//   ....[97]....
        /*04f8*/ 	.word	0x0000e1b0


	//   ....[98]....
        /*04fc*/ 	.word	0x0000e210


	//   ....[99]....
        /*0500*/ 	.word	0x0000e280


	//   ....[100]....
        /*0504*/ 	.word	0x0000e2f0


	//   ....[101]....
        /*0508*/ 	.word	0x0000e460


	//   ....[102]....
        /*050c*/ 	.word	0x0000e4c0


	//   ....[103]....
        /*0510*/ 	.word	0x0000e530


	//   ....[104]....
        /*0514*/ 	.word	0x0000e5a0


	//   ....[105]....
        /*0518*/ 	.word	0x0000e710


	//   ....[106]....
        /*051c*/ 	.word	0x0000e770


	//   ....[107]....
        /*0520*/ 	.word	0x0000e7e0


	//   ....[108]....
        /*0524*/ 	.word	0x0000e850


	//   ....[109]....
        /*0528*/ 	.word	0x0000e9d0


	//   ....[110]....
        /*052c*/ 	.word	0x0000ea30


	//   ....[111]....
        /*0530*/ 	.word	0x0000eaa0


	//   ....[112]....
        /*0534*/ 	.word	0x0000eb10


	//   ....[113]....
        /*0538*/ 	.word	0x0000ec90


	//   ....[114]....
        /*053c*/ 	.word	0x0000ecf0


	//   ....[115]....
        /*0540*/ 	.word	0x0000ed60


	//   ....[116]....
        /*0544*/ 	.word	0x0000edd0


	//   ....[117]....
        /*0548*/ 	.word	0x0000ef50


	//   ....[118]....
        /*054c*/ 	.word	0x0000efb0


	//   ....[119]....
        /*0550*/ 	.word	0x0000f010


	//   ....[120]....
        /*0554*/ 	.word	0x0000f080


	//   ....[121]....
        /*0558*/ 	.word	0x0000f0f0


	//   ....[122]....
        /*055c*/ 	.word	0x0000f270


	//   ....[123]....
        /*0560*/ 	.word	0x0000f2d0


	//   ....[124]....
        /*0564*/ 	.word	0x0000f330


	//   ....[125]....
        /*0568*/ 	.word	0x0000f390


	//   ....[126]....
        /*056c*/ 	.word	0x0000f3e0


	//   ....[127]....
        /*0570*/ 	.word	0x0000f430


	//   ....[128]....
        /*0574*/ 	.word	0x0000f4a0


	//   ....[129]....
        /*0578*/ 	.word	0x0000f510


	//   ....[130]....
        /*057c*/ 	.word	0x0000f580


	//   ....[131]....
        /*0580*/ 	.word	0x0000f5e0


	//   ....[132]....
        /*0584*/ 	.word	0x0000f650


	//   ....[133]....
        /*0588*/ 	.word	0x0000f6c0


	//   ....[134]....
        /*058c*/ 	.word	0x0000f730


	//   ....[135]....
        /*0590*/ 	.word	0x0000f790


	//   ....[136]....
        /*0594*/ 	.word	0x0000f800


	//----- nvinfo : EIATTR_EXIT_INSTR_OFFSETS
	.align		4
.L_394:
        /*0598*/ 	.byte	0x04, 0x1c
        /*059a*/ 	.short	(.L_396 - .L_395)


	//   ....[0]....
.L_395:
        /*059c*/ 	.word	0x000000a0


	//   ....[1]....
        /*05a0*/ 	.word	0x0000dc20


	//----- nvinfo : EIATTR_MAX_THREADS
	.align		4
.L_396:
        /*05a4*/ 	.byte	0x04, 0x05
        /*05a6*/ 	.short	(.L_398 - .L_397)
.L_397:
        /*05a8*/ 	.word	0x00000100
        /*05ac*/ 	.word	0x00000001
        /*05b0*/ 	.word	0x00000001


	//----- nvinfo : EIATTR_CRS_STACK_SIZE
	.align		4
.L_398:
        /*05b4*/ 	.byte	0x04, 0x1e
        /*05b6*/ 	.short	(.L_400 - .L_399)
.L_399:
        /*05b8*/ 	.word	0x00000000
.L_400:


//--------------------- .nv.info._ZN7cutlass13device_kernelIN5flash19enable_sm80_to_sm89INS1_16FlashAttnFwdSm80INS1_25CollectiveMainloopFwdSm80ILi8ELi2ELb0EN4cute5tupleIJNS5_1CILi128EEENS7_ILi64EEENS7_ILi192EEEEEELi192ENS_10bfloat16_tEfNS_4arch4Sm80ELb1ELb0ELb0ELb1ELb1ELb0ELb1ELb0EEENS1_21CollectiveEpilogueFwdINS6_IJS8_SA_S9_EEENS6_IJNS7_ILi1EEESI_SI_EEESC_SE_Li256ELb1ELb1ELb0ELb0EEENS1_19SingleTileSchedulerILb1ELb0ELb1ELi128EEEEEEEEEvNT_6ParamsE --------------------------
	.section	.nv.info._ZN7cutlass13device_kernelIN5flash19enable_sm80_to_sm89INS1_16FlashAttnFwdSm80INS1_25CollectiveMainloopFwdSm80ILi8ELi2ELb0EN4cute5tupleIJNS5_1CILi128EEENS7_ILi64EEENS7_ILi192EEEEEELi192ENS_10bfloat16_tEfNS_4arch4Sm80ELb1ELb0ELb0ELb1ELb1ELb0ELb1ELb0EEENS1_21CollectiveEpilogueFwdINS6_IJS8_SA_S9_EEENS6_IJNS7_ILi1EEESI_SI_EEESC_SE_Li256ELb1ELb1ELb0ELb0EEENS1_19SingleTileSchedulerILb1ELb0ELb1ELi128EEEEEEEEEvNT_6ParamsE,"",@"SHT_CUDA_INFO"
	.sectionflags	@""
	.align	4


	//----- nvinfo : EIATTR_CUDA_API_VERSION
	.align		4
        /*0000*/ 	.byte	0x04, 0x37
        /*0002*/ 	.short	(.L_402 - .L_401)
.L_401:
        /*0004*/ 	.word	0x00000082


	//----- nvinfo : EIATTR_SW2861232_WAR
	.align		4
.L_402:
        /*0008*/ 	.byte	0x01, 0x35
	.zero		2


	//----- nvinfo : EIATTR_PARAM_CBANK
	.align		4
        /*000c*/ 	.byte	0x04, 0x0a
        /*000e*/ 	.short	(.L_404 - .L_403)
	.align		4
.L_403:
        /*0010*/ 	.word	index@(.nv.constant0._ZN7cutlass13device_kernelIN5flash19enable_sm80_to_sm89INS1_16FlashAttnFwdSm80INS1_25CollectiveMainloopFwdSm80ILi8ELi2ELb0EN4cute5tupleIJNS5_1CILi128EEENS7_ILi64EEENS7_ILi192EEEEEELi192ENS_10bfloat16_tEfNS_4arch4Sm80ELb1ELb0ELb0ELb1ELb1ELb0ELb1ELb0EEENS1_21CollectiveEpilogueFwdINS6_IJS8_SA_S9_EEENS6_IJNS7_ILi1EEESI_SI_EEESC_SE_Li256ELb1ELb1ELb0ELb0EEENS1_19SingleTileSchedulerILb1ELb0ELb1ELi128EEEEEEEEEvNT_6ParamsE)
        /*0014*/ 	.short	0x0160
        /*0016*/ 	.short	0x0418


	//----- nvinfo : EIATTR_CBANK_PARAM_SIZE
	.align		4
.L_404:
        /*0018*/ 	.byte	0x03, 0x19
        /*001a*/ 	.short	0x0418


	//----- nvinfo : EIATTR_KPARAM_INFO
	.align		4
        /*001c*/ 	.byte	0x04, 0x17
        /*001e*/ 	.short	(.L_406 - .L_405)
.L_405:
        /*0020*/ 	.word	0x00000000
        /*0024*/ 	.short	0x0000
        /*0026*/ 	.short	0x0000
        /*0028*/ 	.byte	0x00, 0xf0, 0x61, 0x10


	//----- nvinfo : EIATTR_MAXREG_COUNT
	.align		4
.L_406:
        /*002c*/ 	.byte	0x03, 0x1b
        /*002e*/ 	.short	0x00ff


	//----- nvinfo : EIATTR_NUM_BARRIERS
	.align		4
        /*0030*/ 	.byte	0x02, 0x4c
        /*0032*/ 	.byte	0x02
	.zero		1


	//----- nvinfo : EIATTR_MERCURY_ISA_VERSION
	.align		4
        /*0034*/ 	.byte	0x03, 0x5f
        /*0036*/ 	.short	0x0000


	//----- nvinfo : EIATTR_COOP_GROUP_MASK_REGIDS
	.align		4
        /*0038*/ 	.byte	0x04, 0x29
        /*003a*/ 	.short	(.L_408 - .L_407)


	//   ....[0]....
.L_407:
        /*003c*/ 	.word	0xffffffff


	//   ....[1]....
        /*0040*/ 	.word	0xffffffff


	//   ....[2]....
        /*0044*/ 	.word	0xffffffff


	//   ....[3]....
        /*0048*/ 	.word	0xffffffff


	//   ....[4]....
        /*004c*/ 	.word	0xffffffff


	//   ....[5]....
        /*0050*/ 	.word	0xffffffff


	//   ....[6]....
        /*0054*/ 	.word	0xffffffff


	//   ....[7]....
        /*0058*/ 	.word	0xffffffff


	//   ....[8]....
        /*005c*/ 	.word	0xffffffff


	//   ....[9]....
        /*0060*/ 	.word	0xffffffff


	//   ....[10]....
        /*0064*/ 	.word	0xffffffff


	//   ....[11]....
        /*0068*/ 	.word	0xffffffff


	//   ....[12]....
        /*006c*/ 	.word	0xffffffff


	//   ....[13]....
        /*0070*/ 	.word	0xffffffff


	//   ....[14]....
        /*0074*/ 	.word	0xffffffff


	//   ....[15]....
        /*0078*/ 	.word	0xffffffff


	//   ....[16]....
        /*007c*/ 	.word	0xffffffff


	//   ....[17]....
        /*0080*/ 	.word	0xffffffff


	//   ....[18]....
        /*0084*/ 	.word	0xffffffff


	//   ....[19]....
        /*0088*/ 	.word	0xffffffff


	//   ....[20]....
        /*008c*/ 	.word	0xffffffff


	//   ....[21]....
        /*0090*/ 	.word	0xffffffff


	//   ....[22]....
        /*0094*/ 	.word	0xffffffff


	//   ....[23]....
        /*0098*/ 	.word	0xffffffff


	//   ....[24]....
        /*009c*/ 	.word	0xffffffff


	//   ....[25]....
        /*00a0*/ 	.word	0xffffffff


	//   ....[26]....
        /*00a4*/ 	.word	0xffffffff


	//   ....[27]....
        /*00a8*/ 	.word	0xffffffff


	//   ....[28]....
        /*00ac*/ 	.word	0xffffffff


	//   ....[29]....
        /*00b0*/ 	.word	0xffffffff


	//   ....[30]....
        /*00b4*/ 	.word	0xffffffff


	//   ....[31]....
        /*00b8*/ 	.word	0xffffffff


	//   ....[32]....
        /*00bc*/ 	.word	0xffffffff


	//   ....[33]....
        /*00c0*/ 	.word	0xffffffff


	//   ....[34]....
        /*00c4*/ 	.word	0xffffffff


	//   ....[35]....
        /*00c8*/ 	.word	0xffffffff


	//   ....[36]....
        /*00cc*/ 	.word	0xffffffff


	//   ....[37]....
        /*00d0*/ 	.word	0xffffffff


	//   ....[38]....
        /*00d4*/ 	.word	0xffffffff


	//   ....[39]....
        /*00d8*/ 	.word	0xffffffff


	//   ....[40]....
        /*00dc*/ 	.word	0xffffffff


	//   ....[41]....
        /*00e0*/ 	.word	0xffffffff


	//   ....[42]....
        /*00e4*/ 	.word	0xffffffff


	//   ....[43]....
        /*00e8*/ 	.word	0xffffffff


	//   ....[44]....
        /*00ec*/ 	.word	0xffffffff


	//   ....[45]....
        /*00f0*/ 	.word	0xffffffff


	//   ....[46]....
        /*00f4*/ 	.word	0xffffffff


	//   ....[47]....
        /*00f8*/ 	.word	0xffffffff


	//   ....[48]....
        /*00fc*/ 	.word	0xffffffff


	//   ....[49]....
        /*0100*/ 	.word	0xffffffff


	//   ....[50]....
        /*0104*/ 	.word	0xffffffff


	//   ....[51]....
        /*0108*/ 	.word	0xffffffff


	//   ....[52]....
        /*010c*/ 	.word	0xffffffff


	//   ....[53]....
        /*0110*/ 	.word	0xffffffff


	//   ....[54]....
        /*0114*/ 	.word	0xffffffff


	//   ....[55]....
        /*0118*/ 	.word	0xffffffff


	//   ....[56]....
        /*011c*/ 	.word	0xffffffff


	//   ....[57]....
        /*0120*/ 	.word	0xffffffff


	//   ....[58]....
        /*0124*/ 	.word	0xffffffff


	//   ....[59]....
        /*0128*/ 	.word	0xffffffff


	//   ....[60]....
        /*012c*/ 	.word	0xffffffff


	//   ....[61]....
        /*0130*/ 	.word	0xffffffff


	//   ....[62]....
        /*0134*/ 	.word	0xffffffff


	//   ....[63]....
        /*0138*/ 	.word	0xffffffff


	//   ....[64]....
        /*013c*/ 	.word	0xffffffff


	//   ....[65]....
        /*0140*/ 	.word	0xffffffff


	//   ....[66]....
        /*0144*/ 	.word	0xffffffff


	//   ....[67]....
        /*0148*/ 	.word	0xffffffff


	//   ....[68]....
        /*014c*/ 	.word	0xffffffff


	//   ....[69]....
        /*0150*/ 	.word	0xffffffff


	//   ....[70]....
        /*0154*/ 	.word	0xffffffff


	//   ....[71]....
        /*0158*/ 	.word	0xffffffff


	//   ....[72]....
        /*015c*/ 	.word	0xffffffff


	//   ....[73]....
        /*0160*/ 	.word	0xffffffff


	//   ....[74]....
        /*0164*/ 	.word	0xffffffff


	//   ....[75]....
        /*0168*/ 	.word	0xffffffff


	//   ....[76]....
        /*016c*/ 	.word	0xffffffff


	//   ....[77]....
        /*0170*/ 	.word	0xffffffff


	//   ....[78]....
        /*0174*/ 	.word	0xffffffff


	//   ....[79]....
        /*0178*/ 	.word	0xffffffff


	//   ....[80]....
        /*017c*/ 	.word	0xffffffff


	//   ....[81]....
        /*0180*/ 	.word	0xffffffff


	//   ....[82]....
        /*0184*/ 	.word	0xffffffff


	//   ....[83]....
        /*0188*/ 	.word	0xffffffff


	//   ....[84]....
        /*018c*/ 	.word	0xffffffff


	//----- nvinfo : EIATTR_COOP_GROUP_INSTR_OFFSETS
	.align		4
.L_408:
        /*0190*/ 	.byte	0x04, 0x28
        /*0192*/ 	.short	(.L_410 - .L_409)


	//   ....[0]....
.L_409:
        /*0194*/ 	.word	0x00000090


	//   ....[1]....
        /*0198*/ 	.word	0x00001320


	//   ....[2]....
        /*019c*/ 	.word	0x00001370


	//   ....[3]....
        /*01a0*/ 	.word	0x000015a0


	//   ....[4]....
        /*01a4*/ 	.word	0x000015d0


	//   ....[5]....
        /*01a8*/ 	.word	0x000016f0


	//   ....[6]....
        /*01ac*/ 	.word	0x00001720


	//   ....[7]....
        /*01b0*/ 	.word	0x00001830


	//   ....[8]....
        /*01b4*/ 	.word	0x00001870


	//   ....[9]....
        /*01b8*/ 	.word	0x00001df0


	//   ....[10]....
        /*01bc*/ 	.word	0x00001e20


	//   ....[11]....
        /*01c0*/ 	.word	0x00001e40


	//   ....[12]....
        /*01c4*/ 	.word	0x00001e50


	//   ....[13]....
        /*01c8*/ 	.word	0x00001f10


	//   ....[14]....
        /*01cc*/ 	.word	0x00001f30


	//   ....[15]....
        /*01d0*/ 	.word	0x00001f40


	//   ....[16]....
        /*01d4*/ 	.word	0x00001f50


	//   ....[17]....
        /*01d8*/ 	.word	0x00002430


	//   ....[18]....
        /*01dc*/ 	.word	0x00002460


	//   ....[19]....
        /*01e0*/ 	.word	0x00002480


	//   ....[20]....
        /*01e4*/ 	.word	0x00002490


	//   ....[21]....
        /*01e8*/ 	.word	0x00002910


	//   ....[22]....
        /*01ec*/ 	.word	0x00002940


	//   ....[23]....
        /*01f0*/ 	.word	0x00002960


	//   ....[24]....
        /*01f4*/ 	.word	0x000029c0


	//   ....[25]....
        /*01f8*/ 	.word	0x00003590


	//   ....[26]....
        /*01fc*/ 	.word	0x00003690


	//   ....[27]....
        /*0200*/ 	.word	0x00003ae0


	//   ....[28]....
        /*0204*/ 	.word	0x00003df0


	//   ....[29]....
        /*0208*/ 	.word	0x00003e00


	//   ....[30]....
        /*020c*/ 	.word	0x00003e50


	//   ....[31]....
        /*0210*/ 	.word	0x00005070


	//   ....[32]....
        /*0214*/ 	.word	0x000050a0


	//   ....[33]....
        /*0218*/ 	.word	0x000050c0


	//   ....[34]....
        /*021c*/ 	.word	0x000050d0


	//   ....[35]....
        /*0220*/ 	.word	0x00005660


	//   ....[36]....
        /*0224*/ 	.word	0x00005680


	//   ....[37]....
        /*0228*/ 	.word	0x000056a0


	//   ....[38]....
        /*022c*/ 	.word	0x000056b0


	//   ....[39]....
        /*0230*/ 	.word	0x00006160


	//   ....[40]....
        /*0234*/ 	.word	0x00006220


	//   ....[41]....
        /*0238*/ 	.word	0x000068c0


	//   ....[42]....
        /*023c*/ 	.word	0x00006930


	//   ....[43]....
        /*0240*/ 	.word	0x00006950


	//   ....[44]....
        /*0244*/ 	.word	0x00006970


	//   ....[45]....
        /*0248*/ 	.word	0x000082d0


	//   ....[46]....
        /*024c*/ 	.word	0x000082f0


	//   ....[47]....
        /*0250*/ 	.word	0x00008300


	//   ....[48]....
        /*0254*/ 	.word	0x00008310


	//   ....[49]....
        /*0258*/ 	.word	0x00008890


	//   ....[50]....
        /*025c*/ 	.word	0x000088b0


	//   ....[51]....
        /*0260*/ 	.word	0x000088d0


	//   ....[52]....
        /*0264*/ 	.word	0x000088e0


	//   ....[53]....
        /*0268*/ 	.word	0x00009600


	//   ....[54]....
        /*026c*/ 	.word	0x00009620


	//   ....[55]....
        /*0270*/ 	.word	0x00009640


	//   ....[56]....
        /*0274*/ 	.word	0x00009660


	//   ....[57]....
        /*0278*/ 	.word	0x0000af10


	//   ....[58]....
        /*027c*/ 	.word	0x0000af30


	//   ....[59]....
        /*0280*/ 	.word	0x0000af50


	//   ....[60]....
        /*0284*/ 	.word	0x0000af60


	//   ....[61]....
        /*0288*/ 	.word	0x0000b130


	//   ....[62]....
        /*028c*/ 	.word	0x0000b150


	//   ....[63]....
        /*0290*/ 	.word	0x0000b190


	//   ....[64]....
        /*0294*/ 	.word	0x0000b1a0


	//   ....[65]....
        /*0298*/ 	.word	0x0000c7e0


	//   ....[66]....
        /*029c*/ 	.word	0x0000c830


	//   ....[67]....
        /*02a0*/ 	.word	0x0000c870


	//   ....[68]....
        /*02a4*/ 	.word	0x0000c8b0


	//   ....[69]....
        /*02a8*/ 	.word	0x0000cad0


	//   ....[70]....
        /*02ac*/ 	.word	0x0000cae0


	//   ....[71]....
        /*02b0*/ 	.word	0x0000cc60


	//   ....[72]....
        /*02b4*/ 	.word	0x0000cc90


	//   ....[73]....
        /*02b8*/ 	.word	0x0000cde0


	//   ....[74]....
        /*02bc*/ 	.word	0x0000ce10


	//   ....[75]....
        /*02c0*/ 	.word	0x0000cf60


	//   ....[76]....
        /*02c4*/ 	.word	0x0000cf80


	//   ....[77]....
        /*02c8*/ 	.word	0x0000d8d0


	//   ....[78]....
        /*02cc*/ 	.word	0x0000d8e0


	//   ....[79]....
        /*02d0*/ 	.word	0x0000da10


	//   ....[80]....
        /*02d4*/ 	.word	0x0000da40


	//   ....[81]....
        /*02d8*/ 	.word	0x0000db70


	//   ....[82]....
        /*02dc*/ 	.word	0x0000dba0


	//   ....[83]....
        /*02e0*/ 	.word	0x0000dcd0


	//   ....[84]....
        /*02e4*/ 	.word	0x0000dcf0


	//----- nvinfo : EIATTR_EXIT_INSTR_OFFSETS
	.align		4
.L_410:
        /*02e8*/ 	.byte	0x04, 0x1c
        /*02ea*/ 	.short	(.L_412 - .L_411)


	//   ....[0]....
.L_411:
        /*02ec*/ 	.word	0x00000440


	//   ....[1]....
        /*02f0*/ 	.word	0x0000cf90


	//   ....[2]....
        /*02f4*/ 	.word	0x0000d060


	//   ....[3]....
        /*02f8*/ 	.word	0x0000d0c0


	//   ....[4]....
        /*02fc*/ 	.word	0x0000dd00


	//   ....[5]....
        /*0300*/ 	.word	0x0000ddb0


	//   ....[6]....
        /*0304*/ 	.word	0x0000de10


	//----- nvinfo : EIATTR_CTAIDZ_USED
	.align		4
.L_412:
        /*0308*/ 	.byte	0x01, 0x04
	.zero		2


	//----- nvinfo : EIATTR_MAX_THREADS
	.align		4
        /*030c*/ 	.byte	0x04, 0x05
        /*030e*/ 	.short	(.L_414 - .L_413)
.L_413:
        /*0310*/ 	.word	0x00000100
        /*0314*/ 	.word	0x00000001
        /*0318*/ 	.word	0x00000001


	//----- nvinfo : EIATTR_CRS_STACK_SIZE
	.align		4
.L_414:
        /*031c*/ 	.byte	0x04, 0x1e
        /*031e*/ 	.short	(.L_416 - .L_415)
.L_415:
        /*0320*/ 	.word	0x00000000
.L_416:


//--------------------- .nv.info._ZN7cutlass13device_kernelIN5flash19enable_sm80_to_sm89INS1_16FlashAttnFwdSm80INS1_25CollectiveMainloopFwdSm80ILi8ELi2ELb0EN4cute5tupleIJNS5_1CILi128EEENS7_ILi64EEENS7_ILi192EEEEEELi192ENS_10bfloat16_tEfNS_4arch4Sm80ELb1ELb0ELb0ELb1ELb1ELb1ELb1ELb0EEENS1_21CollectiveEpilogueFwdINS6_IJS8_SA_S9_EEENS6_IJNS7_ILi1EEESI_SI_EEESC_SE_Li256ELb1ELb1ELb0ELb0EEENS1_19SingleTileSchedulerILb1ELb0ELb1ELi128EEEEEEEEEvNT_6ParamsE --------------------------
	.section	.nv.info._ZN7cutlass13device_kernelIN5flash19enable_sm80_to_sm89INS1_16FlashAttnFwdSm80INS1_25CollectiveMainloopFwdSm80ILi8ELi2ELb0EN4cute5tupleIJNS5_1CILi128EEENS7_ILi64EEENS7_ILi192EEEEEELi192ENS_10bfloat16_tEfNS_4arch4Sm80ELb1ELb0ELb0ELb1ELb1ELb1ELb1ELb0EEENS1_21CollectiveEpilogueFwdINS6_IJS8_SA_S9_EEENS6_IJNS7_ILi1EEESI_SI_EEESC_SE_Li256ELb1ELb1ELb0ELb0EEENS1_19SingleTileSchedulerILb1ELb0ELb1ELi128EEEEEEEEEvNT_6ParamsE,"",@"SHT_CUDA_INFO"
	.sectionflags	@""
	.align	4


	//----- nvinfo : EIATTR_CUDA_API_VERSION
	.align		4
        /*0000*/ 	.byte	0x04, 0x37
        /*0002*/ 	.short	(.L_418 - .L_417)
.L_417:
        /*0004*/ 	.word	0x00000082


	//----- nvinfo : EIATTR_SW2861232_WAR
	.align		4
.L_418:
        /*0008*/ 	.byte	0x01, 0x35
	.zero		2


	//----- nvinfo : EIATTR_PARAM_CBANK
	.align		4
        /*000c*/ 	.byte	0x04, 0x0a
        /*000e*/ 	.short	(.L_420 - .L_419)
	.align		4
.L_419:
        /*0010*/ 	.word	index@(.nv.constant0._ZN7cutlass13device_kernelIN5flash19enable_sm80_to_sm89INS1_16FlashAttnFwdSm80INS1_25CollectiveMainloopFwdSm80ILi8ELi2ELb0EN4cute5tupleIJNS5_1CILi128EEENS7_ILi64EEENS7_ILi192EEEEEELi192ENS_10bfloat16_tEfNS_4arch4Sm80ELb1ELb0ELb0ELb1ELb1ELb1ELb1ELb0EEENS1_21CollectiveEpilogueFwdINS6_IJS8_SA_S9_EEENS6_IJNS7_ILi1EEESI_SI_EEESC_SE_Li256ELb1ELb1ELb0ELb0EEENS1_19SingleTileSchedulerILb1ELb0ELb1ELi128EEEEEEEEEvNT_6ParamsE)
        /*0014*/ 	.short	0x0160
        /*0016*/ 	.short	0x0418


	//----- nvinfo : EIATTR_CBANK_PARAM_SIZE
	.align		4
.L_420:
        /*0018*/ 	.byte	0x03, 0x19
        /*001a*/ 	.short	0x0418


	//----- nvinfo : EIATTR_KPARAM_INFO
	.align		4
        /*001c*/ 	.byte	0x04, 0x17
        /*001e*/ 	.short	(.L_422 - .L_421)
.L_421:
        /*0020*/ 	.word	0x00000000
        /*0024*/ 	.short	0x0000
        /*0026*/ 	.short	0x0000
        /*0028*/ 	.byte	0x00, 0xf0, 0x61, 0x10


	//----- nvinfo : EIATTR_MAXREG_COUNT
	.align		4
.L_422:
        /*002c*/ 	.byte	0x03, 0x1b
        /*002e*/ 	.short	0x00ff


	//----- nvinfo : EIATTR_NUM_BARRIERS
	.align		4
        /*0030*/ 	.byte	0x02, 0x4c
        /*0032*/ 	.byte	0x02
	.zero		1


	//----- nvinfo : EIATTR_MERCURY_ISA_VERSION
	.align		4
        /*0034*/ 	.byte	0x03, 0x5f
        /*0036*/ 	.short	0x0000


	//----- nvinfo : EIATTR_COOP_GROUP_MASK_REGIDS
	.align		4
        /*0038*/ 	.byte	0x04, 0x29
        /*003a*/ 	.short	(.L_424 - .L_423)


	//   ....[0]....
.L_423:
        /*003c*/ 	.word	0xffffffff


	//   ....[1]....
        /*0040*/ 	.word	0xffffffff


	//   ....[2]....
        /*0044*/ 	.word	0xffffffff


	//   ....[3]....
        /*0048*/ 	.word	0xffffffff


	//   ....[4]....
        /*004c*/ 	.word	0xffffffff


	//   ....[5]....
        /*0050*/ 	.word	0xffffffff


	//   ....[6]....
        /*0054*/ 	.word	0xffffffff


	//   ....[7]....
        /*0058*/ 	.word	0xffffffff


	//   ....[8]....
        /*005c*/ 	.word	0xffffffff


	//   ....[9]....
        /*0060*/ 	.word	0xffffffff


	//   ....[10]....
        /*0064*/ 	.word	0xffffffff


	//   ....[11]....
        /*0068*/ 	.word	0xffffffff


	//   ....[12]....
        /*006c*/ 	.word	0xffffffff


	//   ....[13]....
        /*0070*/ 	.word	0xffffffff


	//   ....[14]....
        /*0074*/ 	.word	0xffffffff


	//   ....[15]....
        /*0078*/ 	.word	0xffffffff


	//   ....[16]....
        /*007c*/ 	.word	0xffffffff


	//   ....[17]....
        /*0080*/ 	.word	0xffffffff


	//   ....[18]....
        /*0084*/ 	.word	0xffffffff


	//   ....[19]....
        /*0088*/ 	.word	0xffffffff


	//   ....[20]....
        /*008c*/ 	.word	0xffffffff


	//   ....[21]....
        /*0090*/ 	.word	0xffffffff


	//   ....[22]....
        /*0094*/ 	.word	0xffffffff


	//   ....[23]....
        /*0098*/ 	.word	0xffffffff


	//   ....[24]....
        /*009c*/ 	.word	0xffffffff


	//   ....[25]....
        /*00a0*/ 	.word	0xffffffff


	//   ....[26]....
        /*00a4*/ 	.word	0xffffffff


	//   ....[27]....
        /*00a8*/ 	.word	0xffffffff


	//   ....[28]....
        /*00ac*/ 	.word	0xffffffff


	//   ....[29]....
        /*00b0*/ 	.word	0xffffffff


	//   ....[30]....
        /*00b4*/ 	.word	0xffffffff


	//   ....[31]....
        /*00b8*/ 	.word	0xffffffff


	//   ....[32]....
        /*00bc*/ 	.word	0xffffffff


	//   ....[33]....
        /*00c0*/ 	.word	0xffffffff


	//   ....[34]....
        /*00c4*/ 	.word	0xffffffff


	//   ....[35]....
        /*00c8*/ 	.word	0xffffffff


	//   ....[36]....
        /*00cc*/ 	.word	0xffffffff


	//   ....[37]....
        /*00d0*/ 	.word	0xffffffff


	//   ....[38]....
        /*00d4*/ 	.word	0xffffffff


	//   ....[39]....
        /*00d8*/ 	.word	0xffffffff


	//   ....[40]....
        /*00dc*/ 	.word	0xffffffff


	//   ....[41]....
        /*00e0*/ 	.word	0xffffffff


	//   ....[42]....
        /*00e4*/ 	.word	0xffffffff


	//   ....[43]....
        /*00e8*/ 	.word	0xffffffff


	//   ....[44]....
        /*00ec*/ 	.word	0xffffffff


	//   ....[45]....
        /*00f0*/ 	.word	0xffffffff


	//   ....[46]....
        /*00f4*/ 	.word	0xffffffff


	//   ....[47]....
        /*00f8*/ 	.word	0xffffffff


	//   ....[48]....
        /*00fc*/ 	.word	0xffffffff


	//   ....[49]....
        /*0100*/ 	.word	0xffffffff


	//   ....[50]....
        /*0104*/ 	.word	0xffffffff


	//   ....[51]....
        /*0108*/ 	.word	0xffffffff


	//   ....[52]....
        /*010c*/ 	.word	0xffffffff


	//   ....[53]....
        /*0110*/ 	.word	0xffffffff


	//   ....[54]....
        /*0114*/ 	.word	0xffffffff


	//   ....[55]....
        /*0118*/ 	.word	0xffffffff


	//   ....[56]....
        /*011c*/ 	.word	0xffffffff


	//   ....[57]....
        /*0120*/ 	.word	0xffffffff


	//   ....[58]....
        /*0124*/ 	.word	0xffffffff


	//   ....[59]....
        /*0128*/ 	.word	0xffffffff


	//   ....[60]....
        /*012c*/ 	.word	0xffffffff


	//   ....[61]....
        /*0130*/ 	.word	0xffffffff


	//   ....[62]....
        /*0134*/ 	.word	0xffffffff


	//   ....[63]....
        /*0138*/ 	.word	0xffffffff


	//   ....[64]....
        /*013c*/ 	.word	0xffffffff


	//   ....[65]....
        /*0140*/ 	.word	0xffffffff


	//   ....[66]....
        /*0144*/ 	.word	0xffffffff


	//   ....[67]....
        /*0148*/ 	.word	0xffffffff


	//   ....[68]....
        /*014c*/ 	.word	0xffffffff


	//   ....[69]....
        /*0150*/ 	.word	0xffffffff


	//   ....[70]....
        /*0154*/ 	.word	0xffffffff


	//   ....[71]....
        /*0158*/ 	.word	0xffffffff


	//   ....[72]....
        /*015c*/ 	.word	0xffffffff


	//   ....[73]....
        /*0160*/ 	.word	0xffffffff


	//   ....[74]....
        /*0164*/ 	.word	0xffffffff


	//   ....[75]....
        /*0168*/ 	.word	0xffffffff


	//   ....[76]....
        /*016c*/ 	.word	0xffffffff


	//   ....[77]....
        /*0170*/ 	.word	0xffffffff


	//   ....[78]....
        /*0174*/ 	.word	0xffffffff


	//   ....[79]....
        /*0178*/ 	.word	0xffffffff


	//   ....[80]....
        /*017c*/ 	.word	0xffffffff


	//   ....[81]....
        /*0180*/ 	.word	0xffffffff


	//   ....[82]....
        /*0184*/ 	.word	0xffffffff


	//   ....[83]....
        /*0188*/ 	.word	0xffffffff


	//   ....[84]....
        /*018c*/ 	.word	0xffffffff


	//   ....[85]....
        /*0190*/ 	.word	0xffffffff


	//   ....[86]....
        /*0194*/ 	.word	0xffffffff


	//   ....[87]....
        /*0198*/ 	.word	0xffffffff


	//   ....[88]....
        /*019c*/ 	.word	0xffffffff


	//   ....[89]....
        /*01a0*/ 	.word	0xffffffff


	//   ....[90]....
        /*01a4*/ 	.word	0xffffffff


	//   ....[91]....
        /*01a8*/ 	.word	0xffffffff


	//   ....[92]....
        /*01ac*/ 	.word	0xffffffff


	//   ....[93]....
        /*01b0*/ 	.word	0xffffffff


	//   ....[94]....
        /*01b4*/ 	.word	0xffffffff


	//   ....[95]....
        /*01b8*/ 	.word	0xffffffff


	//   ....[96]....
        /*01bc*/ 	.word	0xffffffff


	//   ....[97]....
        /*01c0*/ 	.word	0xffffffff


	//   ....[98]....
        /*01c4*/ 	.word	0xffffffff


	//   ....[99]....
        /*01c8*/ 	.word	0xffffffff


	//   ....[100]....
        /*01cc*/ 	.word	0xffffffff


	//   ....[101]....
        /*01d0*/ 	.word	0xffffffff


	//   ....[102]....
        /*01d4*/ 	.word	0xffffffff


	//   ....[103]....
        /*01d8*/ 	.word	0xffffffff


	//   ....[104]....
        /*01dc*/ 	.word	0xffffffff


	//   ....[105]....
        /*01e0*/ 	.word	0xffffffff


	//   ....[106]....
        /*01e4*/ 	.word	0xffffffff


	//   ....[107]....
        /*01e8*/ 	.word	0xffffffff


	//   ....[108]....
        /*01ec*/ 	.word	0xffffffff


	//----- nvinfo : EIATTR_COOP_GROUP_INSTR_OFFSETS
	.align		4
.L_424:
        /*01f0*/ 	.byte	0x04, 0x28
        /*01f2*/ 	.short	(.L_426 - .L_425)


	//   ....[0]....
.L_425:
        /*01f4*/ 	.word	0x00000080


	//   ....[1]....
        /*01f8*/ 	.word	0x00002490


	//   ....[2]....
        /*01fc*/ 	.word	0x000024a0


	//   ....[3]....
        /*0200*/ 	.word	0x00004080


	//   ....[4]....
        /*0204*/ 	.word	0x00004090


	//   ....[5]....
        /*0208*/ 	.word	0x00005c20


	//   ....[6]....
        /*020c*/ 	.word	0x00005c40


	//   ....[7]....
        /*0210*/ 	.word	0x00006100


	//   ....[8]....
        /*0214*/ 	.word	0x00006110


	//   ....[9]....
        /*0218*/ 	.word	0x00006ee0


	//   ....[10]....
        /*021c*/ 	.word	0x00006f40


	//   ....[11]....
        /*0220*/ 	.word	0x00007190


	//   ....[12]....
        /*0224*/ 	.word	0x000071c0


	//   ....[13]....
        /*0228*/ 	.word	0x000072e0


	//   ....[14]....
        /*022c*/ 	.word	0x00007310


	//   ....[15]....
        /*0230*/ 	.word	0x00007420


	//   ....[16]....
        /*0234*/ 	.word	0x00007460


	//   ....[17]....
        /*0238*/ 	.word	0x00007950


	//   ....[18]....
        /*023c*/ 	.word	0x00007980


	//   ....[19]....
        /*0240*/ 	.word	0x000079b0


	//   ....[20]....
        /*0244*/ 	.word	0x000079e0


	//   ....[21]....
        /*0248*/ 	.word	0x00007ac0


	//   ....[22]....
        /*024c*/ 	.word	0x00007ae0


	//   ....[23]....
        /*0250*/ 	.word	0x00007b00


	//   ....[24]....
        /*0254*/ 	.word	0x00007b20


	//   ....[25]....
        /*0258*/ 	.word	0x00008020


	//   ....[26]....
        /*025c*/ 	.word	0x00008040


	//   ....[27]....
        /*0260*/ 	.word	0x00008050


	//   ....[28]....
        /*0264*/ 	.word	0x00008060


	//   ....[29]....
        /*0268*/ 	.word	0x00008550


	//   ....[30]....
        /*026c*/ 	.word	0x000085c0


	//   ....[31]....
        /*0270*/ 	.word	0x00008600


	//   ....[32]....
        /*0274*/ 	.word	0x00008630


	//   ....[33]....
        /*0278*/ 	.word	0x00008aa0


	//   ....[34]....
        /*027c*/ 	.word	0x00008d60


	//   ....[35]....
        /*0280*/ 	.word	0x00008da0


	//   ....[36]....
        /*0284*/ 	.word	0x00008de0


	//   ....[37]....
        /*0288*/ 	.word	0x0000bf10


	//   ....[38]....
        /*028c*/ 	.word	0x0000bf60


	//   ....[39]....
        /*0290*/ 	.word	0x0000bfc0


	//   ....[40]....
        /*0294*/ 	.word	0x0000bfe0


	//   ....[41]....
        /*0298*/ 	.word	0x0000c270


	//   ....[42]....
        /*029c*/ 	.word	0x0000c530


	//   ....[43]....
        /*02a0*/ 	.word	0x0000c570


	//   ....[44]....
        /*02a4*/ 	.word	0x0000c5b0


	//   ....[45]....
        /*02a8*/ 	.word	0x0000fca0


	//   ....[46]....
        /*02ac*/ 	.word	0x0000fcc0


	//   ....[47]....
        /*02b0*/ 	.word	0x0000fce0


	//   ....[48]....
        /*02b4*/ 	.word	0x0000fd00


	//   ....[49]....
        /*02b8*/ 	.word	0x00010980


	//   ....[50]....
        /*02bc*/ 	.word	0x00010990


	//   ....[51]....
        /*02c0*/ 	.word	0x000110d0


	//   ....[52]....
        /*02c4*/ 	.word	0x000111a0


	//   ....[53]....
        /*02c8*/ 	.word	0x000111b0


	//   ....[54]....
        /*02cc*/ 	.word	0x000111e0


	//   ....[55]....
        /*02d0*/ 	.word	0x00012410


	//   ....[56]....
        /*02d4*/ 	.word	0x00012440


	//   ....[57]....
        /*02d8*/ 	.word	0x00012460


	//   ....[58]....
        /*02dc*/ 	.word	0x00012470


	//   ....[59]....
        /*02e0*/ 	.word	0x000129f0


	//   ....[60]....
        /*02e4*/ 	.word	0x00012a20


	//   ....[61]....
        /*02e8*/ 	.word	0x00012a50


	//   ....[62]....
        /*02ec*/ 	.word	0x00012a80


	//   ....[63]....
        /*02f0*/ 	.word	0x00013510


	//   ....[64]....
        /*02f4*/ 	.word	0x000135b0


	//   ....[65]....
        /*02f8*/ 	.word	0x00013d00


	//   ....[66]....
        /*02fc*/ 	.word	0x00013d10


	//   ....[67]....
        /*0300*/ 	.word	0x00013d30


	//   ....[68]....
        /*0304*/ 	.word	0x00013d50


	//   ....[69]....
        /*0308*/ 	.word	0x000156b0


	//   ....[70]....
        /*030c*/ 	.word	0x000156f0


	//   ....[71]....
        /*0310*/ 	.word	0x00015720


	//   ....[72]....
        /*0314*/ 	.word	0x00015750


	//   ....[73]....
        /*0318*/ 	.word	0x00015cc0


	//   ....[74]....
        /*031c*/ 	.word	0x00015ce0


	//   ....[75]....
        /*0320*/ 	.word	0x00015d00


	//   ....[76]....
        /*0324*/ 	.word	0x00015d10


	//   ....[77]....
        /*0328*/ 	.word	0x00016a30


	//   ....[78]....
        /*032c*/ 	.word	0x00016a50


	//   ....[79]....
        /*0330*/ 	.word	0x00016a70


	//   ....[80]....
        /*0334*/ 	.word	0x00016a90


	//   ....[81]....
        /*0338*/ 	.word	0x00018350


	//   ....[82]....
        /*033c*/ 	.word	0x00018370


	//   ....[83]....
        /*0340*/ 	.word	0x00018380


	//   ....[84]....
        /*0344*/ 	.word	0x00018390


	//   ....[85]....
        /*0348*/ 	.word	0x00018560


	//   ....[86]....
        /*034c*/ 	.word	0x00018590


	//   ....[87]....
        /*0350*/ 	.word	0x000185e0


	//   ....[88]....
        /*0354*/ 	.word	0x000185f0


	//   ....[89]....
        /*0358*/ 	.word	0x00019af0


	//   ....[90]....
        /*035c*/ 	.word	0x00019b30


	//   ....[91]....
        /*0360*/ 	.word	0x00019b60


	//   ....[92]....
        /*0364*/ 	.word	0x00019b90


	//   ....[93]....
        /*0368*/ 	.word	0x00019db0


	//   ....[94]....
        /*036c*/ 	.word	0x00019dc0


	//   ....[95]....
        /*0370*/ 	.word	0x00019f40


	//   ....[96]....
        /*0374*/ 	.word	0x00019f70


	//   ....[97]....
        /*0378*/ 	.word	0x0001a0c0


	//   ....[98]....
        /*037c*/ 	.word	0x0001a0f0


	//   ....[99]....
        /*0380*/ 	.word	0x0001a240


	//   ....[100]....
        /*0384*/ 	.word	0x0001a260


	//   ....[101]....
        /*0388*/ 	.word	0x0001aa30


	//   ....[102]....
        /*038c*/ 	.word	0x0001aa50


	//   ....[103]....
        /*0390*/ 	.word	0x0001ab80


	//   ....[104]....
        /*0394*/ 	.word	0x0001abb0


	//   ....[105]....
        /*0398*/ 	.word	0x0001ace0


	//   ....[106]....
        /*039c*/ 	.word	0x0001ad10


	//   ....[107]....
        /*03a0*/ 	.word	0x0001ae40


	//   ....[108]....
        /*03a4*/ 	.word	0x0001ae60


	//----- nvinfo : EIATTR_EXIT_INSTR_OFFSETS
	.align		4
.L_426:
        /*03a8*/ 	.byte	0x04, 0x1c
        /*03aa*/ 	.short	(.L_428 - .L_427)


	//   ....[0]....
.L_427:
        /*03ac*/ 	.word	0x00000330


	//   ....[1]....
        /*03b0*/ 	.word	0x0001a270


	//   ....[2]....
        /*03b4*/ 	.word	0x0001a340


	//   ....[3]....
        /*03b8*/ 	.word	0x0001a3a0


	//   ....[4]....
        /*03bc*/ 	.word	0x0001ae70


	//   ....[5]....
        /*03c0*/ 	.word	0x0001af20


	//   ....[6]....
        /*03c4*/ 	.word	0x0001af80


	//----- nvinfo : EIATTR_CTAIDZ_USED
	.align		4
.L_428:
        /*03c8*/ 	.byte	0x01, 0x04
	.zero		2


	//----- nvinfo : EIATTR_MAX_THREADS
	.align		4
        /*03cc*/ 	.byte	0x04, 0x05
        /*03ce*/ 	.short	(.L_430 - .L_429)
.L_429:
        /*03d0*/ 	.word	0x00000100
        /*03d4*/ 	.word	0x00000001
        /*03d8*/ 	.word	0x00000001


	//----- nvinfo : EIATTR_CRS_STACK_SIZE
	.align		4
.L_430:
        /*03dc*/ 	.byte	0x04, 0x1e
        /*03de*/ 	.short	(.L_432 - .L_431)
.L_431:
        /*03e0*/ 	.word	0x00000000
.L_432:


//--------------------- .nv.callgraph             --------------------------
	.section	.nv.callgraph,"",@"SHT_CUDA_CALLGRAPH"
	.align	4
	.sectionentsize	8
	.align		4
        /*0000*/ 	.word	0x00000000
	.align		4
        /*0004*/ 	.word	0xffffffff
	.align		4
        /*0008*/ 	.word	0x00000000
	.align		4
        /*000c*/ 	.word	0xfffffffe
	.align		4
        /*0010*/ 	.word	0x00000000
	.align		4
        /*0014*/ 	.word	0xfffffffd
	.align		4
        /*0018*/ 	.word	0x00000000
	.align		4
        /*001c*/ 	.word	0xfffffffc


//--------------------- .nv.rel.action            --------------------------
	.section	.nv.rel.action,"",@"SHT_CUDA_RELOCINFO"
	.align	8
	.sectionentsize	8
        /*0000*/ 	.byte	0x73, 0x00, 0x00, 0x00, 0x00, 0x00, 0x00, 0x00, 0x00, 0x00, 0x00, 0x11, 0x25, 0x00, 0x05, 0x36


//--------------------- .nv.constant4             --------------------------
	.section	.nv.constant4,"a",@progbits
	.align	8
	.align		8
.nv.constant4:
        /*0000*/ 	.dword	_ZN72_INTERNAL_ba7efca6_36_flash_fwd_hdim192_bf16_paged_sm80_cu_ceb34e2a_32014cuda3std3__45__cpo5beginE
	.align		8
        /*0008*/ 	.dword	_ZN72_INTERNAL_ba7efca6_36_flash_fwd_hdim192_bf16_paged_sm80_cu_ceb34e2a_32014cuda3std3__45__cpo3endE
	.align		8
        /*0010*/ 	.dword	_ZN72_INTERNAL_ba7efca6_36_flash_fwd_hdim192_bf16_paged_sm80_cu_ceb34e2a_32014cuda3std3__45__cpo6cbeginE
	.align		8
        /*0018*/ 	.dword	_ZN72_INTERNAL_ba7efca6_36_flash_fwd_hdim192_bf16_paged_sm80_cu_ceb34e2a_32014cuda3std3__45__cpo4cendE
	.align		8
        /*0020*/ 	.dword	_ZN72_INTERNAL_ba7efca6_36_flash_fwd_hdim192_bf16_paged_sm80_cu_ceb34e2a_32014cuda3std3__474_GLOBAL__N__ba7efca6_36_flash_fwd_hdim192_bf16_paged_sm80_cu_ceb34e2a_32016ignoreE
	.align		8
        /*0028*/ 	.dword	_ZN72_INTERNAL_ba7efca6_36_flash_fwd_hdim192_bf16_paged_sm80_cu_ceb34e2a_32014cuda3std3__419piecewise_constructE
	.align		8
        /*0030*/ 	.dword	_ZN72_INTERNAL_ba7efca6_36_flash_fwd_hdim192_bf16_paged_sm80_cu_ceb34e2a_32014cuda3std3__48in_placeE
	.align		8
        /*0038*/ 	.dword	_ZN72_INTERNAL_ba7efca6_36_flash_fwd_hdim192_bf16_paged_sm80_cu_ceb34e2a_32014cuda3std6ranges3__45__cpo4swapE
	.align		8
        /*0040*/ 	.dword	_ZN72_INTERNAL_ba7efca6_36_flash_fwd_hdim192_bf16_paged_sm80_cu_ceb34e2a_32014cuda3std6ranges3__45__cpo9iter_moveE
	.align		8
        /*0048*/ 	.dword	_ZN72_INTERNAL_ba7efca6_36_flash_fwd_hdim192_bf16_paged_sm80_cu_ceb34e2a_32014cute7productE
	.align		8
        /*0050*/ 	.dword	_ZN72_INTERNAL_ba7efca6_36_flash_fwd_hdim192_bf16_paged_sm80_cu_ceb34e2a_32014cute1_E


//--------------------- .nv.constant0._ZN7cutlass13device_kernelIN5flash19enable_sm80_to_sm89INS1_16FlashAttnFwdSm80INS1_25CollectiveMainloopFwdSm80ILi8ELi1ELb0EN4cute5tupleIJNS5_1CILi128EEENS7_ILi64EEENS7_ILi192EEEEEELi192ENS_10bfloat16_tEfNS_4arch4Sm80ELb0ELb0ELb0ELb0ELb1ELb0ELb1ELb0EEENS1_21CollectiveEpilogueFwdINS6_IJS8_SA_S9_EEENS6_IJNS7_ILi1EEESI_SI_EEESC_SE_Li256ELb0ELb1ELb0ELb0EEENS1_19SingleTileSchedulerILb0ELb0ELb1ELi128EEEEEEEEEvNT_6ParamsE --------------------------
	.section	.nv.constant0._ZN7cutlass13device_kernelIN5flash19enable_sm80_to_sm89INS1_16FlashAttnFwdSm80INS1_25CollectiveMainloopFwdSm80ILi8ELi1ELb0EN4cute5tupleIJNS5_1CILi128EEENS7_ILi64EEENS7_ILi192EEEEEELi192ENS_10bfloat16_tEfNS_4arch4Sm80ELb0ELb0ELb0ELb0ELb1ELb0ELb1ELb0EEENS1_21CollectiveEpilogueFwdINS6_IJS8_SA_S9_EEENS6_IJNS7_ILi1EEESI_SI_EEESC_SE_Li256ELb0ELb1ELb0ELb0EEENS1_19SingleTileSchedulerILb0ELb0ELb1ELi128EEEEEEEEEvNT_6ParamsE,"a",@progbits
	.sectionflags	@""
	.align	4
.nv.constant0._ZN7cutlass13device_kernelIN5flash19enable_sm80_to_sm89INS1_16FlashAttnFwdSm80INS1_25CollectiveMainloopFwdSm80ILi8ELi1ELb0EN4cute5tupleIJNS5_1CILi128EEENS7_ILi64EEENS7_ILi192EEEEEELi192ENS_10bfloat16_tEfNS_4arch4Sm80ELb0ELb0ELb0ELb0ELb1ELb0ELb1ELb0EEENS1_21CollectiveEpilogueFwdINS6_IJS8_SA_S9_EEENS6_IJNS7_ILi1EEESI_SI_EEESC_SE_Li256ELb0ELb1ELb0ELb0EEENS1_19SingleTileSchedulerILb0ELb0ELb1ELi128EEEEEEEEEvNT_6ParamsE:
	.zero		1400


//--------------------- .nv.constant0._ZN7cutlass13device_kernelIN5flash19enable_sm80_to_sm89INS1_16FlashAttnFwdSm80INS1_25CollectiveMainloopFwdSm80ILi8ELi1ELb0EN4cute5tupleIJNS5_1CILi128EEENS7_ILi64EEENS7_ILi192EEEEEELi192ENS_10bfloat16_tEfNS_4arch4Sm80ELb0ELb0ELb0ELb1ELb1ELb0ELb1ELb0EEENS1_21CollectiveEpilogueFwdINS6_IJS8_SA_S9_EEENS6_IJNS7_ILi1EEESI_SI_EEESC_SE_Li256ELb1ELb1ELb0ELb0EEENS1_19SingleTileSchedulerILb1ELb0ELb1ELi128EEEEEEEEEvNT_6ParamsE --------------------------
	.section	.nv.constant0._ZN7cutlass13device_kernelIN5flash19enable_sm80_to_sm89INS1_16FlashAttnFwdSm80INS1_25CollectiveMainloopFwdSm80ILi8ELi1ELb0EN4cute5tupleIJNS5_1CILi128EEENS7_ILi64EEENS7_ILi192EEEEEELi192ENS_10bfloat16_tEfNS_4arch4Sm80ELb0ELb0ELb0ELb1ELb1ELb0ELb1ELb0EEENS1_21CollectiveEpilogueFwdINS6_IJS8_SA_S9_EEENS6_IJNS7_ILi1EEESI_SI_EEESC_SE_Li256ELb1ELb1ELb0ELb0EEENS1_19SingleTileSchedulerILb1ELb0ELb1ELi128EEEEEEEEEvNT_6ParamsE,"a",@progbits
	.sectionflags	@""
	.align	4
.nv.constant0._ZN7cutlass13device_kernelIN5flash19enable_sm80_to_sm89INS1_16FlashAttnFwdSm80INS1_25CollectiveMainloopFwdSm80ILi8ELi1ELb0EN4cute5tupleIJNS5_1CILi128EEENS7_ILi64EEENS7_ILi192EEEEEELi192ENS_10bfloat16_tEfNS_4arch4Sm80ELb0ELb0ELb0ELb1ELb1ELb0ELb1ELb0EEENS1_21CollectiveEpilogueFwdINS6_IJS8_SA_S9_EEENS6_IJNS7_ILi1EEESI_SI_EEESC_SE_Li256ELb1ELb1ELb0ELb0EEENS1_19SingleTileSchedulerILb1ELb0ELb1ELi128EEEEEEEEEvNT_6ParamsE:
	.zero		1400


//--------------------- .nv.constant0._ZN7cutlass13device_kernelIN5flash19enable_sm80_to_sm89INS1_16FlashAttnFwdSm80INS1_25CollectiveMainloopFwdSm80ILi8ELi1ELb0EN4cute5tupleIJNS5_1CILi128EEENS7_ILi64EEENS7_ILi192EEEEEELi192ENS_10bfloat16_tEfNS_4arch4Sm80ELb0ELb0ELb0ELb1ELb1ELb1ELb1ELb0EEENS1_21CollectiveEpilogueFwdINS6_IJS8_SA_S9_EEENS6_IJNS7_ILi1EEESI_SI_EEESC_SE_Li256ELb1ELb1ELb0ELb0EEENS1_19SingleTileSchedulerILb1ELb0ELb1ELi128EEEEEEEEEvNT_6ParamsE --------------------------
	.section	.nv.constant0._ZN7cutlass13device_kernelIN5flash19enable_sm80_to_sm89INS1_16FlashAttnFwdSm80INS1_25CollectiveMainloopFwdSm80ILi8ELi1ELb0EN4cute5tupleIJNS5_1CILi128EEENS7_ILi64EEENS7_ILi192EEEEEELi192ENS_10bfloat16_tEfNS_4arch4Sm80ELb0ELb0ELb0ELb1ELb1ELb1ELb1ELb0EEENS1_21CollectiveEpilogueFwdINS6_IJS8_SA_S9_EEENS6_IJNS7_ILi1EEESI_SI_EEESC_SE_Li256ELb1ELb1ELb0ELb0EEENS1_19SingleTileSchedulerILb1ELb0ELb1ELi128EEEEEEEEEvNT_6ParamsE,"a",@progbits
	.sectionflags	@""
	.align	4
.nv.constant0._ZN7cutlass13device_kernelIN5flash19enable_sm80_to_sm89INS1_16FlashAttnFwdSm80INS1_25CollectiveMainloopFwdSm80ILi8ELi1ELb0EN4cute5tupleIJNS5_1CILi128EEENS7_ILi64EEENS7_ILi192EEEEEELi192ENS_10bfloat16_tEfNS_4arch4Sm80ELb0ELb0ELb0ELb1ELb1ELb1ELb1ELb0EEENS1_21CollectiveEpilogueFwdINS6_IJS8_SA_S9_EEENS6_IJNS7_ILi1EEESI_SI_EEESC_SE_Li256ELb1ELb1ELb0ELb0EEENS1_19SingleTileSchedulerILb1ELb0ELb1ELi128EEEEEEEEEvNT_6ParamsE:
	.zero		1400


//--------------------- .nv.constant0._ZN7cutlass13device_kernelIN5flash19enable_sm80_to_sm89INS1_16FlashAttnFwdSm80INS1_25CollectiveMainloopFwdSm80ILi8ELi1ELb0EN4cute5tupleIJNS5_1CILi128EEENS7_ILi64EEENS7_ILi192EEEEEELi192ENS_10bfloat16_tEfNS_4arch4Sm80ELb0ELb1ELb0ELb0ELb1ELb0ELb1ELb0EEENS1_21CollectiveEpilogueFwdINS6_IJS8_SA_S9_EEENS6_IJNS7_ILi1EEESI_SI_EEESC_SE_Li256ELb0ELb1ELb0ELb0EEENS1_19SingleTileSchedulerILb0ELb0ELb1ELi128EEEEEEEEEvNT_6ParamsE --------------------------
	.section	.nv.constant0._ZN7cutlass13device_kernelIN5flash19enable_sm80_to_sm89INS1_16FlashAttnFwdSm80INS1_25CollectiveMainloopFwdSm80ILi8ELi1ELb0EN4cute5tupleIJNS5_1CILi128EEENS7_ILi64EEENS7_ILi192EEEEEELi192ENS_10bfloat16_tEfNS_4arch4Sm80ELb0ELb1ELb0ELb0ELb1ELb0ELb1ELb0EEENS1_21CollectiveEpilogueFwdINS6_IJS8_SA_S9_EEENS6_IJNS7_ILi1EEESI_SI_EEESC_SE_Li256ELb0ELb1ELb0ELb0EEENS1_19SingleTileSchedulerILb0ELb0ELb1ELi128EEEEEEEEEvNT_6ParamsE,"a",@progbits
	.sectionflags	@""
	.align	4
.nv.constant0._ZN7cutlass13device_kernelIN5flash19enable_sm80_to_sm89INS1_16FlashAttnFwdSm80INS1_25CollectiveMainloopFwdSm80ILi8ELi1ELb0EN4cute5tupleIJNS5_1CILi128EEENS7_ILi64EEENS7_ILi192EEEEEELi192ENS_10bfloat16_tEfNS_4arch4Sm80ELb0ELb1ELb0ELb0ELb1ELb0ELb1ELb0EEENS1_21CollectiveEpilogueFwdINS6_IJS8_SA_S9_EEENS6_IJNS7_ILi1EEESI_SI_EEESC_SE_Li256ELb0ELb1ELb0ELb0EEENS1_19SingleTileSchedulerILb0ELb0ELb1ELi128EEEEEEEEEvNT_6ParamsE:
	.zero		1400


//--------------------- .nv.constant0._ZN7cutlass13device_kernelIN5flash19enable_sm80_to_sm89INS1_16FlashAttnFwdSm80INS1_25CollectiveMainloopFwdSm80ILi8ELi1ELb0EN4cute5tupleIJNS5_1CILi128EEENS7_ILi64EEENS7_ILi192EEEEEELi192ENS_10bfloat16_tEfNS_4arch4Sm80ELb0ELb1ELb0ELb1ELb1ELb0ELb1ELb0EEENS1_21CollectiveEpilogueFwdINS6_IJS8_SA_S9_EEENS6_IJNS7_ILi1EEESI_SI_EEESC_SE_Li256ELb1ELb1ELb0ELb0EEENS1_19SingleTileSchedulerILb1ELb0ELb1ELi128EEEEEEEEEvNT_6ParamsE --------------------------
	.section	.nv.constant0._ZN7cutlass13device_kernelIN5flash19enable_sm80_to_sm89INS1_16FlashAttnFwdSm80INS1_25CollectiveMainloopFwdSm80ILi8ELi1ELb0EN4cute5tupleIJNS5_1CILi128EEENS7_ILi64EEENS7_ILi192EEEEEELi192ENS_10bfloat16_tEfNS_4arch4Sm80ELb0ELb1ELb0ELb1ELb1ELb0ELb1ELb0EEENS1_21CollectiveEpilogueFwdINS6_IJS8_SA_S9_EEENS6_IJNS7_ILi1EEESI_SI_EEESC_SE_Li256ELb1ELb1ELb0ELb0EEENS1_19SingleTileSchedulerILb1ELb0ELb1ELi128EEEEEEEEEvNT_6ParamsE,"a",@progbits
	.sectionflags	@""
	.align	4
.nv.constant0._ZN7cutlass13device_kernelIN5flash19enable_sm80_to_sm89INS1_16FlashAttnFwdSm80INS1_25CollectiveMainloopFwdSm80ILi8ELi1ELb0EN4cute5tupleIJNS5_1CILi128EEENS7_ILi64EEENS7_ILi192EEEEEELi192ENS_10bfloat16_tEfNS_4arch4Sm80ELb0ELb1ELb0ELb1ELb1ELb0ELb1ELb0EEENS1_21CollectiveEpilogueFwdINS6_IJS8_SA_S9_EEENS6_IJNS7_ILi1EEESI_SI_EEESC_SE_Li256ELb1ELb1ELb0ELb0EEENS1_19SingleTileSchedulerILb1ELb0ELb1ELi128EEEEEEEEEvNT_6ParamsE:
	.zero		1400


//--------------------- .nv.constant0._ZN7cutlass13device_kernelIN5flash19enable_sm80_to_sm89INS1_16FlashAttnFwdSm80INS1_25CollectiveMainloopFwdSm80ILi8ELi1ELb0EN4cute5tupleIJNS5_1CILi128EEENS7_ILi64EEENS7_ILi192EEEEEELi192ENS_10bfloat16_tEfNS_4arch4Sm80ELb0ELb1ELb0ELb1ELb1ELb1ELb1ELb0EEENS1_21CollectiveEpilogueFwdINS6_IJS8_SA_S9_EEENS6_IJNS7_ILi1EEESI_SI_EEESC_SE_Li256ELb1ELb1ELb0ELb0EEENS1_19SingleTileSchedulerILb1ELb0ELb1ELi128EEEEEEEEEvNT_6ParamsE --------------------------
	.section	.nv.constant0._ZN7cutlass13device_kernelIN5flash19enable_sm80_to_sm89INS1_16FlashAttnFwdSm80INS1_25CollectiveMainloopFwdSm80ILi8ELi1ELb0EN4cute5tupleIJNS5_1CILi128EEENS7_ILi64EEENS7_ILi192EEEEEELi192ENS_10bfloat16_tEfNS_4arch4Sm80ELb0ELb1ELb0ELb1ELb1ELb1ELb1ELb0EEENS1_21CollectiveEpilogueFwdINS6_IJS8_SA_S9_EEENS6_IJNS7_ILi1EEESI_SI_EEESC_SE_Li256ELb1ELb1ELb0ELb0EEENS1_19SingleTileSchedulerILb1ELb0ELb1ELi128EEEEEEEEEvNT_6ParamsE,"a",@progbits
	.sectionflags	@""
	.align	4
.nv.constant0._ZN7cutlass13device_kernelIN5flash19enable_sm80_to_sm89INS1_16FlashAttnFwdSm80INS1_25CollectiveMainloopFwdSm80ILi8ELi1ELb0EN4cute5tupleIJNS5_1CILi128EEENS7_ILi64EEENS7_ILi192EEEEEELi192ENS_10bfloat16_tEfNS_4arch4Sm80ELb0ELb1ELb0ELb1ELb1ELb1ELb1ELb0EEENS1_21CollectiveEpilogueFwdINS6_IJS8_SA_S9_EEENS6_IJNS7_ILi1EEESI_SI_EEESC_SE_Li256ELb1ELb1ELb0ELb0EEENS1_19SingleTileSchedulerILb1ELb0ELb1ELi128EEEEEEEEEvNT_6ParamsE:
	.zero		1400


//--------------------- .nv.constant0._ZN7cutlass13device_kernelIN5flash19enable_sm80_to_sm89INS1_16FlashAttnFwdSm80INS1_25CollectiveMainloopFwdSm80ILi8ELi1ELb0EN4cute5tupleIJNS5_1CILi128EEENS7_ILi64EEENS7_ILi192EEEEEELi192ENS_10bfloat16_tEfNS_4arch4Sm80ELb1ELb0ELb0ELb0ELb1ELb0ELb1ELb0EEENS1_21CollectiveEpilogueFwdINS6_IJS8_SA_S9_EEENS6_IJNS7_ILi1EEESI_SI_EEESC_SE_Li256ELb0ELb1ELb0ELb0EEENS1_30DynamicPersistentTileSchedulerILi256ELi256ELb0ELb1ELb0EEEEEEEEEvNT_6ParamsE --------------------------
	.section	.nv.constant0._ZN7cutlass13device_kernelIN5flash19enable_sm80_to_sm89INS1_16FlashAttnFwdSm80INS1_25CollectiveMainloopFwdSm80ILi8ELi1ELb0EN4cute5tupleIJNS5_1CILi128EEENS7_ILi64EEENS7_ILi192EEEEEELi192ENS_10bfloat16_tEfNS_4arch4Sm80ELb1ELb0ELb0ELb0ELb1ELb0ELb1ELb0EEENS1_21CollectiveEpilogueFwdINS6_IJS8_SA_S9_EEENS6_IJNS7_ILi1EEESI_SI_EEESC_SE_Li256ELb0ELb1ELb0ELb0EEENS1_30DynamicPersistentTileSchedulerILi256ELi256ELb0ELb1ELb0EEEEEEEEEvNT_6ParamsE,"a",@progbits
	.sectionflags	@""
	.align	4
.nv.constant0._ZN7cutlass13device_kernelIN5flash19enable_sm80_to_sm89INS1_16FlashAttnFwdSm80INS1_25CollectiveMainloopFwdSm80ILi8ELi1ELb0EN4cute5tupleIJNS5_1CILi128EEENS7_ILi64EEENS7_ILi192EEEEEELi192ENS_10bfloat16_tEfNS_4arch4Sm80ELb1ELb0ELb0ELb0ELb1ELb0ELb1ELb0EEENS1_21CollectiveEpilogueFwdINS6_IJS8_SA_S9_EEENS6_IJNS7_ILi1EEESI_SI_EEESC_SE_Li256ELb0ELb1ELb0ELb0EEENS1_30DynamicPersistentTileSchedulerILi256ELi256ELb0ELb1ELb0EEEEEEEEEvNT_6ParamsE:
	.zero		1416


//--------------------- .nv.constant0._ZN7cutlass13device_kernelIN5flash19enable_sm80_to_sm89INS1_16FlashAttnFwdSm80INS1_25CollectiveMainloopFwdSm80ILi8ELi1ELb0EN4cute5tupleIJNS5_1CILi128EEENS7_ILi64EEENS7_ILi192EEEEEELi192ENS_10bfloat16_tEfNS_4arch4Sm80ELb1ELb0ELb0ELb1ELb1ELb0ELb1ELb0EEENS1_21CollectiveEpilogueFwdINS6_IJS8_SA_S9_EEENS6_IJNS7_ILi1EEESI_SI_EEESC_SE_Li256ELb1ELb1ELb0ELb0EEENS1_19SingleTileSchedulerILb1ELb0ELb1ELi128EEEEEEEEEvNT_6ParamsE --------------------------
	.section	.nv.constant0._ZN7cutlass13device_kernelIN5flash19enable_sm80_to_sm89INS1_16FlashAttnFwdSm80INS1_25CollectiveMainloopFwdSm80ILi8ELi1ELb0EN4cute5tupleIJNS5_1CILi128EEENS7_ILi64EEENS7_ILi192EEEEEELi192ENS_10bfloat16_tEfNS_4arch4Sm80ELb1ELb0ELb0ELb1ELb1ELb0ELb1ELb0EEENS1_21CollectiveEpilogueFwdINS6_IJS8_SA_S9_EEENS6_IJNS7_ILi1EEESI_SI_EEESC_SE_Li256ELb1ELb1ELb0ELb0EEENS1_19SingleTileSchedulerILb1ELb0ELb1ELi128EEEEEEEEEvNT_6ParamsE,"a",@progbits
	.sectionflags	@""
	.align	4
.nv.constant0._ZN7cutlass13device_kernelIN5flash19enable_sm80_to_sm89INS1_16FlashAttnFwdSm80INS1_25CollectiveMainloopFwdSm80ILi8ELi1ELb0EN4cute5tupleIJNS5_1CILi128EEENS7_ILi64EEENS7_ILi192EEEEEELi192ENS_10bfloat16_tEfNS_4arch4Sm80ELb1ELb0ELb0ELb1ELb1ELb0ELb1ELb0EEENS1_21CollectiveEpilogueFwdINS6_IJS8_SA_S9_EEENS6_IJNS7_ILi1EEESI_SI_EEESC_SE_Li256ELb1ELb1ELb0ELb0EEENS1_19SingleTileSchedulerILb1ELb0ELb1ELi128EEEEEEEEEvNT_6ParamsE:
	.zero		1400


//--------------------- .nv.constant0._ZN7cutlass13device_kernelIN5flash19enable_sm80_to_sm89INS1_16FlashAttnFwdSm80INS1_25CollectiveMainloopFwdSm80ILi8ELi1ELb0EN4cute5tupleIJNS5_1CILi128EEENS7_ILi64EEENS7_ILi192EEEEEELi192ENS_10bfloat16_tEfNS_4arch4Sm80ELb1ELb0ELb0ELb1ELb1ELb1ELb1ELb0EEENS1_21CollectiveEpilogueFwdINS6_IJS8_SA_S9_EEENS6_IJNS7_ILi1EEESI_SI_EEESC_SE_Li256ELb1ELb1ELb0ELb0EEENS1_19SingleTileSchedulerILb1ELb0ELb1ELi128EEEEEEEEEvNT_6ParamsE --------------------------
	.section	.nv.constant0._ZN7cutlass13device_kernelIN5flash19enable_sm80_to_sm89INS1_16FlashAttnFwdSm80INS1_25CollectiveMainloopFwdSm80ILi8ELi1ELb0EN4cute5tupleIJNS5_1CILi128EEENS7_ILi64EEENS7_ILi192EEEEEELi192ENS_10bfloat16_tEfNS_4arch4Sm80ELb1ELb0ELb0ELb1ELb1ELb1ELb1ELb0EEENS1_21CollectiveEpilogueFwdINS6_IJS8_SA_S9_EEENS6_IJNS7_ILi1EEESI_SI_EEESC_SE_Li256ELb1ELb1ELb0ELb0EEENS1_19SingleTileSchedulerILb1ELb0ELb1ELi128EEEEEEEEEvNT_6ParamsE,"a",@progbits
	.sectionflags	@""
	.align	4
.nv.constant0._ZN7cutlass13device_kernelIN5flash19enable_sm80_to_sm89INS1_16FlashAttnFwdSm80INS1_25CollectiveMainloopFwdSm80ILi8ELi1ELb0EN4cute5tupleIJNS5_1CILi128EEENS7_ILi64EEENS7_ILi192EEEEEELi192ENS_10bfloat16_tEfNS_4arch4Sm80ELb1ELb0ELb0ELb1ELb1ELb1ELb1ELb0EEENS1_21CollectiveEpilogueFwdINS6_IJS8_SA_S9_EEENS6_IJNS7_ILi1EEESI_SI_EEESC_SE_Li256ELb1ELb1ELb0ELb0EEENS1_19SingleTileSchedulerILb1ELb0ELb1ELi128EEEEEEEEEvNT_6ParamsE:
	.zero		1400


//--------------------- .nv.constant0._ZN7cutlass13device_kernelIN5flash19enable_sm80_to_sm89INS1_16FlashAttnFwdSm80INS1_25CollectiveMainloopFwdSm80ILi8ELi2ELb0EN4cute5tupleIJNS5_1CILi128EEENS7_ILi64EEENS7_ILi192EEEEEELi192ENS_10bfloat16_tEfNS_4arch4Sm80ELb0ELb0ELb0ELb0ELb1ELb0ELb1ELb0EEENS1_21CollectiveEpilogueFwdINS6_IJS8_SA_S9_EEENS6_IJNS7_ILi1EEESI_SI_EEESC_SE_Li256ELb0ELb1ELb0ELb0EEENS1_19SingleTileSchedulerILb0ELb0ELb1ELi128EEEEEEEEEvNT_6ParamsE --------------------------
	.section	.nv.constant0._ZN7cutlass13device_kernelIN5flash19enable_sm80_to_sm89INS1_16FlashAttnFwdSm80INS1_25CollectiveMainloopFwdSm80ILi8ELi2ELb0EN4cute5tupleIJNS5_1CILi128EEENS7_ILi64EEENS7_ILi192EEEEEELi192ENS_10bfloat16_tEfNS_4arch4Sm80ELb0ELb0ELb0ELb0ELb1ELb0ELb1ELb0EEENS1_21CollectiveEpilogueFwdINS6_IJS8_SA_S9_EEENS6_IJNS7_ILi1EEESI_SI_EEESC_SE_Li256ELb0ELb1ELb0ELb0EEENS1_19SingleTileSchedulerILb0ELb0ELb1ELi128EEEEEEEEEvNT_6ParamsE,"a",@progbits
	.sectionflags	@""
	.align	4
.nv.constant0._ZN7cutlass13device_kernelIN5flash19enable_sm80_to_sm89INS1_16FlashAttnFwdSm80INS1_25CollectiveMainloopFwdSm80ILi8ELi2ELb0EN4cute5tupleIJNS5_1CILi128EEENS7_ILi64EEENS7_ILi192EEEEEELi192ENS_10bfloat16_tEfNS_4arch4Sm80ELb0ELb0ELb0ELb0ELb1ELb0ELb1ELb0EEENS1_21CollectiveEpilogueFwdINS6_IJS8_SA_S9_EEENS6_IJNS7_ILi1EEESI_SI_EEESC_SE_Li256ELb0ELb1ELb0ELb0EEENS1_19SingleTileSchedulerILb0ELb0ELb1ELi128EEEEEEEEEvNT_6ParamsE:
	.zero		1400


//--------------------- .nv.constant0._ZN7cutlass13device_kernelIN5flash19enable_sm80_to_sm89INS1_16FlashAttnFwdSm80INS1_25CollectiveMainloopFwdSm80ILi8ELi2ELb0EN4cute5tupleIJNS5_1CILi128EEENS7_ILi64EEENS7_ILi192EEEEEELi192ENS_10bfloat16_tEfNS_4arch4Sm80ELb0ELb0ELb0ELb1ELb1ELb0ELb1ELb0EEENS1_21CollectiveEpilogueFwdINS6_IJS8_SA_S9_EEENS6_IJNS7_ILi1EEESI_SI_EEESC_SE_Li256ELb1ELb1ELb0ELb0EEENS1_19SingleTileSchedulerILb1ELb0ELb1ELi128EEEEEEEEEvNT_6ParamsE --------------------------
	.section	.nv.constant0._ZN7cutlass13device_kernelIN5flash19enable_sm80_to_sm89INS1_16FlashAttnFwdSm80INS1_25CollectiveMainloopFwdSm80ILi8ELi2ELb0EN4cute5tupleIJNS5_1CILi128EEENS7_ILi64EEENS7_ILi192EEEEEELi192ENS_10bfloat16_tEfNS_4arch4Sm80ELb0ELb0ELb0ELb1ELb1ELb0ELb1ELb0EEENS1_21CollectiveEpilogueFwdINS6_IJS8_SA_S9_EEENS6_IJNS7_ILi1EEESI_SI_EEESC_SE_Li256ELb1ELb1ELb0ELb0EEENS1_19SingleTileSchedulerILb1ELb0ELb1ELi128EEEEEEEEEvNT_6ParamsE,"a",@progbits
	.sectionflags	@""
	.align	4
.nv.constant0._ZN7cutlass13device_kernelIN5flash19enable_sm80_to_sm89INS1_16FlashAttnFwdSm80INS1_25CollectiveMainloopFwdSm80ILi8ELi2ELb0EN4cute5tupleIJNS5_1CILi128EEENS7_ILi64EEENS7_ILi192EEEEEELi192ENS_10bfloat16_tEfNS_4arch4Sm80ELb0ELb0ELb0ELb1ELb1ELb0ELb1ELb0EEENS1_21CollectiveEpilogueFwdINS6_IJS8_SA_S9_EEENS6_IJNS7_ILi1EEESI_SI_EEESC_SE_Li256ELb1ELb1ELb0ELb0EEENS1_19SingleTileSchedulerILb1ELb0ELb1ELi128EEEEEEEEEvNT_6ParamsE:
	.zero		1400


//--------------------- .nv.constant0._ZN7cutlass13device_kernelIN5flash19enable_sm80_to_sm89INS1_16FlashAttnFwdSm80INS1_25CollectiveMainloopFwdSm80ILi8ELi2ELb0EN4cute5tupleIJNS5_1CILi128EEENS7_ILi64EEENS7_ILi192EEEEEELi192ENS_10bfloat16_tEfNS_4arch4Sm80ELb0ELb0ELb0ELb1ELb1ELb1ELb1ELb0EEENS1_21CollectiveEpilogueFwdINS6_IJS8_SA_S9_EEENS6_IJNS7_ILi1EEESI_SI_EEESC_SE_Li256ELb1ELb1ELb0ELb0EEENS1_19SingleTileSchedulerILb1ELb0ELb1ELi128EEEEEEEEEvNT_6ParamsE --------------------------
	.section	.nv.constant0._ZN7cutlass13device_kernelIN5flash19enable_sm80_to_sm89INS1_16FlashAttnFwdSm80INS1_25CollectiveMainloopFwdSm80ILi8ELi2ELb0EN4cute5tupleIJNS5_1CILi128EEENS7_ILi64EEENS7_ILi192EEEEEELi192ENS_10bfloat16_tEfNS_4arch4Sm80ELb0ELb0ELb0ELb1ELb1ELb1ELb1ELb0EEENS1_21CollectiveEpilogueFwdINS6_IJS8_SA_S9_EEENS6_IJNS7_ILi1EEESI_SI_EEESC_SE_Li256ELb1ELb1ELb0ELb0EEENS1_19SingleTileSchedulerILb1ELb0ELb1ELi128EEEEEEEEEvNT_6ParamsE,"a",@progbits
	.sectionflags	@""
	.align	4
.nv.constant0._ZN7cutlass13device_kernelIN5flash19enable_sm80_to_sm89INS1_16FlashAttnFwdSm80INS1_25CollectiveMainloopFwdSm80ILi8ELi2ELb0EN4cute5tupleIJNS5_1CILi128EEENS7_ILi64EEENS7_ILi192EEEEEELi192ENS_10bfloat16_tEfNS_4arch4Sm80ELb0ELb0ELb0ELb1ELb1ELb1ELb1ELb0EEENS1_21CollectiveEpilogueFwdINS6_IJS8_SA_S9_EEENS6_IJNS7_ILi1EEESI_SI_EEESC_SE_Li256ELb1ELb1ELb0ELb0EEENS1_19SingleTileSchedulerILb1ELb0ELb1ELi128EEEEEEEEEvNT_6ParamsE:
	.zero		1400


//--------------------- .nv.constant0._ZN7cutlass13device_kernelIN5flash19enable_sm80_to_sm89INS1_16FlashAttnFwdSm80INS1_25CollectiveMainloopFwdSm80ILi8ELi2ELb0EN4cute5tupleIJNS5_1CILi128EEENS7_ILi64EEENS7_ILi192EEEEEELi192ENS_10bfloat16_tEfNS_4arch4Sm80ELb0ELb1ELb0ELb0ELb1ELb0ELb1ELb0EEENS1_21CollectiveEpilogueFwdINS6_IJS8_SA_S9_EEENS6_IJNS7_ILi1EEESI_SI_EEESC_SE_Li256ELb0ELb1ELb0ELb0EEENS1_19SingleTileSchedulerILb0ELb0ELb1ELi128EEEEEEEEEvNT_6ParamsE --------------------------
	.section	.nv.constant0._ZN7cutlass13device_kernelIN5flash19enable_sm80_to_sm89INS1_16FlashAttnFwdSm80INS1_25CollectiveMainloopFwdSm80ILi8ELi2ELb0EN4cute5tupleIJNS5_1CILi128EEENS7_ILi64EEENS7_ILi192EEEEEELi192ENS_10bfloat16_tEfNS_4arch4Sm80ELb0ELb1ELb0ELb0ELb1ELb0ELb1ELb0EEENS1_21CollectiveEpilogueFwdINS6_IJS8_SA_S9_EEENS6_IJNS7_ILi1EEESI_SI_EEESC_SE_Li256ELb0ELb1ELb0ELb0EEENS1_19SingleTileSchedulerILb0ELb0ELb1ELi128EEEEEEEEEvNT_6ParamsE,"a",@progbits
	.sectionflags	@""
	.align	4
.nv.constant0._ZN7cutlass13device_kernelIN5flash19enable_sm80_to_sm89INS1_16FlashAttnFwdSm80INS1_25CollectiveMainloopFwdSm80ILi8ELi2ELb0EN4cute5tupleIJNS5_1CILi128EEENS7_ILi64EEENS7_ILi192EEEEEELi192ENS_10bfloat16_tEfNS_4arch4Sm80ELb0ELb1ELb0ELb0ELb1ELb0ELb1ELb0EEENS1_21CollectiveEpilogueFwdINS6_IJS8_SA_S9_EEENS6_IJNS7_ILi1EEESI_SI_EEESC_SE_Li256ELb0ELb1ELb0ELb0EEENS1_19SingleTileSchedulerILb0ELb0ELb1ELi128EEEEEEEEEvNT_6ParamsE:
	.zero		1400


//--------------------- .nv.constant0._ZN7cutlass13device_kernelIN5flash19enable_sm80_to_sm89INS1_16FlashAttnFwdSm80INS1_25CollectiveMainloopFwdSm80ILi8ELi2ELb0EN4cute5tupleIJNS5_1CILi128EEENS7_ILi64EEENS7_ILi192EEEEEELi192ENS_10bfloat16_tEfNS_4arch4Sm80ELb0ELb1ELb0ELb1ELb1ELb0ELb1ELb0EEENS1_21CollectiveEpilogueFwdINS6_IJS8_SA_S9_EEENS6_IJNS7_ILi1EEESI_SI_EEESC_SE_Li256ELb1ELb1ELb0ELb0EEENS1_19SingleTileSchedulerILb1ELb0ELb1ELi128EEEEEEEEEvNT_6ParamsE --------------------------
	.section	.nv.constant0._ZN7cutlass13device_kernelIN5flash19enable_sm80_to_sm89INS1_16FlashAttnFwdSm80INS1_25CollectiveMainloopFwdSm80ILi8ELi2ELb0EN4cute5tupleIJNS5_1CILi128EEENS7_ILi64EEENS7_ILi192EEEEEELi192ENS_10bfloat16_tEfNS_4arch4Sm80ELb0ELb1ELb0ELb1ELb1ELb0ELb1ELb0EEENS1_21CollectiveEpilogueFwdINS6_IJS8_SA_S9_EEENS6_IJNS7_ILi1EEESI_SI_EEESC_SE_Li256ELb1ELb1ELb0ELb0EEENS1_19SingleTileSchedulerILb1ELb0ELb1ELi128EEEEEEEEEvNT_6ParamsE,"a",@progbits
	.sectionflags	@""
	.align	4
.nv.constant0._ZN7cutlass13device_kernelIN5flash19enable_sm80_to_sm89INS1_16FlashAttnFwdSm80INS1_25CollectiveMainloopFwdSm80ILi8ELi2ELb0EN4cute5tupleIJNS5_1CILi128EEENS7_ILi64EEENS7_ILi192EEEEEELi192ENS_10bfloat16_tEfNS_4arch4Sm80ELb0ELb1ELb0ELb1ELb1ELb0ELb1ELb0EEENS1_21CollectiveEpilogueFwdINS6_IJS8_SA_S9_EEENS6_IJNS7_ILi1EEESI_SI_EEESC_SE_Li256ELb1ELb1ELb0ELb0EEENS1_19SingleTileSchedulerILb1ELb0ELb1ELi128EEEEEEEEEvNT_6ParamsE:
	.zero		1400


//--------------------- .nv.constant0._ZN7cutlass13device_kernelIN5flash19enable_sm80_to_sm89INS1_16FlashAttnFwdSm80INS1_25CollectiveMainloopFwdSm80ILi8ELi2ELb0EN4cute5tupleIJNS5_1CILi128EEENS7_ILi64EEENS7_ILi192EEEEEELi192ENS_10bfloat16_tEfNS_4arch4Sm80ELb0ELb1ELb0ELb1ELb1ELb1ELb1ELb0EEENS1_21CollectiveEpilogueFwdINS6_IJS8_SA_S9_EEENS6_IJNS7_ILi1EEESI_SI_EEESC_SE_Li256ELb1ELb1ELb0ELb0EEENS1_19SingleTileSchedulerILb1ELb0ELb1ELi128EEEEEEEEEvNT_6ParamsE --------------------------
	.section	.nv.constant0._ZN7cutlass13device_kernelIN5flash19enable_sm80_to_sm89INS1_16FlashAttnFwdSm80INS1_25CollectiveMainloopFwdSm80ILi8ELi2ELb0EN4cute5tupleIJNS5_1CILi128EEENS7_ILi64EEENS7_ILi192EEEEEELi192ENS_10bfloat16_tEfNS_4arch4Sm80ELb0ELb1ELb0ELb1ELb1ELb1ELb1ELb0EEENS1_21CollectiveEpilogueFwdINS6_IJS8_SA_S9_EEENS6_IJNS7_ILi1EEESI_SI_EEESC_SE_Li256ELb1ELb1ELb0ELb0EEENS1_19SingleTileSchedulerILb1ELb0ELb1ELi128EEEEEEEEEvNT_6ParamsE,"a",@progbits
	.sectionflags	@""
	.align	4
.nv.constant0._ZN7cutlass13device_kernelIN5flash19enable_sm80_to_sm89INS1_16FlashAttnFwdSm80INS1_25CollectiveMainloopFwdSm80ILi8ELi2ELb0EN4cute5tupleIJNS5_1CILi128EEENS7_ILi64EEENS7_ILi192EEEEEELi192ENS_10bfloat16_tEfNS_4arch4Sm80ELb0ELb1ELb0ELb1ELb1ELb1ELb1ELb0EEENS1_21CollectiveEpilogueFwdINS6_IJS8_SA_S9_EEENS6_IJNS7_ILi1EEESI_SI_EEESC_SE_Li256ELb1ELb1ELb0ELb0EEENS1_19SingleTileSchedulerILb1ELb0ELb1ELi128EEEEEEEEEvNT_6ParamsE:
	.zero		1400


//--------------------- .nv.constant0._ZN7cutlass13device_kernelIN5flash19enable_sm80_to_sm89INS1_16FlashAttnFwdSm80INS1_25CollectiveMainloopFwdSm80ILi8ELi2ELb0EN4cute5tupleIJNS5_1CILi128EEENS7_ILi64EEENS7_ILi192EEEEEELi192ENS_10bfloat16_tEfNS_4arch4Sm80ELb1ELb0ELb0ELb0ELb1ELb0ELb1ELb0EEENS1_21CollectiveEpilogueFwdINS6_IJS8_SA_S9_EEENS6_IJNS7_ILi1EEESI_SI_EEESC_SE_Li256ELb0ELb1ELb0ELb0EEENS1_30DynamicPersistentTileSchedulerILi256ELi256ELb0ELb1ELb0EEEEEEEEEvNT_6ParamsE --------------------------
	.section	.nv.constant0._ZN7cutlass13device_kernelIN5flash19enable_sm80_to_sm89INS1_16FlashAttnFwdSm80INS1_25CollectiveMainloopFwdSm80ILi8ELi2ELb0EN4cute5tupleIJNS5_1CILi128EEENS7_ILi64EEENS7_ILi192EEEEEELi192ENS_10bfloat16_tEfNS_4arch4Sm80ELb1ELb0ELb0ELb0ELb1ELb0ELb1ELb0EEENS1_21CollectiveEpilogueFwdINS6_IJS8_SA_S9_EEENS6_IJNS7_ILi1EEESI_SI_EEESC_SE_Li256ELb0ELb1ELb0ELb0EEENS1_30DynamicPersistentTileSchedulerILi256ELi256ELb0ELb1ELb0EEEEEEEEEvNT_6ParamsE,"a",@progbits
	.sectionflags	@""
	.align	4
.nv.constant0._ZN7cutlass13device_kernelIN5flash19enable_sm80_to_sm89INS1_16FlashAttnFwdSm80INS1_25CollectiveMainloopFwdSm80ILi8ELi2ELb0EN4cute5tupleIJNS5_1CILi128EEENS7_ILi64EEENS7_ILi192EEEEEELi192ENS_10bfloat16_tEfNS_4arch4Sm80ELb1ELb0ELb0ELb0ELb1ELb0ELb1ELb0EEENS1_21CollectiveEpilogueFwdINS6_IJS8_SA_S9_EEENS6_IJNS7_ILi1EEESI_SI_EEESC_SE_Li256ELb0ELb1ELb0ELb0EEENS1_30DynamicPersistentTileSchedulerILi256ELi256ELb0ELb1ELb0EEEEEEEEEvNT_6ParamsE:
	.zero		1416


//--------------------- .nv.constant0._ZN7cutlass13device_kernelIN5flash19enable_sm80_to_sm89INS1_16FlashAttnFwdSm80INS1_25CollectiveMainloopFwdSm80ILi8ELi2ELb0EN4cute5tupleIJNS5_1CILi128EEENS7_ILi64EEENS7_ILi192EEEEEELi192ENS_10bfloat16_tEfNS_4arch4Sm80ELb1ELb0ELb0ELb1ELb1ELb0ELb1ELb0EEENS1_21CollectiveEpilogueFwdINS6_IJS8_SA_S9_EEENS6_IJNS7_ILi1EEESI_SI_EEESC_SE_Li256ELb1ELb1ELb0ELb0EEENS1_19SingleTileSchedulerILb1ELb0ELb1ELi128EEEEEEEEEvNT_6ParamsE --------------------------
	.section	.nv.constant0._ZN7cutlass13device_kernelIN5flash19enable_sm80_to_sm89INS1_16FlashAttnFwdSm80INS1_25CollectiveMainloopFwdSm80ILi8ELi2ELb0EN4cute5tupleIJNS5_1CILi128EEENS7_ILi64EEENS7_ILi192EEEEEELi192ENS_10bfloat16_tEfNS_4arch4Sm80ELb1ELb0ELb0ELb1ELb1ELb0ELb1ELb0EEENS1_21CollectiveEpilogueFwdINS6_IJS8_SA_S9_EEENS6_IJNS7_ILi1EEESI_SI_EEESC_SE_Li256ELb1ELb1ELb0ELb0EEENS1_19SingleTileSchedulerILb1ELb0ELb1ELi128EEEEEEEEEvNT_6ParamsE,"a",@progbits
	.sectionflags	@""
	.align	4
.nv.constant0._ZN7cutlass13device_kernelIN5flash19enable_sm80_to_sm89INS1_16FlashAttnFwdSm80INS1_25CollectiveMainloopFwdSm80ILi8ELi2ELb0EN4cute5tupleIJNS5_1CILi128EEENS7_ILi64EEENS7_ILi192EEEEEELi192ENS_10bfloat16_tEfNS_4arch4Sm80ELb1ELb0ELb0ELb1ELb1ELb0ELb1ELb0EEENS1_21CollectiveEpilogueFwdINS6_IJS8_SA_S9_EEENS6_IJNS7_ILi1EEESI_SI_EEESC_SE_Li256ELb1ELb1ELb0ELb0EEENS1_19SingleTileSchedulerILb1ELb0ELb1ELi128EEEEEEEEEvNT_6ParamsE:
	.zero		1400


//--------------------- .nv.constant0._ZN7cutlass13device_kernelIN5flash19enable_sm80_to_sm89INS1_16FlashAttnFwdSm80INS1_25CollectiveMainloopFwdSm80ILi8ELi2ELb0EN4cute5tupleIJNS5_1CILi128EEENS7_ILi64EEENS7_ILi192EEEEEELi192ENS_10bfloat16_tEfNS_4arch4Sm80ELb1ELb0ELb0ELb1ELb1ELb1ELb1ELb0EEENS1_21CollectiveEpilogueFwdINS6_IJS8_SA_S9_EEENS6_IJNS7_ILi1EEESI_SI_EEESC_SE_Li256ELb1ELb1ELb0ELb0EEENS1_19SingleTileSchedulerILb1ELb0ELb1ELi128EEEEEEEEEvNT_6ParamsE --------------------------
	.section	.nv.constant0._ZN7cutlass13device_kernelIN5flash19enable_sm80_to_sm89INS1_16FlashAttnFwdSm80INS1_25CollectiveMainloopFwdSm80ILi8ELi2ELb0EN4cute5tupleIJNS5_1CILi128EEENS7_ILi64EEENS7_ILi192EEEEEELi192ENS_10bfloat16_tEfNS_4arch4Sm80ELb1ELb0ELb0ELb1ELb1ELb1ELb1ELb0EEENS1_21CollectiveEpilogueFwdINS6_IJS8_SA_S9_EEENS6_IJNS7_ILi1EEESI_SI_EEESC_SE_Li256ELb1ELb1ELb0ELb0EEENS1_19SingleTileSchedulerILb1ELb0ELb1ELi128EEEEEEEEEvNT_6ParamsE,"a",@progbits
	.sectionflags	@""
	.align	4
.nv.constant0._ZN7cutlass13device_kernelIN5flash19enable_sm80_to_sm89INS1_16FlashAttnFwdSm80INS1_25CollectiveMainloopFwdSm80ILi8ELi2ELb0EN4cute5tupleIJNS5_1CILi128EEENS7_ILi64EEENS7_ILi192EEEEEELi192ENS_10bfloat16_tEfNS_4arch4Sm80ELb1ELb0ELb0ELb1ELb1ELb1ELb1ELb0EEENS1_21CollectiveEpilogueFwdINS6_IJS8_SA_S9_EEENS6_IJNS7_ILi1EEESI_SI_EEESC_SE_Li256ELb1ELb1ELb0ELb0EEENS1_19SingleTileSchedulerILb1ELb0ELb1ELi128EEEEEEEEEvNT_6ParamsE:
	.zero		1400


//--------------------- .text._ZN7cutlass13device_kernelIN5flash19enable_sm80_to_sm89INS1_16FlashAttnFwdSm80INS1_25CollectiveMainloopFwdSm80ILi8ELi1ELb0EN4cute5tupleIJNS5_1CILi128EEENS7_ILi64EEENS7_ILi192EEEEEELi192ENS_10bfloat16_tEfNS_4arch4Sm80ELb0ELb0ELb0ELb0ELb1ELb0ELb1ELb0EEENS1_21CollectiveEpilogueFwdINS6_IJS8_SA_S9_EEENS6_IJNS7_ILi1EEESI_SI_EEESC_SE_Li256ELb0ELb1ELb0ELb0EEENS1_19SingleTileSchedulerILb0ELb0ELb1ELi128EEEEEEEEEvNT_6ParamsE --------------------------
	.section	.text._ZN7cutlass13device_kernelIN5flash19enable_sm80_to_sm89INS1_16FlashAttnFwdSm80INS1_25CollectiveMainloopFwdSm80ILi8ELi1ELb0EN4cute5tupleIJNS5_1CILi128EEENS7_ILi64EEENS7_ILi192EEEEEELi192ENS_10bfloat16_tEfNS_4arch4Sm80ELb0ELb0ELb0ELb0ELb1ELb0ELb1ELb0EEENS1_21CollectiveEpilogueFwdINS6_IJS8_SA_S9_EEENS6_IJNS7_ILi1EEESI_SI_EEESC_SE_Li256ELb0ELb1ELb0ELb0EEENS1_19SingleTileSchedulerILb0ELb0ELb1ELi128EEEEEEEEEvNT_6ParamsE,"ax",@progbits
	.sectioninfo	@"SHI_REGISTERS=238"
	.align	128
.text._ZN7cutlass13device_kernelIN5flash19enable_sm80_to_sm89INS1_16FlashAttnFwdSm80INS1_25CollectiveMainloopFwdSm80ILi8ELi1ELb0EN4cute5tupleIJNS5_1CILi128EEENS7_ILi64EEENS7_ILi192EEEEEELi192ENS_10bfloat16_tEfNS_4arch4Sm80ELb0ELb0ELb0ELb0ELb1ELb0ELb1ELb0EEENS1_21CollectiveEpilogueFwdINS6_IJS8_SA_S9_EEENS6_IJNS7_ILi1EEESI_SI_EEESC_SE_Li256ELb0ELb1ELb0ELb0EEENS1_19SingleTileSchedulerILb0ELb0ELb1ELi128EEEEEEEEEvNT_6ParamsE:
        .type           _ZN7cutlass13device_kernelIN5flash19enable_sm80_to_sm89INS1_16FlashAttnFwdSm80INS1_25CollectiveMainloopFwdSm80ILi8ELi1ELb0EN4cute5tupleIJNS5_1CILi128EEENS7_ILi64EEENS7_ILi192EEEEEELi192ENS_10bfloat16_tEfNS_4arch4Sm80ELb0ELb0ELb0ELb0ELb1ELb0ELb1ELb0EEENS1_21CollectiveEpilogueFwdINS6_IJS8_SA_S9_EEENS6_IJNS7_ILi1EEESI_SI_EEESC_SE_Li256ELb0ELb1ELb0ELb0EEENS1_19SingleTileSchedulerILb0ELb0ELb1ELi128EEEEEEEEEvNT_6ParamsE,@function
        .size           _ZN7cutlass13device_kernelIN5flash19enable_sm80_to_sm89INS1_16FlashAttnFwdSm80INS1_25CollectiveMainloopFwdSm80ILi8ELi1ELb0EN4cute5tupleIJNS5_1CILi128EEENS7_ILi64EEENS7_ILi192EEEEEELi192ENS_10bfloat16_tEfNS_4arch4Sm80ELb0ELb0ELb0ELb0ELb1ELb0ELb1ELb0EEENS1_21CollectiveEpilogueFwdINS6_IJS8_SA_S9_EEENS6_IJNS7_ILi1EEESI_SI_EEESC_SE_Li256ELb0ELb1ELb0ELb0EEENS1_19SingleTileSchedulerILb0ELb0ELb1ELi128EEEEEEEEEvNT_6ParamsE,(.L_x_1697 - _ZN7cutlass13device_kernelIN5flash19enable_sm80_to_sm89INS1_16FlashAttnFwdSm80INS1_25CollectiveMainloopFwdSm80ILi8ELi1ELb0EN4cute5tupleIJNS5_1CILi128EEENS7_ILi64EEENS7_ILi192EEEEEELi192ENS_10bfloat16_tEfNS_4arch4Sm80ELb0ELb0ELb0ELb0ELb1ELb0ELb1ELb0EEENS1_21CollectiveEpilogueFwdINS6_IJS8_SA_S9_EEENS6_IJNS7_ILi1EEESI_SI_EEESC_SE_Li256ELb0ELb1ELb0ELb0EEENS1_19SingleTileSchedulerILb0ELb0ELb1ELi128EEEEEEEEEvNT_6ParamsE)
        .other          _ZN7cutlass13device_kernelIN5flash19enable_sm80_to_sm89INS1_16FlashAttnFwdSm80INS1_25CollectiveMainloopFwdSm80ILi8ELi1ELb0EN4cute5tupleIJNS5_1CILi128EEENS7_ILi64EEENS7_ILi192EEEEEELi192ENS_10bfloat16_tEfNS_4arch4Sm80ELb0ELb0ELb0ELb0ELb1ELb0ELb1ELb0EEENS1_21CollectiveEpilogueFwdINS6_IJS8_SA_S9_EEENS6_IJNS7_ILi1EEESI_SI_EEESC_SE_Li256ELb0ELb1ELb0ELb0EEENS1_19SingleTileSchedulerILb0ELb0ELb1ELi128EEEEEEEEEvNT_6ParamsE,@"STO_CUDA_ENTRY STV_DEFAULT"
_ZN7cutlass13device_kernelIN5flash19enable_sm80_to_sm89INS1_16FlashAttnFwdSm80INS1_25CollectiveMainloopFwdSm80ILi8ELi1ELb0EN4cute5tupleIJNS5_1CILi128EEENS7_ILi64EEENS7_ILi192EEEEEELi192ENS_10bfloat16_tEfNS_4arch4Sm80ELb0ELb0ELb0ELb0ELb1ELb0ELb1ELb0EEENS1_21CollectiveEpilogueFwdINS6_IJS8_SA_S9_EEENS6_IJNS7_ILi1EEESI_SI_EEESC_SE_Li256ELb0ELb1ELb0ELb0EEENS1_19SingleTileSchedulerILb0ELb0ELb1ELi128EEEEEEEEEvNT_6ParamsE:
[----:B------:R-:W-:Y:S02]  /*0000*/  MOV R1, c[0x0][0x28] ;  /* 0x00000a0000017a02 */ /* 0x000fe40000000f00 */
[----:B------:R-:W1:Y:S02]  /*0010*/  S2UR UR11, SR_CTAID.Z ;  /* 0x00000000000b79c3 */ /* 0x000e640000002700 */
[----:B-1----:R-:W-:-:S13]  /*0020*/  ISETP.LE.AND P0, PT, RZ, UR11, PT ;  /* 0x0000000bff007c0c */ /* 0x002fda000bf03270 */
[----:B------:R-:W-:Y:S05]  /*0030*/  @!P0 EXIT ;  /* 0x000000000000894d */ /* 0x000fea0003800000 */
[----:B------:R-:W-:Y:S02]  /*0040*/  ULDC.64 UR4, c[0x0][0x370] ;  /* 0x0000dc0000047ab9 */ /* 0x000fe40000000a00 */
[----:B------:R-:W-:Y:S02]  /*0050*/  UISETP.NE.U32.AND UP0, UPT, URZ, UR4, UPT ;  /* 0x000000043f00728c */ /* 0x000fe4000bf05070 */
[----:B------:R-:W-:Y:S02]  /*0060*/  ULDC.64 UR8, c[0x0][0x370] ;  /* 0x0000dc0000087ab9 */ /* 0x000fe40000000a00 */
[----:B------:R-:W-:Y:S02]  /*0070*/  UISETP.NE.AND.EX UP0, UPT, URZ, UR5, UPT, UP0 ;  /* 0x000000053f00728c */ /* 0x000fe4000bf05300 */
[----:B------:R-:W-:Y:S02]  /*0080*/  ULDC.64 UR12, c[0x0][0x118] ;  /* 0x00004600000c7ab9 */ /* 0x000fe40000000a00 */
[----:B------:R-:W-:-:S02]  /*0090*/  ULDC.64 UR4, c[0x0][0x340] ;  /* 0x0000d00000047ab9 */ /* 0x000fc40000000a00 */
[----:B------:R-:W-:-:S05]  /*00a0*/  PLOP3.LUT P1, PT, PT, PT, UP0, 0x80, 0x0 ;  /* 0x000000000000781c */ /* 0x000fca0003f2f008 */
[----:B------:R-:W-:Y:S02]  /*00b0*/  @UP0 UMOV UR6, 0x4 ;  /* 0x0000000400060882 */ /* 0x000fe40000000000 */
[----:B------:R-:W-:Y:S02]  /*00c0*/  @UP0 UIMAD.WIDE UR6, UR11, UR6, UR8 ;  /* 0x000000060b0602a5 */ /* 0x000fe4000f8e0208 */
[----:B------:R-:W-:-:S04]  /*00d0*/  UISETP.NE.U32.AND UP0, UPT, URZ, UR4, UPT ;  /* 0x000000043f00728c */ /* 0x000fc8000bf05070 */
[----:B------:R-:W-:Y:S01]  /*00e0*/  UISETP.NE.AND.EX UP0, UPT, URZ, UR5, UPT, UP0 ;  /* 0x000000053f00728c */ /* 0x000fe2000bf05300 */
[----:B------:R-:W-:Y:S02]  /*00f0*/  IMAD.U32 R10, RZ, RZ, UR6 ;  /* 0x00000006ff0a7e24 */ /* 0x000fe4000f8e00ff */
[----:B------:R-:W-:Y:S01]  /*0100*/  IMAD.U32 R11, RZ, RZ, UR7 ;  /* 0x00000007ff0b7e24 */ /* 0x000fe2000f8e00ff */
[----:B------:R-:W-:Y:S02]  /*0110*/  ULDC.64 UR6, c[0x0][0x340] ;  /* 0x0000d00000067ab9 */ /* 0x000fe40000000a00 */
[----:B------:R-:W-:Y:S02]  /*0120*/  PLOP3.LUT P6, PT, PT, PT, UP0, 0x80, 0x0 ;  /* 0x000000000000781c */ /* 0x000fe40003fcf008 */
[----:B------:R1:W2:Y:S03]  /*0130*/  @P1 LDG.E R10, [R10.64] ;  /* 0x0000000c0a0a1981 */ /* 0x0002a6000c1e1900 */
[----:B------:R-:W-:-:S02]  /*0140*/  @UP0 UMOV UR4, 0x4 ;  /* 0x0000000400040882 */ /* 0x000fc40000000000 */
[----:B------:R-:W-:-:S06]  /*0150*/  @UP0 UIMAD.WIDE UR4, UR11, UR4, UR6 ;  /* 0x000000040b0402a5 */ /* 0x000fcc000f8e0206 */
[----:B------:R-:W-:Y:S02]  /*0160*/  IMAD.U32 R12, RZ, RZ, UR4 ;  /* 0x00000004ff0c7e24 */ /* 0x000fe4000f8e00ff */
[----:B------:R-:W-:Y:S01]  /*0170*/  IMAD.U32 R13, RZ, RZ, UR5 ;  /* 0x00000005ff0d7e24 */ /* 0x000fe2000f8e00ff */
[----:B------:R-:W3:Y:S01]  /*0180*/  S2R R3, SR_TID.X ;  /* 0x0000000000037919 */ /* 0x000ee20000002100 */
[----:B------:R-:W4:Y:S03]  /*0190*/  S2UR UR8, SR_CTAID.Y ;  /* 0x00000000000879c3 */ /* 0x000f260000002600 */
[----:B------:R-:W5:Y:S01]  /*01a0*/  S2R R202, SR_CTAID.X ;  /* 0x0000000000ca7919 */ /* 0x000f620000002500 */
[----:B------:R-:W-:Y:S01]  /*01b0*/  IMAD.MOV.U32 R2, RZ, RZ, c[0x0][0x2c4] ;  /* 0x0000b100ff027624 */ /* 0x000fe200078e00ff */
[----:B------:R-:W-:Y:S02]  /*01c0*/  ULDC.64 UR4, c[0x0][0x1b8] ;  /* 0x00006e0000047ab9 */ /* 0x000fe40000000a00 */
[----:B------:R1:W2:Y:S01]  /*01d0*/  @P6 LDG.E R12, [R12.64] ;  /* 0x0000000c0c0c6981 */ /* 0x0002a2000c1e1900 */
[----:B------:R-:W-:Y:S01]  /*01e0*/  USHF.R.S32.HI UR9, URZ, 0x1f, UR11 ;  /* 0x0000001f3f097899 */ /* 0x000fe2000801140b */
[----:B------:R-:W-:Y:S01]  /*01f0*/  ISETP.NE.AND P0, PT, R2, 0x1, PT ;  /* 0x000000010200780c */ /* 0x000fe20003f05270 */
[----:B------:R-:W-:Y:S01]  /*0200*/  IMAD.MOV.U32 R199, RZ, RZ, c[0x0][0x2b8] ;  /* 0x0000ae00ffc77624 */ /* 0x000fe200078e00ff */
[----:B------:R-:W-:Y:S01]  /*0210*/  UMOV UR10, URZ ;  /* 0x0000003f000a7c82 */ /* 0x000fe20008000000 */
[----:B------:R-:W-:-:S03]  /*0220*/  IMAD.MOV.U32 R200, RZ, RZ, RZ ;  /* 0x000000ffffc87224 */ /* 0x000fc600078e00ff */
[----:B------:R-:W-:Y:S02]  /*0230*/  ISETP.NE.AND P3, PT, R199, 0x1, PT ;  /* 0x00000001c700780c */ /* 0x000fe40003f65270 */
[----:B---3--:R-:W-:Y:S01]  /*0240*/  SHF.R.S32.HI R16, RZ, 0x1f, R3 ;  /* 0x0000001fff107819 */ /* 0x008fe20000011403 */
[----:B----4-:R-:W-:Y:S02]  /*0250*/  USHF.R.S32.HI UR6, URZ, 0x1f, UR8 ;  /* 0x0000001f3f067899 */ /* 0x010fe40008011408 */
[----:B------:R-:W-:Y:S01]  /*0260*/  UIMAD.WIDE.U32 UR14, UR8, UR4, URZ ;  /* 0x00000004080e72a5 */ /* 0x000fe2000f8e003f */
[----:B------:R-:W-:Y:S01]  /*0270*/  LEA.HI R5, R16, R3, RZ, 0x3 ;  /* 0x0000000310057211 */ /* 0x000fe200078f18ff */
[----:B------:R-:W-:-:S03]  /*0280*/  UIMAD UR7, UR6, UR4, URZ ;  /* 0x00000004060772a4 */ /* 0x000fc6000f8e023f */
[----:B------:R-:W-:Y:S01]  /*0290*/  LOP3.LUT R0, R5, 0xfffffff8, RZ, 0xc0, !PT ;  /* 0xfffffff805007812 */ /* 0x000fe200078ec0ff */
[----:B------:R-:W-:Y:S01]  /*02a0*/  UIMAD UR7, UR8, UR5, UR7 ;  /* 0x00000005080772a4 */ /* 0x000fe2000f8e0207 */
[----:B------:R-:W-:Y:S02]  /*02b0*/  SHF.R.S32.HI R5, RZ, 0x3, R5 ;  /* 0x00000003ff057819 */ /* 0x000fe40000011405 */
[----:B------:R-:W-:Y:S01]  /*02c0*/  ULDC.64 UR4, c[0x0][0x1c0] ;  /* 0x0000700000047ab9 */ /* 0x000fe20000000a00 */
[----:B------:R-:W-:Y:S01]  /*02d0*/  IMAD.IADD R0, R3, 0x1, -R0 ;  /* 0x0000000103007824 */ /* 0x000fe200078e0a00 */
[----:B------:R-:W-:Y:S01]  /*02e0*/  UIADD3 UR15, UR15, UR7, URZ ;  /* 0x000000070f0f7290 */ /* 0x000fe2000fffe03f */
[----:B------:R-:W-:Y:S01]  /*02f0*/  IMAD.SHL.U32 R203, R5, 0x40, RZ ;  /* 0x0000004005cb7824 */ /* 0x000fe200078e00ff */
[----:B------:R-:W-:Y:S01]  /*0300*/  UIMAD UR9, UR9, UR4, URZ ;  /* 0x00000004090972a4 */ /* 0x000fe2000f8e023f */
[C---:B------:R-:W-:Y:S01]  /*0310*/  IMAD R205, R0.reuse, 0x20, R5 ;  /* 0x0000002000cd7824 */ /* 0x040fe200078e0205 */
[----:B------:R-:W-:Y:S01]  /*0320*/  UIMAD.WIDE.U32 UR14, UR11, UR4, UR14 ;  /* 0x000000040b0e72a5 */ /* 0x000fe2000f8e000e */
[----:B------:R-:W-:Y:S01]  /*0330*/  IMAD.SHL.U32 R208, R0, 0x8, RZ ;  /* 0x0000000800d07824 */ /* 0x000fe200078e00ff */
[----:B------:R-:W-:Y:S01]  /*0340*/  UIMAD UR5, UR11, UR5, UR9 ;  /* 0x000000050b0572a4 */ /* 0x000fe2000f8e0209 */
[C---:B-----5:R-:W-:Y:S01]  /*0350*/  IMAD R204, R202.reuse, 0x80, R205 ;  /* 0x00000080cacc7824 */ /* 0x060fe200078e02cd */
[----:B------:R-:W-:Y:S01]  /*0360*/  LOP3.LUT R203, R203, 0x1c0, RZ, 0xc0, !PT ;  /* 0x000001c0cbcb7812 */ /* 0x000fe200078ec0ff */
[----:B------:R-:W-:Y:S01]  /*0370*/  IMAD R202, R202, 0x80, R5 ;  /* 0x00000080caca7824 */ /* 0x000fe200078e0205 */
[----:B------:R-:W-:Y:S01]  /*0380*/  UIADD3 UR5, UR15, UR5, URZ ;  /* 0x000000050f057290 */ /* 0x000fe2000fffe03f */
[----:B------:R-:W-:Y:S01]  /*0390*/  @P0 IMAD.HI.U32 R4, R204, c[0x0][0x2c8], RZ ;  /* 0x0000b200cc040a27 */ /* 0x000fe200078e00ff */
[C---:B------:R-:W-:Y:S01]  /*03a0*/  IADD3 R207, R208.reuse, 0x40, RZ ;  /* 0x00000040d0cf7810 */ /* 0x040fe20007ffe0ff */
[----:B------:R-:W-:Y:S01]  /*03b0*/  ULDC UR4, c[0x0][0x2ac] ;  /* 0x0000ab0000047ab9 */ /* 0x000fe20000000800 */
[C---:B------:R-:W-:Y:S01]  /*03c0*/  IADD3 R206, R208.reuse, 0x80, RZ ;  /* 0x00000080d0ce7810 */ /* 0x040fe20007ffe0ff */
[----:B------:R-:W-:Y:S01]  /*03d0*/  IMAD.MOV.U32 R7, RZ, RZ, R204 ;  /* 0x000000ffff077224 */ /* 0x000fe200078e00cc */
[----:B------:R-:W-:Y:S01]  /*03e0*/  @P0 SHF.R.U32.HI R7, RZ, c[0x0][0x2cc], R4 ;  /* 0x0000b300ff070a19 */ /* 0x000fe20000011604 */
[----:B------:R-:W-:Y:S01]  /*03f0*/  IMAD.U32 R9, RZ, RZ, UR15 ;  /* 0x0000000fff097e24 */ /* 0x000fe2000f8e00ff */
[----:B------:R-:W-:Y:S01]  /*0400*/  ULDC UR7, c[0x0][0x1d0] ;  /* 0x0000740000077ab9 */ /* 0x000fe20000000800 */
[----:B------:R-:W-:Y:S01]  /*0410*/  IMAD.U32 R8, RZ, RZ, UR14 ;  /* 0x0000000eff087e24 */ /* 0x000fe2000f8e00ff */
[--C-:B------:R-:W-:Y:S01]  /*0420*/  SHF.R.S32.HI R4, RZ, 0x1f, R7.reuse ;  /* 0x0000001fff047819 */ /* 0x100fe20000011407 */
[----:B------:R-:W-:Y:S01]  /*0430*/  IMAD.MOV R9, RZ, RZ, -R7 ;  /* 0x000000ffff097224 */ /* 0x000fe200078e0a07 */
[----:B------:R-:W-:Y:S01]  /*0440*/  UIMAD UR7, UR4, UR7, 0x3f ;  /* 0x0000003f040774a4 */ /* 0x000fe2000f8e0207 */
[----:B------:R-:W-:Y:S01]  /*0450*/  IMAD.U32 R15, RZ, RZ, UR5 ;  /* 0x00000005ff0f7e24 */ /* 0x000fe2000f8e00ff */
[----:B------:R-:W-:Y:S01]  /*0460*/  ISETP.GE.AND P5, PT, R208, c[0x0][0x198], PT ;  /* 0x00006600d0007a0c */ /* 0x000fe20003fa6270 */
[----:B------:R-:W-:Y:S01]  /*0470*/  IMAD R6, R9, c[0x0][0x2c4], R204 ;  /* 0x0000b10009067a24 */ /* 0x000fe200078e02cc */
[----:B------:R-:W-:Y:S01]  /*0480*/  ISETP.GE.AND P4, PT, R207, c[0x0][0x198], PT ;  /* 0x00006600cf007a0c */ /* 0x000fe20003f86270 */
[----:B------:R-:W-:Y:S01]  /*0490*/  IMAD.MOV.U32 R14, RZ, RZ, R8 ;  /* 0x000000ffff0e7224 */ /* 0x000fe200078e0008 */
[----:B------:R-:W-:Y:S01]  /*04a0*/  USHF.R.S32.HI UR5, URZ, 0x1f, UR7 ;  /* 0x0000001f3f057899 */ /* 0x000fe20008011407 */
[----:B------:R-:W-:Y:S01]  /*04b0*/  IMAD R4, R4, c[0x0][0x1b0], RZ ;  /* 0x00006c0004047a24 */ /* 0x000fe200078e02ff */
[----:B------:R-:W-:Y:S01]  /*04c0*/  SHF.R.S32.HI R9, RZ, 0x1f, R6 ;  /* 0x0000001fff097819 */ /* 0x000fe20000011406 */
[----:B------:R-:W-:Y:S01]  /*04d0*/  IMAD.WIDE.U32 R14, R7, c[0x0][0x1b0], R14 ;  /* 0x00006c00070e7a25 */ /* 0x000fe200078e000e */
[----:B------:R-:W-:-:S02]  /*04e0*/  ULEA.HI UR7, UR5, UR7, URZ, 0x6 ;  /* 0x0000000705077291 */ /* 0x000fc4000f8f303f */
[----:B------:R-:W-:Y:S01]  /*04f0*/  ULDC UR9, c[0x0][0x1d0] ;  /* 0x0000740000097ab9 */ /* 0x000fe20000000800 */
[----:B------:R-:W-:Y:S01]  /*0500*/  IMAD R7, R7, c[0x0][0x1b4], R4 ;  /* 0x00006d0007077a24 */ /* 0x000fe200078e0204 */
[----:B------:R-:W-:Y:S01]  /*0510*/  SHF.R.U32.HI R4, RZ, 0x3, R203 ;  /* 0x00000003ff047819 */ /* 0x000fe200000116cb */
[----:B------:R-:W-:Y:S01]  /*0520*/  IMAD R9, R9, c[0x0][0x1a8], RZ ;  /* 0x00006a0009097a24 */ /* 0x000fe200078e02ff */
[----:B------:R-:W-:Y:S01]  /*0530*/  LOP3.LUT R203, R203, 0x38, R208, 0xf8, !PT ;  /* 0x00000038cbcb7812 */ /* 0x000fe200078ef8d0 */
[----:B------:R-:W-:Y:S01]  /*0540*/  IMAD.IADD R15, R15, 0x1, R7 ;  /* 0x000000010f0f7824 */ /* 0x000fe200078e0207 */
[----:B------:R-:W-:Y:S01]  /*0550*/  USHF.R.S32.HI UR7, URZ, 0x6, UR7 ;  /* 0x000000063f077899 */ /* 0x000fe20008011407 */
[C---:B------:R-:W-:Y:S01]  /*0560*/  IMAD R9, R6.reuse, c[0x0][0x1ac], R9 ;  /* 0x00006b0006097a24 */ /* 0x040fe200078e0209 */
[----:B------:R-:W-:Y:S01]  /*0570*/  LOP3.LUT R203, R203, R4, RZ, 0x3c, !PT ;  /* 0x00000004cbcb7212 */ /* 0x000fe200078e3cff */
[----:B------:R-:W-:Y:S01]  /*0580*/  IMAD.WIDE.U32 R6, R6, c[0x0][0x1a8], R14 ;  /* 0x00006a0006067a25 */ /* 0x000fe200078e000e */
[----:B------:R-:W-:Y:S01]  /*0590*/  LEA.HI R4, R16, R3, RZ, 0x6 ;  /* 0x0000000310047211 */ /* 0x000fe200078f30ff */
[----:B------:R-:W-:-:S02]  /*05a0*/  UIMAD UR9, UR4, UR9, URZ ;  /* 0x00000009040972a4 */ /* 0x000fc4000f8e023f */
[----:B------:R-:W-:Y:S01]  /*05b0*/  IMAD.IADD R8, R7, 0x1, R9 ;  /* 0x0000000107087824 */ /* 0x000fe200078e0209 */
[----:B------:R-:W-:Y:S01]  /*05c0*/  LEA R9, P0, R6, c[0x0][0x160], 0x1 ;  /* 0x0000580006097a11 */ /* 0x000fe200078008ff */
[----:B------:R-:W-:Y:S01]  /*05d0*/  IMAD R7, R2, c[0x0][0x168], RZ ;  /* 0x00005a0002077a24 */ /* 0x000fe200078e02ff */
[----:B------:R-:W-:Y:S01]  /*05e0*/  IADD3 R2, R202, 0x20, RZ ;  /* 0x00000020ca027810 */ /* 0x000fe20007ffe0ff */
[----:B------:R-:W-:Y:S01]  /*05f0*/  IMAD.SHL.U32 R4, R4, 0x8, RZ ;  /* 0x0000000804047824 */ /* 0x000fe200078e00ff */
[----:B------:R-:W-:Y:S01]  /*0600*/  LEA.HI.X R8, R6, c[0x0][0x164], R8, 0x1, P0 ;  /* 0x0000590006087a11 */ /* 0x000fe200000f0c08 */
[----:B------:R-:W-:Y:S01]  /*0610*/  SHFL.IDX PT, R14, R9, RZ, 0x181f ;  /* 0x00181fff090e7589 */ /* 0x000fe200000e0000 */
[-C--:B------:R-:W-:Y:S01]  /*0620*/  ISETP.GE.AND P0, PT, R202, R7.reuse, PT ;  /* 0x00000007ca00720c */ /* 0x080fe20003f06270 */
[----:B------:R-:W-:Y:S01]  /*0630*/  ULDC.64 UR4, c[0x0][0x2b0] ;  /* 0x0000ac0000047ab9 */ /* 0x000fe20000000a00 */
[----:B------:R-:W-:Y:S01]  /*0640*/  ISETP.GE.AND P2, PT, R2, R7, PT ;  /* 0x000000070200720c */ /* 0x000fe20003f46270 */
[----:B------:R-:W3:Y:S01]  /*0650*/  SHFL.IDX PT, R15, R8, RZ, 0x181f ;  /* 0x00181fff080f7589 */ /* 0x000ee200000e0000 */
[----:B------:R-:W-:-:S02]  /*0660*/  LOP3.LUT R203, R203, 0xfffffe00, R4, 0xf8, !PT ;  /* 0xfffffe00cbcb7812 */ /* 0x000fc400078ef804 */
[----:B------:R-:W-:Y:S01]  /*0670*/  P2R R2, PR, RZ, 0x8 ;  /* 0x00000008ff027803 */ /* 0x000fe20000000000 */
[----:B------:R-:W-:Y:S01]  /*0680*/  SHFL.IDX PT, R22, R9, 0x1, 0x181f ;  /* 0x00381f0009167f89 */ /* 0x000fe200000e0000 */
[----:B------:R-:W-:Y:S02]  /*0690*/  ISETP.GE.AND P3, PT, R206, c[0x0][0x198], PT ;  /* 0x00006600ce007a0c */ /* 0x000fe40003f66270 */
[----:B------:R-:W-:Y:S01]  /*06a0*/  IADD3 R2, R202, 0x40, RZ ;  /* 0x00000040ca027810 */ /* 0x000fe20007ffe0ff */
[----:B------:R-:W4:Y:S02]  /*06b0*/  SHFL.IDX PT, R23, R8, 0x1, 0x181f ;  /* 0x00381f0008177f89 */ /* 0x000f2400000e0000 */
[----:B------:R-:W-:Y:S02]  /*06c0*/  @!P0 SHF.R.S32.HI R6, RZ, 0x1f, R207 ;  /* 0x0000001fff068819 */ /* 0x000fe400000114cf */
[----:B-1----:R-:W-:Y:S01]  /*06d0*/  @!P0 SHF.R.S32.HI R11, RZ, 0x1f, R206 ;  /* 0x0000001fff0b8819 */ /* 0x002fe200000114ce */
[----:B------:R-:W-:Y:S01]  /*06e0*/  SHFL.IDX PT, R13, R8, 0x2, 0x181f ;  /* 0x00581f00080d7f89 */ /* 0x000fe200000e0000 */
[----:B------:R-:W-:-:S02]  /*06f0*/  @!P0 LEA.HI R6, R6, R207, RZ, 0x3 ;  /* 0x000000cf06068211 */ /* 0x000fc400078f18ff */
[----:B------:R-:W-:Y:S02]  /*0700*/  @!P0 LEA.HI R4, R11, R206, RZ, 0x3 ;  /* 0x000000ce0b048211 */ /* 0x000fe400078f18ff */
[----:B------:R-:W-:Y:S02]  /*0710*/  @!P0 LOP3.LUT R6, R6, 0xfffffff8, RZ, 0xc0, !PT ;  /* 0xfffffff806068812 */ /* 0x000fe400078ec0ff */
[----:B------:R-:W-:Y:S02]  /*0720*/  @!P0 LOP3.LUT R4, R4, 0xfffffff8, RZ, 0xc0, !PT ;  /* 0xfffffff804048812 */ /* 0x000fe400078ec0ff */
[----:B------:R-:W-:Y:S01]  /*0730*/  @!P2 SHF.R.S32.HI R18, RZ, 0x1f, R207 ;  /* 0x0000001fff12a819 */ /* 0x000fe200000114cf */
[----:B---3--:R-:W-:Y:S01]  /*0740*/  @!P0 IMAD.WIDE R20, R6, 0x2, R14 ;  /* 0x0000000206148825 */ /* 0x008fe200078e020e */
[----:B------:R-:W-:Y:S02]  /*0750*/  @!P2 SHF.R.S32.HI R11, RZ, 0x1f, R206 ;  /* 0x0000001fff0ba819 */ /* 0x000fe400000114ce */
[----:B------:R-:W-:Y:S01]  /*0760*/  @!P2 LEA.HI R18, R18, R207, RZ, 0x3 ;  /* 0x000000cf1212a211 */ /* 0x000fe200078f18ff */
[----:B------:R-:W-:-:S03]  /*0770*/  @!P0 IMAD.WIDE R24, R4, 0x2, R14 ;  /* 0x0000000204188825 */ /* 0x000fc600078e020e */
[----:B------:R-:W-:Y:S01]  /*0780*/  @!P2 LOP3.LUT R18, R18, 0xfffffff8, RZ, 0xc0, !PT ;  /* 0xfffffff81212a812 */ /* 0x000fe200078ec0ff */
[----:B------:R-:W-:-:S04]  /*0790*/  @!P0 IMAD.WIDE R14, R208, 0x2, R14 ;  /* 0x00000002d00e8825 */ /* 0x000fc800078e020e */
[----:B----4-:R-:W-:Y:S01]  /*07a0*/  @!P2 IMAD.WIDE R18, R18, 0x2, R22 ;  /* 0x000000021212a825 */ /* 0x010fe200078e0216 */
[----:B--2---:R1:W2:Y:S01]  /*07b0*/  @P1 R2UR UR10, R10 ;  /* 0x000000000a0a13c2 */ /* 0x0042a200000e0000 */
[----:B------:R-:W-:Y:S02]  /*07c0*/  ISETP.GE.AND P1, PT, R2, R7, PT ;  /* 0x000000070200720c */ /* 0x000fe40003f26270 */
[----:B------:R-:W-:-:S11]  /*07d0*/  IADD3 R2, R202, 0x60, RZ ;  /* 0x00000060ca027810 */ /* 0x000fd60007ffe0ff */
[----:B------:R-:W-:Y:S01]  /*07e0*/  @!P1 SHF.R.S32.HI R4, RZ, 0x1f, R207 ;  /* 0x0000001fff049819 */ /* 0x000fe200000114cf */
[----:B------:R-:W-:-:S03]  /*07f0*/  @!P1 IMAD.SHL.U32 R6, R203, 0x2, RZ ;  /* 0x00000002cb069824 */ /* 0x000fc600078e00ff */
[----:B------:R-:W-:Y:S01]  /*0800*/  @!P1 LEA.HI R4, R4, R207, RZ, 0x3 ;  /* 0x000000cf04049211 */ /* 0x000fe200078f18ff */
[----:B------:R3:W4:Y:S01]  /*0810*/  @P6 R2UR UR16, R12 ;  /* 0x000000000c1063c2 */ /* 0x00072200000e0000 */
[----:B-1----:R-:W-:Y:S01]  /*0820*/  @!P0 IMAD.SHL.U32 R10, R203, 0x2, RZ ;  /* 0x00000002cb0a8824 */ /* 0x002fe200078e00ff */
[----:B------:R-:W-:Y:S01]  /*0830*/  ISETP.NE.AND P6, PT, R199, 0x1, PT ;  /* 0x00000001c700780c */ /* 0x000fe20003fc5270 */
[----:B----4-:R-:W-:Y:S01]  /*0840*/  @!UP0 UMOV UR16, UR11 ;  /* 0x0000000b00108c82 */ /* 0x010fe20008000000 */
[----:B------:R-:W-:Y:S01]  /*0850*/  @!P1 LOP3.LUT R4, R4, 0xfffffff8, RZ, 0xc0, !PT ;  /* 0xfffffff804049812 */ /* 0x000fe200078ec0ff */
[----:B------:R-:W-:Y:S01]  /*0860*/  USHF.R.S32.HI UR11, URZ, 0x1f, UR16 ;  /* 0x0000001f3f0b7899 */ /* 0x000fe20008011410 */
[----:B------:R1:W-:Y:S01]  /*0870*/  @!P0 LDGSTS.E.BYPASS.LTC128B.128 [R10+0xc100], [R14.64], !P5 ;  /* 0x0c1000000e0a8fae */ /* 0x0003e2000e901d4c */
[----:B------:R-:W-:Y:S02]  /*0880*/  UIMAD.WIDE.U32 UR14, UR16, UR4, URZ ;  /* 0x00000004100e72a5 */ /* 0x000fe4000f8e003f */
[----:B------:R-:W-:Y:S01]  /*0890*/  UIMAD UR11, UR11, UR4, URZ ;  /* 0x000000040b0b72a4 */ /* 0x000fe2000f8e023f */
[----:B------:R4:W-:Y:S03]  /*08a0*/  @!P0 LDGSTS.E.BYPASS.LTC128B.128 [R10+0x10100], [R20.64], !P4 ;  /* 0x10100000140a8fae */ /* 0x0009e6000e101d4c */
[----:B------:R-:W-:Y:S01]  /*08b0*/  UIMAD UR11, UR16, UR5, UR11 ;  /* 0x00000005100b72a4 */ /* 0x000fe2000f8e020b */
[----:B------:R5:W-:Y:S01]  /*08c0*/  @!P0 LDGSTS.E.BYPASS.LTC128B.128 [R10+0x14100], [R24.64], !P3 ;  /* 0x14100000180a8fae */ /* 0x000be2000d901d4c */
[----:B------:R-:W-:Y:S01]  /*08d0*/  ISETP.GE.AND P0, PT, R2, R7, PT ;  /* 0x000000070200720c */ /* 0x000fe20003f06270 */
[----:B------:R-:W-:Y:S01]  /*08e0*/  @!P2 IMAD.SHL.U32 R7, R203, 0x2, RZ ;  /* 0x00000002cb07a824 */ /* 0x000fe200078e00ff */
[----:B------:R-:W-:-:S02]  /*08f0*/  UIADD3 UR11, UR15, UR11, URZ ;  /* 0x0000000b0f0b7290 */ /* 0x000fc4000fffe03f */
[----:B------:R-:W-:Y:S01]  /*0900*/  ULDC.64 UR4, c[0x0][0x1e8] ;  /* 0x00007a0000047ab9 */ /* 0x000fe20000000a00 */
[----:B---3--:R-:W3:Y:S01]  /*0910*/  SHFL.IDX PT, R12, R9, 0x2, 0x181f ;  /* 0x00581f00090c7f89 */ /* 0x008ee200000e0000 */
[-C--:B-1----:R-:W-:Y:S02]  /*0920*/  @!P2 LEA.HI R14, R11, R206.reuse, RZ, 0x3 ;  /* 0x000000ce0b0ea211 */ /* 0x082fe400078f18ff */
[----:B------:R-:W-:Y:S02]  /*0930*/  @!P1 SHF.R.S32.HI R11, RZ, 0x1f, R206 ;  /* 0x0000001fff0b9819 */ /* 0x000fe400000114ce */
[----:B------:R-:W-:Y:S01]  /*0940*/  @!P2 LOP3.LUT R14, R14, 0xfffffff8, RZ, 0xc0, !PT ;  /* 0xfffffff80e0ea812 */ /* 0x000fe200078ec0ff */
[----:B----4-:R-:W-:Y:S01]  /*0950*/  @!P2 IMAD.WIDE R20, R208, 0x2, R22 ;  /* 0x00000002d014a825 */ /* 0x010fe200078e0216 */
[----:B------:R-:W-:-:S03]  /*0960*/  @!P1 LEA.HI R2, R11, R206, RZ, 0x3 ;  /* 0x000000ce0b029211 */ /* 0x000fc600078f18ff */
[----:B-----5:R-:W-:Y:S01]  /*0970*/  IMAD.U32 R10, RZ, RZ, UR7 ;  /* 0x00000007ff0a7e24 */ /* 0x020fe2000f8e00ff */
[----:B------:R1:W-:Y:S01]  /*0980*/  @!P2 LDGSTS.E.BYPASS.LTC128B.128 [R7+0xd100], [R20.64], !P5 ;  /* 0x0d1000001407afae */ /* 0x0003e2000e901d4c */
[----:B------:R-:W-:Y:S01]  /*0990*/  @!P2 IMAD.WIDE R14, R14, 0x2, R22 ;  /* 0x000000020e0ea825 */ /* 0x000fe200078e0216 */
[----:B------:R-:W-:Y:S02]  /*09a0*/  @!P1 LOP3.LUT R2, R2, 0xfffffff8, RZ, 0xc0, !PT ;  /* 0xfffffff802029812 */ /* 0x000fe400078ec0ff */
[----:B------:R4:W-:Y:S01]  /*09b0*/  @!P2 LDGSTS.E.BYPASS.LTC128B.128 [R7+0x11100], [R18.64], !P4 ;  /* 0x111000001207afae */ /* 0x0009e2000e101d4c */
[----:B------:R-:W-:Y:S02]  /*09c0*/  IMAD R10, R10, 0x40, R205 ;  /* 0x000000400a0a7824 */ /* 0x000fe400078e02cd */
[----:B---3--:R-:W-:Y:S01]  /*09d0*/  @!P1 IMAD.WIDE R22, R4, 0x2, R12 ;  /* 0x0000000204169825 */ /* 0x008fe200078e020c */
[----:B------:R4:W-:Y:S01]  /*09e0*/  @!P2 LDGSTS.E.BYPASS.LTC128B.128 [R7+0x15100], [R14.64], !P3 ;  /* 0x151000000e07afae */ /* 0x0009e2000d901d4c */
[----:B------:R-:W-:-:S02]  /*09f0*/  @!P0 SHF.R.S32.HI R4, RZ, 0x1f, R207 ;  /* 0x0000001fff048819 */ /* 0x000fc400000114cf */
[----:B------:R-:W-:Y:S01]  /*0a00*/  IADD3 R10, R10, -0x40, RZ ;  /* 0xffffffc00a0a7810 */ /* 0x000fe20007ffe0ff */
[----:B------:R-:W-:-:S03]  /*0a10*/  @!P1 IMAD.WIDE R24, R2, 0x2, R12 ;  /* 0x0000000202189825 */ /* 0x000fc600078e020c */
[----:B------:R-:W-:Y:S01]  /*0a20*/  ISETP.GE.AND P2, PT, R10, UR9, PT ;  /* 0x000000090a007c0c */ /* 0x000fe2000bf46270 */
[----:B------:R-:W-:Y:S01]  /*0a30*/  @!P1 IMAD.WIDE R12, R208, 0x2, R12 ;  /* 0x00000002d00c9825 */ /* 0x000fe200078e020c */
[----:B--2---:R-:W-:Y:S02]  /*0a40*/  IADD3 R10, R10, UR10, RZ ;  /* 0x0000000a0a0a7c10 */ /* 0x004fe4000fffe0ff */
[----:B------:R-:W-:Y:S02]  /*0a50*/  ISETP.GT.OR P2, PT, R205, 0x3f, P2 ;  /* 0x0000003fcd00780c */ /* 0x000fe40001744670 */
[----:B------:R2:W-:Y:S01]  /*0a60*/  @!P1 LDGSTS.E.BYPASS.LTC128B.128 [R6+0xe100], [R12.64], !P5 ;  /* 0x0e1000000c069fae */ /* 0x0005e2000e901d4c */
[----:B------:R-:W-:-:S03]  /*0a70*/  IMAD.MOV.U32 R2, RZ, RZ, R10 ;  /* 0x000000ffff027224 */ /* 0x000fc600078e000a */
[----:B------:R3:W-:Y:S04]  /*0a80*/  @!P1 LDGSTS.E.BYPASS.LTC128B.128 [R6+0x12100], [R22.64], !P4 ;  /* 0x1210000016069fae */ /* 0x0007e8000e101d4c */
[----:B-1----:R1:W-:Y:S04]  /*0a90*/  SHFL.IDX PT, R20, R9, 0x3, 0x181f ;  /* 0x00781f0009147f89 */ /* 0x0023e800000e0000 */
[----:B------:R-:W5:Y:S01]  /*0aa0*/  SHFL.IDX PT, R21, R8, 0x3, 0x181f ;  /* 0x00781f0008157f89 */ /* 0x000f6200000e0000 */
[----:B----4-:R-:W-:-:S03]  /*0ab0*/  @P6 IMAD.HI.U32 R7, R10, c[0x0][0x2bc], RZ ;  /* 0x0000af000a076a27 */ /* 0x010fc600078e00ff */
[----:B------:R3:W-:Y:S02]  /*0ac0*/  @!P1 LDGSTS.E.BYPASS.LTC128B.128 [R6+0x16100], [R24.64], !P3 ;  /* 0x1610000018069fae */ /* 0x0007e4000d901d4c */
[----:B------:R-:W-:Y:S02]  /*0ad0*/  @P6 SHF.R.U32.HI R2, RZ, c[0x0][0x2c0], R7 ;  /* 0x0000b000ff026a19 */ /* 0x000fe40000011607 */
[----:B------:R-:W-:-:S04]  /*0ae0*/  @!P0 LEA.HI R7, R4, R207, RZ, 0x3 ;  /* 0x000000cf04078211 */ /* 0x000fc800078f18ff */
[----:B------:R-:W-:Y:S02]  /*0af0*/  @!P0 LOP3.LUT R7, R7, 0xfffffff8, RZ, 0xc0, !PT ;  /* 0xfffffff807078812 */ /* 0x000fe400078ec0ff */
[----:B-1----:R-:W-:-:S04]  /*0b00*/  @!P0 SHF.R.S32.HI R9, RZ, 0x1f, R206 ;  /* 0x0000001fff098819 */ /* 0x002fc800000114ce */
[----:B------:R-:W-:Y:S01]  /*0b10*/  @!P0 LEA.HI R4, R9, R206, RZ, 0x3 ;  /* 0x000000ce09048211 */ /* 0x000fe200078f18ff */
[--C-:B-----5:R-:W-:Y:S01]  /*0b20*/  @!P0 IMAD.WIDE R14, R208, 0x2, R20.reuse ;  /* 0x00000002d00e8825 */ /* 0x120fe200078e0214 */
[----:B------:R-:W-:Y:S02]  /*0b30*/  @!P2 IADD3 R8, P1, R2, UR14, RZ ;  /* 0x0000000e0208ac10 */ /* 0x000fe4000ff3e0ff */
[----:B------:R-:W-:Y:S01]  /*0b40*/  @!P0 LOP3.LUT R9, R4, 0xfffffff8, RZ, 0xc0, !PT ;  /* 0xfffffff804098812 */ /* 0x000fe200078ec0ff */
[----:B------:R-:W-:Y:S01]  /*0b50*/  @!P0 IMAD.SHL.U32 R4, R203, 0x2, RZ ;  /* 0x00000002cb048824 */ /* 0x000fe200078e00ff */
[----:B------:R-:W-:Y:S01]  /*0b60*/  @!P2 LEA.HI.X.SX32 R11, R2, UR11, 0x1, P1 ;  /* 0x0000000b020bac11 */ /* 0x000fe200088f0eff */
[--C-:B------:R-:W-:Y:S01]  /*0b70*/  @!P0 IMAD.WIDE R18, R7, 0x2, R20.reuse ;  /* 0x0000000207128825 */ /* 0x100fe200078e0214 */
[C---:B--2---:R-:W-:Y:S02]  /*0b80*/  @!P2 LEA R12, P1, R8.reuse, c[0x0][0x2a0], 0x2 ;  /* 0x0000a800080caa11 */ /* 0x044fe400078210ff */
[----:B------:R1:W-:Y:S01]  /*0b90*/  @!P0 LDGSTS.E.BYPASS.LTC128B.128 [R4+0xf100], [R14.64], !P5 ;  /* 0x0f1000000e048fae */ /* 0x0003e2000e901d4c */
[----:B------:R-:W-:Y:S01]  /*0ba0*/  @!P0 IMAD.WIDE R20, R9, 0x2, R20 ;  /* 0x0000000209148825 */ /* 0x000fe200078e0214 */
[----:B------:R-:W-:-:S02]  /*0bb0*/  @!P2 LEA.HI.X R13, R8, c[0x0][0x2a4], R11, 0x2, P1 ;  /* 0x0000a900080daa11 */ /* 0x000fc400008f140b */
[----:B------:R1:W-:Y:S04]  /*0bc0*/  @!P0 LDGSTS.E.BYPASS.LTC128B.128 [R4+0x13100], [R18.64], !P4 ;  /* 0x1310000012048fae */ /* 0x0003e8000e101d4c */
[----:B------:R1:W-:Y:S04]  /*0bd0*/  @!P0 LDGSTS.E.BYPASS.LTC128B.128 [R4+0x17100], [R20.64], !P3 ;  /* 0x1710000014048fae */ /* 0x0003e8000d901d4c */
[----:B------:R-:W0:Y:S04]  /*0be0*/  LDGDEPBAR ;  /* 0x00000000000079af */ /* 0x000e280000000000 */
[----:B------:R-:W-:Y:S06]  /*0bf0*/  BAR.SYNC.DEFER_BLOCKING 0x0 ;  /* 0x0000000000007b1d */ /* 0x000fec0000010000 */
[----:B------:R-:W2:Y:S01]  /*0c00*/  @!P2 LDG.E R200, [R12.64] ;  /* 0x0000000c0cc8a981 */ /* 0x000ea2000c1e1900 */
[----:B------:R-:W-:Y:S01]  /*0c10*/  IMAD.MOV R201, RZ, RZ, -R2 ;  /* 0x000000ffffc97224 */ /* 0x000fe200078e0a02 */
[----:B------:R-:W-:Y:S01]  /*0c20*/  UIMAD.WIDE.U32 UR18, UR8, UR4, URZ ;  /* 0x00000004081272a5 */ /* 0x000fe2000f8e003f */
[----:B------:R-:W-:Y:S01]  /*0c30*/  IMAD.SHL.U32 R197, R5, 0x8, RZ ;  /* 0x0000000805c57824 */ /* 0x000fe200078e00ff */
[----:B------:R-:W-:Y:S01]  /*0c40*/  UIMAD UR4, UR6, UR4, URZ ;  /* 0x00000004060472a4 */ /* 0x000fe2000f8e023f */
[----:B------:R-:W-:Y:S01]  /*0c50*/  IMAD R201, R201, c[0x0][0x2b8], R10 ;  /* 0x0000ae00c9c97a24 */ /* 0x000fe200078e020a */
[----:B------:R-:W-:Y:S01]  /*0c60*/  ULEA UR17, UR7, 0xffffffc0, 0x6 ;  /* 0xffffffc007117891 */ /* 0x000fe2000f8e303f */
[----:B------:R-:W-:Y:S01]  /*0c70*/  IMAD.SHL.U32 R10, R0, 0x40, RZ ;  /* 0x00000040000a7824 */ /* 0x000fe200078e00ff */
[----:B------:R-:W-:Y:S01]  /*0c80*/  UIMAD UR4, UR8, UR5, UR4 ;  /* 0x00000005080472a4 */ /* 0x000fe2000f8e0204 */
[----:B---3--:R-:W-:Y:S01]  /*0c90*/  IMAD.WIDE.U32 R6, R201, c[0x0][0x1e0], RZ ;  /* 0x00007800c9067a25 */ /* 0x008fe200078e00ff */
[----:B------:R-:W-:Y:S01]  /*0ca0*/  SHF.R.S32.HI R9, RZ, 0x1f, R201 ;  /* 0x0000001fff097819 */ /* 0x000fe200000114c9 */
[----:B------:R-:W-:Y:S01]  /*0cb0*/  UIADD3 UR17, UR9, -UR17, URZ ;  /* 0x8000001109117290 */ /* 0x000fe2000fffe03f */
[----:B------:R-:W-:Y:S01]  /*0cc0*/  LOP3.LUT R10, R10, 0x1c0, RZ, 0xc0, !PT ;  /* 0x000001c00a0a7812 */ /* 0x000fe200078ec0ff */
[----:B------:R-:W-:Y:S01]  /*0cd0*/  UIADD3 UR16, UR19, UR4, URZ ;  /* 0x0000000413107290 */ /* 0x000fe2000fffe03f */
[----:B------:R-:W-:Y:S01]  /*0ce0*/  ISETP.GE.AND P5, PT, R208, c[0x0][0x1d4], PT ;  /* 0x00007500d0007a0c */ /* 0x000fe20003fa6270 */
[----:B------:R-:W-:Y:S01]  /*0cf0*/  IMAD R2, R9, c[0x0][0x1e0], RZ ;  /* 0x0000780009027a24 */ /* 0x000fe200078e02ff */
[----:B------:R-:W-:Y:S01]  /*0d00*/  LOP3.LUT R197, R10, 0x8, R197, 0xf8, !PT ;  /* 0x000000080ac57812 */ /* 0x000fe200078ef8c5 */
[----:B------:R-:W-:Y:S01]  /*0d10*/  UISETP.GE.AND UP0, UPT, UR9, 0x1, UPT ;  /* 0x000000010900788c */ /* 0x000fe2000bf06270 */
[----:B------:R-:W-:Y:S01]  /*0d20*/  SHF.R.U32.HI R10, RZ, 0x3, R10 ;  /* 0x00000003ff0a7819 */ /* 0x000fe2000001160a */
[----:B------:R-:W-:Y:S01]  /*0d30*/  IMAD R11, R201, c[0x0][0x1e4], R2 ;  /* 0x00007900c90b7a24 */ /* 0x000fe200078e0202 */
[----:B------:R-:W-:Y:S01]  /*0d40*/  LEA.HI R2, R16, R3, RZ, 0x4 ;  /* 0x0000000310027211 */ /* 0x000fe200078f20ff */
[----:B------:R-:W-:Y:S01]  /*0d50*/  ULDC.64 UR4, c[0x0][0x210] ;  /* 0x0000840000047ab9 */ /* 0x000fe20000000a00 */
[----:B------:R-:W-:Y:S01]  /*0d60*/  LOP3.LUT R197, R197, R10, RZ, 0x3c, !PT ;  /* 0x0000000ac5c57212 */ /* 0x000fe200078e3cff */
[----:B------:R-:W-:Y:S01]  /*0d70*/  IMAD.IADD R7, R7, 0x1, R11 ;  /* 0x0000000107077824 */ /* 0x000fe200078e020b */
[----:B------:R-:W-:Y:S01]  /*0d80*/  SHF.R.S32.HI R11, RZ, 0x4, R2 ;  /* 0x00000004ff0b7819 */ /* 0x000fe20000011402 */
[----:B------:R-:W-:Y:S01]  /*0d90*/  UIMAD UR6, UR6, UR4, URZ ;  /* 0x00000004060672a4 */ /* 0x000fe2000f8e023f */
[----:B------:R-:W-:Y:S01]  /*0da0*/  ISETP.GE.AND P4, PT, R207, c[0x0][0x1d4], PT ;  /* 0x00007500cf007a0c */ /* 0x000fe20003f86270 */
[----:B------:R-:W-:Y:S01]  /*0db0*/  UIMAD.WIDE.U32 UR20, UR8, UR4, URZ ;  /* 0x00000004081472a5 */ /* 0x000fe2000f8e003f */
[C---:B-1----:R-:W-:Y:S01]  /*0dc0*/  LEA.HI R4, R2.reuse, R11, RZ, 0x1 ;  /* 0x0000000b02047211 */ /* 0x042fe200078f08ff */
[----:B------:R-:W-:Y:S01]  /*0dd0*/  UIMAD UR5, UR8, UR5, UR6 ;  /* 0x00000005080572a4 */ /* 0x000fe2000f8e0206 */
[----:B------:R-:W-:-:S02]  /*0de0*/  LOP3.LUT R2, R2, 0xfffffff0, RZ, 0xc0, !PT ;  /* 0xfffffff002027812 */ /* 0x000fc400078ec0ff */
[----:B------:R-:W-:Y:S01]  /*0df0*/  LOP3.LUT R4, R4, 0xfffffffe, RZ, 0xc0, !PT ;  /* 0xfffffffe04047812 */ /* 0x000fe200078ec0ff */
[----:B------:R-:W-:Y:S01]  /*0e00*/  UIADD3 UR5, UR21, UR5, URZ ;  /* 0x0000000515057290 */ /* 0x000fe2000fffe03f */
[----:B------:R-:W-:Y:S01]  /*0e10*/  ISETP.GE.AND P6, PT, R206, c[0x0][0x1d4], PT ;  /* 0x00007500ce007a0c */ /* 0x000fe20003fc6270 */
[----:B------:R-:W-:Y:S01]  /*0e20*/  IMAD.IADD R2, R3, 0x1, -R2 ;  /* 0x0000000103027824 */ /* 0x000fe200078e0a02 */
[----:B------:R-:W-:Y:S01]  /*0e30*/  LEA.HI R16, R16, R3, RZ, 0x5 ;  /* 0x0000000310107211 */ /* 0x000fe200078f28ff */
[----:B------:R-:W-:-:S04]  /*0e40*/  IMAD.IADD R4, R11, 0x1, -R4 ;  /* 0x000000010b047824 */ /* 0x000fc800078e0a04 */
[C---:B------:R-:W-:Y:S02]  /*0e50*/  IMAD R197, R4.reuse, 0x200, R197 ;  /* 0x0000020004c57824 */ /* 0x040fe400078e02c5 */
[----:B------:R-:W-:Y:S02]  /*0e60*/  IMAD.SHL.U32 R4, R4, 0x8, RZ ;  /* 0x0000000804047824 */ /* 0x000fe400078e00ff */
[----:B------:R-:W-:-:S05]  /*0e70*/  IMAD.SHL.U32 R197, R197, 0x2, RZ ;  /* 0x00000002c5c57824 */ /* 0x000fca00078e00ff */
[----:B------:R-:W-:Y:S02]  /*0e80*/  IADD3 R195, R197, 0x6120, RZ ;  /* 0x00006120c5c37810 */ /* 0x000fe40007ffe0ff */
[----:B--2---:R-:W-:Y:S01]  /*0e90*/  SHF.R.S32.HI R8, RZ, 0x1f, R200 ;  /* 0x0000001fff087819 */ /* 0x004fe200000114c8 */
[----:B------:R-:W-:-:S04]  /*0ea0*/  IMAD.WIDE.U32 R6, R200, c[0x0][0x1f0], R6 ;  /* 0x00007c00c8067a25 */ /* 0x000fc800078e0006 */
[----:B------:R-:W-:Y:S01]  /*0eb0*/  IMAD R13, R8, c[0x0][0x1f0], RZ ;  /* 0x00007c00080d7a24 */ /* 0x000fe200078e02ff */
[----:B------:R-:W-:Y:S02]  /*0ec0*/  IADD3 R12, P0, R6, UR18, RZ ;  /* 0x00000012060c7c10 */ /* 0x000fe4000ff1e0ff */
[----:B------:R-:W-:Y:S01]  /*0ed0*/  IADD3 R6, -R5, UR17, RZ ;  /* 0x0000001105067c10 */ /* 0x000fe2000fffe1ff */
[----:B------:R-:W-:-:S03]  /*0ee0*/  IMAD R13, R200, c[0x0][0x1f4], R13 ;  /* 0x00007d00c80d7a24 */ /* 0x000fc600078e020d */
[----:B------:R-:W-:Y:S02]  /*0ef0*/  ISETP.GE.AND P1, PT, R6, 0x1, PT ;  /* 0x000000010600780c */ /* 0x000fe40003f26270 */
[----:B------:R-:W-:Y:S02]  /*0f00*/  IADD3.X R13, R7, UR16, R13, P0, !PT ;  /* 0x00000010070d7c10 */ /* 0x000fe400087fe40d */
[C---:B------:R-:W-:Y:S02]  /*0f10*/  LEA R15, P0, R12.reuse, c[0x0][0x1c8], 0x1 ;  /* 0x000072000c0f7a11 */ /* 0x040fe400078008ff */
[----:B------:R-:W-:Y:S02]  /*0f20*/  SHF.R.S32.HI R7, RZ, 0x1f, R2 ;  /* 0x0000001fff077819 */ /* 0x000fe40000011402 */
[----:B------:R-:W-:Y:S01]  /*0f30*/  LEA.HI.X R13, R12, c[0x0][0x1cc], R13, 0x1, P0 ;  /* 0x000073000c0d7a11 */ /* 0x000fe200000f0c0d */
[----:B------:R-:W-:Y:S01]  /*0f40*/  SHFL.IDX PT, R20, R15, RZ, 0x181f ;  /* 0x00181fff0f147589 */ /* 0x000fe200000e0000 */
[----:B------:R-:W-:-:S02]  /*0f50*/  LEA.HI R7, R7, R2, RZ, 0x3 ;  /* 0x0000000207077211 */ /* 0x000fc400078f18ff */
[----:B------:R-:W-:Y:S01]  /*0f60*/  ISETP.GE.AND P0, PT, R6, 0x21, PT ;  /* 0x000000210600780c */ /* 0x000fe20003f06270 */
[----:B------:R-:W1:Y:S01]  /*0f70*/  SHFL.IDX PT, R21, R13, RZ, 0x181f ;  /* 0x00181fff0d157589 */ /* 0x000e6200000e0000 */
[----:B------:R-:W-:Y:S01]  /*0f80*/  LOP3.LUT R5, R7, 0xfffffff8, RZ, 0xc0, !PT ;  /* 0xfffffff807057812 */ /* 0x000fe200078ec0ff */
[----:B------:R-:W-:Y:S01]  /*0f90*/  @P1 IMAD.SHL.U32 R14, R203, 0x2, RZ ;  /* 0x00000002cb0e1824 */ /* 0x000fe200078e00ff */
[----:B------:R-:W-:Y:S01]  /*0fa0*/  @P1 SHF.R.S32.HI R11, RZ, 0x1f, R206 ;  /* 0x0000001fff0b1819 */ /* 0x000fe200000114ce */
[----:B------:R2:W-:Y:S02]  /*0fb0*/  SHFL.IDX PT, R18, R15, 0x1, 0x181f ;  /* 0x00381f000f127f89 */ /* 0x0005e400000e0000 */
[----:B------:R-:W-:Y:S01]  /*0fc0*/  IMAD.IADD R5, R2, 0x1, -R5 ;  /* 0x0000000102057824 */ /* 0x000fe200078e0a05 */
[----:B------:R-:W-:Y:S01]  /*0fd0*/  @P1 SHF.R.S32.HI R2, RZ, 0x1f, R207 ;  /* 0x0000001fff021819 */ /* 0x000fe200000114cf */
[----:B------:R3:W4:Y:S01]  /*0fe0*/  SHFL.IDX PT, R19, R13, 0x1, 0x181f ;  /* 0x00381f000d137f89 */ /* 0x00072200000e0000 */
[----:B------:R-:W-:-:S03]  /*0ff0*/  @P1 LEA.HI R11, R11, R206, RZ, 0x3 ;  /* 0x000000ce0b0b1211 */ /* 0x000fc600078f18ff */
[----:B------:R-:W-:Y:S01]  /*1000*/  @P0 SHF.R.S32.HI R10, RZ, 0x1f, R207 ;  /* 0x0000001fff0a0819 */ /* 0x000fe200000114cf */
[----:B------:R-:W-:Y:S01]  /*1010*/  @P0 IMAD.SHL.U32 R12, R203, 0x2, RZ ;  /* 0x00000002cb0c0824 */ /* 0x000fe200078e00ff */
[----:B------:R-:W-:Y:S02]  /*1020*/  @P1 LOP3.LUT R11, R11, 0xfffffff8, RZ, 0xc0, !PT ;  /* 0xfffffff80b0b1812 */ /* 0x000fe400078ec0ff */
[----:B------:R-:W-:-:S04]  /*1030*/  @P0 LEA.HI R10, R10, R207, RZ, 0x3 ;  /* 0x000000cf0a0a0211 */ /* 0x000fc800078f18ff */
[----:B------:R-:W-:Y:S01]  /*1040*/  @P0 LOP3.LUT R10, R10, 0xfffffff8, RZ, 0xc0, !PT ;  /* 0xfffffff80a0a0812 */ /* 0x000fe200078ec0ff */
[----:B-1----:R-:W-:Y:S01]  /*1050*/  @P1 IMAD.WIDE R24, R11, 0x2, R20 ;  /* 0x000000020b181825 */ /* 0x002fe200078e0214 */
[----:B--2---:R-:W-:-:S03]  /*1060*/  @P0 SHF.R.S32.HI R15, RZ, 0x1f, R206 ;  /* 0x0000001fff0f0819 */ /* 0x004fc600000114ce */
[----:B------:R-:W-:Y:S01]  /*1070*/  IMAD.SHL.U32 R11, R7, 0x40, RZ ;  /* 0x00000040070b7824 */ /* 0x000fe200078e00ff */
[----:B---3--:R-:W-:Y:S01]  /*1080*/  @P1 LEA.HI R13, R2, R207, RZ, 0x3 ;  /* 0x000000cf020d1211 */ /* 0x008fe200078f18ff */
[--C-:B----4-:R-:W-:Y:S01]  /*1090*/  @P0 IMAD.WIDE R28, R208, 0x2, R18.reuse ;  /* 0x00000002d01c0825 */ /* 0x110fe200078e0212 */
[----:B------:R-:W-:Y:S02]  /*10a0*/  @P0 LEA.HI R2, R15, R206, RZ, 0x3 ;  /* 0x000000ce0f020211 */ /* 0x000fe400078f18ff */
[----:B------:R-:W-:Y:S01]  /*10b0*/  @P1 LOP3.LUT R13, R13, 0xfffffff8, RZ, 0xc0, !PT ;  /* 0xfffffff80d0d1812 */ /* 0x000fe200078ec0ff */
[----:B------:R-:W-:Y:S01]  /*10c0*/  @P0 IMAD.WIDE R26, R10, 0x2, R18 ;  /* 0x000000020a1a0825 */ /* 0x000fe200078e0212 */
[----:B------:R-:W-:Y:S02]  /*10d0*/  @P0 LOP3.LUT R2, R2, 0xfffffff8, RZ, 0xc0, !PT ;  /* 0xfffffff802020812 */ /* 0x000fe400078ec0ff */
[----:B------:R-:W-:Y:S01]  /*10e0*/  SHF.R.S32.HI R10, RZ, 0x5, R16 ;  /* 0x00000005ff0a7819 */ /* 0x000fe20000011410 */
[----:B------:R-:W-:Y:S01]  /*10f0*/  @P1 IMAD.WIDE R22, R13, 0x2, R20 ;  /* 0x000000020d161825 */ /* 0x000fe200078e0214 */
[----:B------:R-:W-:-:S02]  /*1100*/  LOP3.LUT R11, R11, 0xfffffe00, RZ, 0xc0, !PT ;  /* 0xfffffe000b0b7812 */ /* 0x000fc400078ec0ff */
[----:B------:R-:W-:Y:S01]  /*1110*/  SHF.R.S32.HI R209, RZ, 0x1f, R10 ;  /* 0x0000001fffd17819 */ /* 0x000fe2000001140a */
[----:B------:R-:W-:Y:S01]  /*1120*/  @P1 IMAD.WIDE R20, R208, 0x2, R20 ;  /* 0x00000002d0141825 */ /* 0x000fe200078e0214 */
[----:B------:R-:W-:Y:S02]  /*1130*/  LOP3.LUT R16, R16, 0xffffffe0, RZ, 0xc0, !PT ;  /* 0xffffffe010107812 */ /* 0x000fe400078ec0ff */
[----:B------:R-:W-:Y:S01]  /*1140*/  LEA.HI R209, R209, R10, RZ, 0x3 ;  /* 0x0000000ad1d17211 */ /* 0x000fe200078f18ff */
[----:B------:R-:W-:Y:S01]  /*1150*/  @P0 IMAD.WIDE R18, R2, 0x2, R18 ;  /* 0x0000000202120825 */ /* 0x000fe200078e0212 */
[----:B------:R1:W-:Y:S02]  /*1160*/  @P1 LDGSTS.E.BYPASS.LTC128B.128 [R14+0x6100], [R20.64], !P5 ;  /* 0x06100000140e1fae */ /* 0x0003e4000e901d4c */
[----:B------:R-:W-:Y:S01]  /*1170*/  LOP3.LUT R209, R209, 0xfffffff8, RZ, 0xc0, !PT ;  /* 0xfffffff8d1d17812 */ /* 0x000fe200078ec0ff */
[----:B------:R-:W-:Y:S01]  /*1180*/  IMAD.MOV.U32 R13, RZ, RZ, 0x10 ;  /* 0x00000010ff0d7424 */ /* 0x000fe200078e00ff */
[----:B------:R1:W-:Y:S01]  /*1190*/  @P1 LDGSTS.E.BYPASS.LTC128B.128 [R14+0x8100], [R22.64], !P4 ;  /* 0x08100000160e1fae */ /* 0x0003e2000e101d4c */
[----:B------:R-:W-:-:S02]  /*11a0*/  IMAD.MOV.U32 R2, RZ, RZ, 0x20 ;  /* 0x00000020ff027424 */ /* 0x000fc400078e00ff */
[----:B------:R-:W-:Y:S01]  /*11b0*/  IMAD.IADD R3, R3, 0x1, -R16 ;  /* 0x0000000103037824 */ /* 0x000fe200078e0a10 */
[----:B------:R2:W-:Y:S01]  /*11c0*/  @P1 LDGSTS.E.BYPASS.LTC128B.128 [R14+0xa100], [R24.64], !P6 ;  /* 0x0a100000180e1fae */ /* 0x0005e2000f101d4c */
[C---:B------:R-:W-:Y:S01]  /*11d0*/  R2P PR, R5.reuse, 0x6 ;  /* 0x0000000605007804 */ /* 0x040fe20000000000 */
[----:B------:R-:W-:Y:S02]  /*11e0*/  IMAD.SHL.U32 R5, R5, 0x40, RZ ;  /* 0x0000004005057824 */ /* 0x000fe400078e00ff */
[----:B------:R3:W-:Y:S01]  /*11f0*/  @P0 LDGSTS.E.BYPASS.LTC128B.128 [R12+0x7100], [R28.64], !P5 ;  /* 0x071000001c0c0fae */ /* 0x0007e2000e901d4c */
[----:B------:R-:W-:Y:S01]  /*1200*/  IMAD.IADD R209, R10, 0x1, -R209 ;  /* 0x000000010ad17824 */ /* 0x000fe200078e0ad1 */
[----:B------:R-:W-:Y:S02]  /*1210*/  SEL R7, R13, 0xfffffff0, !P1 ;  /* 0xfffffff00d077807 */ /* 0x000fe40004800000 */
[----:B------:R3:W-:Y:S01]  /*1220*/  @P0 LDGSTS.E.BYPASS.LTC128B.128 [R12+0x9100], [R26.64], !P4 ;  /* 0x091000001a0c0fae */ /* 0x0007e2000e101d4c */
[----:B------:R-:W-:-:S03]  /*1230*/  LOP3.LUT R5, R5, 0x1c0, RZ, 0xc0, !PT ;  /* 0x000001c005057812 */ /* 0x000fc600078ec0ff */
[----:B------:R3:W-:Y:S01]  /*1240*/  @P0 LDGSTS.E.BYPASS.LTC128B.128 [R12+0xb100], [R18.64], !P6 ;  /* 0x0b100000120c0fae */ /* 0x0007e2000f101d4c */
[----:B------:R-:W-:Y:S02]  /*1250*/  LOP3.LUT R4, R5, 0x8, R4, 0xf8, !PT ;  /* 0x0000000805047812 */ /* 0x000fe400078ef804 */
[----:B------:R-:W-:Y:S01]  /*1260*/  SHF.R.U32.HI R13, RZ, 0x3, R5 ;  /* 0x00000003ff0d7819 */ /* 0x000fe20000011605 */
[----:B------:R-:W0:Y:S01]  /*1270*/  LDGDEPBAR ;  /* 0x00000000000079af */ /* 0x000e220000000000 */
[----:B------:R-:W-:Y:S02]  /*1280*/  SEL R5, R2, 0xffffffe0, !P2 ;  /* 0xffffffe002057807 */ /* 0x000fe40005000000 */
[----:B------:R-:W-:Y:S01]  /*1290*/  LOP3.LUT R4, R4, R13, RZ, 0x3c, !PT ;  /* 0x0000000d04047212 */ /* 0x000fe200078e3cff */
[----:B------:R-:W-:Y:S01]  /*12a0*/  IMAD R13, R10, 0x400, R11 ;  /* 0x000004000a0d7824 */ /* 0x000fe200078e020b */
[----:B------:R-:W-:Y:S02]  /*12b0*/  R2P PR, R0, 0x6 ;  /* 0x0000000600007804 */ /* 0x000fe40000000000 */
[----:B------:R-:W-:Y:S01]  /*12c0*/  PLOP3.LUT P0, PT, PT, PT, UP0, 0x80, 0x0 ;  /* 0x000000000000781c */ /* 0x000fe20003f0f008 */
[----:B------:R-:W-:Y:S01]  /*12d0*/  IMAD.IADD R0, R4, 0x1, R13 ;  /* 0x0000000104007824 */ /* 0x000fe200078e020d */
[----:B------:R-:W-:-:S02]  /*12e0*/  ISETP.GT.AND P3, PT, R205, 0x3f, PT ;  /* 0x0000003fcd00780c */ /* 0x000fc40003f64270 */
[----:B------:R-:W-:Y:S01]  /*12f0*/  SEL R2, R2, 0xffffffe0, !P2 ;  /* 0xffffffe002027807 */ /* 0x000fe20005000000 */
[C---:B------:R-:W-:Y:S01]  /*1300*/  IMAD.SHL.U32 R76, R0.reuse, 0x2, RZ ;  /* 0x00000002004c7824 */ /* 0x040fe200078e00ff */
[----:B------:R-:W-:Y:S02]  /*1310*/  LEA R198, R0, 0xc100, 0x1 ;  /* 0x0000c10000c67811 */ /* 0x000fe400078e08ff */
[----:B------:R-:W-:Y:S02]  /*1320*/  LOP3.LUT R0, R4, R11, RZ, 0xfc, !PT ;  /* 0x0000000b04007212 */ /* 0x000fe400078efcff */
[----:B------:R-:W-:Y:S01]  /*1330*/  SEL R4, RZ, 0x10, P6 ;  /* 0x00000010ff047807 */ /* 0x000fe20003000000 */
[----:B------:R-:W-:Y:S01]  /*1340*/  IMAD R196, R7, 0x2, R198 ;  /* 0x0000000207c47824 */ /* 0x000fe200078e02c6 */
[----:B---3--:R-:W-:Y:S01]  /*1350*/  IADD3 R12, R197, 0x6100, RZ ;  /* 0x00006100c50c7810 */ /* 0x008fe20007ffe0ff */
[----:B------:R-:W-:-:S04]  /*1360*/  DEPBAR.LE SB0, 0x1 ;  /* 0x000080400000791a */ /* 0x000fc80000000000 */
[----:B------:R-:W-:-:S04]  /*1370*/  DEPBAR.LE SB0, 0x0 ;  /* 0x000080000000791a */ /* 0x000fc80000000000 */
[----:B------:R-:W-:Y:S01]  /*1380*/  BAR.SYNC.DEFER_BLOCKING 0x0 ;  /* 0x0000000000007b1d */ /* 0x000fe20000010000 */
[----:B------:R-:W-:-:S04]  /*1390*/  @P1 IADD3 R195, R12, -0x20, RZ ;  /* 0xffffffe00cc31810 */ /* 0x000fc80007ffe0ff */
[C---:B------:R-:W-:Y:S02]  /*13a0*/  IADD3 R187, R195.reuse, 0x800, RZ ;  /* 0x00000800c3bb7810 */ /* 0x040fe40007ffe0ff */
[C---:B------:R-:W-:Y:S02]  /*13b0*/  IADD3 R186, R195.reuse, 0x1000, RZ ;  /* 0x00001000c3ba7810 */ /* 0x040fe40007ffe0ff */
[----:B------:R-:W-:Y:S01]  /*13c0*/  IADD3 R185, R195, 0x1800, RZ ;  /* 0x00001800c3b97810 */ /* 0x000fe20007ffe0ff */
[----:B------:R-:W3:Y:S04]  /*13d0*/  LDSM.16.M88.4 R76, [R76+0xc100] ;  /* 0x00c100004c4c783b */ /* 0x000ee80000000200 */
[----:B------:R4:W3:Y:S04]  /*13e0*/  LDSM.16.M88.4 R28, [R197+0x6100] ;  /* 0x00610000c51c783b */ /* 0x0008e80000000200 */
[----:B-1----:R4:W1:Y:S04]  /*13f0*/  LDSM.16.M88.4 R20, [R197+0x6900] ;  /* 0x00690000c514783b */ /* 0x0028680000000200 */
[----:B--2---:R4:W2:Y:S04]  /*1400*/  LDSM.16.M88.4 R12, [R197+0x7100] ;  /* 0x00710000c50c783b */ /* 0x0048a80000000200 */
[----:B------:R4:W1:Y:S04]  /*1410*/  LDSM.16.M88.4 R40, [R197+0x7900] ;  /* 0x00790000c528783b */ /* 0x0008680000000200 */
[----:B------:R4:W1:Y:S04]  /*1420*/  LDSM.16.M88.4 R56, [R196] ;  /* 0x00000000c438783b */ /* 0x0008680000000200 */
[----:B------:R4:W1:Y:S04]  /*1430*/  LDSM.16.M88.4 R36, [R195] ;  /* 0x00000000c324783b */ /* 0x0008680000000200 */
[----:B------:R4:W1:Y:S04]  /*1440*/  LDSM.16.M88.4 R68, [R195+0x800] ;  /* 0x00080000c344783b */ /* 0x0008680000000200 */
[----:B------:R4:W1:Y:S04]  /*1450*/  LDSM.16.M88.4 R64, [R195+0x1000] ;  /* 0x00100000c340783b */ /* 0x0008680000000200 */
[----:B------:R4:W1:Y:S01]  /*1460*/  LDSM.16.M88.4 R60, [R195+0x1800] ;  /* 0x00180000c33c783b */ /* 0x0008620000000200 */
[----:B------:R-:W-:Y:S05]  /*1470*/  @!P0 BRA `(.L_x_0) ;  /* 0x0000035000008947 */ /* 0x000fea0003800000 */
[----:B------:R-:W-:Y:S01]  /*1480*/  IMAD R16, R9, c[0x0][0x208], RZ ;  /* 0x0000820009107a24 */ /* 0x000fe200078e02ff */
[----:B------:R-:W-:Y:S01]  /*1490*/  ISETP.GE.AND P1, PT, R208, c[0x0][0x1d4], PT ;  /* 0x00007500d0007a0c */ /* 0x000fe20003f26270 */
[----:B------:R-:W-:Y:S01]  /*14a0*/  IMAD.WIDE.U32 R10, R201, c[0x0][0x208], RZ ;  /* 0x00008200c90a7a25 */ /* 0x000fe200078e00ff */
[----:B------:R-:W-:-:S03]  /*14b0*/  SHF.R.S32.HI R19, RZ, 0x1f, R206 ;  /* 0x0000001fff137819 */ /* 0x000fc600000114ce */
[----:B------:R-:W-:Y:S02]  /*14c0*/  IMAD R9, R201, c[0x0][0x20c], R16 ;  /* 0x00008300c9097a24 */ /* 0x000fe400078e0210 */
[----:B------:R-:W-:-:S04]  /*14d0*/  IMAD.WIDE R26, R208, 0x2, RZ ;  /* 0x00000002d01a7825 */ /* 0x000fc800078e02ff */
[----:B------:R-:W-:Y:S02]  /*14e0*/  IMAD.IADD R11, R11, 0x1, R9 ;  /* 0x000000010b0b7824 */ /* 0x000fe400078e0209 */
[----:B------:R-:W-:Y:S02]  /*14f0*/  IMAD R9, R8, c[0x0][0x218], RZ ;  /* 0x0000860008097a24 */ /* 0x000fe400078e02ff */
[----:B------:R-:W-:-:S04]  /*1500*/  IMAD.WIDE.U32 R10, R200, c[0x0][0x218], R10 ;  /* 0x00008600c80a7a25 */ /* 0x000fc800078e000a */
[----:B------:R-:W-:Y:S01]  /*1510*/  IMAD R8, R200, c[0x0][0x21c], R9 ;  /* 0x00008700c8087a24 */ /* 0x000fe200078e0209 */
[----:B------:R-:W-:Y:S01]  /*1520*/  IADD3 R44, P0, R10, UR20, RZ ;  /* 0x000000140a2c7c10 */ /* 0x000fe2000ff1e0ff */
[----:B------:R-:W-:-:S03]  /*1530*/  IMAD.SHL.U32 R10, R203, 0x2, RZ ;  /* 0x00000002cb0a7824 */ /* 0x000fc600078e00ff */
[----:B------:R-:W-:Y:S02]  /*1540*/  IADD3.X R11, R11, UR5, R8, P0, !PT ;  /* 0x000000050b0b7c10 */ /* 0x000fe400087fe408 */
[C---:B------:R-:W-:Y:S02]  /*1550*/  LEA R34, P0, R44.reuse, c[0x0][0x1f8], 0x1 ;  /* 0x00007e002c227a11 */ /* 0x040fe400078008ff */
[----:B------:R-:W-:Y:S02]  /*1560*/  SHF.R.S32.HI R8, RZ, 0x1f, R207 ;  /* 0x0000001fff087819 */ /* 0x000fe400000114cf */
[----:B------:R-:W-:Y:S01]  /*1570*/  LEA.HI.X R44, R44, c[0x0][0x1fc], R11, 0x1, P0 ;  /* 0x00007f002c2c7a11 */ /* 0x000fe200000f0c0b */
[----:B------:R-:W5:Y:S01]  /*1580*/  SHFL.IDX PT, R17, R34, RZ, 0x181f ;  /* 0x00181fff22117589 */ /* 0x000f6200000e0000 */
[----:B------:R-:W-:Y:S02]  /*1590*/  LEA.HI R9, R8, R207, RZ, 0x3 ;  /* 0x000000cf08097211 */ /* 0x000fe400078f18ff */
[----:B------:R-:W-:Y:S01]  /*15a0*/  LEA.HI R8, R19, R206, RZ, 0x3 ;  /* 0x000000ce13087211 */ /* 0x000fe200078f18ff */
[----:B------:R-:W4:Y:S01]  /*15b0*/  SHFL.IDX PT, R18, R44, RZ, 0x181f ;  /* 0x00181fff2c127589 */ /* 0x000f2200000e0000 */
[----:B------:R-:W-:-:S02]  /*15c0*/  LOP3.LUT R9, R9, 0xfffffff8, RZ, 0xc0, !PT ;  /* 0xfffffff809097812 */ /* 0x000fc400078ec0ff */
[----:B------:R-:W-:Y:S01]  /*15d0*/  LOP3.LUT R8, R8, 0xfffffff8, RZ, 0xc0, !PT ;  /* 0xfffffff808087812 */ /* 0x000fe200078ec0ff */
[----:B------:R3:W2:Y:S02]  /*15e0*/  SHFL.IDX PT, R11, R34, 0x1, 0x181f ;  /* 0x00381f00220b7f89 */ /* 0x0006a400000e0000 */
[----:B------:R-:W-:Y:S02]  /*15f0*/  IMAD.WIDE R32, R9, 0x2, RZ ;  /* 0x0000000209207825 */ /* 0x000fe400078e02ff */
[----:B------:R-:W1:Y:S02]  /*1600*/  SHFL.IDX PT, R16, R44, 0x1, 0x181f ;  /* 0x00381f002c107f89 */ /* 0x000e6400000e0000 */
[----:B------:R-:W-:Y:S01]  /*1610*/  IMAD.WIDE R8, R8, 0x2, RZ ;  /* 0x0000000208087825 */ /* 0x000fe200078e02ff */
[----:B-----5:R-:W-:-:S05]  /*1620*/  IADD3 R24, P0, R17, R26, RZ ;  /* 0x0000001a11187210 */ /* 0x020fca0007f1e0ff */
[----:B----4-:R-:W-:Y:S01]  /*1630*/  IMAD.X R25, R18, 0x1, R27, P0 ;  /* 0x0000000112197824 */ /* 0x010fe200000e061b */
[----:B------:R-:W-:Y:S02]  /*1640*/  ISETP.LT.OR P0, PT, R6, 0x1, P1 ;  /* 0x000000010600780c */ /* 0x000fe40000f01670 */
[----:B------:R-:W-:-:S11]  /*1650*/  ISETP.GE.AND P1, PT, R207, c[0x0][0x1d4], PT ;  /* 0x00007500cf007a0c */ /* 0x000fd60003f26270 */
[----:B------:R4:W-:Y:S01]  /*1660*/  LDGSTS.E.BYPASS.LTC128B.128 [R10+0x100], [R24.64], !P0 ;  /* 0x00100000180a7fae */ /* 0x0009e2000c101d4c */
[----:B---3--:R-:W-:-:S05]  /*1670*/  IADD3 R34, P0, R17, R32, RZ ;  /* 0x0000002011227210 */ /* 0x008fca0007f1e0ff */
[----:B------:R-:W-:Y:S01]  /*1680*/  IMAD.X R35, R18, 0x1, R33, P0 ;  /* 0x0000000112237824 */ /* 0x000fe200000e0621 */
[----:B--2---:R-:W-:-:S05]  /*1690*/  IADD3 R26, P0, R26, R11, RZ ;  /* 0x0000000b1a1a7210 */ /* 0x004fca0007f1e0ff */
[----:B-1----:R-:W-:Y:S01]  /*16a0*/  IMAD.X R27, R27, 0x1, R16, P0 ;  /* 0x000000011b1b7824 */ /* 0x002fe200000e0610 */
[----:B------:R-:W-:-:S05]  /*16b0*/  IADD3 R44, P0, R17, R8, RZ ;  /* 0x00000008112c7210 */ /* 0x000fca0007f1e0ff */
[----:B------:R-:W-:Y:S01]  /*16c0*/  IMAD.X R45, R18, 0x1, R9, P0 ;  /* 0x00000001122d7824 */ /* 0x000fe200000e0609 */
[----:B------:R-:W-:-:S05]  /*16d0*/  IADD3 R18, P0, R32, R11, RZ ;  /* 0x0000000b20127210 */ /* 0x000fca0007f1e0ff */
[----:B------:R-:W-:Y:S01]  /*16e0*/  IMAD.X R19, R33, 0x1, R16, P0 ;  /* 0x0000000121137824 */ /* 0x000fe200000e0610 */
[----:B------:R-:W-:-:S05]  /*16f0*/  IADD3 R8, P0, R8, R11, RZ ;  /* 0x0000000b08087210 */ /* 0x000fca0007f1e0ff */
[----:B------:R-:W-:Y:S01]  /*1700*/  IMAD.X R9, R9, 0x1, R16, P0 ;  /* 0x0000000109097824 */ /* 0x000fe200000e0610 */
[C---:B------:R-:W-:Y:S02]  /*1710*/  ISETP.LT.OR P0, PT, R6.reuse, 0x1, P1 ;  /* 0x000000010600780c */ /* 0x040fe40000f01670 */
[----:B------:R-:W-:-:S11]  /*1720*/  ISETP.LT.OR P1, PT, R6, 0x21, P1 ;  /* 0x000000210600780c */ /* 0x000fd60000f21670 */
[----:B------:R4:W-:Y:S01]  /*1730*/  LDGSTS.E.BYPASS.LTC128B.128 [R10+0x2100], [R34.64], !P0 ;  /* 0x02100000220a7fae */ /* 0x0009e2000c101d4c */
[----:B------:R-:W-:-:S04]  /*1740*/  ISETP.GE.AND P0, PT, R206, c[0x0][0x1d4], PT ;  /* 0x00007500ce007a0c */ /* 0x000fc80003f06270 */
[C---:B------:R-:W-:Y:S02]  /*1750*/  ISETP.LT.OR P2, PT, R6.reuse, 0x1, P0 ;  /* 0x000000010600780c */ /* 0x040fe40000741670 */
[----:B------:R-:W-:-:S11]  /*1760*/  ISETP.LT.OR P0, PT, R6, 0x21, P0 ;  /* 0x000000210600780c */ /* 0x000fd60000701670 */
[----:B------:R4:W-:Y:S01]  /*1770*/  LDGSTS.E.BYPASS.LTC128B.128 [R10+0x4100], [R44.64], !P2 ;  /* 0x041000002c0a7fae */ /* 0x0009e2000d101d4c */
[----:B------:R-:W-:-:S04]  /*1780*/  ISETP.GE.AND P2, PT, R208, c[0x0][0x1d4], PT ;  /* 0x00007500d0007a0c */ /* 0x000fc80003f46270 */
[----:B------:R-:W-:-:S13]  /*1790*/  ISETP.LT.OR P2, PT, R6, 0x21, P2 ;  /* 0x000000210600780c */ /* 0x000fda0001741670 */
[----:B------:R4:W-:Y:S04]  /*17a0*/  LDGSTS.E.BYPASS.LTC128B.128 [R10+0x1100], [R26.64], !P2 ;  /* 0x011000001a0a7fae */ /* 0x0009e8000d101d4c */
[----:B------:R4:W-:Y:S04]  /*17b0*/  LDGSTS.E.BYPASS.LTC128B.128 [R10+0x3100], [R18.64], !P1 ;  /* 0x03100000120a7fae */ /* 0x0009e8000c901d4c */
[----:B------:R4:W-:Y:S02]  /*17c0*/  LDGSTS.E.BYPASS.LTC128B.128 [R10+0x5100], [R8.64], !P0 ;  /* 0x05100000080a7fae */ /* 0x0009e4000c101d4c */
.L_x_0:
[C---:B---34-:R-:W-:Y:S01]  /*17d0*/  HMMA.16816.F32.BF16 R32, R76.reuse, R28, RZ ;  /* 0x0000001c4c20723c */ /* 0x058fe200000418ff */
[C---:B------:R-:W-:Y:S01]  /*17e0*/  IMAD R194, R5.reuse, 0x2, R198 ;  /* 0x0000000205c27824 */ /* 0x040fe200078e02c6 */
[----:B------:R-:W0:Y:S01]  /*17f0*/  LDGDEPBAR ;  /* 0x00000000000079af */ /* 0x000e220000000000 */
[C---:B------:R-:W-:Y:S01]  /*1800*/  IMAD R191, R2.reuse, 0x2, R197 ;  /* 0x0000000202bf7824 */ /* 0x040fe200078e02c5 */
[----:B------:R-:W-:Y:S01]  /*1810*/  UISETP.GE.AND UP0, UPT, UR9, 0x41, UPT ;  /* 0x000000410900788c */ /* 0x000fe2000bf06270 */
[----:B------:R-:W-:Y:S01]  /*1820*/  IMAD R193, R5, 0x2, R196 ;  /* 0x0000000205c17824 */ /* 0x000fe200078e02c4 */
[----:B------:R-:W-:Y:S01]  /*1830*/  LDSM.16.M88.4 R52, [R194] ;  /* 0x00000000c234783b */ /* 0x000fe20000000200 */
[----:B------:R-:W-:Y:S01]  /*1840*/  IMAD R184, R2, 0x2, R195 ;  /* 0x0000000202b87824 */ /* 0x000fe200078e02c3 */
[----:B------:R-:W-:Y:S01]  /*1850*/  HMMA.16816.F32.BF16 R28, R76, R30, RZ ;  /* 0x0000001e4c1c723c */ /* 0x000fe200000418ff */
[----:B------:R-:W-:Y:S01]  /*1860*/  IADD3 R183, R195, 0x2000, RZ ;  /* 0x00002000c3b77810 */ /* 0x000fe20007ffe0ff */
[----:B------:R-:W3:Y:S01]  /*1870*/  LDSM.16.M88.4 R48, [R191+0x6100] ;  /* 0x00610000bf30783b */ /* 0x000ee20000000200 */
[----:B------:R-:W-:-:S02]  /*1880*/  PLOP3.LUT P0, PT, PT, PT, UP0, 0x40, 0x0 ;  /* 0x000000000000781c */ /* 0x000fc40003f0e808 */
[C---:B------:R-:W-:Y:S01]  /*1890*/  IADD3 R182, R195.reuse, 0x2800, RZ ;  /* 0x00002800c3b67810 */ /* 0x040fe20007ffe0ff */
[----:B------:R-:W4:Y:S01]  /*18a0*/  LDSM.16.M88.4 R44, [R191+0x6900] ;  /* 0x00690000bf2c783b */ /* 0x000f220000000200 */
[C---:B------:R-:W-:Y:S01]  /*18b0*/  IADD3 R181, R195.reuse, 0x3000, RZ ;  /* 0x00003000c3b57810 */ /* 0x040fe20007ffe0ff */
[C---:B-1----:R-:W-:Y:S01]  /*18c0*/  HMMA.16816.F32.BF16 R24, R76.reuse, R20, RZ ;  /* 0x000000144c18723c */ /* 0x042fe200000418ff */
[C---:B------:R-:W-:Y:S01]  /*18d0*/  IADD3 R180, R195.reuse, 0x3800, RZ ;  /* 0x00003800c3b47810 */ /* 0x040fe20007ffe0ff */
[----:B------:R-:W-:Y:S01]  /*18e0*/  LDSM.16.M88.4 R72, [R193] ;  /* 0x00000000c148783b */ /* 0x000fe20000000200 */
[C---:B------:R-:W-:Y:S02]  /*18f0*/  IADD3 R179, R195.reuse, 0x4000, RZ ;  /* 0x00004000c3b37810 */ /* 0x040fe40007ffe0ff */
[C---:B------:R-:W-:Y:S02]  /*1900*/  IADD3 R178, R195.reuse, 0x4800, RZ ;  /* 0x00004800c3b27810 */ /* 0x040fe40007ffe0ff */
[C---:B------:R-:W-:Y:S01]  /*1910*/  IADD3 R177, R195.reuse, 0x5000, RZ ;  /* 0x00005000c3b17810 */ /* 0x040fe20007ffe0ff */
[----:B--2---:R-:W-:Y:S01]  /*1920*/  HMMA.16816.F32.BF16 R16, R76, R12, RZ ;  /* 0x0000000c4c10723c */ /* 0x004fe200000418ff */
[----:B------:R-:W-:-:S07]  /*1930*/  IADD3 R176, R195, 0x5800, RZ ;  /* 0x00005800c3b07810 */ /* 0x000fce0007ffe0ff */
[C---:B------:R-:W-:Y:S08]  /*1940*/  HMMA.16816.F32.BF16 R20, R76.reuse, R22, RZ ;  /* 0x000000164c14723c */ /* 0x040ff000000418ff */
[C---:B------:R-:W-:Y:S08]  /*1950*/  HMMA.16816.F32.BF16 R12, R76.reuse, R14, RZ ;  /* 0x0000000e4c0c723c */ /* 0x040ff000000418ff */
[C---:B------:R-:W-:Y:S08]  /*1960*/  HMMA.16816.F32.BF16 R8, R76.reuse, R40, RZ ;  /* 0x000000284c08723c */ /* 0x040ff000000418ff */
[----:B------:R-:W-:Y:S01]  /*1970*/  HMMA.16816.F32.BF16 R76, R76, R42, RZ ;  /* 0x0000002a4c4c723c */ /* 0x000fe200000418ff */
[----:B------:R-:W1:Y:S07]  /*1980*/  LDSM.16.M88.4 R40, [R191+0x7100] ;  /* 0x00710000bf28783b */ /* 0x000e6e0000000200 */
[C---:B------:R-:W-:Y:S08]  /*1990*/  HMMA.16816.F32.BF16 R32, R56.reuse, R36, R32 ;  /* 0x000000243820723c */ /* 0x040ff00000041820 */
[C---:B------:R-:W-:Y:S01]  /*19a0*/  HMMA.16816.F32.BF16 R28, R56.reuse, R38, R28 ;  /* 0x00000026381c723c */ /* 0x040fe2000004181c */
[----:B------:R-:W2:Y:S07]  /*19b0*/  LDSM.16.M88.4 R36, [R191+0x7900] ;  /* 0x00790000bf24783b */ /* 0x000eae0000000200 */
[C---:B------:R-:W-:Y:S08]  /*19c0*/  HMMA.16816.F32.BF16 R24, R56.reuse, R68, R24 ;  /* 0x000000443818723c */ /* 0x040ff00000041818 */
[C---:B------:R-:W-:Y:S01]  /*19d0*/  HMMA.16816.F32.BF16 R20, R56.reuse, R70, R20 ;  /* 0x000000463814723c */ /* 0x040fe20000041814 */
[----:B------:R-:W5:Y:S07]  /*19e0*/  LDSM.16.M88.4 R68, [R184] ;  /* 0x00000000b844783b */ /* 0x000f6e0000000200 */
[C---:B------:R-:W-:Y:S08]  /*19f0*/  HMMA.16816.F32.BF16 R16, R56.reuse, R64, R16 ;  /* 0x000000403810723c */ /* 0x040ff00000041810 */
[C---:B------:R-:W-:Y:S01]  /*1a00*/  HMMA.16816.F32.BF16 R12, R56.reuse, R66, R12 ;  /* 0x00000042380c723c */ /* 0x040fe2000004180c */
[----:B------:R-:W1:Y:S07]  /*1a10*/  LDSM.16.M88.4 R64, [R184+0x800] ;  /* 0x00080000b840783b */ /* 0x000e6e0000000200 */
[C---:B------:R-:W-:Y:S08]  /*1a20*/  HMMA.16816.F32.BF16 R8, R56.reuse, R60, R8 ;  /* 0x0000003c3808723c */ /* 0x040ff00000041808 */
[----:B------:R-:W-:Y:S01]  /*1a30*/  HMMA.16816.F32.BF16 R76, R56, R62, R76 ;  /* 0x0000003e384c723c */ /* 0x000fe2000004184c */
[----:B------:R-:W2:Y:S04]  /*1a40*/  LDSM.16.M88.4 R60, [R184+0x1000] ;  /* 0x00100000b83c783b */ /* 0x000ea80000000200 */
[----:B------:R-:W2:Y:S03]  /*1a50*/  LDSM.16.M88.4 R56, [R184+0x1800] ;  /* 0x00180000b838783b */ /* 0x000ea60000000200 */
[C---:B---3--:R-:W-:Y:S08]  /*1a60*/  HMMA.16816.F32.BF16 R32, R52.reuse, R48, R32 ;  /* 0x000000303420723c */ /* 0x048ff00000041820 */
[C---:B------:R-:W-:Y:S01]  /*1a70*/  HMMA.16816.F32.BF16 R28, R52.reuse, R50, R28 ;  /* 0x00000032341c723c */ /* 0x040fe2000004181c */
[----:B------:R-:W-:Y:S07]  /*1a80*/  LDSM.16.M88.4 R48, [R197+0x8100] ;  /* 0x00810000c530783b */ /* 0x000fee0000000200 */
[C---:B----4-:R-:W-:Y:S08]  /*1a90*/  HMMA.16816.F32.BF16 R24, R52.reuse, R44, R24 ;  /* 0x0000002c3418723c */ /* 0x050ff00000041818 */
[C---:B------:R-:W-:Y:S01]  /*1aa0*/  HMMA.16816.F32.BF16 R20, R52.reuse, R46, R20 ;  /* 0x0000002e3414723c */ /* 0x040fe20000041814 */
[----:B------:R-:W-:Y:S07]  /*1ab0*/  LDSM.16.M88.4 R44, [R197+0x8900] ;  /* 0x00890000c52c783b */ /* 0x000fee0000000200 */
[C---:B-1----:R-:W-:Y:S08]  /*1ac0*/  HMMA.16816.F32.BF16 R16, R52.reuse, R40, R16 ;  /* 0x000000283410723c */ /* 0x042ff00000041810 */
[C---:B------:R-:W-:Y:S01]  /*1ad0*/  HMMA.16816.F32.BF16 R12, R52.reuse, R42, R12 ;  /* 0x0000002a340c723c */ /* 0x040fe2000004180c */
[----:B------:R-:W-:Y:S07]  /*1ae0*/  LDSM.16.M88.4 R40, [R197+0x9100] ;  /* 0x00910000c528783b */ /* 0x000fee0000000200 */
[C---:B--2---:R-:W-:Y:S08]  /*1af0*/  HMMA.16816.F32.BF16 R8, R52.reuse, R36, R8 ;  /* 0x000000243408723c */ /* 0x044ff00000041808 */
[----:B------:R-:W-:Y:S01]  /*1b00*/  HMMA.16816.F32.BF16 R76, R52, R38, R76 ;  /* 0x00000026344c723c */ /* 0x000fe2000004184c */
[----:B------:R-:W1:Y:S04]  /*1b10*/  LDSM.16.M88.4 R52, [R198+0x4000] ;  /* 0x00400000c634783b */ /* 0x000e680000000200 */
[----:B------:R-:W2:Y:S03]  /*1b20*/  LDSM.16.M88.4 R36, [R197+0x9900] ;  /* 0x00990000c524783b */ /* 0x000ea60000000200 */
[C---:B-----5:R-:W-:Y:S08]  /*1b30*/  HMMA.16816.F32.BF16 R32, R72.reuse, R68, R32 ;  /* 0x000000444820723c */ /* 0x060ff00000041820 */
[C---:B------:R-:W-:Y:S01]  /*1b40*/  HMMA.16816.F32.BF16 R28, R72.reuse, R70, R28 ;  /* 0x00000046481c723c */ /* 0x040fe2000004181c */
[----:B------:R-:W-:Y:S07]  /*1b50*/  LDSM.16.M88.4 R68, [R195+0x2000] ;  /* 0x00200000c344783b */ /* 0x000fee0000000200 */
[C---:B------:R-:W-:Y:S08]  /*1b60*/  HMMA.16816.F32.BF16 R24, R72.reuse, R64, R24 ;  /* 0x000000404818723c */ /* 0x040ff00000041818 */
[C---:B------:R-:W-:Y:S01]  /*1b70*/  HMMA.16816.F32.BF16 R20, R72.reuse, R66, R20 ;  /* 0x000000424814723c */ /* 0x040fe20000041814 */
[----:B------:R-:W-:Y:S07]  /*1b80*/  LDSM.16.M88.4 R64, [R195+0x2800] ;  /* 0x00280000c340783b */ /* 0x000fee0000000200 */
[C---:B------:R-:W-:Y:S08]  /*1b90*/  HMMA.16816.F32.BF16 R16, R72.reuse, R60, R16 ;  /* 0x0000003c4810723c */ /* 0x040ff00000041810 */
[C---:B------:R-:W-:Y:S01]  /*1ba0*/  HMMA.16816.F32.BF16 R12, R72.reuse, R62, R12 ;  /* 0x0000003e480c723c */ /* 0x040fe2000004180c */
[----:B------:R-:W-:Y:S07]  /*1bb0*/  LDSM.16.M88.4 R60, [R195+0x3000] ;  /* 0x00300000c33c783b */ /* 0x000fee0000000200 */
[C---:B------:R-:W-:Y:S08]  /*1bc0*/  HMMA.16816.F32.BF16 R8, R72.reuse, R56, R8 ;  /* 0x000000384808723c */ /* 0x040ff00000041808 */
[----:B------:R-:W-:Y:S01]  /*1bd0*/  HMMA.16816.F32.BF16 R76, R72, R58, R76 ;  /* 0x0000003a484c723c */ /* 0x000fe2000004184c */
[----:B------:R-:W3:Y:S04]  /*1be0*/  LDSM.16.M88.4 R72, [R196+0x4000] ;  /* 0x00400000c448783b */ /* 0x000ee80000000200 */
[----:B------:R-:W4:Y:S03]  /*1bf0*/  LDSM.16.M88.4 R56, [R195+0x3800] ;  /* 0x00380000c338783b */ /* 0x000f260000000200 */
[C---:B-1----:R-:W-:Y:S08]  /*1c00*/  HMMA.16816.F32.BF16 R32, R52.reuse, R48, R32 ;  /* 0x000000303420723c */ /* 0x042ff00000041820 */
        /* <DEDUP_REMOVED lines=8> */
[C---:B--2---:R-:W-:Y:S08]  /*1c90*/  HMMA.16816.F32.BF16 R8, R52.reuse, R36, R8 ;  /* 0x000000243408723c */ /* 0x044ff00000041808 */
[----:B------:R-:W-:Y:S01]  /*1ca0*/  HMMA.16816.F32.BF16 R76, R52, R38, R76 ;  /* 0x00000026344c723c */ /* 0x000fe2000004184c */
[----:B------:R-:W1:Y:S04]  /*1cb0*/  LDSM.16.M88.4 R52, [R194+0x4000] ;  /* 0x00400000c234783b */ /* 0x000e680000000200 */
[----:B------:R-:W2:Y:S03]  /*1cc0*/  LDSM.16.M88.4 R36, [R191+0x9900] ;  /* 0x00990000bf24783b */ /* 0x000ea60000000200 */
[C---:B---3--:R-:W-:Y:S08]  /*1cd0*/  HMMA.16816.F32.BF16 R32, R72.reuse, R68, R32 ;  /* 0x000000444820723c */ /* 0x048ff00000041820 */
        /* <DEDUP_REMOVED lines=8> */
[C---:B----4-:R-:W-:Y:S08]  /*1d60*/  HMMA.16816.F32.BF16 R8, R72.reuse, R56, R8 ;  /* 0x000000384808723c */ /* 0x050ff00000041808 */
        /* <DEDUP_REMOVED lines=54> */
[----:B------:R-:W4:Y:S01]  /*20d0*/  LDSM.16.M88.4 R56, [R184+0x5800] ;  /* 0x00580000b838783b */ /* 0x000f220000000200 */
[----:B------:R-:W-:-:S04]  /*20e0*/  DEPBAR.LE SB0, 0x0 ;  /* 0x000080000000791a */ /* 0x000fc80000000000 */
[C---:B-1----:R-:W-:Y:S08]  /*20f0*/  HMMA.16816.F32.BF16 R32, R52.reuse, R48, R32 ;  /* 0x000000303420723c */ /* 0x042ff00000041820 */
[C---:B------:R-:W-:Y:S08]  /*2100*/  HMMA.16816.F32.BF16 R28, R52.reuse, R50, R28 ;  /* 0x00000032341c723c */ /* 0x040ff0000004181c */
[C---:B------:R-:W-:Y:S08]  /*2110*/  HMMA.16816.F32.BF16 R24, R52.reuse, R44, R24 ;  /* 0x0000002c3418723c */ /* 0x040ff00000041818 */
[C---:B------:R-:W-:Y:S08]  /*2120*/  HMMA.16816.F32.BF16 R20, R52.reuse, R46, R20 ;  /* 0x0000002e3414723c */ /* 0x040ff00000041814 */
[C---:B------:R-:W-:Y:S08]  /*2130*/  HMMA.16816.F32.BF16 R16, R52.reuse, R40, R16 ;  /* 0x000000283410723c */ /* 0x040ff00000041810 */
[C---:B------:R-:W-:Y:S08]  /*2140*/  HMMA.16816.F32.BF16 R12, R52.reuse, R42, R12 ;  /* 0x0000002a340c723c */ /* 0x040ff0000004180c */
[C---:B--2---:R-:W-:Y:S08]  /*2150*/  HMMA.16816.F32.BF16 R8, R52.reuse, R36, R8 ;  /* 0x000000243408723c */ /* 0x044ff00000041808 */
[----:B------:R-:W-:Y:S08]  /*2160*/  HMMA.16816.F32.BF16 R76, R52, R38, R76 ;  /* 0x00000026344c723c */ /* 0x000ff0000004184c */
[C---:B---3--:R-:W-:Y:S08]  /*2170*/  HMMA.16816.F32.BF16 R32, R72.reuse, R68, R32 ;  /* 0x000000444820723c */ /* 0x048ff00000041820 */
[C---:B------:R-:W-:Y:S08]  /*2180*/  HMMA.16816.F32.BF16 R28, R72.reuse, R70, R28 ;  /* 0x00000046481c723c */ /* 0x040ff0000004181c */
[C---:B------:R-:W-:Y:S08]  /*2190*/  HMMA.16816.F32.BF16 R24, R72.reuse, R64, R24 ;  /* 0x000000404818723c */ /* 0x040ff00000041818 */
[C---:B------:R-:W-:Y:S08]  /*21a0*/  HMMA.16816.F32.BF16 R20, R72.reuse, R66, R20 ;  /* 0x000000424814723c */ /* 0x040ff00000041814 */
[C---:B------:R-:W-:Y:S08]  /*21b0*/  HMMA.16816.F32.BF16 R16, R72.reuse, R60, R16 ;  /* 0x0000003c4810723c */ /* 0x040ff00000041810 */
[C---:B------:R-:W-:Y:S08]  /*21c0*/  HMMA.16816.F32.BF16 R12, R72.reuse, R62, R12 ;  /* 0x0000003e480c723c */ /* 0x040ff0000004180c */
[C---:B----4-:R-:W-:Y:S08]  /*21d0*/  HMMA.16816.F32.BF16 R8, R72.reuse, R56, R8 ;  /* 0x000000384808723c */ /* 0x050ff00000041808 */
[----:B------:R-:W-:Y:S01]  /*21e0*/  HMMA.16816.F32.BF16 R76, R72, R58, R76 ;  /* 0x0000003a484c723c */ /* 0x000fe2000004184c */
[----:B------:R-:W-:Y:S06]  /*21f0*/  BAR.SYNC.DEFER_BLOCKING 0x0 ;  /* 0x0000000000007b1d */ /* 0x000fec0000010000 */
[----:B------:R-:W-:Y:S05]  /*2200*/  @P0 BRA `(.L_x_1) ;  /* 0x0000047000000947 */ /* 0x000fea0003800000 */
[----:B------:R-:W-:Y:S01]  /*2210*/  ULEA UR4, UR7, UR10, 0x6 ;  /* 0x0000000a07047291 */ /* 0x000fe2000f8e303f */
[----:B------:R-:W-:Y:S01]  /*2220*/  ISETP.NE.AND P1, PT, R199, 0x1, PT ;  /* 0x00000001c700780c */ /* 0x000fe20003f25270 */
[----:B------:R-:W-:-:S04]  /*2230*/  IMAD.MOV.U32 R200, RZ, RZ, RZ ;  /* 0x000000ffffc87224 */ /* 0x000fc800078e00ff */
[----:B------:R-:W-:-:S05]  /*2240*/  IMAD.U32 R2, RZ, RZ, UR4 ;  /* 0x00000004ff027e24 */ /* 0x000fca000f8e00ff */
[----:B------:R-:W-:-:S05]  /*2250*/  IADD3 R201, R2, -0x80, R205 ;  /* 0xffffff8002c97810 */ /* 0x000fca0007ffe0cd */
[----:B------:R-:W-:-:S04]  /*2260*/  @P1 IMAD.HI.U32 R6, R201, c[0x0][0x2bc], RZ ;  /* 0x0000af00c9061a27 */ /* 0x000fc800078e00ff */
[----:B------:R-:W-:Y:S01]  /*2270*/  IMAD.MOV.U32 R2, RZ, RZ, R201 ;  /* 0x000000ffff027224 */ /* 0x000fe200078e00c9 */
[----:B------:R-:W-:-:S04]  /*2280*/  @P1 SHF.R.U32.HI R2, RZ, c[0x0][0x2c0], R6 ;  /* 0x0000b000ff021a19 */ /* 0x000fc80000011606 */
[----:B------:R-:W-:-:S04]  /*2290*/  @!P3 IADD3 R37, P0, R2, UR14, RZ ;  /* 0x0000000e0225bc10 */ /* 0x000fc8000ff1e0ff */
[----:B------:R-:W-:Y:S02]  /*22a0*/  @!P3 LEA.HI.X.SX32 R6, R2, UR11, 0x1, P0 ;  /* 0x0000000b0206bc11 */ /* 0x000fe400080f0eff */
[----:B------:R-:W-:-:S04]  /*22b0*/  @!P3 LEA R36, P0, R37, c[0x0][0x2a0], 0x2 ;  /* 0x0000a8002524ba11 */ /* 0x000fc800078010ff */
[----:B------:R-:W-:-:S05]  /*22c0*/  @!P3 LEA.HI.X R37, R37, c[0x0][0x2a4], R6, 0x2, P0 ;  /* 0x0000a9002525ba11 */ /* 0x000fca00000f1406 */
[----:B------:R-:W2:Y:S01]  /*22d0*/  @!P3 LDG.E R200, [R36.64] ;  /* 0x0000000c24c8b981 */ /* 0x000ea2000c1e1900 */
[----:B------:R-:W-:Y:S01]  /*22e0*/  IMAD.MOV R2, RZ, RZ, -R2 ;  /* 0x000000ffff027224 */ /* 0x000fe200078e0a02 */
[----:B------:R-:W-:Y:S01]  /*22f0*/  SHF.R.S32.HI R44, RZ, 0x1f, R207 ;  /* 0x0000001fff2c7819 */ /* 0x000fe200000114cf */
[----:B------:R-:W-:Y:S01]  /*2300*/  IMAD.WIDE R46, R208, 0x2, RZ ;  /* 0x00000002d02e7825 */ /* 0x000fe200078e02ff */
[----:B------:R-:W-:Y:S02]  /*2310*/  SHF.R.S32.HI R43, RZ, 0x1f, R206 ;  /* 0x0000001fff2b7819 */ /* 0x000fe400000114ce */
[----:B------:R-:W-:Y:S01]  /*2320*/  LEA.HI R44, R44, R207, RZ, 0x3 ;  /* 0x000000cf2c2c7211 */ /* 0x000fe200078f18ff */
[----:B------:R-:W-:-:S03]  /*2330*/  IMAD R201, R2, c[0x0][0x2b8], R201 ;  /* 0x0000ae0002c97a24 */ /* 0x000fc600078e02c9 */
[----:B------:R-:W-:Y:S01]  /*2340*/  LOP3.LUT R44, R44, 0xfffffff8, RZ, 0xc0, !PT ;  /* 0xfffffff82c2c7812 */ /* 0x000fe200078ec0ff */
[----:B------:R-:W-:Y:S01]  /*2350*/  IMAD.WIDE.U32 R40, R201, c[0x0][0x1e0], RZ ;  /* 0x00007800c9287a25 */ /* 0x000fe200078e00ff */
[----:B------:R-:W-:-:S03]  /*2360*/  SHF.R.S32.HI R2, RZ, 0x1f, R201 ;  /* 0x0000001fff027819 */ /* 0x000fc600000114c9 */
[----:B------:R-:W-:-:S04]  /*2370*/  IMAD.WIDE R44, R44, 0x2, RZ ;  /* 0x000000022c2c7825 */ /* 0x000fc800078e02ff */
[----:B------:R-:W-:-:S04]  /*2380*/  IMAD R2, R2, c[0x0][0x1e0], RZ ;  /* 0x0000780002027a24 */ /* 0x000fc800078e02ff */
[----:B------:R-:W-:-:S04]  /*2390*/  IMAD R39, R201, c[0x0][0x1e4], R2 ;  /* 0x00007900c9277a24 */ /* 0x000fc800078e0202 */
[----:B------:R-:W-:Y:S01]  /*23a0*/  IMAD.IADD R41, R41, 0x1, R39 ;  /* 0x0000000129297824 */ /* 0x000fe200078e0227 */
[----:B--2---:R-:W-:-:S03]  /*23b0*/  SHF.R.S32.HI R39, RZ, 0x1f, R200 ;  /* 0x0000001fff277819 */ /* 0x004fc600000114c8 */
[----:B------:R-:W-:Y:S01]  /*23c0*/  IMAD.WIDE.U32 R36, R200, c[0x0][0x1f0], R40 ;  /* 0x00007c00c8247a25 */ /* 0x000fe200078e0028 */
[----:B------:R-:W-:-:S03]  /*23d0*/  SEL R40, RZ, 0x10, P5 ;  /* 0x00000010ff287807 */ /* 0x000fc60002800000 */
[----:B------:R-:W-:Y:S01]  /*23e0*/  IMAD R39, R39, c[0x0][0x1f0], RZ ;  /* 0x00007c0027277a24 */ /* 0x000fe200078e02ff */
[----:B------:R-:W-:Y:S02]  /*23f0*/  IADD3 R42, P0, R36, UR18, RZ ;  /* 0x00000012242a7c10 */ /* 0x000fe4000ff1e0ff */
[----:B------:R-:W-:Y:S01]  /*2400*/  IADD3 R48, -R40, 0x10, RZ ;  /* 0x0000001028307810 */ /* 0x000fe20007ffe1ff */
[----:B------:R-:W-:Y:S01]  /*2410*/  IMAD R2, R200, c[0x0][0x1f4], R39 ;  /* 0x00007d00c8027a24 */ /* 0x000fe200078e0227 */
[----:B------:R-:W-:Y:S02]  /*2420*/  SEL R39, RZ, 0x10, P4 ;  /* 0x00000010ff277807 */ /* 0x000fe40002000000 */
[----:B------:R-:W-:Y:S02]  /*2430*/  LOP3.LUT R48, R48, 0xf, RZ, 0xc0, !PT ;  /* 0x0000000f30307812 */ /* 0x000fe400078ec0ff */
[----:B------:R-:W-:Y:S02]  /*2440*/  IADD3.X R37, R37, UR16, R2, P0, !PT ;  /* 0x0000001025257c10 */ /* 0x000fe400087fe402 */
[----:B------:R-:W-:-:S02]  /*2450*/  LEA R6, P0, R42, c[0x0][0x1c8], 0x1 ;  /* 0x000072002a067a11 */ /* 0x000fc400078008ff */
[----:B------:R-:W-:Y:S02]  /*2460*/  LEA.HI R2, R43, R206, RZ, 0x3 ;  /* 0x000000ce2b027211 */ /* 0x000fe400078f18ff */
[----:B------:R-:W-:Y:S01]  /*2470*/  LEA.HI.X R42, R42, c[0x0][0x1cc], R37, 0x1, P0 ;  /* 0x000073002a2a7a11 */ /* 0x000fe200000f0c25 */
[----:B------:R-:W-:Y:S01]  /*2480*/  SHFL.IDX PT, R41, R6, RZ, 0x181f ;  /* 0x00181fff06297589 */ /* 0x000fe200000e0000 */
[----:B------:R-:W-:Y:S02]  /*2490*/  IADD3 R36, -R39, 0x10, RZ ;  /* 0x0000001027247810 */ /* 0x000fe40007ffe1ff */
[----:B------:R-:W-:Y:S01]  /*24a0*/  LOP3.LUT R2, R2, 0xfffffff8, RZ, 0xc0, !PT ;  /* 0xfffffff802027812 */ /* 0x000fe200078ec0ff */
[----:B------:R1:W2:Y:S01]  /*24b0*/  SHFL.IDX PT, R37, R6, 0x1, 0x181f ;  /* 0x00381f0006257f89 */ /* 0x0002a200000e0000 */
[----:B------:R-:W-:Y:S02]  /*24c0*/  LOP3.LUT R36, R36, 0xf, RZ, 0xc0, !PT ;  /* 0x0000000f24247812 */ /* 0x000fe400078ec0ff */
[----:B------:R-:W-:Y:S01]  /*24d0*/  ISETP.NE.U32.AND P2, PT, R40, RZ, PT ;  /* 0x000000ff2800720c */ /* 0x000fe20003f45070 */
[----:B------:R-:W3:Y:S01]  /*24e0*/  SHFL.IDX PT, R38, R42, 0x1, 0x181f ;  /* 0x00381f002a267f89 */ /* 0x000ee200000e0000 */
[----:B------:R-:W-:-:S03]  /*24f0*/  IMAD.WIDE R50, R2, 0x2, RZ ;  /* 0x0000000202327825 */ /* 0x000fc600078e02ff */
[----:B------:R-:W4:Y:S01]  /*2500*/  SHFL.IDX PT, R42, R42, RZ, 0x181f ;  /* 0x00181fff2a2a7589 */ /* 0x000f2200000e0000 */
[----:B-1----:R-:W-:Y:S02]  /*2510*/  IADD3 R6, -R4, 0x10, RZ ;  /* 0x0000001004067810 */ /* 0x002fe40007ffe1ff */
[-C--:B--2---:R-:W-:Y:S02]  /*2520*/  IADD3 R48, P1, P0, R48, R37.reuse, R46 ;  /* 0x0000002530307210 */ /* 0x084fe4000783e02e */
[----:B------:R-:W-:Y:S02]  /*2530*/  LOP3.LUT R6, R6, 0xf, RZ, 0xc0, !PT ;  /* 0x0000000f06067812 */ /* 0x000fe400078ec0ff */
[----:B---3--:R-:W-:Y:S02]  /*2540*/  IADD3.X R49, RZ, R38, R47, P1, P0 ;  /* 0x00000026ff317210 */ /* 0x008fe40000fe042f */
[----:B------:R-:W-:-:S04]  /*2550*/  IADD3 R52, P1, P0, R36, R37, R44 ;  /* 0x0000002524347210 */ /* 0x000fc8000783e02c */
[----:B------:R-:W-:Y:S02]  /*2560*/  IADD3.X R53, RZ, R38, R45, P1, P0 ;  /* 0x00000026ff357210 */ /* 0x000fe40000fe042d */
[----:B------:R-:W-:-:S04]  /*2570*/  IADD3 R36, P1, P0, R6, R37, R50 ;  /* 0x0000002506247210 */ /* 0x000fc8000783e032 */
[----:B------:R-:W-:Y:S02]  /*2580*/  IADD3.X R37, RZ, R38, R51, P1, P0 ;  /* 0x00000026ff257210 */ /* 0x000fe40000fe0433 */
[-C--:B------:R-:W-:Y:S02]  /*2590*/  IADD3 R44, P0, R44, R41.reuse, RZ ;  /* 0x000000292c2c7210 */ /* 0x080fe40007f1e0ff */
[----:B------:R-:W-:-:S03]  /*25a0*/  IADD3 R46, P1, R46, R41, RZ ;  /* 0x000000292e2e7210 */ /* 0x000fc60007f3e0ff */
[--C-:B----4-:R-:W-:Y:S01]  /*25b0*/  IMAD.X R45, R45, 0x1, R42.reuse, P0 ;  /* 0x000000012d2d7824 */ /* 0x110fe200000e062a */
[----:B------:R-:W-:Y:S01]  /*25c0*/  IADD3 R50, P0, R50, R41, RZ ;  /* 0x0000002932327210 */ /* 0x000fe20007f1e0ff */
[--C-:B------:R-:W-:Y:S01]  /*25d0*/  IMAD.X R47, R47, 0x1, R42.reuse, P1 ;  /* 0x000000012f2f7824 */ /* 0x100fe200008e062a */
[----:B------:R-:W-:Y:S01]  /*25e0*/  ISETP.NE.U32.AND P1, PT, R39, RZ, PT ;  /* 0x000000ff2700720c */ /* 0x000fe20003f25070 */
[----:B------:R-:W-:Y:S02]  /*25f0*/  IMAD.SHL.U32 R41, R203, 0x2, RZ ;  /* 0x00000002cb297824 */ /* 0x000fe400078e00ff */
[----:B------:R-:W-:Y:S01]  /*2600*/  IMAD.X R51, R51, 0x1, R42, P0 ;  /* 0x0000000133337824 */ /* 0x000fe200000e062a */
[----:B------:R-:W-:Y:S02]  /*2610*/  ISETP.NE.U32.AND P0, PT, R4, RZ, PT ;  /* 0x000000ff0400720c */ /* 0x000fe40003f05070 */
[----:B------:R1:W-:Y:S04]  /*2620*/  LDGSTS.E.BYPASS.LTC128B.128 [R41+0x6100], [R46.64], !P5 ;  /* 0x061000002e297fae */ /* 0x0003e8000e901d4c */
[----:B------:R1:W-:Y:S04]  /*2630*/  LDGSTS.E.BYPASS.LTC128B.128 [R41+0x8100], [R44.64], !P4 ;  /* 0x081000002c297fae */ /* 0x0003e8000e101d4c */
[----:B------:R1:W-:Y:S04]  /*2640*/  LDGSTS.E.BYPASS.LTC128B.128 [R41+0xa100], [R50.64], !P6 ;  /* 0x0a10000032297fae */ /* 0x0003e8000f101d4c */
[----:B------:R1:W-:Y:S04]  /*2650*/  LDGSTS.E.BYPASS.LTC128B.128.ZFILL [R41+0x7100], [R48.64], P2 ;  /* 0x0710000030297fae */ /* 0x0003e80009141d4c */
[----:B------:R1:W-:Y:S04]  /*2660*/  LDGSTS.E.BYPASS.LTC128B.128.ZFILL [R41+0x9100], [R52.64], P1 ;  /* 0x0910000034297fae */ /* 0x0003e80008941d4c */
[----:B------:R1:W-:Y:S02]  /*2670*/  LDGSTS.E.BYPASS.LTC128B.128.ZFILL [R41+0xb100], [R36.64], P0 ;  /* 0x0b10000024297fae */ /* 0x0003e40008141d4c */
.L_x_1:
[----:B------:R-:W-:Y:S01]  /*2680*/  SHF.R.S32.HI R210, RZ, 0x1f, R3 ;  /* 0x0000001fffd27819 */ /* 0x000fe20000011403 */
[----:B------:R-:W-:Y:S01]  /*2690*/  IMAD.U32 R2, RZ, RZ, UR17 ;  /* 0x00000011ff027e24 */ /* 0x000fe2000f8e00ff */
[----:B------:R-:W0:Y:S01]  /*26a0*/  LDGDEPBAR ;  /* 0x00000000000079af */ /* 0x000e220000000000 */
[----:B------:R-:W-:Y:S01]  /*26b0*/  IMAD.SHL.U32 R192, R0, 0x2, RZ ;  /* 0x0000000200c07824 */ /* 0x000fe200078e00ff */
[----:B------:R-:W-:-:S03]  /*26c0*/  LEA.HI R210, R210, R3, RZ, 0x2 ;  /* 0x00000003d2d27211 */ /* 0x000fc600078f10ff */
[--C-:B------:R-:W-:Y:S01]  /*26d0*/  IMAD R189, R5, 0x2, R192.reuse ;  /* 0x0000000205bd7824 */ /* 0x100fe200078e02c0 */
[----:B------:R-:W-:Y:S01]  /*26e0*/  LOP3.LUT R4, R210, 0x7ffffffc, RZ, 0xc0, !PT ;  /* 0x7ffffffcd2047812 */ /* 0x000fe200078ec0ff */
[----:B------:R-:W-:Y:S01]  /*26f0*/  LDSM.16.MT88.4 R68, [R192+0x2100] ;  /* 0x00210000c044783b */ /* 0x000fe20000004200 */
[----:B------:R-:W-:-:S03]  /*2700*/  IMAD R190, R7, 0x2, R192 ;  /* 0x0000000207be7824 */ /* 0x000fc600078e02c0 */
[----:B------:R-:W-:Y:S01]  /*2710*/  IMAD.IADD R3, R3, 0x1, -R4 ;  /* 0x0000000103037824 */ /* 0x000fe200078e0a04 */
[----:B------:R-:W-:Y:S01]  /*2720*/  LDSM.16.MT88.4 R84, [R189+0x2100] ;  /* 0x00210000bd54783b */ /* 0x000fe20000004200 */
[----:B------:R-:W-:Y:S02]  /*2730*/  IMAD R188, R5, 0x2, R190 ;  /* 0x0000000205bc7824 */ /* 0x000fe400078e02be */
[----:B------:R-:W-:Y:S01]  /*2740*/  IMAD R2, R3, -0x2, R2 ;  /* 0xfffffffe03027824 */ /* 0x000fe200078e0202 */
[----:B-1----:R-:W-:Y:S04]  /*2750*/  LDSM.16.MT88.4 R52, [R189+0x100] ;  /* 0x00010000bd34783b */ /* 0x002fe80000004200 */
[C---:B------:R-:W-:Y:S01]  /*2760*/  ISETP.GT.AND P0, PT, R2.reuse, RZ, PT ;  /* 0x000000ff0200720c */ /* 0x040fe20003f04270 */
[----:B------:R-:W-:Y:S01]  /*2770*/  LDSM.16.MT88.4 R60, [R188+0x100] ;  /* 0x00010000bc3c783b */ /* 0x000fe20000004200 */
[----:B------:R-:W-:-:S02]  /*2780*/  ISETP.GT.AND P1, PT, R2, 0x1, PT ;  /* 0x000000010200780c */ /* 0x000fc40003f24270 */
[----:B------:R-:W-:Y:S01]  /*2790*/  FSEL R34, R34, -INF , P0 ;  /* 0xff80000022227808 */ /* 0x000fe20000000000 */
[----:B------:R-:W-:Y:S01]  /*27a0*/  LDSM.16.MT88.4 R92, [R188+0x2100] ;  /* 0x00210000bc5c783b */ /* 0x000fe20000004200 */
[----:B------:R-:W-:Y:S02]  /*27b0*/  FSEL R32, R32, -INF , P0 ;  /* 0xff80000020207808 */ /* 0x000fe40000000000 */
[C---:B------:R-:W-:Y:S01]  /*27c0*/  ISETP.GT.AND P0, PT, R2.reuse, 0x8, PT ;  /* 0x000000080200780c */ /* 0x040fe20003f04270 */
[----:B------:R-:W-:Y:S01]  /*27d0*/  LDSM.16.MT88.4 R100, [R192+0x4100] ;  /* 0x00410000c064783b */ /* 0x000fe20000004200 */
[----:B------:R-:W-:Y:S02]  /*27e0*/  FSEL R39, R33, -INF , P1 ;  /* 0xff80000021277808 */ /* 0x000fe40000800000 */
[----:B------:R-:W-:Y:S01]  /*27f0*/  FSEL R37, R35, -INF , P1 ;  /* 0xff80000023257808 */ /* 0x000fe20000800000 */
[----:B------:R-:W-:Y:S01]  /*2800*/  LDSM.16.MT88.4 R104, [R190+0x4100] ;  /* 0x00410000be68783b */ /* 0x000fe20000004200 */
[----:B------:R-:W-:-:S02]  /*2810*/  ISETP.GT.AND P1, PT, R2, 0x9, PT ;  /* 0x000000090200780c */ /* 0x000fc40003f24270 */
[----:B------:R-:W-:Y:S01]  /*2820*/  FSEL R47, R28, -INF , P0 ;  /* 0xff8000001c2f7808 */ /* 0x000fe20000000000 */
[----:B------:R-:W-:Y:S01]  /*2830*/  LDSM.16.MT88.4 R112, [R189+0x4100] ;  /* 0x00410000bd70783b */ /* 0x000fe20000004200 */
[----:B------:R-:W-:Y:S02]  /*2840*/  FMNMX.FTZ R4, R32, R39, !PT ;  /* 0x0000002720047209 */ /* 0x000fe40007810000 */
[----:B------:R-:W-:Y:S01]  /*2850*/  FSEL R43, R30, -INF , P0 ;  /* 0xff8000001e2b7808 */ /* 0x000fe20000000000 */
[----:B------:R-:W-:Y:S01]  /*2860*/  LDSM.16.MT88.4 R136, [R190+0x900] ;  /* 0x00090000be88783b */ /* 0x000fe20000004200 */
[----:B------:R-:W-:Y:S02]  /*2870*/  ISETP.GT.AND P0, PT, R2, 0x10, PT ;  /* 0x000000100200780c */ /* 0x000fe40003f04270 */
[----:B------:R-:W-:Y:S02]  /*2880*/  FSEL R45, R29, -INF , P1 ;  /* 0xff8000001d2d7808 */ /* 0x000fe40000800000 */
[----:B------:R-:W-:-:S02]  /*2890*/  FMNMX.FTZ R4, R47, R4, !PT ;  /* 0x000000042f047209 */ /* 0x000fc40007810000 */
[----:B------:R-:W-:Y:S02]  /*28a0*/  FMNMX.FTZ R6, R34, R37, !PT ;  /* 0x0000002522067209 */ /* 0x000fe40007810000 */
[----:B------:R-:W-:Y:S02]  /*28b0*/  FSEL R41, R31, -INF , P1 ;  /* 0xff8000001f297808 */ /* 0x000fe40000800000 */
[----:B------:R-:W-:Y:S02]  /*28c0*/  ISETP.GT.AND P1, PT, R2, 0x11, PT ;  /* 0x000000110200780c */ /* 0x000fe40003f24270 */
[----:B------:R-:W-:Y:S02]  /*28d0*/  FSEL R89, R24, -INF , P0 ;  /* 0xff80000018597808 */ /* 0x000fe40000000000 */
[----:B------:R-:W-:Y:S02]  /*28e0*/  FMNMX.FTZ R4, R45, R4, !PT ;  /* 0x000000042d047209 */ /* 0x000fe40007810000 */
[----:B------:R-:W-:-:S02]  /*28f0*/  FMNMX.FTZ R6, R43, R6, !PT ;  /* 0x000000062b067209 */ /* 0x000fc40007810000 */
[----:B------:R-:W-:Y:S02]  /*2900*/  FSEL R31, R26, -INF , P0 ;  /* 0xff8000001a1f7808 */ /* 0x000fe40000000000 */
[C---:B------:R-:W-:Y:S02]  /*2910*/  ISETP.GT.AND P0, PT, R2.reuse, 0x18, PT ;  /* 0x000000180200780c */ /* 0x040fe40003f04270 */
[----:B------:R-:W-:Y:S02]  /*2920*/  FSEL R35, R25, -INF , P1 ;  /* 0xff80000019237808 */ /* 0x000fe40000800000 */
[----:B------:R-:W-:Y:S02]  /*2930*/  FMNMX.FTZ R4, R89, R4, !PT ;  /* 0x0000000459047209 */ /* 0x000fe40007810000 */
[----:B------:R-:W-:Y:S02]  /*2940*/  FMNMX.FTZ R6, R41, R6, !PT ;  /* 0x0000000629067209 */ /* 0x000fe40007810000 */
[----:B------:R-:W-:-:S02]  /*2950*/  ISETP.GT.AND P2, PT, R2, 0x19, PT ;  /* 0x000000190200780c */ /* 0x000fc40003f44270 */
[----:B------:R-:W-:Y:S02]  /*2960*/  FSEL R33, R20, -INF , P0 ;  /* 0xff80000014217808 */ /* 0x000fe40000000000 */
[----:B------:R-:W-:Y:S02]  /*2970*/  FMNMX.FTZ R4, R35, R4, !PT ;  /* 0x0000000423047209 */ /* 0x000fe40007810000 */
[----:B------:R-:W-:Y:S02]  /*2980*/  FSEL R29, R27, -INF , P1 ;  /* 0xff8000001b1d7808 */ /* 0x000fe40000800000 */
[----:B------:R-:W-:Y:S02]  /*2990*/  FMNMX.FTZ R6, R31, R6, !PT ;  /* 0x000000061f067209 */ /* 0x000fe40007810000 */
[----:B------:R-:W-:Y:S02]  /*29a0*/  FSEL R27, R22, -INF , P0 ;  /* 0xff800000161b7808 */ /* 0x000fe40000000000 */
[----:B------:R-:W-:-:S02]  /*29b0*/  ISETP.GT.AND P1, PT, R2, 0x20, PT ;  /* 0x000000200200780c */ /* 0x000fc40003f24270 */
[----:B------:R-:W-:Y:S02]  /*29c0*/  FSEL R21, R21, -INF , P2 ;  /* 0xff80000015157808 */ /* 0x000fe40001000000 */
[----:B------:R-:W-:Y:S02]  /*29d0*/  FMNMX.FTZ R4, R33, R4, !PT ;  /* 0x0000000421047209 */ /* 0x000fe40007810000 */
[----:B------:R-:W-:Y:S02]  /*29e0*/  ISETP.GT.AND P0, PT, R2, 0x21, PT ;  /* 0x000000210200780c */ /* 0x000fe40003f04270 */
[----:B------:R-:W-:Y:S02]  /*29f0*/  FMNMX.FTZ R6, R29, R6, !PT ;  /* 0x000000061d067209 */ /* 0x000fe40007810000 */
[----:B------:R-:W-:Y:S02]  /*2a00*/  FSEL R217, R16, -INF , P1 ;  /* 0xff80000010d97808 */ /* 0x000fe40000800000 */
[----:B------:R-:W-:-:S02]  /*2a10*/  FMNMX.FTZ R4, R21, R4, !PT ;  /* 0x0000000415047209 */ /* 0x000fc40007810000 */
[----:B------:R-:W-:Y:S02]  /*2a20*/  FSEL R25, R23, -INF , P2 ;  /* 0xff80000017197808 */ /* 0x000fe40001000000 */
[----:B------:R-:W-:Y:S02]  /*2a30*/  FSEL R213, R18, -INF , P1 ;  /* 0xff80000012d57808 */ /* 0x000fe40000800000 */
[----:B------:R-:W-:Y:S02]  /*2a40*/  FSEL R163, R19, -INF , P0 ;  /* 0xff80000013a37808 */ /* 0x000fe40000000000 */
[----:B------:R-:W-:Y:S02]  /*2a50*/  FSEL R157, R17, -INF , P0 ;  /* 0xff800000119d7808 */ /* 0x000fe40000000000 */
[----:B------:R-:W-:Y:S01]  /*2a60*/  FMNMX.FTZ R6, R27, R6, !PT ;  /* 0x000000061b067209 */ /* 0x000fe20007810000 */
[----:B------:R-:W-:Y:S01]  /*2a70*/  LDSM.16.MT88.4 R16, [R189+0x2900] ;  /* 0x00290000bd10783b */ /* 0x000fe20000004200 */
[----:B------:R-:W-:-:S02]  /*2a80*/  ISETP.GT.AND P1, PT, R2, 0x28, PT ;  /* 0x000000280200780c */ /* 0x000fc40003f24270 */
[----:B------:R-:W-:Y:S02]  /*2a90*/  ISETP.GT.AND P0, PT, R2, 0x29, PT ;  /* 0x000000290200780c */ /* 0x000fe40003f04270 */
[----:B------:R-:W-:Y:S02]  /*2aa0*/  FMNMX.FTZ R4, R217, R4, !PT ;  /* 0x00000004d9047209 */ /* 0x000fe40007810000 */
[----:B------:R-:W-:Y:S02]  /*2ab0*/  FMNMX.FTZ R6, R25, R6, !PT ;  /* 0x0000000619067209 */ /* 0x000fe40007810000 */
[----:B------:R-:W-:Y:S02]  /*2ac0*/  FSEL R211, R14, -INF , P1 ;  /* 0xff8000000ed37808 */ /* 0x000fe40000800000 */
[----:B------:R-:W-:Y:S02]  /*2ad0*/  FSEL R215, R12, -INF , P1 ;  /* 0xff8000000cd77808 */ /* 0x000fe40000800000 */
[----:B------:R-:W-:-:S02]  /*2ae0*/  FSEL R165, R15, -INF , P0 ;  /* 0xff8000000fa57808 */ /* 0x000fc40000000000 */
[----:B------:R-:W-:Y:S02]  /*2af0*/  FSEL R159, R13, -INF , P0 ;  /* 0xff8000000d9f7808 */ /* 0x000fe40000000000 */
[C---:B------:R-:W-:Y:S01]  /*2b00*/  ISETP.GT.AND P1, PT, R2.reuse, 0x30, PT ;  /* 0x000000300200780c */ /* 0x040fe20003f24270 */
[----:B------:R-:W-:Y:S01]  /*2b10*/  LDSM.16.MT88.4 R12, [R188+0x2900] ;  /* 0x00290000bc0c783b */ /* 0x000fe20000004200 */
[----:B------:R-:W-:Y:S02]  /*2b20*/  ISETP.GT.AND P0, PT, R2, 0x31, PT ;  /* 0x000000310200780c */ /* 0x000fe40003f04270 */
[----:B------:R-:W-:Y:S02]  /*2b30*/  FMNMX.FTZ R4, R157, R4, !PT ;  /* 0x000000049d047209 */ /* 0x000fe40007810000 */
[----:B------:R-:W-:Y:S02]  /*2b40*/  FMNMX.FTZ R6, R213, R6, !PT ;  /* 0x00000006d5067209 */ /* 0x000fe40007810000 */
[----:B------:R-:W-:-:S02]  /*2b50*/  FSEL R167, R10, -INF , P1 ;  /* 0xff8000000aa77808 */ /* 0x000fc40000800000 */
[----:B------:R-:W-:Y:S02]  /*2b60*/  FSEL R175, R8, -INF , P1 ;  /* 0xff80000008af7808 */ /* 0x000fe40000800000 */
[----:B------:R-:W-:Y:S02]  /*2b70*/  FSEL R143, R11, -INF , P0 ;  /* 0xff8000000b8f7808 */ /* 0x000fe40000000000 */
[----:B------:R-:W-:Y:S02]  /*2b80*/  FSEL R173, R9, -INF , P0 ;  /* 0xff80000009ad7808 */ /* 0x000fe40000000000 */
[----:B------:R-:W-:Y:S02]  /*2b90*/  FMNMX.FTZ R4, R215, R4, !PT ;  /* 0x00000004d7047209 */ /* 0x000fe40007810000 */
[C---:B------:R-:W-:Y:S02]  /*2ba0*/  ISETP.GT.AND P1, PT, R2.reuse, 0x38, PT ;  /* 0x000000380200780c */ /* 0x040fe40003f24270 */
[----:B------:R-:W-:-:S02]  /*2bb0*/  ISETP.GT.AND P0, PT, R2, 0x39, PT ;  /* 0x000000390200780c */ /* 0x000fc40003f04270 */
[----:B------:R-:W-:Y:S02]  /*2bc0*/  FMNMX.FTZ R2, R163, R6, !PT ;  /* 0x00000006a3027209 */ /* 0x000fe40007810000 */
[----:B------:R-:W-:Y:S02]  /*2bd0*/  FMNMX.FTZ R4, R159, R4, !PT ;  /* 0x000000049f047209 */ /* 0x000fe40007810000 */
[----:B------:R-:W-:Y:S02]  /*2be0*/  FMNMX.FTZ R2, R211, R2, !PT ;  /* 0x00000002d3027209 */ /* 0x000fe40007810000 */
[----:B------:R-:W-:Y:S02]  /*2bf0*/  FMNMX.FTZ R4, R175, R4, !PT ;  /* 0x00000004af047209 */ /* 0x000fe40007810000 */
[----:B------:R-:W-:Y:S02]  /*2c00*/  FMNMX.FTZ R2, R165, R2, !PT ;  /* 0x00000002a5027209 */ /* 0x000fe40007810000 */
[----:B------:R-:W-:-:S02]  /*2c10*/  FSEL R171, R76, -INF , P1 ;  /* 0xff8000004cab7808 */ /* 0x000fc40000800000 */
[----:B------:R-:W-:Y:S02]  /*2c20*/  FMNMX.FTZ R4, R173, R4, !PT ;  /* 0x00000004ad047209 */ /* 0x000fe40007810000 */
[----:B------:R-:W-:Y:S02]  /*2c30*/  FMNMX.FTZ R2, R167, R2, !PT ;  /* 0x00000002a7027209 */ /* 0x000fe40007810000 */
[----:B------:R-:W-:Y:S02]  /*2c40*/  FSEL R169, R77, -INF , P0 ;  /* 0xff8000004da97808 */ /* 0x000fe40000000000 */
[----:B------:R-:W-:Y:S02]  /*2c50*/  FMNMX.FTZ R4, R171, R4, !PT ;  /* 0x00000004ab047209 */ /* 0x000fe40007810000 */
[----:B------:R-:W-:Y:S02]  /*2c60*/  FSEL R141, R78, -INF , P1 ;  /* 0xff8000004e8d7808 */ /* 0x000fe40000800000 */
[----:B------:R-:W-:-:S02]  /*2c70*/  FMNMX.FTZ R2, R143, R2, !PT ;  /* 0x000000028f027209 */ /* 0x000fc40007810000 */
[----:B------:R-:W-:Y:S02]  /*2c80*/  FMNMX.FTZ R4, R169, R4, !PT ;  /* 0x00000004a9047209 */ /* 0x000fe40007810000 */
[----:B------:R-:W-:Y:S02]  /*2c90*/  FSEL R161, R79, -INF , P0 ;  /* 0xff8000004fa17808 */ /* 0x000fe40000000000 */
[----:B------:R-:W-:Y:S01]  /*2ca0*/  FMNMX.FTZ R2, R141, R2, !PT ;  /* 0x000000028d027209 */ /* 0x000fe20007810000 */
[----:B------:R-:W1:Y:S03]  /*2cb0*/  SHFL.BFLY PT, R9, R4, 0x2, 0x1f ;  /* 0x0c401f0004097f89 */ /* 0x000e6600000e0000 */
[----:B------:R-:W-:Y:S01]  /*2cc0*/  FMNMX.FTZ R11, R161, R2, !PT ;  /* 0x00000002a10b7209 */ /* 0x000fe20007810000 */
[----:B------:R-:W-:Y:S04]  /*2cd0*/  LDSM.16.MT88.4 R76, [R190+0x2100] ;  /* 0x00210000be4c783b */ /* 0x000fe80000004200 */
[----:B------:R-:W2:Y:S01]  /*2ce0*/  SHFL.BFLY PT, R2, R11, 0x2, 0x1f ;  /* 0x0c401f000b027f89 */ /* 0x000ea200000e0000 */
[----:B-1----:R-:W-:-:S03]  /*2cf0*/  FMNMX.FTZ R9, R4, R9, !PT ;  /* 0x0000000904097209 */ /* 0x002fc60007810000 */
[----:B------:R-:W-:Y:S04]  /*2d00*/  LDSM.16.MT88.4 R4, [R188+0x4100] ;  /* 0x00410000bc04783b */ /* 0x000fe80000004200 */
[----:B------:R-:W1:Y:S01]  /*2d10*/  SHFL.BFLY PT, R132, R9, 0x1, 0x1f ;  /* 0x0c201f0009847f89 */ /* 0x000e6200000e0000 */
[----:B--2---:R-:W-:-:S05]  /*2d20*/  FMNMX.FTZ R2, R11, R2, !PT ;  /* 0x000000020b027209 */ /* 0x004fca0007810000 */
[----:B------:R-:W2:Y:S01]  /*2d30*/  SHFL.BFLY PT, R3, R2, 0x1, 0x1f ;  /* 0x0c201f0002037f89 */ /* 0x000ea200000e0000 */
[----:B-1----:R-:W-:-:S03]  /*2d40*/  FMNMX.FTZ R132, R9, R132, !PT ;  /* 0x0000008409847209 */ /* 0x002fc60007810000 */
[----:B------:R-:W-:Y:S01]  /*2d50*/  LDSM.16.MT88.4 R8, [R192+0x2900] ;  /* 0x00290000c008783b */ /* 0x000fe20000004200 */
[C---:B------:R-:W-:Y:S01]  /*2d60*/  FSETP.NEU.FTZ.AND P0, PT, R132.reuse, -INF , PT ;  /* 0xff8000008400780b */ /* 0x040fe20003f1d000 */
[----:B------:R-:W-:Y:S01]  /*2d70*/  FMUL.FTZ R140, R132, c[0x0][0x2d0] ;  /* 0x0000b400848c7a20 */ /* 0x000fe20000410000 */
[----:B--2---:R-:W-:-:S04]  /*2d80*/  FMNMX.FTZ R3, R2, R3, !PT ;  /* 0x0000000302037209 */ /* 0x004fc80007810000 */
[----:B------:R-:W-:Y:S01]  /*2d90*/  FSEL R140, R140, RZ, P0 ;  /* 0x000000ff8c8c7208 */ /* 0x000fe20000000000 */
[C---:B------:R-:W-:Y:S01]  /*2da0*/  FMUL.FTZ R158, R3.reuse, c[0x0][0x2d0] ;  /* 0x0000b400039e7a20 */ /* 0x040fe20000410000 */
[----:B------:R-:W-:-:S03]  /*2db0*/  FSETP.NEU.FTZ.AND P0, PT, R3, -INF , PT ;  /* 0xff8000000300780b */ /* 0x000fc60003f1d000 */
[--C-:B------:R-:W-:Y:S01]  /*2dc0*/  FFMA.FTZ R151, R32, c[0x0][0x2d0], -R140.reuse ;  /* 0x0000b40020977a23 */ /* 0x100fe2000001088c */
[----:B------:R-:W-:Y:S01]  /*2dd0*/  FSEL R158, R158, RZ, P0 ;  /* 0x000000ff9e9e7208 */ /* 0x000fe20000000000 */
[--C-:B------:R-:W-:Y:S01]  /*2de0*/  FFMA.FTZ R150, R39, c[0x0][0x2d0], -R140.reuse ;  /* 0x0000b40027967a23 */ /* 0x100fe2000001088c */
[----:B------:R-:W-:Y:S01]  /*2df0*/  PLOP3.LUT P0, PT, PT, PT, UP0, 0x40, 0x0 ;  /* 0x000000000000781c */ /* 0x000fe20003f0e808 */
[--C-:B------:R-:W-:Y:S02]  /*2e00*/  FFMA.FTZ R148, R47, c[0x0][0x2d0], -R140.reuse ;  /* 0x0000b4002f947a23 */ /* 0x100fe4000001088c */
[----:B------:R-:W-:Y:S01]  /*2e10*/  MUFU.EX2 R151, R151 ;  /* 0x0000009700977308 */ /* 0x000fe20000000800 */
[----:B------:R-:W-:Y:S02]  /*2e20*/  FFMA.FTZ R145, R45, c[0x0][0x2d0], -R140 ;  /* 0x0000b4002d917a23 */ /* 0x000fe4000001088c */
[--C-:B------:R-:W-:Y:S01]  /*2e30*/  FFMA.FTZ R152, R34, c[0x0][0x2d0], -R158.reuse ;  /* 0x0000b40022987a23 */ /* 0x100fe2000001089e */
[----:B------:R-:W-:Y:S01]  /*2e40*/  LDSM.16.MT88.4 R44, [R190+0x100] ;  /* 0x00010000be2c783b */ /* 0x000fe20000004200 */
[----:B------:R-:W-:-:S02]  /*2e50*/  FFMA.FTZ R153, R37, c[0x0][0x2d0], -R158 ;  /* 0x0000b40025997a23 */ /* 0x000fc4000001089e */
[--C-:B------:R-:W-:Y:S01]  /*2e60*/  FFMA.FTZ R155, R43, c[0x0][0x2d0], -R158.reuse ;  /* 0x0000b4002b9b7a23 */ /* 0x100fe2000001089e */
[----:B------:R-:W1:Y:S01]  /*2e70*/  LDSM.16.MT88.4 R36, [R192+0x100] ;  /* 0x00010000c024783b */ /* 0x000e620000004200 */
[----:B------:R-:W-:Y:S01]  /*2e80*/  FFMA.FTZ R146, R41, c[0x0][0x2d0], -R158 ;  /* 0x0000b40029927a23 */ /* 0x000fe2000001089e */
[----:B------:R-:W2:Y:S01]  /*2e90*/  MUFU.EX2 R150, R150 ;  /* 0x0000009600967308 */ /* 0x000ea20000000800 */
[--C-:B------:R-:W-:Y:S02]  /*2ea0*/  FFMA.FTZ R149, R89, c[0x0][0x2d0], -R140.reuse ;  /* 0x0000b40059957a23 */ /* 0x100fe4000001088c */
[--C-:B------:R-:W-:Y:S02]  /*2eb0*/  FFMA.FTZ R144, R35, c[0x0][0x2d0], -R140.reuse ;  /* 0x0000b40023907a23 */ /* 0x100fe4000001088c */
[--C-:B------:R-:W-:Y:S02]  /*2ec0*/  FFMA.FTZ R135, R33, c[0x0][0x2d0], -R140.reuse ;  /* 0x0000b40021877a23 */ /* 0x100fe4000001088c */
[----:B------:R-:W-:Y:S01]  /*2ed0*/  FFMA.FTZ R2, R21, c[0x0][0x2d0], -R140 ;  /* 0x0000b40015027a23 */ /* 0x000fe2000001088c */
[----:B------:R-:W-:Y:S01]  /*2ee0*/  MUFU.EX2 R148, R148 ;  /* 0x0000009400947308 */ /* 0x000fe20000000800 */
[--C-:B------:R-:W-:Y:S01]  /*2ef0*/  FFMA.FTZ R147, R31, c[0x0][0x2d0], -R158.reuse ;  /* 0x0000b4001f937a23 */ /* 0x100fe2000001089e */
[----:B------:R-:W3:Y:S01]  /*2f00*/  LDSM.16.MT88.4 R20, [R192+0x900] ;  /* 0x00090000c014783b */ /* 0x000ee20000004200 */
[----:B------:R-:W-:-:S02]  /*2f10*/  FFMA.FTZ R134, R29, c[0x0][0x2d0], -R158 ;  /* 0x0000b4001d867a23 */ /* 0x000fc4000001089e */
[--C-:B------:R-:W-:Y:S01]  /*2f20*/  FFMA.FTZ R133, R27, c[0x0][0x2d0], -R158.reuse ;  /* 0x0000b4001b857a23 */ /* 0x100fe2000001089e */
[----:B------:R-:W-:Y:S01]  /*2f30*/  LDSM.16.MT88.4 R32, [R189+0x900] ;  /* 0x00090000bd20783b */ /* 0x000fe20000004200 */
[----:B------:R-:W-:Y:S01]  /*2f40*/  FFMA.FTZ R0, R25, c[0x0][0x2d0], -R158 ;  /* 0x0000b40019007a23 */ /* 0x000fe2000001089e */
[----:B------:R-:W4:Y:S01]  /*2f50*/  MUFU.EX2 R145, R145 ;  /* 0x0000009100917308 */ /* 0x000f220000000800 */
[----:B--2---:R-:W-:Y:S01]  /*2f60*/  F2FP.BF16.PACK_AB R116, R150, R151 ;  /* 0x000000979674723e */ /* 0x004fe200000010ff */
[----:B------:R-:W-:Y:S01]  /*2f70*/  LDSM.16.MT88.4 R28, [R188+0x900] ;  /* 0x00090000bc1c783b */ /* 0x000fe20000004200 */
[--C-:B------:R-:W-:Y:S02]  /*2f80*/  FFMA.FTZ R154, R217, c[0x0][0x2d0], -R140.reuse ;  /* 0x0000b400d99a7a23 */ /* 0x100fe4000001088c */
[--C-:B------:R-:W-:Y:S01]  /*2f90*/  FFMA.FTZ R157, R157, c[0x0][0x2d0], -R140.reuse ;  /* 0x0000b4009d9d7a23 */ /* 0x100fe2000001088c */
[----:B------:R-:W-:Y:S01]  /*2fa0*/  LDSM.16.MT88.4 R24, [R190+0x2900] ;  /* 0x00290000be18783b */ /* 0x000fe20000004200 */
[--C-:B------:R-:W-:Y:S01]  /*2fb0*/  FFMA.FTZ R156, R215, c[0x0][0x2d0], -R140.reuse ;  /* 0x0000b400d79c7a23 */ /* 0x100fe2000001088c */
[----:B------:R-:W-:Y:S01]  /*2fc0*/  MUFU.EX2 R152, R152 ;  /* 0x0000009800987308 */ /* 0x000fe20000000800 */
[----:B------:R-:W-:-:S02]  /*2fd0*/  FFMA.FTZ R159, R159, c[0x0][0x2d0], -R140 ;  /* 0x0000b4009f9f7a23 */ /* 0x000fc4000001088c */
[--C-:B------:R-:W-:Y:S02]  /*2fe0*/  FFMA.FTZ R160, R213, c[0x0][0x2d0], -R158.reuse ;  /* 0x0000b400d5a07a23 */ /* 0x100fe4000001089e */
[--C-:B------:R-:W-:Y:S02]  /*2ff0*/  FFMA.FTZ R163, R163, c[0x0][0x2d0], -R158.reuse ;  /* 0x0000b400a3a37a23 */ /* 0x100fe4000001089e */
[--C-:B------:R-:W-:Y:S01]  /*3000*/  FFMA.FTZ R162, R211, c[0x0][0x2d0], -R158.reuse ;  /* 0x0000b400d3a27a23 */ /* 0x100fe2000001089e */
[----:B------:R-:W2:Y:S01]  /*3010*/  MUFU.EX2 R153, R153 ;  /* 0x0000009900997308 */ /* 0x000ea20000000800 */
[----:B----4-:R-:W-:Y:S01]  /*3020*/  F2FP.BF16.PACK_AB R118, R145, R148 ;  /* 0x000000949176723e */ /* 0x010fe200000010ff */
[----:B------:R-:W-:Y:S02]  /*3030*/  FFMA.FTZ R165, R165, c[0x0][0x2d0], -R158 ;  /* 0x0000b400a5a57a23 */ /* 0x000fe4000001089e */
[----:B------:R-:W-:Y:S02]  /*3040*/  FFMA.FTZ R225, R169, c[0x0][0x2d0], -R140 ;  /* 0x0000b400a9e17a23 */ /* 0x000fe4000001088c */
[----:B------:R-:W-:-:S02]  /*3050*/  FFMA.FTZ R167, R167, c[0x0][0x2d0], -R158 ;  /* 0x0000b400a7a77a23 */ /* 0x000fc4000001089e */
[----:B------:R-:W-:Y:S01]  /*3060*/  MUFU.EX2 R155, R155 ;  /* 0x0000009b009b7308 */ /* 0x000fe20000000800 */
[--C-:B------:R-:W-:Y:S02]  /*3070*/  FFMA.FTZ R168, R143, c[0x0][0x2d0], -R158.reuse ;  /* 0x0000b4008fa87a23 */ /* 0x100fe4000001089e */
[----:B------:R-:W-:Y:S02]  /*3080*/  FFMA.FTZ R169, R141, c[0x0][0x2d0], -R158 ;  /* 0x0000b4008da97a23 */ /* 0x000fe4000001089e */
[--C-:B------:R-:W-:Y:S02]  /*3090*/  FFMA.FTZ R164, R175, c[0x0][0x2d0], -R140.reuse ;  /* 0x0000b400afa47a23 */ /* 0x100fe4000001088c */
[--C-:B------:R-:W-:Y:S01]  /*30a0*/  FFMA.FTZ R173, R173, c[0x0][0x2d0], -R140.reuse ;  /* 0x0000b400adad7a23 */ /* 0x100fe2000001088c */
[----:B------:R-:W4:Y:S01]  /*30b0*/  MUFU.EX2 R146, R146 ;  /* 0x0000009200927308 */ /* 0x000f220000000800 */
[----:B--2---:R-:W-:Y:S01]  /*30c0*/  F2FP.BF16.PACK_AB R117, R153, R152 ;  /* 0x000000989975723e */ /* 0x004fe200000010ff */
[----:B------:R-:W-:-:S02]  /*30d0*/  FFMA.FTZ R166, R171, c[0x0][0x2d0], -R140 ;  /* 0x0000b400aba67a23 */ /* 0x000fc4000001088c */
[----:B------:R-:W-:Y:S01]  /*30e0*/  FFMA.FTZ R158, R161, c[0x0][0x2d0], -R158 ;  /* 0x0000b400a19e7a23 */ /* 0x000fe2000001089e */
[----:B------:R-:W-:Y:S01]  /*30f0*/  LDSM.16.MT88.4 R140, [R190+0x1900] ;  /* 0x00190000be8c783b */ /* 0x000fe20000004200 */
[----:B------:R-:W-:Y:S02]  /*3100*/  FADD.FTZ R151, R151, R150 ;  /* 0x0000009697977221 */ /* 0x000fe40000010000 */
[----:B------:R-:W-:Y:S01]  /*3110*/  MUFU.EX2 R149, R149 ;  /* 0x0000009500957308 */ /* 0x000fe20000000800 */
[----:B------:R-:W-:Y:S02]  /*3120*/  FADD.FTZ R152, R152, R153 ;  /* 0x0000009998987221 */ /* 0x000fe40000010000 */
[----:B------:R-:W-:-:S04]  /*3130*/  FADD.FTZ R148, R148, R151 ;  /* 0x0000009794947221 */ /* 0x000fc80000010000 */
[----:B------:R-:W-:Y:S01]  /*3140*/  FADD.FTZ R148, R145, R148 ;  /* 0x0000009491947221 */ /* 0x000fe20000010000 */
[----:B----4-:R-:W-:Y:S01]  /*3150*/  F2FP.BF16.PACK_AB R119, R146, R155 ;  /* 0x0000009b9277723e */ /* 0x010fe200000010ff */
[----:B------:R-:W2:Y:S01]  /*3160*/  MUFU.EX2 R144, R144 ;  /* 0x0000009000907308 */ /* 0x000ea20000000800 */
[----:B------:R-:W-:-:S04]  /*3170*/  FADD.FTZ R155, R155, R152 ;  /* 0x000000989b9b7221 */ /* 0x000fc80000010000 */
[----:B------:R-:W-:Y:S01]  /*3180*/  FADD.FTZ R146, R146, R155 ;  /* 0x0000009b92927221 */ /* 0x000fe20000010000 */
[C---:B------:R-:W-:Y:S02]  /*3190*/  HMMA.16816.F32.BF16 R64, R116.reuse, R68, RZ ;  /* 0x000000447440723c */ /* 0x040fe400000418ff */
[----:B------:R-:W-:Y:S06]  /*31a0*/  MUFU.EX2 R135, R135 ;  /* 0x0000008700877308 */ /* 0x000fec0000000800 */
[C---:B------:R-:W-:Y:S02]  /*31b0*/  HMMA.16816.F32.BF16 R80, R116.reuse, R84, RZ ;  /* 0x000000547450723c */ /* 0x040fe400000418ff */
[----:B------:R-:W-:Y:S06]  /*31c0*/  MUFU.EX2 R2, R2 ;  /* 0x0000000200027308 */ /* 0x000fec0000000800 */
[C---:B------:R-:W-:Y:S02]  /*31d0*/  HMMA.16816.F32.BF16 R68, R116.reuse, R70, RZ ;  /* 0x000000467444723c */ /* 0x040fe400000418ff */
[----:B------:R-:W-:Y:S06]  /*31e0*/  MUFU.EX2 R147, R147 ;  /* 0x0000009300937308 */ /* 0x000fec0000000800 */
[C---:B------:R-:W-:Y:S02]  /*31f0*/  HMMA.16816.F32.BF16 R84, R116.reuse, R86, RZ ;  /* 0x000000567454723c */ /* 0x040fe400000418ff */
[----:B------:R-:W4:Y:S06]  /*3200*/  MUFU.EX2 R134, R134 ;  /* 0x0000008600867308 */ /* 0x000f2c0000000800 */
[C---:B-1----:R-:W-:Y:S02]  /*3210*/  HMMA.16816.F32.BF16 R128, R116.reuse, R36, RZ ;  /* 0x000000247480723c */ /* 0x042fe400000418ff */
[----:B------:R-:W-:Y:S06]  /*3220*/  MUFU.EX2 R133, R133 ;  /* 0x0000008500857308 */ /* 0x000fec0000000800 */
[C---:B------:R-:W-:Y:S02]  /*3230*/  HMMA.16816.F32.BF16 R40, R116.reuse, R44, RZ ;  /* 0x0000002c7428723c */ /* 0x040fe400000418ff */
[----:B------:R-:W1:Y:S06]  /*3240*/  MUFU.EX2 R0, R0 ;  /* 0x0000000000007308 */ /* 0x000e6c0000000800 */
[C---:B------:R-:W-:Y:S02]  /*3250*/  HMMA.16816.F32.BF16 R48, R116.reuse, R52, RZ ;  /* 0x000000347430723c */ /* 0x040fe400000418ff */
[----:B------:R-:W-:Y:S06]  /*3260*/  MUFU.EX2 R154, R154 ;  /* 0x0000009a009a7308 */ /* 0x000fec0000000800 */
[C---:B------:R-:W-:Y:S02]  /*3270*/  HMMA.16816.F32.BF16 R56, R116.reuse, R60, RZ ;  /* 0x0000003c7438723c */ /* 0x040fe400000418ff */
[----:B------:R-:W5:Y:S06]  /*3280*/  MUFU.EX2 R157, R157 ;  /* 0x0000009d009d7308 */ /* 0x000f6c0000000800 */
[C---:B------:R-:W-:Y:S02]  /*3290*/  HMMA.16816.F32.BF16 R72, R116.reuse, R76, RZ ;  /* 0x0000004c7448723c */ /* 0x040fe400000418ff */
[----:B------:R-:W-:Y:S06]  /*32a0*/  MUFU.EX2 R156, R156 ;  /* 0x0000009c009c7308 */ /* 0x000fec0000000800 */
[C---:B------:R-:W-:Y:S02]  /*32b0*/  HMMA.16816.F32.BF16 R88, R116.reuse, R92, RZ ;  /* 0x0000005c7458723c */ /* 0x040fe400000418ff */
[----:B------:R-:W1:Y:S06]  /*32c0*/  MUFU.EX2 R159, R159 ;  /* 0x0000009f009f7308 */ /* 0x000e6c0000000800 */
        /* <DEDUP_REMOVED lines=24> */
[C---:B------:R-:W-:Y:S07]  /*3450*/  HMMA.16816.F32.BF16 R120, R116.reuse, R4, RZ ;  /* 0x000000047478723c */ /* 0x040fee00000418ff */
[----:B--2---:R-:W-:Y:S01]  /*3460*/  F2FP.BF16.PACK_AB R4, R144, R149 ;  /* 0x000000959004723e */ /* 0x004fe200000010ff */
[----:B------:R-:W-:Y:S01]  /*3470*/  HMMA.16816.F32.BF16 R116, R116, R6, RZ ;  /* 0x000000067474723c */ /* 0x000fe200000418ff */
[----:B----4-:R-:W-:Y:S01]  /*3480*/  F2FP.BF16.PACK_AB R5, R134, R147 ;  /* 0x000000938605723e */ /* 0x010fe200000010ff */
[----:B------:R-:W-:-:S02]  /*3490*/  FADD.FTZ R149, R149, R148 ;  /* 0x0000009495957221 */ /* 0x000fc40000010000 */
[----:B------:R-:W-:Y:S02]  /*34a0*/  FADD.FTZ R147, R147, R146 ;  /* 0x0000009293937221 */ /* 0x000fe40000010000 */
[----:B------:R-:W-:Y:S01]  /*34b0*/  FADD.FTZ R144, R144, R149 ;  /* 0x0000009590907221 */ /* 0x000fe20000010000 */
[----:B------:R-:W-:Y:S01]  /*34c0*/  F2FP.BF16.PACK_AB R6, R2, R135 ;  /* 0x000000870206723e */ /* 0x000fe200000010ff */
[----:B------:R-:W-:Y:S01]  /*34d0*/  FADD.FTZ R134, R134, R147 ;  /* 0x0000009386867221 */ /* 0x000fe20000010000 */
[----:B-1----:R-:W-:Y:S01]  /*34e0*/  F2FP.BF16.PACK_AB R7, R0, R133 ;  /* 0x000000850007723e */ /* 0x002fe200000010ff */
[----:B------:R-:W-:Y:S02]  /*34f0*/  FADD.FTZ R135, R135, R144 ;  /* 0x0000009087877221 */ /* 0x000fe40000010000 */
[----:B------:R-:W-:Y:S02]  /*3500*/  FADD.FTZ R133, R133, R134 ;  /* 0x0000008685857221 */ /* 0x000fe40000010000 */
[----:B------:R-:W-:-:S02]  /*3510*/  FADD.FTZ R135, R2, R135 ;  /* 0x0000008702877221 */ /* 0x000fc40000010000 */
[----:B------:R-:W-:Y:S01]  /*3520*/  HMMA.16816.F32.BF16 R64, R4, R8, R64 ;  /* 0x000000080440723c */ /* 0x000fe20000041840 */
[----:B------:R-:W-:-:S07]  /*3530*/  FADD.FTZ R133, R0, R133 ;  /* 0x0000008500857221 */ /* 0x000fce0000010000 */
[C---:B------:R-:W-:Y:S01]  /*3540*/  HMMA.16816.F32.BF16 R68, R4.reuse, R10, R68 ;  /* 0x0000000a0444723c */ /* 0x040fe20000041844 */
[----:B------:R-:W1:Y:S07]  /*3550*/  LDSM.16.MT88.4 R8, [R190+0x4900] ;  /* 0x00490000be08783b */ /* 0x000e6e0000004200 */
[C---:B------:R-:W-:Y:S08]  /*3560*/  HMMA.16816.F32.BF16 R80, R4.reuse, R16, R80 ;  /* 0x000000100450723c */ /* 0x040ff00000041850 */
[C---:B------:R-:W-:Y:S01]  /*3570*/  HMMA.16816.F32.BF16 R84, R4.reuse, R18, R84 ;  /* 0x000000120454723c */ /* 0x040fe20000041854 */
[----:B------:R-:W2:Y:S07]  /*3580*/  LDSM.16.MT88.4 R16, [R189+0x4900] ;  /* 0x00490000bd10783b */ /* 0x000eae0000004200 */
[C---:B---3--:R-:W-:Y:S08]  /*3590*/  HMMA.16816.F32.BF16 R128, R4.reuse, R20, R128 ;  /* 0x000000140480723c */ /* 0x048ff00000041880 */
[C---:B------:R-:W-:Y:S01]  /*35a0*/  HMMA.16816.F32.BF16 R36, R4.reuse, R22, R36 ;  /* 0x000000160424723c */ /* 0x040fe20000041824 */
[----:B------:R-:W3:Y:S07]  /*35b0*/  LDSM.16.MT88.4 R20, [R192+0x4900] ;  /* 0x00490000c014783b */ /* 0x000eee0000004200 */
[C---:B------:R-:W-:Y:S08]  /*35c0*/  HMMA.16816.F32.BF16 R88, R4.reuse, R12, R88 ;  /* 0x0000000c0458723c */ /* 0x040ff00000041858 */
[C---:B------:R-:W-:Y:S01]  /*35d0*/  HMMA.16816.F32.BF16 R92, R4.reuse, R14, R92 ;  /* 0x0000000e045c723c */ /* 0x040fe2000004185c */
[----:B------:R-:W4:Y:S07]  /*35e0*/  LDSM.16.MT88.4 R12, [R188+0x4900] ;  /* 0x00490000bc0c783b */ /* 0x000f2e0000004200 */
[C---:B-1----:R-:W-:Y:S08]  /*35f0*/  HMMA.16816.F32.BF16 R124, R4.reuse, R8, R124 ;  /* 0x00000008047c723c */ /* 0x042ff0000004187c */
[C---:B------:R-:W-:Y:S01]  /*3600*/  HMMA.16816.F32.BF16 R104, R4.reuse, R10, R104 ;  /* 0x0000000a0468723c */ /* 0x040fe20000041868 */
[----:B------:R-:W1:Y:S07]  /*3610*/  LDSM.16.MT88.4 R8, [R192+0x1100] ;  /* 0x00110000c008783b */ /* 0x000e6e0000004200 */
[C---:B--2---:R-:W-:Y:S08]  /*3620*/  HMMA.16816.F32.BF16 R108, R4.reuse, R16, R108 ;  /* 0x00000010046c723c */ /* 0x044ff0000004186c */
[C---:B------:R-:W-:Y:S01]  /*3630*/  HMMA.16816.F32.BF16 R112, R4.reuse, R18, R112 ;  /* 0x000000120470723c */ /* 0x040fe20000041870 */
[----:B------:R-:W2:Y:S07]  /*3640*/  LDSM.16.MT88.4 R16, [R190+0x1100] ;  /* 0x00110000be10783b */ /* 0x000eae0000004200 */
[C---:B------:R-:W-:Y:S08]  /*3650*/  HMMA.16816.F32.BF16 R40, R4.reuse, R136, R40 ;  /* 0x000000880428723c */ /* 0x040ff00000041828 */
[C---:B------:R-:W-:Y:S01]  /*3660*/  HMMA.16816.F32.BF16 R44, R4.reuse, R138, R44 ;  /* 0x0000008a042c723c */ /* 0x040fe2000004182c */
[----:B------:R-:W-:Y:S07]  /*3670*/  LDSM.16.MT88.4 R136, [R189+0x1900] ;  /* 0x00190000bd88783b */ /* 0x000fee0000004200 */
        /* <DEDUP_REMOVED lines=9> */
[C---:B---3--:R-:W-:Y:S08]  /*3710*/  HMMA.16816.F32.BF16 R96, R4.reuse, R20, R96 ;  /* 0x000000140460723c */ /* 0x048ff00000041860 */
[C---:B------:R-:W-:Y:S01]  /*3720*/  HMMA.16816.F32.BF16 R100, R4.reuse, R22, R100 ;  /* 0x000000160464723c */ /* 0x040fe20000041864 */
[----:B------:R-:W-:Y:S07]  /*3730*/  LDSM.16.MT88.4 R20, [R192+0x5100] ;  /* 0x00510000c014783b */ /* 0x000fee0000004200 */
[C---:B----4-:R-:W-:Y:S08]  /*3740*/  HMMA.16816.F32.BF16 R120, R4.reuse, R12, R120 ;  /* 0x0000000c0478723c */ /* 0x050ff00000041878 */
[----:B------:R-:W-:Y:S01]  /*3750*/  HMMA.16816.F32.BF16 R116, R4, R14, R116 ;  /* 0x0000000e0474723c */ /* 0x000fe20000041874 */
[----:B------:R-:W3:Y:S06]  /*3760*/  LDSM.16.MT88.4 R12, [R192+0x3100] ;  /* 0x00310000c00c783b */ /* 0x000eec0000004200 */
[----:B-----5:R-:W-:Y:S01]  /*3770*/  F2FP.BF16.PACK_AB R4, R157, R154 ;  /* 0x0000009a9d04723e */ /* 0x020fe200000010ff */
[----:B------:R-:W-:Y:S01]  /*3780*/  FADD.FTZ R154, R154, R135 ;  /* 0x000000879a9a7221 */ /* 0x000fe20000010000 */
[----:B------:R-:W-:-:S02]  /*3790*/  F2FP.BF16.PACK_AB R6, R159, R156 ;  /* 0x0000009c9f06723e */ /* 0x000fc400000010ff */
[----:B------:R-:W-:Y:S01]  /*37a0*/  F2FP.BF16.PACK_AB R5, R163, R160 ;  /* 0x000000a0a305723e */ /* 0x000fe200000010ff */
[----:B------:R-:W-:Y:S01]  /*37b0*/  FADD.FTZ R160, R160, R133 ;  /* 0x00000085a0a07221 */ /* 0x000fe20000010000 */
[----:B------:R-:W-:Y:S01]  /*37c0*/  F2FP.BF16.PACK_AB R7, R165, R162 ;  /* 0x000000a2a507723e */ /* 0x000fe200000010ff */
[----:B------:R-:W-:Y:S02]  /*37d0*/  FADD.FTZ R157, R157, R154 ;  /* 0x0000009a9d9d7221 */ /* 0x000fe40000010000 */
[----:B------:R-:W-:Y:S02]  /*37e0*/  FADD.FTZ R163, R163, R160 ;  /* 0x000000a0a3a37221 */ /* 0x000fe40000010000 */
[----:B------:R-:W-:Y:S02]  /*37f0*/  FADD.FTZ R156, R156, R157 ;  /* 0x0000009d9c9c7221 */ /* 0x000fe40000010000 */
[----:B-1----:R-:W-:Y:S01]  /*3800*/  HMMA.16816.F32.BF16 R128, R4, R8, R128 ;  /* 0x000000080480723c */ /* 0x002fe20000041880 */
[----:B------:R-:W-:-:S02]  /*3810*/  FADD.FTZ R162, R162, R163 ;  /* 0x000000a3a2a27221 */ /* 0x000fc40000010000 */
[----:B------:R-:W-:Y:S02]  /*3820*/  FADD.FTZ R159, R159, R156 ;  /* 0x0000009c9f9f7221 */ /* 0x000fe40000010000 */
[----:B------:R-:W-:-:S03]  /*3830*/  FADD.FTZ R162, R165, R162 ;  /* 0x000000a2a5a27221 */ /* 0x000fc60000010000 */
[C---:B------:R-:W-:Y:S01]  /*3840*/  HMMA.16816.F32.BF16 R36, R4.reuse, R10, R36 ;  /* 0x0000000a0424723c */ /* 0x040fe20000041824 */
[----:B------:R-:W1:Y:S07]  /*3850*/  LDSM.16.MT88.4 R8, [R189+0x3100] ;  /* 0x00310000bd08783b */ /* 0x000e6e0000004200 */
[C---:B--2---:R-:W-:Y:S08]  /*3860*/  HMMA.16816.F32.BF16 R40, R4.reuse, R16, R40 ;  /* 0x000000100428723c */ /* 0x044ff00000041828 */
[C---:B------:R-:W-:Y:S01]  /*3870*/  HMMA.16816.F32.BF16 R44, R4.reuse, R18, R44 ;  /* 0x00000012042c723c */ /* 0x040fe2000004182c */
[----:B------:R-:W2:Y:S07]  /*3880*/  LDSM.16.MT88.4 R16, [R188+0x3100] ;  /* 0x00310000bc10783b */ /* 0x000eae0000004200 */
[C---:B---3--:R-:W-:Y:S08]  /*3890*/  HMMA.16816.F32.BF16 R64, R4.reuse, R12, R64 ;  /* 0x0000000c0440723c */ /* 0x048ff00000041840 */
[C---:B------:R-:W-:Y:S01]  /*38a0*/  HMMA.16816.F32.BF16 R68, R4.reuse, R14, R68 ;  /* 0x0000000e0444723c */ /* 0x040fe20000041844 */
[----:B------:R-:W3:Y:S07]  /*38b0*/  LDSM.16.MT88.4 R12, [R190+0x5100] ;  /* 0x00510000be0c783b */ /* 0x000eee0000004200 */
[C---:B------:R-:W-:Y:S08]  /*38c0*/  HMMA.16816.F32.BF16 R96, R4.reuse, R20, R96 ;  /* 0x000000140460723c */ /* 0x040ff00000041860 */
[C---:B-1----:R-:W-:Y:S08]  /*38d0*/  HMMA.16816.F32.BF16 R80, R4.reuse, R8, R80 ;  /* 0x000000080450723c */ /* 0x042ff00000041850 */
        /* <DEDUP_REMOVED lines=8> */
[C---:B------:R-:W-:Y:S01]  /*3960*/  HMMA.16816.F32.BF16 R100, R4.reuse, R22, R100 ;  /* 0x000000160464723c */ /* 0x040fe20000041864 */
[----:B------:R-:W-:Y:S07]  /*3970*/  LDSM.16.MT88.4 R20, [R188+0x3900] ;  /* 0x00390000bc14783b */ /* 0x000fee0000004200 */
        /* <DEDUP_REMOVED lines=8> */
[----:B------:R-:W4:Y:S07]  /*3a00*/  LDSM.16.MT88.4 R32, [R188+0x1900] ;  /* 0x00190000bc20783b */ /* 0x000f2e0000004200 */
[C---:B------:R-:W-:Y:S08]  /*3a10*/  HMMA.16816.F32.BF16 R56, R4.reuse, R28, R56 ;  /* 0x0000001c0438723c */ /* 0x040ff00000041838 */
[C---:B------:R-:W-:Y:S01]  /*3a20*/  HMMA.16816.F32.BF16 R60, R4.reuse, R30, R60 ;  /* 0x0000001e043c723c */ /* 0x040fe2000004183c */
[----:B------:R-:W5:Y:S07]  /*3a30*/  LDSM.16.MT88.4 R28, [R190+0x3900] ;  /* 0x00390000be1c783b */ /* 0x000f6e0000004200 */
[C---:B------:R-:W-:Y:S08]  /*3a40*/  HMMA.16816.F32.BF16 R72, R4.reuse, R24, R72 ;  /* 0x000000180448723c */ /* 0x040ff00000041848 */
[----:B------:R-:W-:Y:S01]  /*3a50*/  HMMA.16816.F32.BF16 R76, R4, R26, R76 ;  /* 0x0000001a044c723c */ /* 0x000fe2000004184c */
[----:B------:R-:W2:Y:S06]  /*3a60*/  LDSM.16.MT88.4 R24, [R189+0x3900] ;  /* 0x00390000bd18783b */ /* 0x000eac0000004200 */
[----:B------:R-:W-:Y:S01]  /*3a70*/  F2FP.BF16.PACK_AB R4, R173, R164 ;  /* 0x000000a4ad04723e */ /* 0x000fe200000010ff */
        /* <DEDUP_REMOVED lines=8> */
[----:B---3--:R-:W-:Y:S01]  /*3b00*/  HMMA.16816.F32.BF16 R128, R4, R12, R128 ;  /* 0x0000000c0480723c */ /* 0x008fe20000041880 */
[----:B------:R-:W-:-:S02]  /*3b10*/  FADD.FTZ R169, R169, R168 ;  /* 0x000000a8a9a97221 */ /* 0x000fc40000010000 */
[----:B------:R-:W-:Y:S02]  /*3b20*/  FADD.FTZ R225, R225, R166 ;  /* 0x000000a6e1e17221 */ /* 0x000fe40000010000 */
[----:B------:R-:W-:-:S03]  /*3b30*/  FADD.FTZ R221, R158, R169 ;  /* 0x000000a99edd7221 */ /* 0x000fc60000010000 */
[C---:B------:R-:W-:Y:S01]  /*3b40*/  HMMA.16816.F32.BF16 R36, R4.reuse, R14, R36 ;  /* 0x0000000e0424723c */ /* 0x040fe20000041824 */
[----:B------:R-:W3:Y:S07]  /*3b50*/  LDSM.16.MT88.4 R12, [R190+0x5900] ;  /* 0x00590000be0c783b */ /* 0x000eee0000004200 */
[C---:B-1----:R-:W-:Y:S08]  /*3b60*/  HMMA.16816.F32.BF16 R64, R4.reuse, R8, R64 ;  /* 0x000000080440723c */ /* 0x042ff00000041840 */
[C---:B------:R-:W-:Y:S01]  /*3b70*/  HMMA.16816.F32.BF16 R68, R4.reuse, R10, R68 ;  /* 0x0000000a0444723c */ /* 0x040fe20000041844 */
[----:B------:R-:W1:Y:S07]  /*3b80*/  LDSM.16.MT88.4 R8, [R189+0x5900] ;  /* 0x00590000bd08783b */ /* 0x000e6e0000004200 */
[C---:B--2---:R-:W-:Y:S08]  /*3b90*/  HMMA.16816.F32.BF16 R96, R4.reuse, R16, R96 ;  /* 0x000000100460723c */ /* 0x044ff00000041860 */
[C---:B------:R-:W-:Y:S01]  /*3ba0*/  HMMA.16816.F32.BF16 R100, R4.reuse, R18, R100 ;  /* 0x000000120464723c */ /* 0x040fe20000041864 */
[----:B------:R-:W2:Y:S07]  /*3bb0*/  LDSM.16.MT88.4 R16, [R188+0x5900] ;  /* 0x00590000bc10783b */ /* 0x000eae0000004200 */
[C---:B------:R-:W-:Y:S08]  /*3bc0*/  HMMA.16816.F32.BF16 R40, R4.reuse, R140, R40 ;  /* 0x0000008c0428723c */ /* 0x040ff00000041828 */
[C---:B------:R-:W-:Y:S08]  /*3bd0*/  HMMA.16816.F32.BF16 R44, R4.reuse, R142, R44 ;  /* 0x0000008e042c723c */ /* 0x040ff0000004182c */
[C---:B------:R-:W-:Y:S08]  /*3be0*/  HMMA.16816.F32.BF16 R48, R4.reuse, R136, R48 ;  /* 0x000000880430723c */ /* 0x040ff00000041830 */
[C---:B------:R-:W-:Y:S08]  /*3bf0*/  HMMA.16816.F32.BF16 R52, R4.reuse, R138, R52 ;  /* 0x0000008a0434723c */ /* 0x040ff00000041834 */
[C---:B----4-:R-:W-:Y:S08]  /*3c00*/  HMMA.16816.F32.BF16 R56, R4.reuse, R32, R56 ;  /* 0x000000200438723c */ /* 0x050ff00000041838 */
[C---:B------:R-:W-:Y:S08]  /*3c10*/  HMMA.16816.F32.BF16 R60, R4.reuse, R34, R60 ;  /* 0x00000022043c723c */ /* 0x040ff0000004183c */
[C---:B-----5:R-:W-:Y:S08]  /*3c20*/  HMMA.16816.F32.BF16 R72, R4.reuse, R28, R72 ;  /* 0x0000001c0448723c */ /* 0x060ff00000041848 */
[C---:B------:R-:W-:Y:S08]  /*3c30*/  HMMA.16816.F32.BF16 R76, R4.reuse, R30, R76 ;  /* 0x0000001e044c723c */ /* 0x040ff0000004184c */
[C---:B------:R-:W-:Y:S08]  /*3c40*/  HMMA.16816.F32.BF16 R80, R4.reuse, R24, R80 ;  /* 0x000000180450723c */ /* 0x040ff00000041850 */
[C---:B------:R-:W-:Y:S08]  /*3c50*/  HMMA.16816.F32.BF16 R84, R4.reuse, R26, R84 ;  /* 0x0000001a0454723c */ /* 0x040ff00000041854 */
[C---:B------:R-:W-:Y:S08]  /*3c60*/  HMMA.16816.F32.BF16 R88, R4.reuse, R20, R88 ;  /* 0x000000140458723c */ /* 0x040ff00000041858 */
[C---:B------:R-:W-:Y:S08]  /*3c70*/  HMMA.16816.F32.BF16 R92, R4.reuse, R22, R92 ;  /* 0x00000016045c723c */ /* 0x040ff0000004185c */
[C---:B---3--:R-:W-:Y:S08]  /*3c80*/  HMMA.16816.F32.BF16 R124, R4.reuse, R12, R124 ;  /* 0x0000000c047c723c */ /* 0x048ff0000004187c */
[C---:B------:R-:W-:Y:S08]  /*3c90*/  HMMA.16816.F32.BF16 R104, R4.reuse, R14, R104 ;  /* 0x0000000e0468723c */ /* 0x040ff00000041868 */
[C---:B-1----:R-:W-:Y:S08]  /*3ca0*/  HMMA.16816.F32.BF16 R108, R4.reuse, R8, R108 ;  /* 0x00000008046c723c */ /* 0x042ff0000004186c */
[C---:B------:R-:W-:Y:S08]  /*3cb0*/  HMMA.16816.F32.BF16 R112, R4.reuse, R10, R112 ;  /* 0x0000000a0470723c */ /* 0x040ff00000041870 */
[C---:B--2---:R-:W-:Y:S08]  /*3cc0*/  HMMA.16816.F32.BF16 R120, R4.reuse, R16, R120 ;  /* 0x000000100478723c */ /* 0x044ff00000041878 */
[----:B------:R-:W-:Y:S01]  /*3cd0*/  HMMA.16816.F32.BF16 R116, R4, R18, R116 ;  /* 0x000000120474723c */ /* 0x000fe20000041874 */
[----:B------:R-:W-:Y:S07]  /*3ce0*/  @P0 BRA `(.L_x_2) ;  /* 0x00002b7000000947 */ /* 0x000fee0003800000 */
[----:B------:R-:W-:Y:S01]  /*3cf0*/  SHF.R.S32.HI R0, RZ, 0x1f, R207 ;  /* 0x0000001fff007819 */ /* 0x000fe200000114cf */
[----:B------:R-:W-:Y:S01]  /*3d00*/  IMAD.MOV.U32 R133, RZ, RZ, R132 ;  /* 0x000000ffff857224 */ /* 0x000fe200078e0084 */
[----:B------:R-:W-:Y:S01]  /*3d10*/  SHF.R.S32.HI R5, RZ, 0x1f, R206 ;  /* 0x0000001fff057819 */ /* 0x000fe200000114ce */
[----:B------:R-:W-:Y:S01]  /*3d20*/  IMAD.WIDE R222, R208, 0x2, RZ ;  /* 0x00000002d0de7825 */ /* 0x000fe200078e02ff */
[----:B------:R-:W-:Y:S01]  /*3d30*/  LEA.HI R219, R0, R207, RZ, 0x3 ;  /* 0x000000cf00db7211 */ /* 0x000fe200078f18ff */
[----:B------:R-:W-:Y:S01]  /*3d40*/  UIADD3 UR7, UR7, -0x2, URZ ;  /* 0xfffffffe07077890 */ /* 0x000fe2000fffe03f */
[----:B------:R-:W-:Y:S01]  /*3d50*/  LEA.HI R220, R5, R206, RZ, 0x3 ;  /* 0x000000ce05dc7211 */ /* 0x000fe200078f18ff */
[----:B------:R-:W-:Y:S01]  /*3d60*/  IMAD.MOV.U32 R0, RZ, RZ, R3 ;  /* 0x000000ffff007224 */ /* 0x000fe200078e0003 */
[----:B------:R-:W-:-:S02]  /*3d70*/  LOP3.LUT R219, R219, 0xfffffff8, RZ, 0xc0, !PT ;  /* 0xfffffff8dbdb7812 */ /* 0x000fc400078ec0ff */
[----:B------:R-:W-:Y:S02]  /*3d80*/  LOP3.LUT R220, R220, 0xfffffff8, RZ, 0xc0, !PT ;  /* 0xfffffff8dcdc7812 */ /* 0x000fe400078ec0ff */
[----:B------:R-:W-:Y:S02]  /*3d90*/  SHF.R.S32.HI R2, RZ, 0x1f, R219 ;  /* 0x0000001fff027819 */ /* 0x000fe400000114db */
[----:B------:R-:W-:Y:S02]  /*3da0*/  SHF.R.S32.HI R3, RZ, 0x1f, R220 ;  /* 0x0000001fff037819 */ /* 0x000fe400000114dc */
[C---:B------:R-:W-:Y:S01]  /*3db0*/  SHF.L.U64.HI R217, R219.reuse, 0x1, R2 ;  /* 0x00000001dbd97819 */ /* 0x040fe20000010202 */
[----:B------:R-:W-:Y:S01]  /*3dc0*/  IMAD.SHL.U32 R219, R219, 0x2, RZ ;  /* 0x00000002dbdb7824 */ /* 0x000fe200078e00ff */
[----:B------:R-:W-:Y:S01]  /*3dd0*/  SEL R215, RZ, 0x10, P5 ;  /* 0x00000010ffd77807 */ /* 0x000fe20002800000 */
[----:B------:R-:W-:Y:S01]  /*3de0*/  IMAD.SHL.U32 R216, R203, 0x2, RZ ;  /* 0x00000002cbd87824 */ /* 0x000fe200078e00ff */
[----:B------:R-:W-:Y:S02]  /*3df0*/  SEL R214, RZ, 0x10, P4 ;  /* 0x00000010ffd67807 */ /* 0x000fe40002000000 */
[----:B------:R-:W-:-:S02]  /*3e00*/  SEL R2, RZ, 0x10, P6 ;  /* 0x00000010ff027807 */ /* 0x000fc40003000000 */
[C---:B------:R-:W-:Y:S02]  /*3e10*/  ISETP.NE.U32.AND P1, PT, R215.reuse, RZ, PT ;  /* 0x000000ffd700720c */ /* 0x040fe40003f25070 */
[----:B------:R-:W-:Y:S02]  /*3e20*/  IADD3 R213, -R215, 0x10, RZ ;  /* 0x00000010d7d57810 */ /* 0x000fe40007ffe1ff */
[C---:B------:R-:W-:Y:S02]  /*3e30*/  ISETP.NE.U32.AND P0, PT, R214.reuse, RZ, PT ;  /* 0x000000ffd600720c */ /* 0x040fe40003f05070 */
[----:B------:R-:W-:Y:S02]  /*3e40*/  IADD3 R212, -R214, 0x10, RZ ;  /* 0x00000010d6d47810 */ /* 0x000fe40007ffe1ff */
[----:B------:R-:W-:Y:S02]  /*3e50*/  IADD3 R211, -R2, 0x10, RZ ;  /* 0x0000001002d37810 */ /* 0x000fe40007ffe1ff */
[C---:B------:R-:W-:Y:S01]  /*3e60*/  SHF.L.U64.HI R218, R220.reuse, 0x1, R3 ;  /* 0x00000001dcda7819 */ /* 0x040fe20000010203 */
[----:B------:R-:W-:Y:S01]  /*3e70*/  IMAD.SHL.U32 R220, R220, 0x2, RZ ;  /* 0x00000002dcdc7824 */ /* 0x000fe200078e00ff */
[----:B------:R-:W-:-:S02]  /*3e80*/  P2R R3, PR, RZ, 0x2 ;  /* 0x00000002ff037803 */ /* 0x000fc40000000000 */
[----:B------:R-:W-:Y:S02]  /*3e90*/  P2R R3, PR, RZ, 0x1 ;  /* 0x00000001ff037803 */ /* 0x000fe40000000000 */
[----:B------:R-:W-:Y:S02]  /*3ea0*/  LOP3.LUT R213, R213, 0xf, RZ, 0xc0, !PT ;  /* 0x0000000fd5d57812 */ /* 0x000fe400078ec0ff */
[----:B------:R-:W-:Y:S02]  /*3eb0*/  LOP3.LUT R212, R212, 0xf, RZ, 0xc0, !PT ;  /* 0x0000000fd4d47812 */ /* 0x000fe400078ec0ff */
[----:B------:R-:W-:Y:S02]  /*3ec0*/  LOP3.LUT R211, R211, 0xf, RZ, 0xc0, !PT ;  /* 0x0000000fd3d37812 */ /* 0x000fe400078ec0ff */
[----:B------:R-:W-:Y:S01]  /*3ed0*/  ISETP.NE.U32.AND P2, PT, R2, RZ, PT ;  /* 0x000000ff0200720c */ /* 0x000fe20003f45070 */
[----:B------:R-:W-:Y:S05]  /*3ee0*/  BRA `(.L_x_3) ;  /* 0x0000034000007947 */ /* 0x000fea0003800000 */
.L_x_5:
[----:B------:R-:W-:Y:S01]  /*3ef0*/  ULEA UR4, UR7, UR10, 0x6 ;  /* 0x0000000a07047291 */ /* 0x000fe2000f8e303f */
[----:B------:R-:W-:Y:S01]  /*3f00*/  ISETP.NE.AND P1, PT, R199, 0x1, PT ;  /* 0x00000001c700780c */ /* 0x000fe20003f25270 */
[----:B------:R-:W-:Y:S04]  /*3f10*/  IMAD.MOV.U32 R200, RZ, RZ, RZ ;  /* 0x000000ffffc87224 */ /* 0x000fe800078e00ff */
[----:B------:R-:W-:Y:S05]  /*3f20*/  IMAD.U32 R2, RZ, RZ, UR4 ;  /* 0x00000004ff027e24 */ /* 0x000fea000f8e00ff */
[----:B------:R-:W-:Y:S05]  /*3f30*/  IADD3 R201, R2, -0x40, R205 ;  /* 0xffffffc002c97810 */ /* 0x000fea0007ffe0cd */
[----:B------:R-:W-:Y:S04]  /*3f40*/  @P1 IMAD.HI.U32 R3, R201, c[0x0][0x2bc], RZ ;  /* 0x0000af00c9031a27 */ /* 0x000fe800078e00ff */
[----:B------:R-:W-:Y:S01]  /*3f50*/  IMAD.MOV.U32 R2, RZ, RZ, R201 ;  /* 0x000000ffff027224 */ /* 0x000fe200078e00c9 */
[----:B------:R-:W-:Y:S04]  /*3f60*/  @P1 SHF.R.U32.HI R2, RZ, c[0x0][0x2c0], R3 ;  /* 0x0000b000ff021a19 */ /* 0x000fe80000011603 */
[C---:B------:R-:W-:Y:S04]  /*3f70*/  @!P3 IADD3 R132, P0, R2.reuse, UR14, RZ ;  /* 0x0000000e0284bc10 */ /* 0x040fe8000ff1e0ff */
[----:B------:R-:W-:Y:S01]  /*3f80*/  @!P3 LEA.HI.X.SX32 R3, R2, UR11, 0x1, P0 ;  /* 0x0000000b0203bc11 */ /* 0x000fe200080f0eff */
[----:B------:R-:W-:Y:S01]  /*3f90*/  IMAD.MOV R2, RZ, RZ, -R2 ;  /* 0x000000ffff027224 */ /* 0x000fe200078e0a02 */
[----:B------:R-:W-:Y:S03]  /*3fa0*/  @!P3 LEA R134, P0, R132, c[0x0][0x2a0], 0x2 ;  /* 0x0000a8008486ba11 */ /* 0x000fe600078010ff */
[----:B------:R-:W-:Y:S01]  /*3fb0*/  IMAD R201, R2, c[0x0][0x2b8], R201 ;  /* 0x0000ae0002c97a24 */ /* 0x000fe200078e02c9 */
[----:B------:R-:W-:Y:S03]  /*3fc0*/  @!P3 LEA.HI.X R135, R132, c[0x0][0x2a4], R3, 0x2, P0 ;  /* 0x0000a9008487ba11 */ /* 0x000fe600000f1403 */
[----:B------:R-:W-:Y:S01]  /*3fd0*/  IMAD.WIDE.U32 R136, R201, c[0x0][0x1e0], RZ ;  /* 0x00007800c9887a25 */ /* 0x000fe200078e00ff */
[----:B------:R-:W-:Y:S01]  /*3fe0*/  SHF.R.S32.HI R3, RZ, 0x1f, R201 ;  /* 0x0000001fff037819 */ /* 0x000fe200000114c9 */
[----:B------:R-:W2:Y:S04]  /*3ff0*/  @!P3 LDG.E R200, [R134.64] ;  /* 0x0000000c86c8b981 */ /* 0x000ea8000c1e1900 */
[----:B------:R-:W-:Y:S04]  /*4000*/  IMAD R3, R3, c[0x0][0x1e0], RZ ;  /* 0x0000780003037a24 */ /* 0x000fe800078e02ff */
[----:B------:R-:W-:Y:S04]  /*4010*/  IMAD R3, R201, c[0x0][0x1e4], R3 ;  /* 0x00007900c9037a24 */ /* 0x000fe800078e0203 */
[----:B------:R-:W-:Y:S01]  /*4020*/  IMAD.IADD R137, R137, 0x1, R3 ;  /* 0x0000000189897824 */ /* 0x000fe200078e0203 */
[----:B--2---:R-:W-:Y:S03]  /*4030*/  SHF.R.S32.HI R132, RZ, 0x1f, R200 ;  /* 0x0000001fff847819 */ /* 0x004fe600000114c8 */
[----:B------:R-:W-:Y:S04]  /*4040*/  IMAD.WIDE.U32 R136, R200, c[0x0][0x1f0], R136 ;  /* 0x00007c00c8887a25 */ /* 0x000fe800078e0088 */
[----:B------:R-:W-:Y:S01]  /*4050*/  IMAD R132, R132, c[0x0][0x1f0], RZ ;  /* 0x00007c0084847a24 */ /* 0x000fe200078e02ff */
[----:B------:R-:W-:Y:S03]  /*4060*/  IADD3 R135, P0, R136, UR18, RZ ;  /* 0x0000001288877c10 */ /* 0x000fe6000ff1e0ff */
[----:B------:R-:W-:Y:S05]  /*4070*/  IMAD R132, R200, c[0x0][0x1f4], R132 ;  /* 0x00007d00c8847a24 */ /* 0x000fea00078e0284 */
[----:B------:R-:W-:Y:S02]  /*4080*/  IADD3.X R132, R137, UR16, R132, P0, !PT ;  /* 0x0000001089847c10 */ /* 0x000fe400087fe484 */
[C---:B------:R-:W-:Y:S04]  /*4090*/  LEA R3, P0, R135.reuse, c[0x0][0x1c8], 0x1 ;  /* 0x0000720087037a11 */ /* 0x040fe800078008ff */
[----:B------:R-:W-:Y:S02]  /*40a0*/  LEA.HI.X R2, R135, c[0x0][0x1cc], R132, 0x1, P0 ;  /* 0x0000730087027a11 */ /* 0x000fe400000f0c84 */
[----:B------:R-:W1:Y:S04]  /*40b0*/  SHFL.IDX PT, R135, R3, RZ, 0x181f ;  /* 0x00181fff03877589 */ /* 0x000e6800000e0000 */
[----:B------:R-:W2:Y:S01]  /*40c0*/  SHFL.IDX PT, R137, R2, RZ, 0x181f ;  /* 0x00181fff02897589 */ /* 0x000ea200000e0000 */
[C---:B-1----:R-:W-:Y:S05]  /*40d0*/  IADD3 R140, P0, R222.reuse, R135, RZ ;  /* 0x00000087de8c7210 */ /* 0x042fea0007f1e0ff */
[----:B--2---:R-:W-:Y:S01]  /*40e0*/  IMAD.X R141, R223, 0x1, R137, P0 ;  /* 0x00000001df8d7824 */ /* 0x004fe200000e0689 */
[----:B------:R-:W-:Y:S04]  /*40f0*/  IADD3 R138, P0, R135, R219, RZ ;  /* 0x000000db878a7210 */ /* 0x000fe80007f1e0ff */
[----:B------:R-:W-:Y:S01]  /*4100*/  @!PT LDS RZ, [RZ] ;  /* 0x00000000fffff984 */ /* 0x000fe20000000800 */
[----:B------:R1:W-:Y:S01]  /*4110*/  LDGSTS.E.BYPASS.LTC128B.128 [R216+0x6100], [R140.64], !P5 ;  /* 0x061000008cd87fae */ /* 0x0003e2000e901d4c */
[----:B------:R-:W-:Y:S01]  /*4120*/  IMAD.X R139, R137, 0x1, R217, P0 ;  /* 0x00000001898b7824 */ /* 0x000fe200000e06d9 */
[-C--:B------:R-:W-:Y:S02]  /*4130*/  IADD3 R142, P0, R135, R220.reuse, RZ ;  /* 0x000000dc878e7210 */ /* 0x080fe40007f1e0ff */
[----:B------:R-:W2:Y:S03]  /*4140*/  SHFL.IDX PT, R135, R3, 0x1, 0x181f ;  /* 0x00381f0003877f89 */ /* 0x000ea600000e0000 */
[--C-:B------:R-:W-:Y:S01]  /*4150*/  IMAD.X R143, R137, 0x1, R218.reuse, P0 ;  /* 0x00000001898f7824 */ /* 0x100fe200000e06da */
[----:B------:R1:W-:Y:S04]  /*4160*/  LDGSTS.E.BYPASS.LTC128B.128 [R216+0x8100], [R138.64], !P4 ;  /* 0x081000008ad87fae */ /* 0x0003e8000e101d4c */
[----:B------:R-:W3:Y:S04]  /*4170*/  SHFL.IDX PT, R137, R2, 0x1, 0x181f ;  /* 0x00381f0002897f89 */ /* 0x000ee800000e0000 */
[----:B------:R1:W-:Y:S01]  /*4180*/  LDGSTS.E.BYPASS.LTC128B.128 [R216+0xa100], [R142.64], !P6 ;  /* 0x0a1000008ed87fae */ /* 0x0003e2000f101d4c */
[----:B--2---:R-:W-:Y:S05]  /*4190*/  IADD3 R146, P0, R222, R135, RZ ;  /* 0x00000087de927210 */ /* 0x004fea0007f1e0ff */
[----:B---3--:R-:W-:Y:S01]  /*41a0*/  IMAD.X R147, R223, 0x1, R137, P0 ;  /* 0x00000001df937824 */ /* 0x008fe200000e0689 */
[----:B------:R-:W-:Y:S04]  /*41b0*/  IADD3 R144, P0, R135, R219, RZ ;  /* 0x000000db87907210 */ /* 0x000fe80007f1e0ff */
[----:B------:R1:W-:Y:S01]  /*41c0*/  LDGSTS.E.BYPASS.LTC128B.128 [R216+0x7100], [R146.64], !P5 ;  /* 0x0710000092d87fae */ /* 0x0003e2000e901d4c */
[----:B------:R-:W-:Y:S01]  /*41d0*/  IMAD.X R145, R137, 0x1, R217, P0 ;  /* 0x0000000189917824 */ /* 0x000fe200000e06d9 */
[----:B------:R-:W-:Y:S04]  /*41e0*/  IADD3 R134, P0, R135, R220, RZ ;  /* 0x000000dc87867210 */ /* 0x000fe80007f1e0ff */
[----:B------:R1:W-:Y:S01]  /*41f0*/  LDGSTS.E.BYPASS.LTC128B.128 [R216+0x9100], [R144.64], !P4 ;  /* 0x0910000090d87fae */ /* 0x0003e2000e101d4c */
[----:B------:R-:W-:Y:S05]  /*4200*/  IMAD.X R135, R137, 0x1, R218, P0 ;  /* 0x0000000189877824 */ /* 0x000fea00000e06da */
[----:B------:R1:W-:Y:S01]  /*4210*/  LDGSTS.E.BYPASS.LTC128B.128 [R216+0xb100], [R134.64], !P6 ;  /* 0x0b10000086d87fae */ /* 0x0003e2000f101d4c */
[----:B------:R-:W-:-:S05]  /*4220*/  BRA `(.L_x_4) ;  /* 0x00000cc000007947 */ /* 0x000fca0003800000 */
.L_x_3:
[----:B------:R-:W-:Y:S04]  /*4230*/  DEPBAR.LE SB0, 0x0 ;  /* 0x000080000000791a */ /* 0x000fe80000000000 */
[----:B------:R-:W-:Y:S01]  /*4240*/  BAR.SYNC.DEFER_BLOCKING 0x0 ;  /* 0x0000000000007b1d */ /* 0x000fe20000010000 */
[----:B------:R-:W-:Y:S01]  /*4250*/  SHF.R.S32.HI R227, RZ, 0x1f, R201 ;  /* 0x0000001fffe37819 */ /* 0x000fe200000114c9 */
[----:B------:R-:W-:Y:S01]  /*4260*/  IMAD.WIDE.U32 R134, R201, c[0x0][0x208], RZ ;  /* 0x00008200c9867a25 */ /* 0x000fe200078e00ff */
[----:B------:R-:W-:Y:S01]  /*4270*/  SHF.R.S32.HI R3, RZ, 0x1f, R200 ;  /* 0x0000001fff037819 */ /* 0x000fe200000114c8 */
[----:B------:R-:W-:Y:S02]  /*4280*/  UISETP.GE.AND UP0, UPT, UR7, 0x1, UPT ;  /* 0x000000010700788c */ /* 0x000fe4000bf06270 */
[----:B------:R-:W-:Y:S02]  /*4290*/  IMAD R227, R227, c[0x0][0x208], RZ ;  /* 0x00008200e3e37a24 */ /* 0x000fe400078e02ff */
[----:B------:R-:W-:Y:S02]  /*42a0*/  IMAD R3, R3, c[0x0][0x218], RZ ;  /* 0x0000860003037a24 */ /* 0x000fe400078e02ff */
[----:B------:R-:W-:Y:S02]  /*42b0*/  IMAD R227, R201, c[0x0][0x20c], R227 ;  /* 0x00008300c9e37a24 */ /* 0x000fe400078e02e3 */
[C---:B------:R-:W-:Y:S02]  /*42c0*/  IMAD R3, R200.reuse, c[0x0][0x21c], R3 ;  /* 0x00008700c8037a24 */ /* 0x040fe400078e0203 */
[----:B------:R-:W-:Y:S04]  /*42d0*/  IMAD.IADD R135, R135, 0x1, R227 ;  /* 0x0000000187877824 */ /* 0x000fe800078e02e3 */
[----:B------:R-:W-:Y:S05]  /*42e0*/  IMAD.WIDE.U32 R134, R200, c[0x0][0x218], R134 ;  /* 0x00008600c8867a25 */ /* 0x000fea00078e0086 */
[----:B------:R-:W-:Y:S01]  /*42f0*/  IADD3 R2, P0, R134, UR20, RZ ;  /* 0x0000001486027c10 */ /* 0x000fe2000ff1e0ff */
[----:B------:R-:W-:Y:S03]  /*4300*/  LDSM.16.M88.4 R136, [R198] ;  /* 0x00000000c688783b */ /* 0x000fe60000000200 */
[----:B------:R-:W-:Y:S01]  /*4310*/  IADD3.X R3, R135, UR5, R3, P0, !PT ;  /* 0x0000000587037c10 */ /* 0x000fe200087fe403 */
[----:B------:R-:W1:Y:S01]  /*4320*/  LDSM.16.M88.4 R140, [R197+0x6100] ;  /* 0x00610000c58c783b */ /* 0x000e620000000200 */
[C---:B------:R-:W-:Y:S03]  /*4330*/  LEA R224, P0, R2.reuse, c[0x0][0x1f8], 0x1 ;  /* 0x00007e0002e07a11 */ /* 0x040fe600078008ff */
[----:B------:R-:W-:Y:S01]  /*4340*/  LDSM.16.M88.4 R144, [R197+0x6900] ;  /* 0x00690000c590783b */ /* 0x000fe20000000200 */
[----:B------:R-:W-:Y:S03]  /*4350*/  LEA.HI.X R132, R2, c[0x0][0x1fc], R3, 0x1, P0 ;  /* 0x00007f0002847a11 */ /* 0x000fe600000f0c03 */
[----:B------:R-:W-:Y:S04]  /*4360*/  LDSM.16.M88.4 R148, [R197+0x7100] ;  /* 0x00710000c594783b */ /* 0x000fe80000000200 */
[----:B------:R-:W-:Y:S04]  /*4370*/  LDSM.16.M88.4 R152, [R197+0x7900] ;  /* 0x00790000c598783b */ /* 0x000fe80000000200 */
[----:B------:R-:W-:Y:S04]  /*4380*/  LDSM.16.M88.4 R156, [R187] ;  /* 0x00000000bb9c783b */ /* 0x000fe80000000200 */
[----:B------:R-:W-:Y:S04]  /*4390*/  LDSM.16.M88.4 R160, [R186] ;  /* 0x00000000baa0783b */ /* 0x000fe80000000200 */
[----:B------:R-:W-:Y:S04]  /*43a0*/  LDSM.16.M88.4 R164, [R185] ;  /* 0x00000000b9a4783b */ /* 0x000fe80000000200 */
[----:B------:R-:W2:Y:S04]  /*43b0*/  SHFL.IDX PT, R2, R224, 0x1, 0x181f ;  /* 0x00381f00e0027f89 */ /* 0x000ea800000e0000 */
[----:B------:R-:W3:Y:S04]  /*43c0*/  SHFL.IDX PT, R3, R132, 0x1, 0x181f ;  /* 0x00381f0084037f89 */ /* 0x000ee800000e0000 */
[----:B------:R-:W4:Y:S01]  /*43d0*/  SHFL.IDX PT, R235, R224, RZ, 0x181f ;  /* 0x00181fffe0eb7589 */ /* 0x000f2200000e0000 */
[C---:B-1----:R-:W-:Y:S03]  /*43e0*/  HMMA.16816.F32.BF16 R4, R136.reuse, R140, RZ ;  /* 0x0000008c8804723c */ /* 0x042fe600000418ff */
[----:B------:R-:W1:Y:S05]  /*43f0*/  SHFL.IDX PT, R229, R132, RZ, 0x181f ;  /* 0x00181fff84e57589 */ /* 0x000e6a00000e0000 */
[C---:B------:R-:W-:Y:S01]  /*4400*/  HMMA.16816.F32.BF16 R8, R136.reuse, R142, RZ ;  /* 0x0000008e8808723c */ /* 0x040fe200000418ff */
[----:B------:R-:W-:Y:S03]  /*4410*/  LDSM.16.M88.4 R140, [R196] ;  /* 0x00000000c48c783b */ /* 0x000fe60000000200 */
[-C--:B--2---:R-:W-:Y:S04]  /*4420*/  IADD3 R226, P1, P0, R213, R2.reuse, R222 ;  /* 0x00000002d5e27210 */ /* 0x084fe8000783e0de */
[C---:B------:R-:W-:Y:S01]  /*4430*/  HMMA.16816.F32.BF16 R12, R136.reuse, R144, RZ ;  /* 0x00000090880c723c */ /* 0x040fe200000418ff */
[-C--:B---3--:R-:W-:Y:S03]  /*4440*/  IADD3.X R227, RZ, R3.reuse, R223, P1, P0 ;  /* 0x00000003ffe37210 */ /* 0x088fe60000fe04df */
[-C--:B------:R-:W-:Y:S04]  /*4450*/  IADD3 R134, P1, P0, R212, R2.reuse, R219 ;  /* 0x00000002d4867210 */ /* 0x080fe8000783e0db */
[C---:B------:R-:W-:Y:S01]  /*4460*/  HMMA.16816.F32.BF16 R16, R136.reuse, R146, RZ ;  /* 0x000000928810723c */ /* 0x040fe200000418ff */
[----:B------:R-:W2:Y:S03]  /*4470*/  LDSM.16.M88.4 R144, [R195] ;  /* 0x00000000c390783b */ /* 0x000ea60000000200 */
[-C--:B------:R-:W-:Y:S02]  /*4480*/  IADD3.X R135, RZ, R3.reuse, R217, P1, P0 ;  /* 0x00000003ff877210 */ /* 0x080fe40000fe04d9 */
[----:B------:R-:W-:Y:S02]  /*4490*/  IADD3 R2, P1, P0, R211, R2, R220 ;  /* 0x00000002d3027210 */ /* 0x000fe4000783e0dc */
[C---:B------:R-:W-:Y:S04]  /*44a0*/  HMMA.16816.F32.BF16 R20, R136.reuse, R148, RZ ;  /* 0x000000948814723c */ /* 0x040fe800000418ff */
[--C-:B------:R-:W-:Y:S02]  /*44b0*/  IADD3.X R3, RZ, R3, R218.reuse, P1, P0 ;  /* 0x00000003ff037210 */ /* 0x100fe40000fe04da */
[----:B----4-:R-:W-:Y:S02]  /*44c0*/  IADD3 R232, P0, R222, R235, RZ ;  /* 0x000000ebdee87210 */ /* 0x010fe40007f1e0ff */
[C---:B------:R-:W-:Y:S01]  /*44d0*/  HMMA.16816.F32.BF16 R24, R136.reuse, R150, RZ ;  /* 0x000000968818723c */ /* 0x040fe200000418ff */
[----:B------:R-:W-:Y:S03]  /*44e0*/  ISETP.NE.U32.AND P1, PT, R214, RZ, PT ;  /* 0x000000ffd600720c */ /* 0x000fe60003f25070 */
[----:B-1----:R-:W-:Y:S01]  /*44f0*/  IMAD.X R233, R223, 0x1, R229, P0 ;  /* 0x00000001dfe97824 */ /* 0x002fe200000e06e5 */
[----:B------:R-:W-:Y:S03]  /*4500*/  IADD3 R230, P0, R235, R219, RZ ;  /* 0x000000dbebe67210 */ /* 0x000fe60007f1e0ff */
[C---:B------:R-:W-:Y:S01]  /*4510*/  HMMA.16816.F32.BF16 R28, R136.reuse, R152, RZ ;  /* 0x00000098881c723c */ /* 0x040fe200000418ff */
[----:B------:R-:W-:Y:S01]  /*4520*/  @!PT LDS RZ, [RZ] ;  /* 0x00000000fffff984 */ /* 0x000fe20000000800 */
[----:B------:R-:W-:Y:S01]  /*4530*/  @!PT LDS RZ, [RZ] ;  /* 0x00000000fffff984 */ /* 0x000fe20000000800 */
[----:B------:R-:W-:Y:S01]  /*4540*/  @!PT LDS RZ, [RZ] ;  /* 0x00000000fffff984 */ /* 0x000fe20000000800 */
[----:B------:R1:W-:Y:S03]  /*4550*/  LDGSTS.E.BYPASS.LTC128B.128 [R216+0x100], [R232.64], !P5 ;  /* 0x00100000e8d87fae */ /* 0x0003e6000e901d4c */
[----:B------:R-:W-:Y:S01]  /*4560*/  IMAD.X R231, R229, 0x1, R217, P0 ;  /* 0x00000001e5e77824 */ /* 0x000fe200000e06d9 */
[----:B------:R-:W-:Y:S03]  /*4570*/  IADD3 R228, P0, R235, R220, RZ ;  /* 0x000000dcebe47210 */ /* 0x000fe60007f1e0ff */
[----:B------:R-:W-:Y:S01]  /*4580*/  HMMA.16816.F32.BF16 R32, R136, R154, RZ ;  /* 0x0000009a8820723c */ /* 0x000fe200000418ff */
[----:B------:R1:W-:Y:S03]  /*4590*/  LDGSTS.E.BYPASS.LTC128B.128 [R216+0x2100], [R230.64], !P4 ;  /* 0x02100000e6d87fae */ /* 0x0003e6000e101d4c */
[----:B------:R-:W-:Y:S01]  /*45a0*/  IMAD.X R229, R229, 0x1, R218, P0 ;  /* 0x00000001e5e57824 */ /* 0x000fe200000e06da */
[----:B------:R-:W-:Y:S03]  /*45b0*/  ISETP.NE.U32.AND P0, PT, R215, RZ, PT ;  /* 0x000000ffd700720c */ /* 0x000fe60003f05070 */
[C---:B--2---:R-:W-:Y:S01]  /*45c0*/  HMMA.16816.F32.BF16 R4, R140.reuse, R144, R4 ;  /* 0x000000908c04723c */ /* 0x044fe20000041804 */
[----:B------:R1:W-:Y:S07]  /*45d0*/  LDGSTS.E.BYPASS.LTC128B.128 [R216+0x4100], [R228.64], !P6 ;  /* 0x04100000e4d87fae */ /* 0x0003ee000f101d4c */
[C---:B------:R-:W-:Y:S02]  /*45e0*/  HMMA.16816.F32.BF16 R8, R140.reuse, R146, R8 ;  /* 0x000000928c08723c */ /* 0x040fe40000041808 */
[----:B------:R1:W-:Y:S01]  /*45f0*/  LDGSTS.E.BYPASS.LTC128B.128.ZFILL [R216+0x1100], [R226.64], P0 ;  /* 0x01100000e2d87fae */ /* 0x0003e20008141d4c */
[----:B------:R-:W-:Y:S03]  /*4600*/  PLOP3.LUT P0, PT, PT, PT, UP0, 0x80, 0x0 ;  /* 0x000000000000781c */ /* 0x000fe60003f0f008 */
[----:B------:R1:W-:Y:S02]  /*4610*/  LDGSTS.E.BYPASS.LTC128B.128.ZFILL [R216+0x3100], [R134.64], P1 ;  /* 0x0310000086d87fae */ /* 0x0003e40008941d4c */
[C---:B------:R-:W-:Y:S02]  /*4620*/  HMMA.16816.F32.BF16 R12, R140.reuse, R156, R12 ;  /* 0x0000009c8c0c723c */ /* 0x040fe4000004180c */
[----:B------:R1:W-:Y:S04]  /*4630*/  LDGSTS.E.BYPASS.LTC128B.128.ZFILL [R216+0x5100], [R2.64], P2 ;  /* 0x0510000002d87fae */ /* 0x0003e80009141d4c */
[----:B------:R-:W-:Y:S02]  /*4640*/  LDSM.16.M88.4 R148, [R194] ;  /* 0x00000000c294783b */ /* 0x000fe40000000200 */
[C---:B------:R-:W-:Y:S02]  /*4650*/  HMMA.16816.F32.BF16 R16, R140.reuse, R158, R16 ;  /* 0x0000009e8c10723c */ /* 0x040fe40000041810 */
[----:B------:R-:W2:Y:S04]  /*4660*/  LDSM.16.M88.4 R168, [R191+0x6100] ;  /* 0x00610000bfa8783b */ /* 0x000ea80000000200 */
[----:B------:R-:W0:Y:S02]  /*4670*/  LDGDEPBAR ;  /* 0x00000000000079af */ /* 0x000e240000000000 */
[C---:B------:R-:W-:Y:S02]  /*4680*/  HMMA.16816.F32.BF16 R20, R140.reuse, R160, R20 ;  /* 0x000000a08c14723c */ /* 0x040fe40000041814 */
[----:B------:R-:W3:Y:S04]  /*4690*/  LDSM.16.M88.4 R172, [R191+0x6900] ;  /* 0x00690000bfac783b */ /* 0x000ee80000000200 */
[----:B------:R-:W4:Y:S02]  /*46a0*/  LDSM.16.M88.4 R136, [R191+0x7100] ;  /* 0x00710000bf88783b */ /* 0x000f240000000200 */
[C---:B------:R-:W-:Y:S02]  /*46b0*/  HMMA.16816.F32.BF16 R24, R140.reuse, R162, R24 ;  /* 0x000000a28c18723c */ /* 0x040fe40000041818 */
[----:B------:R-:W5:Y:S04]  /*46c0*/  LDSM.16.M88.4 R152, [R191+0x7900] ;  /* 0x00790000bf98783b */ /* 0x000f680000000200 */
[----:B------:R-:W-:Y:S02]  /*46d0*/  LDSM.16.M88.4 R144, [R193] ;  /* 0x00000000c190783b */ /* 0x000fe40000000200 */
[C---:B------:R-:W-:Y:S02]  /*46e0*/  HMMA.16816.F32.BF16 R28, R140.reuse, R164, R28 ;  /* 0x000000a48c1c723c */ /* 0x040fe4000004181c */
[----:B------:R-:W1:Y:S04]  /*46f0*/  LDSM.16.M88.4 R156, [R184] ;  /* 0x00000000b89c783b */ /* 0x000e680000000200 */
[----:B------:R-:W1:Y:S02]  /*4700*/  LDSM.16.M88.4 R160, [R184+0x800] ;  /* 0x00080000b8a0783b */ /* 0x000e640000000200 */
[----:B------:R-:W-:Y:S02]  /*4710*/  HMMA.16816.F32.BF16 R32, R140, R166, R32 ;  /* 0x000000a68c20723c */ /* 0x000fe40000041820 */
[----:B------:R-:W1:Y:S04]  /*4720*/  LDSM.16.M88.4 R140, [R184+0x1000] ;  /* 0x00100000b88c783b */ /* 0x000e680000000200 */
[----:B------:R-:W1:Y:S02]  /*4730*/  LDSM.16.M88.4 R164, [R184+0x1800] ;  /* 0x00180000b8a4783b */ /* 0x000e640000000200 */
[C---:B--2---:R-:W-:Y:S08]  /*4740*/  HMMA.16816.F32.BF16 R4, R148.reuse, R168, R4 ;  /* 0x000000a89404723c */ /* 0x044ff00000041804 */
[C---:B------:R-:W-:Y:S01]  /*4750*/  HMMA.16816.F32.BF16 R8, R148.reuse, R170, R8 ;  /* 0x000000aa9408723c */ /* 0x040fe20000041808 */
[----:B------:R-:W-:Y:S07]  /*4760*/  LDSM.16.M88.4 R168, [R197+0x8100] ;  /* 0x00810000c5a8783b */ /* 0x000fee0000000200 */
[C---:B---3--:R-:W-:Y:S08]  /*4770*/  HMMA.16816.F32.BF16 R12, R148.reuse, R172, R12 ;  /* 0x000000ac940c723c */ /* 0x048ff0000004180c */
[C---:B------:R-:W-:Y:S01]  /*4780*/  HMMA.16816.F32.BF16 R16, R148.reuse, R174, R16 ;  /* 0x000000ae9410723c */ /* 0x040fe20000041810 */
[----:B------:R-:W-:Y:S07]  /*4790*/  LDSM.16.M88.4 R172, [R197+0x8900] ;  /* 0x00890000c5ac783b */ /* 0x000fee0000000200 */
[C---:B----4-:R-:W-:Y:S08]  /*47a0*/  HMMA.16816.F32.BF16 R20, R148.reuse, R136, R20 ;  /* 0x000000889414723c */ /* 0x050ff00000041814 */
[C---:B------:R-:W-:Y:S01]  /*47b0*/  HMMA.16816.F32.BF16 R24, R148.reuse, R138, R24 ;  /* 0x0000008a9418723c */ /* 0x040fe20000041818 */
[----:B------:R-:W2:Y:S07]  /*47c0*/  LDSM.16.M88.4 R136, [R198+0x4000] ;  /* 0x00400000c688783b */ /* 0x000eae0000000200 */
[C---:B-----5:R-:W-:Y:S08]  /*47d0*/  HMMA.16816.F32.BF16 R28, R148.reuse, R152, R28 ;  /* 0x00000098941c723c */ /* 0x060ff0000004181c */
[----:B------:R-:W-:Y:S01]  /*47e0*/  HMMA.16816.F32.BF16 R32, R148, R154, R32 ;  /* 0x0000009a9420723c */ /* 0x000fe20000041820 */
[----:B------:R-:W3:Y:S04]  /*47f0*/  LDSM.16.M88.4 R148, [R197+0x9100] ;  /* 0x00910000c594783b */ /* 0x000ee80000000200 */
[----:B------:R-:W4:Y:S03]  /*4800*/  LDSM.16.M88.4 R152, [R197+0x9900] ;  /* 0x00990000c598783b */ /* 0x000f260000000200 */
[C---:B-1----:R-:W-:Y:S08]  /*4810*/  HMMA.16816.F32.BF16 R4, R144.reuse, R156, R4 ;  /* 0x0000009c9004723c */ /* 0x042ff00000041804 */
[C---:B------:R-:W-:Y:S01]  /*4820*/  HMMA.16816.F32.BF16 R8, R144.reuse, R158, R8 ;  /* 0x0000009e9008723c */ /* 0x040fe20000041808 */
[----:B------:R-:W-:Y:S07]  /*4830*/  LDSM.16.M88.4 R156, [R183] ;  /* 0x00000000b79c783b */ /* 0x000fee0000000200 */
[C---:B------:R-:W-:Y:S08]  /*4840*/  HMMA.16816.F32.BF16 R12, R144.reuse, R160, R12 ;  /* 0x000000a0900c723c */ /* 0x040ff0000004180c */
[C---:B------:R-:W-:Y:S01]  /*4850*/  HMMA.16816.F32.BF16 R16, R144.reuse, R162, R16 ;  /* 0x000000a29010723c */ /* 0x040fe20000041810 */
[----:B------:R-:W-:Y:S07]  /*4860*/  LDSM.16.M88.4 R160, [R182] ;  /* 0x00000000b6a0783b */ /* 0x000fee0000000200 */
[C---:B------:R-:W-:Y:S08]  /*4870*/  HMMA.16816.F32.BF16 R20, R144.reuse, R140, R20 ;  /* 0x0000008c9014723c */ /* 0x040ff00000041814 */
[C---:B------:R-:W-:Y:S01]  /*4880*/  HMMA.16816.F32.BF16 R24, R144.reuse, R142, R24 ;  /* 0x0000008e9018723c */ /* 0x040fe20000041818 */
[----:B------:R-:W1:Y:S07]  /*4890*/  LDSM.16.M88.4 R140, [R196+0x4000] ;  /* 0x00400000c48c783b */ /* 0x000e6e0000000200 */
[C---:B------:R-:W-:Y:S08]  /*48a0*/  HMMA.16816.F32.BF16 R28, R144.reuse, R164, R28 ;  /* 0x000000a4901c723c */ /* 0x040ff0000004181c */
[----:B------:R-:W-:Y:S01]  /*48b0*/  HMMA.16816.F32.BF16 R32, R144, R166, R32 ;  /* 0x000000a69020723c */ /* 0x000fe20000041820 */
[----:B------:R-:W5:Y:S04]  /*48c0*/  LDSM.16.M88.4 R144, [R181] ;  /* 0x00000000b590783b */ /* 0x000f680000000200 */
[----:B------:R-:W1:Y:S03]  /*48d0*/  LDSM.16.M88.4 R164, [R180] ;  /* 0x00000000b4a4783b */ /* 0x000e660000000200 */
[C---:B--2---:R-:W-:Y:S08]  /*48e0*/  HMMA.16816.F32.BF16 R4, R136.reuse, R168, R4 ;  /* 0x000000a88804723c */ /* 0x044ff00000041804 */
[C---:B------:R-:W-:Y:S01]  /*48f0*/  HMMA.16816.F32.BF16 R8, R136.reuse, R170, R8 ;  /* 0x000000aa8808723c */ /* 0x040fe20000041808 */
[----:B------:R-:W-:Y:S07]  /*4900*/  LDSM.16.M88.4 R168, [R191+0x8100] ;  /* 0x00810000bfa8783b */ /* 0x000fee0000000200 */
[C---:B------:R-:W-:Y:S08]  /*4910*/  HMMA.16816.F32.BF16 R12, R136.reuse, R172, R12 ;  /* 0x000000ac880c723c */ /* 0x040ff0000004180c */
[C---:B------:R-:W-:Y:S01]  /*4920*/  HMMA.16816.F32.BF16 R16, R136.reuse, R174, R16 ;  /* 0x000000ae8810723c */ /* 0x040fe20000041810 */
[----:B------:R-:W-:Y:S07]  /*4930*/  LDSM.16.M88.4 R172, [R191+0x8900] ;  /* 0x00890000bfac783b */ /* 0x000fee0000000200 */
[C---:B---3--:R-:W-:Y:S08]  /*4940*/  HMMA.16816.F32.BF16 R20, R136.reuse, R148, R20 ;  /* 0x000000948814723c */ /* 0x048ff00000041814 */
[C---:B------:R-:W-:Y:S01]  /*4950*/  HMMA.16816.F32.BF16 R24, R136.reuse, R150, R24 ;  /* 0x000000968818723c */ /* 0x040fe20000041818 */
[----:B------:R-:W2:Y:S07]  /*4960*/  LDSM.16.M88.4 R148, [R194+0x4000] ;  /* 0x00400000c294783b */ /* 0x000eae0000000200 */
        /* <DEDUP_REMOVED lines=10> */
[C---:B-----5:R-:W-:Y:S08]  /*4a10*/  HMMA.16816.F32.BF16 R20, R140.reuse, R144, R20 ;  /* 0x000000908c14723c */ /* 0x060ff00000041814 */
[C---:B------:R-:W-:Y:S01]  /*4a20*/  HMMA.16816.F32.BF16 R24, R140.reuse, R146, R24 ;  /* 0x000000928c18723c */ /* 0x040fe20000041818 */
[----:B------:R-:W1:Y:S07]  /*4a30*/  LDSM.16.M88.4 R144, [R193+0x4000] ;  /* 0x00400000c190783b */ /* 0x000e6e0000000200 */
[C---:B------:R-:W-:Y:S08]  /*4a40*/  HMMA.16816.F32.BF16 R28, R140.reuse, R164, R28 ;  /* 0x000000a48c1c723c */ /* 0x040ff0000004181c */
[----:B------:R-:W-:Y:S01]  /*4a50*/  HMMA.16816.F32.BF16 R32, R140, R166, R32 ;  /* 0x000000a68c20723c */ /* 0x000fe20000041820 */
[----:B------:R-:W5:Y:S04]  /*4a60*/  LDSM.16.M88.4 R140, [R184+0x3000] ;  /* 0x00300000b88c783b */ /* 0x000f680000000200 */
[----:B------:R-:W1:Y:S03]  /*4a70*/  LDSM.16.M88.4 R164, [R184+0x3800] ;  /* 0x00380000b8a4783b */ /* 0x000e660000000200 */
        /* <DEDUP_REMOVED lines=19> */
[C---:B-----5:R-:W-:Y:S08]  /*4bb0*/  HMMA.16816.F32.BF16 R20, R144.reuse, R140, R20 ;  /* 0x0000008c9014723c */ /* 0x060ff00000041814 */
        /* <DEDUP_REMOVED lines=32> */
[C---:B--2---:R-:W-:Y:S01]  /*4dc0*/  HMMA.16816.F32.BF16 R4, R148.reuse, R168, R4 ;  /* 0x000000a89404723c */ /* 0x044fe20000041804 */
[----:B------:R-:W-:Y:S04]  /*4dd0*/  DEPBAR.LE SB0, 0x0 ;  /* 0x000080000000791a */ /* 0x000fe80000000000 */
[----:B------:R-:W-:Y:S03]  /*4de0*/  BAR.SYNC.DEFER_BLOCKING 0x0 ;  /* 0x0000000000007b1d */ /* 0x000fe60000010000 */
[C---:B------:R-:W-:Y:S08]  /*4df0*/  HMMA.16816.F32.BF16 R8, R148.reuse, R170, R8 ;  /* 0x000000aa9408723c */ /* 0x040ff00000041808 */
[C---:B------:R-:W-:Y:S08]  /*4e00*/  HMMA.16816.F32.BF16 R12, R148.reuse, R172, R12 ;  /* 0x000000ac940c723c */ /* 0x040ff0000004180c */
[C---:B------:R-:W-:Y:S08]  /*4e10*/  HMMA.16816.F32.BF16 R16, R148.reuse, R174, R16 ;  /* 0x000000ae9410723c */ /* 0x040ff00000041810 */
[C---:B---3--:R-:W-:Y:S08]  /*4e20*/  HMMA.16816.F32.BF16 R20, R148.reuse, R136, R20 ;  /* 0x000000889414723c */ /* 0x048ff00000041814 */
[C---:B------:R-:W-:Y:S08]  /*4e30*/  HMMA.16816.F32.BF16 R24, R148.reuse, R138, R24 ;  /* 0x0000008a9418723c */ /* 0x040ff00000041818 */
[C---:B----4-:R-:W-:Y:S08]  /*4e40*/  HMMA.16816.F32.BF16 R28, R148.reuse, R152, R28 ;  /* 0x00000098941c723c */ /* 0x050ff0000004181c */
[----:B------:R-:W-:Y:S08]  /*4e50*/  HMMA.16816.F32.BF16 R32, R148, R154, R32 ;  /* 0x0000009a9420723c */ /* 0x000ff00000041820 */
[C---:B-1----:R-:W-:Y:S08]  /*4e60*/  HMMA.16816.F32.BF16 R4, R144.reuse, R156, R4 ;  /* 0x0000009c9004723c */ /* 0x042ff00000041804 */
[C---:B------:R-:W-:Y:S08]  /*4e70*/  HMMA.16816.F32.BF16 R8, R144.reuse, R158, R8 ;  /* 0x0000009e9008723c */ /* 0x040ff00000041808 */
[C---:B------:R-:W-:Y:S08]  /*4e80*/  HMMA.16816.F32.BF16 R12, R144.reuse, R160, R12 ;  /* 0x000000a0900c723c */ /* 0x040ff0000004180c */
[C---:B------:R-:W-:Y:S08]  /*4e90*/  HMMA.16816.F32.BF16 R16, R144.reuse, R162, R16 ;  /* 0x000000a29010723c */ /* 0x040ff00000041810 */
[C---:B-----5:R-:W-:Y:S08]  /*4ea0*/  HMMA.16816.F32.BF16 R20, R144.reuse, R140, R20 ;  /* 0x0000008c9014723c */ /* 0x060ff00000041814 */
[C---:B------:R-:W-:Y:S08]  /*4eb0*/  HMMA.16816.F32.BF16 R24, R144.reuse, R142, R24 ;  /* 0x0000008e9018723c */ /* 0x040ff00000041818 */
[C---:B------:R-:W-:Y:S08]  /*4ec0*/  HMMA.16816.F32.BF16 R28, R144.reuse, R164, R28 ;  /* 0x000000a4901c723c */ /* 0x040ff0000004181c */
[----:B------:R-:W-:Y:S01]  /*4ed0*/  HMMA.16816.F32.BF16 R32, R144, R166, R32 ;  /* 0x000000a69020723c */ /* 0x000fe20000041820 */
[----:B------:R-:W-:-:S07]  /*4ee0*/  @P0 BRA `(.L_x_5) ;  /* 0xfffff00000000947 */ /* 0x000fce000383ffff */
.L_x_4:
[----:B------:R-:W-:Y:S01]  /*4ef0*/  FMNMX.FTZ R2, R4, R133, !PT ;  /* 0x0000008504027209 */ /* 0x000fe20007810000 */
[----:B-1----:R-:W-:Y:S01]  /*4f00*/  LDSM.16.MT88.4 R140, [R190+0x100] ;  /* 0x00010000be8c783b */ /* 0x002fe20000004200 */
[----:B------:R-:W-:Y:S01]  /*4f10*/  FMNMX.FTZ R132, R6, R0, !PT ;  /* 0x0000000006847209 */ /* 0x000fe20007810000 */
[----:B------:R-:W-:Y:S01]  /*4f20*/  UIADD3 UR4, UR7, -0x1, URZ ;  /* 0xffffffff07047890 */ /* 0x000fe2000fffe03f */
[----:B------:R-:W-:Y:S02]  /*4f30*/  FMNMX.FTZ R3, R5, R2, !PT ;  /* 0x0000000205037209 */ /* 0x000fe40007810000 */
[----:B------:R-:W-:Y:S02]  /*4f40*/  FMNMX.FTZ R135, R7, R132, !PT ;  /* 0x0000008407877209 */ /* 0x000fe40007810000 */
[----:B------:R-:W-:Y:S01]  /*4f50*/  FMNMX.FTZ R2, R8, R3, !PT ;  /* 0x0000000308027209 */ /* 0x000fe20007810000 */
[----:B------:R-:W-:Y:S01]  /*4f60*/  LDSM.16.MT88.4 R144, [R189+0x100] ;  /* 0x00010000bd90783b */ /* 0x000fe20000004200 */
[----:B------:R-:W-:Y:S02]  /*4f70*/  FMNMX.FTZ R132, R10, R135, !PT ;  /* 0x000000870a847209 */ /* 0x000fe40007810000 */
        /* <DEDUP_REMOVED lines=23> */
[----:B------:R-:W0:Y:S01]  /*50f0*/  LDGDEPBAR ;  /* 0x00000000000079af */ /* 0x000e220000000000 */
[----:B------:R-:W-:Y:S02]  /*5100*/  FMNMX.FTZ R132, R30, R135, !PT ;  /* 0x000000871e847209 */ /* 0x000fe40007810000 */
[----:B------:R-:W-:Y:S02]  /*5110*/  FMNMX.FTZ R3, R29, R2, !PT ;  /* 0x000000021d037209 */ /* 0x000fe40007810000 */
[----:B------:R-:W-:Y:S01]  /*5120*/  ISETP.LT.AND P0, PT, RZ, UR7, PT ;  /* 0x00000007ff007c0c */ /* 0x000fe2000bf01270 */
[----:B------:R-:W-:Y:S01]  /*5130*/  UMOV UR7, UR4 ;  /* 0x0000000400077c82 */ /* 0x000fe20008000000 */
[----:B------:R-:W-:Y:S02]  /*5140*/  FMNMX.FTZ R2, R32, R3, !PT ;  /* 0x0000000320027209 */ /* 0x000fe40007810000 */
[----:B------:R-:W-:Y:S02]  /*5150*/  FMNMX.FTZ R3, R31, R132, !PT ;  /* 0x000000841f037209 */ /* 0x000fe40007810000 */
[----:B------:R-:W-:Y:S02]  /*5160*/  FMNMX.FTZ R136, R33, R2, !PT ;  /* 0x0000000221887209 */ /* 0x000fe40007810000 */
[----:B------:R-:W-:Y:S03]  /*5170*/  FMNMX.FTZ R2, R34, R3, !PT ;  /* 0x0000000322027209 */ /* 0x000fe60007810000 */
[----:B------:R-:W-:Y:S01]  /*5180*/  SHFL.BFLY PT, R3, R136, 0x2, 0x1f ;  /* 0x0c401f0088037f89 */ /* 0x000fe200000e0000 */
[----:B------:R-:W-:Y:S07]  /*5190*/  FMNMX.FTZ R137, R35, R2, !PT ;  /* 0x0000000223897209 */ /* 0x000fee0007810000 */
[----:B------:R-:W1:Y:S02]  /*51a0*/  SHFL.BFLY PT, R2, R137, 0x2, 0x1f ;  /* 0x0c401f0089027f89 */ /* 0x000e6400000e0000 */
[----:B-1----:R-:W-:Y:S02]  /*51b0*/  FMNMX.FTZ R134, R137, R2, !PT ;  /* 0x0000000289867209 */ /* 0x002fe40007810000 */
[----:B------:R-:W-:Y:S04]  /*51c0*/  FMNMX.FTZ R139, R136, R3, !PT ;  /* 0x00000003888b7209 */ /* 0x000fe80007810000 */
[----:B------:R-:W1:Y:S08]  /*51d0*/  SHFL.BFLY PT, R3, R134, 0x1, 0x1f ;  /* 0x0c201f0086037f89 */ /* 0x000e7000000e0000 */
[----:B------:R-:W2:Y:S01]  /*51e0*/  SHFL.BFLY PT, R132, R139, 0x1, 0x1f ;  /* 0x0c201f008b847f89 */ /* 0x000ea200000e0000 */
[----:B-1----:R-:W-:Y:S05]  /*51f0*/  FMNMX.FTZ R3, R134, R3, !PT ;  /* 0x0000000386037209 */ /* 0x002fea0007810000 */
[----:B------:R-:W-:Y:S01]  /*5200*/  FMUL.FTZ R167, R3, c[0x0][0x2d0] ;  /* 0x0000b40003a77a20 */ /* 0x000fe20000410000 */
[----:B--2---:R-:W-:Y:S03]  /*5210*/  FMNMX.FTZ R132, R139, R132, !PT ;  /* 0x000000848b847209 */ /* 0x004fe60007810000 */
[--C-:B------:R-:W-:Y:S01]  /*5220*/  FFMA.FTZ R166, R7, c[0x0][0x2d0], -R167.reuse ;  /* 0x0000b40007a67a23 */ /* 0x100fe200000108a7 */
[----:B------:R-:W1:Y:S01]  /*5230*/  LDSM.16.MT88.4 R136, [R192+0x100] ;  /* 0x00010000c088783b */ /* 0x000e620000004200 */
[----:B------:R-:W-:Y:S02]  /*5240*/  FFMA.FTZ R7, R11, c[0x0][0x2d0], -R167 ;  /* 0x0000b4000b077a23 */ /* 0x000fe400000108a7 */
[C---:B------:R-:W-:Y:S02]  /*5250*/  FADD.FTZ R2, -R132.reuse, R133 ;  /* 0x0000008584027221 */ /* 0x040fe40000010100 */
[----:B------:R-:W-:Y:S01]  /*5260*/  FMUL.FTZ R168, R132, c[0x0][0x2d0] ;  /* 0x0000b40084a87a20 */ /* 0x000fe20000410000 */
[----:B------:R-:W-:Y:S01]  /*5270*/  MUFU.EX2 R166, R166 ;  /* 0x000000a600a67308 */ /* 0x000fe20000000800 */
[----:B------:R-:W-:Y:S02]  /*5280*/  FMUL.FTZ R135, R2, c[0x0][0x2d0] ;  /* 0x0000b40002877a20 */ /* 0x000fe40000410000 */
[----:B------:R-:W-:Y:S02]  /*5290*/  FADD.FTZ R133, -R3, R0 ;  /* 0x0000000003857221 */ /* 0x000fe40000010100 */
[--C-:B------:R-:W-:Y:S02]  /*52a0*/  FFMA.FTZ R164, R4, c[0x0][0x2d0], -R168.reuse ;  /* 0x0000b40004a47a23 */ /* 0x100fe400000108a8 */
[--C-:B------:R-:W-:Y:S02]  /*52b0*/  FFMA.FTZ R165, R5, c[0x0][0x2d0], -R168.reuse ;  /* 0x0000b40005a57a23 */ /* 0x100fe400000108a8 */
[--C-:B------:R-:W-:Y:S01]  /*52c0*/  FFMA.FTZ R5, R8, c[0x0][0x2d0], -R168.reuse ;  /* 0x0000b40008057a23 */ /* 0x100fe200000108a8 */
[----:B------:R2:W3:Y:S01]  /*52d0*/  MUFU.EX2 R2, R135 ;  /* 0x0000008700027308 */ /* 0x0004e20000000800 */
[--C-:B------:R-:W-:Y:S02]  /*52e0*/  FFMA.FTZ R134, R9, c[0x0][0x2d0], -R168.reuse ;  /* 0x0000b40009867a23 */ /* 0x100fe400000108a8 */
[----:B------:R-:W-:Y:S01]  /*52f0*/  FMUL.FTZ R0, R133, c[0x0][0x2d0] ;  /* 0x0000b40085007a20 */ /* 0x000fe20000410000 */
[----:B------:R-:W-:Y:S01]  /*5300*/  MOV R133, R132 ;  /* 0x0000008400857202 */ /* 0x000fe20000000f00 */
[--C-:B------:R-:W-:Y:S02]  /*5310*/  FFMA.FTZ R226, R32, c[0x0][0x2d0], -R168.reuse ;  /* 0x0000b40020e27a23 */ /* 0x100fe400000108a8 */
[--C-:B------:R-:W-:Y:S02]  /*5320*/  FFMA.FTZ R228, R34, c[0x0][0x2d0], -R167.reuse ;  /* 0x0000b40022e47a23 */ /* 0x100fe400000108a7 */
[--C-:B------:R-:W-:Y:S01]  /*5330*/  FFMA.FTZ R169, R12, c[0x0][0x2d0], -R168.reuse ;  /* 0x0000b4000ca97a23 */ /* 0x100fe200000108a8 */
[----:B------:R-:W4:Y:S01]  /*5340*/  MUFU.EX2 R0, R0 ;  /* 0x0000000000007308 */ /* 0x000f220000000800 */
[--C-:B------:R-:W-:Y:S02]  /*5350*/  FFMA.FTZ R170, R13, c[0x0][0x2d0], -R168.reuse ;  /* 0x0000b4000daa7a23 */ /* 0x100fe400000108a8 */
[--C-:B------:R-:W-:Y:S02]  /*5360*/  FFMA.FTZ R171, R14, c[0x0][0x2d0], -R167.reuse ;  /* 0x0000b4000eab7a23 */ /* 0x100fe400000108a7 */
[--C-:B------:R-:W-:Y:S02]  /*5370*/  FFMA.FTZ R172, R15, c[0x0][0x2d0], -R167.reuse ;  /* 0x0000b4000fac7a23 */ /* 0x100fe400000108a7 */
[--C-:B------:R-:W-:Y:S02]  /*5380*/  FFMA.FTZ R173, R16, c[0x0][0x2d0], -R168.reuse ;  /* 0x0000b40010ad7a23 */ /* 0x100fe400000108a8 */
[----:B------:R-:W-:Y:S01]  /*5390*/  FFMA.FTZ R174, R17, c[0x0][0x2d0], -R168 ;  /* 0x0000b40011ae7a23 */ /* 0x000fe200000108a8 */
[----:B------:R-:W-:Y:S01]  /*53a0*/  MUFU.EX2 R164, R164 ;  /* 0x000000a400a47308 */ /* 0x000fe20000000800 */
[--C-:B------:R-:W-:Y:S02]  /*53b0*/  FFMA.FTZ R175, R18, c[0x0][0x2d0], -R167.reuse ;  /* 0x0000b40012af7a23 */ /* 0x100fe400000108a7 */
[--C-:B------:R-:W-:Y:S02]  /*53c0*/  FFMA.FTZ R224, R19, c[0x0][0x2d0], -R167.reuse ;  /* 0x0000b40013e07a23 */ /* 0x100fe400000108a7 */
[--C-:B--2---:R-:W-:Y:S02]  /*53d0*/  FFMA.FTZ R135, R6, c[0x0][0x2d0], -R167.reuse ;  /* 0x0000b40006877a23 */ /* 0x104fe400000108a7 */
[----:B------:R-:W-:Y:S02]  /*53e0*/  FFMA.FTZ R6, R10, c[0x0][0x2d0], -R167 ;  /* 0x0000b4000a067a23 */ /* 0x000fe400000108a7 */
[C---:B---3--:R-:W-:Y:S01]  /*53f0*/  FMUL.FTZ R8, R2.reuse, R128 ;  /* 0x0000008002087220 */ /* 0x048fe20000410000 */
[----:B------:R-:W2:Y:S01]  /*5400*/  MUFU.EX2 R165, R165 ;  /* 0x000000a500a57308 */ /* 0x000ea20000000800 */
[C---:B------:R-:W-:Y:S02]  /*5410*/  FMUL.FTZ R9, R2.reuse, R129 ;  /* 0x0000008102097220 */ /* 0x040fe40000410000 */
[----:B------:R-:W-:Y:S02]  /*5420*/  FMUL.FTZ R36, R2, R36 ;  /* 0x0000002402247220 */ /* 0x000fe40000410000 */
[C---:B----4-:R-:W-:Y:S02]  /*5430*/  FMUL.FTZ R10, R0.reuse, R130 ;  /* 0x00000082000a7220 */ /* 0x050fe40000410000 */
[----:B------:R-:W-:Y:S02]  /*5440*/  FMUL.FTZ R11, R0, R131 ;  /* 0x00000083000b7220 */ /* 0x000fe40000410000 */
[----:B------:R-:W-:Y:S01]  /*5450*/  FMUL.FTZ R37, R2, R37 ;  /* 0x0000002502257220 */ /* 0x000fe20000410000 */
[----:B------:R-:W-:Y:S01]  /*5460*/  MUFU.EX2 R5, R5 ;  /* 0x0000000500057308 */ /* 0x000fe20000000800 */
[C---:B------:R-:W-:Y:S02]  /*5470*/  FMUL.FTZ R38, R0.reuse, R38 ;  /* 0x0000002600267220 */ /* 0x040fe40000410000 */
[----:B------:R-:W-:Y:S02]  /*5480*/  FMUL.FTZ R39, R0, R39 ;  /* 0x0000002700277220 */ /* 0x000fe40000410000 */
[C---:B------:R-:W-:Y:S02]  /*5490*/  FMUL.FTZ R40, R2.reuse, R40 ;  /* 0x0000002802287220 */ /* 0x040fe40000410000 */
[----:B------:R-:W-:Y:S02]  /*54a0*/  FMUL.FTZ R41, R2, R41 ;  /* 0x0000002902297220 */ /* 0x000fe40000410000 */
[C---:B------:R-:W-:Y:S01]  /*54b0*/  FMUL.FTZ R42, R0.reuse, R42 ;  /* 0x0000002a002a7220 */ /* 0x040fe20000410000 */
[----:B------:R-:W3:Y:S01]  /*54c0*/  MUFU.EX2 R134, R134 ;  /* 0x0000008600867308 */ /* 0x000ee20000000800 */
[----:B------:R-:W-:Y:S02]  /*54d0*/  FMUL.FTZ R43, R0, R43 ;  /* 0x0000002b002b7220 */ /* 0x000fe40000410000 */
[C---:B------:R-:W-:Y:S01]  /*54e0*/  FMUL.FTZ R44, R2.reuse, R44 ;  /* 0x0000002c022c7220 */ /* 0x040fe20000410000 */
[----:B--2---:R-:W-:Y:S01]  /*54f0*/  F2FP.BF16.PACK_AB R128, R165, R164 ;  /* 0x000000a4a580723e */ /* 0x004fe200000010ff */
[----:B------:R-:W-:Y:S02]  /*5500*/  FMUL.FTZ R45, R2, R45 ;  /* 0x0000002d022d7220 */ /* 0x000fe40000410000 */
[C---:B------:R-:W-:Y:S02]  /*5510*/  FMUL.FTZ R46, R0.reuse, R46 ;  /* 0x0000002e002e7220 */ /* 0x040fe40000410000 */
[----:B------:R-:W-:Y:S01]  /*5520*/  FMUL.FTZ R47, R0, R47 ;  /* 0x0000002f002f7220 */ /* 0x000fe20000410000 */
[----:B------:R-:W2:Y:S01]  /*5530*/  MUFU.EX2 R135, R135 ;  /* 0x0000008700877308 */ /* 0x000ea20000000800 */
[C---:B------:R-:W-:Y:S02]  /*5540*/  FMUL.FTZ R48, R2.reuse, R48 ;  /* 0x0000003002307220 */ /* 0x040fe40000410000 */
[----:B------:R-:W-:Y:S02]  /*5550*/  FMUL.FTZ R49, R2, R49 ;  /* 0x0000003102317220 */ /* 0x000fe40000410000 */
[C---:B------:R-:W-:Y:S02]  /*5560*/  FMUL.FTZ R50, R0.reuse, R50 ;  /* 0x0000003200327220 */ /* 0x040fe40000410000 */
[----:B------:R-:W-:Y:S02]  /*5570*/  FMUL.FTZ R51, R0, R51 ;  /* 0x0000003300337220 */ /* 0x000fe40000410000 */
[C---:B------:R-:W-:Y:S01]  /*5580*/  FMUL.FTZ R12, R2.reuse, R124 ;  /* 0x0000007c020c7220 */ /* 0x040fe20000410000 */
[----:B------:R-:W-:Y:S01]  /*5590*/  MUFU.EX2 R6, R6 ;  /* 0x0000000600067308 */ /* 0x000fe20000000800 */
[----:B------:R-:W-:Y:S02]  /*55a0*/  FMUL.FTZ R13, R2, R125 ;  /* 0x0000007d020d7220 */ /* 0x000fe40000410000 */
[----:B------:R-:W-:Y:S01]  /*55b0*/  FMUL.FTZ R14, R0, R126 ;  /* 0x0000007e000e7220 */ /* 0x000fe20000410000 */
[----:B---3--:R-:W-:Y:S01]  /*55c0*/  F2FP.BF16.PACK_AB R130, R134, R5 ;  /* 0x000000058682723e */ /* 0x008fe200000010ff */
[----:B------:R-:W-:Y:S02]  /*55d0*/  FMUL.FTZ R15, R0, R127 ;  /* 0x0000007f000f7220 */ /* 0x000fe40000410000 */
[----:B------:R-:W-:Y:S01]  /*55e0*/  LDSM.16.MT88.4 R124, [R188+0x4100] ;  /* 0x00410000bc7c783b */ /* 0x000fe20000004200 */
[C---:B------:R-:W-:Y:S02]  /*55f0*/  FMUL.FTZ R52, R2.reuse, R52 ;  /* 0x0000003402347220 */ /* 0x040fe40000410000 */
[----:B------:R-:W3:Y:S01]  /*5600*/  MUFU.EX2 R7, R7 ;  /* 0x0000000700077308 */ /* 0x000ee20000000800 */
[----:B------:R-:W-:Y:S02]  /*5610*/  FMUL.FTZ R53, R2, R53 ;  /* 0x0000003502357220 */ /* 0x000fe40000410000 */
[----:B------:R-:W-:Y:S01]  /*5620*/  FMUL.FTZ R54, R0, R54 ;  /* 0x0000003600367220 */ /* 0x000fe20000410000 */
[----:B--2---:R-:W-:Y:S01]  /*5630*/  F2FP.BF16.PACK_AB R129, R166, R135 ;  /* 0x00000087a681723e */ /* 0x004fe200000010ff */
[----:B------:R-:W-:Y:S02]  /*5640*/  FMUL.FTZ R55, R0, R55 ;  /* 0x0000003700377220 */ /* 0x000fe40000410000 */
[C---:B------:R-:W-:Y:S02]  /*5650*/  FMUL.FTZ R56, R2.reuse, R56 ;  /* 0x0000003802387220 */ /* 0x040fe40000410000 */
[----:B------:R-:W-:Y:S01]  /*5660*/  FMUL.FTZ R57, R2, R57 ;  /* 0x0000003902397220 */ /* 0x000fe20000410000 */
[----:B------:R-:W-:Y:S01]  /*5670*/  MUFU.EX2 R169, R169 ;  /* 0x000000a900a97308 */ /* 0x000fe20000000800 */
[C---:B------:R-:W-:Y:S02]  /*5680*/  FMUL.FTZ R58, R0.reuse, R58 ;  /* 0x0000003a003a7220 */ /* 0x040fe40000410000 */
[----:B------:R-:W-:Y:S02]  /*5690*/  FMUL.FTZ R59, R0, R59 ;  /* 0x0000003b003b7220 */ /* 0x000fe40000410000 */
[C---:B------:R-:W-:Y:S02]  /*56a0*/  FMUL.FTZ R60, R2.reuse, R60 ;  /* 0x0000003c023c7220 */ /* 0x040fe40000410000 */
[----:B------:R-:W-:Y:S02]  /*56b0*/  FMUL.FTZ R61, R2, R61 ;  /* 0x0000003d023d7220 */ /* 0x000fe40000410000 */
[C---:B------:R-:W-:Y:S01]  /*56c0*/  FMUL.FTZ R62, R0.reuse, R62 ;  /* 0x0000003e003e7220 */ /* 0x040fe20000410000 */
[----:B------:R-:W2:Y:S01]  /*56d0*/  MUFU.EX2 R170, R170 ;  /* 0x000000aa00aa7308 */ /* 0x000ea20000000800 */
[----:B------:R-:W-:Y:S02]  /*56e0*/  FMUL.FTZ R63, R0, R63 ;  /* 0x0000003f003f7220 */ /* 0x000fe40000410000 */
[C---:B------:R-:W-:Y:S01]  /*56f0*/  FMUL.FTZ R64, R2.reuse, R64 ;  /* 0x0000004002407220 */ /* 0x040fe20000410000 */
[----:B---3--:R-:W-:Y:S01]  /*5700*/  F2FP.BF16.PACK_AB R131, R7, R6 ;  /* 0x000000060783723e */ /* 0x008fe200000010ff */
[----:B------:R-:W-:Y:S02]  /*5710*/  FMUL.FTZ R65, R2, R65 ;  /* 0x0000004102417220 */ /* 0x000fe40000410000 */
[C---:B------:R-:W-:Y:S02]  /*5720*/  FMUL.FTZ R66, R0.reuse, R66 ;  /* 0x0000004200427220 */ /* 0x040fe40000410000 */
[----:B------:R-:W-:Y:S01]  /*5730*/  FMUL.FTZ R67, R0, R67 ;  /* 0x0000004300437220 */ /* 0x000fe20000410000 */
[----:B------:R-:W-:Y:S01]  /*5740*/  MUFU.EX2 R171, R171 ;  /* 0x000000ab00ab7308 */ /* 0x000fe20000000800 */
[C---:B-1----:R-:W-:Y:S05]  /*5750*/  HMMA.16816.F32.BF16 R8, R128.reuse, R136, R8 ;  /* 0x000000888008723c */ /* 0x042fea0000041808 */
[C---:B------:R-:W-:Y:S02]  /*5760*/  FMUL.FTZ R68, R2.reuse, R68 ;  /* 0x0000004402447220 */ /* 0x040fe40000410000 */
[----:B------:R-:W-:Y:S01]  /*5770*/  FMUL.FTZ R69, R2, R69 ;  /* 0x0000004502457220 */ /* 0x000fe20000410000 */
[C---:B------:R-:W-:Y:S01]  /*5780*/  HMMA.16816.F32.BF16 R36, R128.reuse, R138, R36 ;  /* 0x0000008a8024723c */ /* 0x040fe20000041824 */
[----:B------:R-:W1:Y:S01]  /*5790*/  LDSM.16.MT88.4 R136, [R188+0x100] ;  /* 0x00010000bc88783b */ /* 0x000e620000004200 */
[----:B------:R-:W3:Y:S02]  /*57a0*/  MUFU.EX2 R172, R172 ;  /* 0x000000ac00ac7308 */ /* 0x000ee40000000800 */
[C---:B------:R-:W-:Y:S02]  /*57b0*/  FMUL.FTZ R70, R0.reuse, R70 ;  /* 0x0000004600467220 */ /* 0x040fe40000410000 */
[----:B------:R-:W-:Y:S02]  /*57c0*/  FMUL.FTZ R71, R0, R71 ;  /* 0x0000004700477220 */ /* 0x000fe40000410000 */
[C---:B------:R-:W-:Y:S04]  /*57d0*/  HMMA.16816.F32.BF16 R40, R128.reuse, R140, R40 ;  /* 0x0000008c8028723c */ /* 0x040fe80000041828 */
[C---:B------:R-:W-:Y:S01]  /*57e0*/  FMUL.FTZ R72, R2.reuse, R72 ;  /* 0x0000004802487220 */ /* 0x040fe20000410000 */
[----:B------:R-:W-:Y:S01]  /*57f0*/  MUFU.EX2 R173, R173 ;  /* 0x000000ad00ad7308 */ /* 0x000fe20000000800 */
[----:B------:R-:W-:Y:S02]  /*5800*/  FMUL.FTZ R73, R2, R73 ;  /* 0x0000004902497220 */ /* 0x000fe40000410000 */
[C---:B------:R-:W-:Y:S01]  /*5810*/  HMMA.16816.F32.BF16 R44, R128.reuse, R142, R44 ;  /* 0x0000008e802c723c */ /* 0x040fe2000004182c */
[----:B------:R-:W4:Y:S03]  /*5820*/  LDSM.16.MT88.4 R140, [R192+0x2100] ;  /* 0x00210000c08c783b */ /* 0x000f260000004200 */
[C---:B------:R-:W-:Y:S02]  /*5830*/  FMUL.FTZ R74, R0.reuse, R74 ;  /* 0x0000004a004a7220 */ /* 0x040fe40000410000 */
[----:B------:R-:W-:Y:S01]  /*5840*/  FMUL.FTZ R75, R0, R75 ;  /* 0x0000004b004b7220 */ /* 0x000fe20000410000 */
[----:B------:R-:W5:Y:S01]  /*5850*/  MUFU.EX2 R174, R174 ;  /* 0x000000ae00ae7308 */ /* 0x000f620000000800 */
[C---:B------:R-:W-:Y:S04]  /*5860*/  HMMA.16816.F32.BF16 R48, R128.reuse, R144, R48 ;  /* 0x000000908030723c */ /* 0x040fe80000041830 */
[C---:B------:R-:W-:Y:S02]  /*5870*/  FMUL.FTZ R76, R2.reuse, R76 ;  /* 0x0000004c024c7220 */ /* 0x040fe40000410000 */
[----:B------:R-:W-:Y:S02]  /*5880*/  FMUL.FTZ R77, R2, R77 ;  /* 0x0000004d024d7220 */ /* 0x000fe40000410000 */
[C---:B------:R-:W-:Y:S01]  /*5890*/  HMMA.16816.F32.BF16 R52, R128.reuse, R146, R52 ;  /* 0x000000928034723c */ /* 0x040fe20000041834 */
[----:B------:R-:W2:Y:S01]  /*58a0*/  LDSM.16.MT88.4 R144, [R190+0x2100] ;  /* 0x00210000be90783b */ /* 0x000ea20000004200 */
[----:B------:R-:W-:Y:S02]  /*58b0*/  MUFU.EX2 R175, R175 ;  /* 0x000000af00af7308 */ /* 0x000fe40000000800 */
[C---:B------:R-:W-:Y:S02]  /*58c0*/  FMUL.FTZ R78, R0.reuse, R78 ;  /* 0x0000004e004e7220 */ /* 0x040fe40000410000 */
[----:B------:R-:W-:Y:S02]  /*58d0*/  FMUL.FTZ R79, R0, R79 ;  /* 0x0000004f004f7220 */ /* 0x000fe40000410000 */
[C---:B------:R-:W-:Y:S01]  /*58e0*/  FMUL.FTZ R80, R2.reuse, R80 ;  /* 0x0000005002507220 */ /* 0x040fe20000410000 */
[C---:B-1----:R-:W-:Y:S03]  /*58f0*/  HMMA.16816.F32.BF16 R56, R128.reuse, R136, R56 ;  /* 0x000000888038723c */ /* 0x042fe60000041838 */
[----:B------:R-:W-:Y:S01]  /*5900*/  FMUL.FTZ R81, R2, R81 ;  /* 0x0000005102517220 */ /* 0x000fe20000410000 */
[----:B------:R-:W1:Y:S01]  /*5910*/  MUFU.EX2 R224, R224 ;  /* 0x000000e000e07308 */ /* 0x000e620000000800 */
[C---:B------:R-:W-:Y:S02]  /*5920*/  FMUL.FTZ R82, R0.reuse, R82 ;  /* 0x0000005200527220 */ /* 0x040fe40000410000 */
[----:B------:R-:W-:Y:S01]  /*5930*/  FMUL.FTZ R83, R0, R83 ;  /* 0x0000005300537220 */ /* 0x000fe20000410000 */
[C---:B------:R-:W-:Y:S01]  /*5940*/  HMMA.16816.F32.BF16 R60, R128.reuse, R138, R60 ;  /* 0x0000008a803c723c */ /* 0x040fe2000004183c */
[----:B------:R-:W1:Y:S03]  /*5950*/  LDSM.16.MT88.4 R136, [R189+0x2100] ;  /* 0x00210000bd88783b */ /* 0x000e660000004200 */
[C---:B------:R-:W-:Y:S02]  /*5960*/  FMUL.FTZ R84, R2.reuse, R84 ;  /* 0x0000005402547220 */ /* 0x040fe40000410000 */
[----:B------:R-:W-:Y:S01]  /*5970*/  FMUL.FTZ R85, R2, R85 ;  /* 0x0000005502557220 */ /* 0x000fe20000410000 */
[----:B------:R-:W-:Y:S01]  /*5980*/  MUFU.EX2 R226, R226 ;  /* 0x000000e200e27308 */ /* 0x000fe20000000800 */
[C---:B----4-:R-:W-:Y:S04]  /*5990*/  HMMA.16816.F32.BF16 R64, R128.reuse, R140, R64 ;  /* 0x0000008c8040723c */ /* 0x050fe80000041840 */
[C---:B------:R-:W-:Y:S02]  /*59a0*/  FMUL.FTZ R86, R0.reuse, R86 ;  /* 0x0000005600567220 */ /* 0x040fe40000410000 */
[----:B------:R-:W-:Y:S02]  /*59b0*/  FMUL.FTZ R87, R0, R87 ;  /* 0x0000005700577220 */ /* 0x000fe40000410000 */
[C---:B------:R-:W-:Y:S01]  /*59c0*/  HMMA.16816.F32.BF16 R68, R128.reuse, R142, R68 ;  /* 0x0000008e8044723c */ /* 0x040fe20000041844 */
[----:B------:R-:W4:Y:S01]  /*59d0*/  LDSM.16.MT88.4 R140, [R188+0x2100] ;  /* 0x00210000bc8c783b */ /* 0x000f220000004200 */
[----:B------:R-:W-:Y:S02]  /*59e0*/  MUFU.EX2 R228, R228 ;  /* 0x000000e400e47308 */ /* 0x000fe40000000800 */
[C---:B------:R-:W-:Y:S02]  /*59f0*/  FMUL.FTZ R88, R2.reuse, R88 ;  /* 0x0000005802587220 */ /* 0x040fe40000410000 */
[----:B------:R-:W-:Y:S02]  /*5a00*/  FMUL.FTZ R89, R2, R89 ;  /* 0x0000005902597220 */ /* 0x000fe40000410000 */
[C---:B--2---:R-:W-:Y:S04]  /*5a10*/  HMMA.16816.F32.BF16 R72, R128.reuse, R144, R72 ;  /* 0x000000908048723c */ /* 0x044fe80000041848 */
[C---:B------:R-:W-:Y:S02]  /*5a20*/  FMUL.FTZ R90, R0.reuse, R90 ;  /* 0x0000005a005a7220 */ /* 0x040fe40000410000 */
[----:B------:R-:W-:Y:S02]  /*5a30*/  FMUL.FTZ R91, R0, R91 ;  /* 0x0000005b005b7220 */ /* 0x000fe40000410000 */
[C---:B------:R-:W-:Y:S01]  /*5a40*/  HMMA.16816.F32.BF16 R76, R128.reuse, R146, R76 ;  /* 0x00000092804c723c */ /* 0x040fe2000004184c */
[----:B------:R-:W2:Y:S03]  /*5a50*/  LDSM.16.MT88.4 R144, [R192+0x4100] ;  /* 0x00410000c090783b */ /* 0x000ea60000004200 */
[C---:B------:R-:W-:Y:S02]  /*5a60*/  FMUL.FTZ R92, R2.reuse, R92 ;  /* 0x0000005c025c7220 */ /* 0x040fe40000410000 */
[----:B------:R-:W-:Y:S02]  /*5a70*/  FMUL.FTZ R93, R2, R93 ;  /* 0x0000005d025d7220 */ /* 0x000fe40000410000 */
[C---:B------:R-:W-:Y:S01]  /*5a80*/  FMUL.FTZ R94, R0.reuse, R94 ;  /* 0x0000005e005e7220 */ /* 0x040fe20000410000 */
[C---:B-1----:R-:W-:Y:S03]  /*5a90*/  HMMA.16816.F32.BF16 R80, R128.reuse, R136, R80 ;  /* 0x000000888050723c */ /* 0x042fe60000041850 */
[----:B------:R-:W-:Y:S02]  /*5aa0*/  FMUL.FTZ R95, R0, R95 ;  /* 0x0000005f005f7220 */ /* 0x000fe40000410000 */
[C---:B------:R-:W-:Y:S02]  /*5ab0*/  FMUL.FTZ R96, R2.reuse, R96 ;  /* 0x0000006002607220 */ /* 0x040fe40000410000 */
[----:B------:R-:W-:Y:S01]  /*5ac0*/  FMUL.FTZ R97, R2, R97 ;  /* 0x0000006102617220 */ /* 0x000fe20000410000 */
[C---:B------:R-:W-:Y:S01]  /*5ad0*/  HMMA.16816.F32.BF16 R84, R128.reuse, R138, R84 ;  /* 0x0000008a8054723c */ /* 0x040fe20000041854 */
[----:B------:R-:W1:Y:S03]  /*5ae0*/  LDSM.16.MT88.4 R136, [R190+0x4100] ;  /* 0x00410000be88783b */ /* 0x000e660000004200 */
[C---:B------:R-:W-:Y:S02]  /*5af0*/  FMUL.FTZ R98, R0.reuse, R98 ;  /* 0x0000006200627220 */ /* 0x040fe40000410000 */
[----:B------:R-:W-:Y:S02]  /*5b00*/  FMUL.FTZ R99, R0, R99 ;  /* 0x0000006300637220 */ /* 0x000fe40000410000 */
[C---:B----4-:R-:W-:Y:S04]  /*5b10*/  HMMA.16816.F32.BF16 R88, R128.reuse, R140, R88 ;  /* 0x0000008c8058723c */ /* 0x050fe80000041858 */
[C---:B------:R-:W-:Y:S02]  /*5b20*/  FMUL.FTZ R100, R2.reuse, R100 ;  /* 0x0000006402647220 */ /* 0x040fe40000410000 */
[----:B------:R-:W-:Y:S02]  /*5b30*/  FMUL.FTZ R101, R2, R101 ;  /* 0x0000006502657220 */ /* 0x000fe40000410000 */
[C---:B------:R-:W-:Y:S01]  /*5b40*/  HMMA.16816.F32.BF16 R92, R128.reuse, R142, R92 ;  /* 0x0000008e805c723c */ /* 0x040fe2000004185c */
[----:B------:R-:W4:Y:S03]  /*5b50*/  LDSM.16.MT88.4 R140, [R189+0x4100] ;  /* 0x00410000bd8c783b */ /* 0x000f260000004200 */
[C---:B------:R-:W-:Y:S02]  /*5b60*/  FMUL.FTZ R102, R0.reuse, R102 ;  /* 0x0000006600667220 */ /* 0x040fe40000410000 */
[----:B------:R-:W-:Y:S02]  /*5b70*/  FMUL.FTZ R103, R0, R103 ;  /* 0x0000006700677220 */ /* 0x000fe40000410000 */
[C---:B--2---:R-:W-:Y:S04]  /*5b80*/  HMMA.16816.F32.BF16 R96, R128.reuse, R144, R96 ;  /* 0x000000908060723c */ /* 0x044fe80000041860 */
[C---:B------:R-:W-:Y:S02]  /*5b90*/  FMUL.FTZ R104, R2.reuse, R104 ;  /* 0x0000006802687220 */ /* 0x040fe40000410000 */
[----:B------:R-:W-:Y:S02]  /*5ba0*/  FMUL.FTZ R105, R2, R105 ;  /* 0x0000006902697220 */ /* 0x000fe40000410000 */
[C---:B------:R-:W-:Y:S01]  /*5bb0*/  HMMA.16816.F32.BF16 R100, R128.reuse, R146, R100 ;  /* 0x000000928064723c */ /* 0x040fe20000041864 */
[----:B------:R-:W-:Y:S03]  /*5bc0*/  LDSM.16.MT88.4 R144, [R189+0x900] ;  /* 0x00090000bd90783b */ /* 0x000fe60000004200 */
        /* <DEDUP_REMOVED lines=14> */
[----:B------:R-:W-:Y:S01]  /*5cb0*/  FMUL.FTZ R16, R2, R120 ;  /* 0x0000007802107220 */ /* 0x000fe20000410000 */
[----:B------:R-:W-:Y:S03]  /*5cc0*/  F2FP.BF16.PACK_AB R120, R170, R169 ;  /* 0x000000a9aa78723e */ /* 0x000fe600000010ff */
[----:B------:R-:W-:Y:S01]  /*5cd0*/  FMUL.FTZ R17, R2, R121 ;  /* 0x0000007902117220 */ /* 0x000fe20000410000 */
[C---:B------:R-:W-:Y:S01]  /*5ce0*/  HMMA.16816.F32.BF16 R112, R128.reuse, R142, R112 ;  /* 0x0000008e8070723c */ /* 0x040fe20000041870 */
[----:B------:R-:W2:Y:S02]  /*5cf0*/  LDSM.16.MT88.4 R140, [R190+0x900] ;  /* 0x00090000be8c783b */ /* 0x000ea40000004200 */
[----:B------:R-:W-:Y:S01]  /*5d00*/  FMUL.FTZ R18, R0, R122 ;  /* 0x0000007a00127220 */ /* 0x000fe20000410000 */
[----:B---3--:R-:W-:Y:S01]  /*5d10*/  F2FP.BF16.PACK_AB R121, R172, R171 ;  /* 0x000000abac79723e */ /* 0x008fe200000010ff */
[----:B------:R-:W-:Y:S01]  /*5d20*/  FMUL.FTZ R19, R0, R123 ;  /* 0x0000007b00137220 */ /* 0x000fe20000410000 */
[----:B-----5:R-:W-:Y:S01]  /*5d30*/  F2FP.BF16.PACK_AB R122, R174, R173 ;  /* 0x000000adae7a723e */ /* 0x020fe200000010ff */
[----:B------:R-:W-:Y:S01]  /*5d40*/  FMUL.FTZ R116, R2, R116 ;  /* 0x0000007402747220 */ /* 0x000fe20000410000 */
[----:B------:R-:W-:Y:S01]  /*5d50*/  F2FP.BF16.PACK_AB R123, R224, R175 ;  /* 0x000000afe07b723e */ /* 0x000fe200000010ff */
[----:B------:R-:W-:Y:S03]  /*5d60*/  FMUL.FTZ R117, R2, R117 ;  /* 0x0000007502757220 */ /* 0x000fe60000410000 */
[C---:B------:R-:W-:Y:S03]  /*5d70*/  HMMA.16816.F32.BF16 R16, R128.reuse, R124, R16 ;  /* 0x0000007c8010723c */ /* 0x040fe60000041810 */
[C---:B------:R-:W-:Y:S02]  /*5d80*/  FMUL.FTZ R118, R0.reuse, R118 ;  /* 0x0000007600767220 */ /* 0x040fe40000410000 */
[----:B------:R-:W-:Y:S02]  /*5d90*/  FMUL.FTZ R119, R0, R119 ;  /* 0x0000007700777220 */ /* 0x000fe40000410000 */
[----:B------:R-:W-:Y:S02]  /*5da0*/  FFMA.FTZ R164, R2, R225, R164 ;  /* 0x000000e102a47223 */ /* 0x000fe400000100a4 */
[----:B------:R-:W-:Y:S03]  /*5db0*/  FFMA.FTZ R135, R0, R221, R135 ;  /* 0x000000dd00877223 */ /* 0x000fe60000010087 */
[----:B------:R-:W-:Y:S01]  /*5dc0*/  HMMA.16816.F32.BF16 R116, R128, R126, R116 ;  /* 0x0000007e8074723c */ /* 0x000fe20000041874 */
[----:B------:R-:W3:Y:S02]  /*5dd0*/  LDSM.16.MT88.4 R124, [R188+0x2900] ;  /* 0x00290000bc7c783b */ /* 0x000ee40000004200 */
[----:B------:R-:W-:Y:S02]  /*5de0*/  FADD.FTZ R164, R165, R164 ;  /* 0x000000a4a5a47221 */ /* 0x000fe40000010000 */
[----:B------:R-:W-:Y:S02]  /*5df0*/  FADD.FTZ R135, R166, R135 ;  /* 0x00000087a6877221 */ /* 0x000fe40000010000 */
[----:B------:R-:W-:Y:S01]  /*5e00*/  FADD.FTZ R5, R5, R164 ;  /* 0x000000a405057221 */ /* 0x000fe20000010000 */
[C---:B-1----:R-:W-:Y:S01]  /*5e10*/  HMMA.16816.F32.BF16 R8, R120.reuse, R136, R8 ;  /* 0x000000887808723c */ /* 0x042fe20000041808 */
[----:B------:R-:W1:Y:S04]  /*5e20*/  LDSM.16.MT88.4 R128, [R192+0x4900] ;  /* 0x00490000c080783b */ /* 0x000e680000004200 */
[----:B------:R-:W-:Y:S02]  /*5e30*/  FADD.FTZ R0, R6, R135 ;  /* 0x0000008706007221 */ /* 0x000fe40000010000 */
[----:B------:R-:W-:Y:S01]  /*5e40*/  FADD.FTZ R134, R134, R5 ;  /* 0x0000000586867221 */ /* 0x000fe20000010000 */
[C---:B------:R-:W-:Y:S01]  /*5e50*/  HMMA.16816.F32.BF16 R36, R120.reuse, R138, R36 ;  /* 0x0000008a7824723c */ /* 0x040fe20000041824 */
[----:B------:R-:W4:Y:S03]  /*5e60*/  LDSM.16.MT88.4 R136, [R190+0x4900] ;  /* 0x00490000be88783b */ /* 0x000f260000004200 */
[----:B------:R-:W-:Y:S02]  /*5e70*/  FADD.FTZ R0, R7, R0 ;  /* 0x0000000007007221 */ /* 0x000fe40000010000 */
[----:B------:R-:W-:Y:S02]  /*5e80*/  FADD.FTZ R169, R169, R134 ;  /* 0x00000086a9a97221 */ /* 0x000fe40000010000 */
[C---:B--2---:R-:W-:Y:S04]  /*5e90*/  HMMA.16816.F32.BF16 R40, R120.reuse, R140, R40 ;  /* 0x0000008c7828723c */ /* 0x044fe80000041828 */
[----:B------:R-:W-:Y:S01]  /*5ea0*/  FADD.FTZ R171, R171, R0 ;  /* 0x00000000abab7221 */ /* 0x000fe20000010000 */
[----:B------:R-:W-:Y:S01]  /*5eb0*/  MOV R0, R3 ;  /* 0x0000000300007202 */ /* 0x000fe20000000f00 */
[----:B------:R-:W-:Y:S02]  /*5ec0*/  FADD.FTZ R170, R170, R169 ;  /* 0x000000a9aaaa7221 */ /* 0x000fe40000010000 */
[C---:B------:R-:W-:Y:S01]  /*5ed0*/  HMMA.16816.F32.BF16 R44, R120.reuse, R142, R44 ;  /* 0x0000008e782c723c */ /* 0x040fe2000004182c */
[----:B------:R-:W2:Y:S03]  /*5ee0*/  LDSM.16.MT88.4 R140, [R189+0x4900] ;  /* 0x00490000bd8c783b */ /* 0x000ea60000004200 */
[----:B------:R-:W-:Y:S02]  /*5ef0*/  FADD.FTZ R172, R172, R171 ;  /* 0x000000abacac7221 */ /* 0x000fe40000010000 */
[----:B------:R-:W-:Y:S02]  /*5f00*/  FADD.FTZ R5, R173, R170 ;  /* 0x000000aaad057221 */ /* 0x000fe40000010000 */
[C---:B------:R-:W-:Y:S04]  /*5f10*/  HMMA.16816.F32.BF16 R48, R120.reuse, R144, R48 ;  /* 0x000000907830723c */ /* 0x040fe80000041830 */
[----:B------:R-:W-:Y:S02]  /*5f20*/  FADD.FTZ R7, R175, R172 ;  /* 0x000000acaf077221 */ /* 0x000fe40000010000 */
[----:B------:R-:W-:Y:S02]  /*5f30*/  FADD.FTZ R5, R174, R5 ;  /* 0x00000005ae057221 */ /* 0x000fe40000010000 */
[C---:B------:R-:W-:Y:S01]  /*5f40*/  HMMA.16816.F32.BF16 R52, R120.reuse, R146, R52 ;  /* 0x000000927834723c */ /* 0x040fe20000041834 */
[----:B------:R-:W-:Y:S03]  /*5f50*/  LDSM.16.MT88.4 R144, [R189+0x3900] ;  /* 0x00390000bd90783b */ /* 0x000fe60000004200 */
[----:B------:R-:W-:Y:S04]  /*5f60*/  FADD.FTZ R7, R224, R7 ;  /* 0x00000007e0077221 */ /* 0x000fe80000010000 */
[C---:B------:R-:W-:Y:S08]  /*5f70*/  HMMA.16816.F32.BF16 R56, R120.reuse, R148, R56 ;  /* 0x000000947838723c */ /* 0x040ff00000041838 */
[C---:B------:R-:W-:Y:S01]  /*5f80*/  HMMA.16816.F32.BF16 R60, R120.reuse, R150, R60 ;  /* 0x00000096783c723c */ /* 0x040fe2000004183c */
[----:B------:R-:W-:Y:S07]  /*5f90*/  LDSM.16.MT88.4 R148, [R188+0x3900] ;  /* 0x00390000bc94783b */ /* 0x000fee0000004200 */
[C---:B------:R-:W-:Y:S07]  /*5fa0*/  HMMA.16816.F32.BF16 R64, R120.reuse, R152, R64 ;  /* 0x000000987840723c */ /* 0x040fee0000041840 */
[--C-:B------:R-:W-:Y:S01]  /*5fb0*/  FFMA.FTZ R152, R20, c[0x0][0x2d0], -R168.reuse ;  /* 0x0000b40014987a23 */ /* 0x100fe200000108a8 */
[C---:B------:R-:W-:Y:S04]  /*5fc0*/  HMMA.16816.F32.BF16 R68, R120.reuse, R154, R68 ;  /* 0x0000009a7844723c */ /* 0x040fe80000041844 */
[--C-:B------:R-:W-:Y:S01]  /*5fd0*/  FFMA.FTZ R153, R21, c[0x0][0x2d0], -R168.reuse ;  /* 0x0000b40015997a23 */ /* 0x100fe200000108a8 */
[----:B------:R-:W-:Y:S02]  /*5fe0*/  MUFU.EX2 R152, R152 ;  /* 0x0000009800987308 */ /* 0x000fe40000000800 */
[--C-:B------:R-:W-:Y:S01]  /*5ff0*/  FFMA.FTZ R154, R22, c[0x0][0x2d0], -R167.reuse ;  /* 0x0000b400169a7a23 */ /* 0x100fe200000108a7 */
[C---:B------:R-:W-:Y:S04]  /*6000*/  HMMA.16816.F32.BF16 R72, R120.reuse, R156, R72 ;  /* 0x0000009c7848723c */ /* 0x040fe80000041848 */
[--C-:B------:R-:W-:Y:S02]  /*6010*/  FFMA.FTZ R155, R23, c[0x0][0x2d0], -R167.reuse ;  /* 0x0000b400179b7a23 */ /* 0x100fe400000108a7 */
[----:B------:R-:W5:Y:S01]  /*6020*/  LDSM.16.MT88.4 R20, [R188+0x4900] ;  /* 0x00490000bc14783b */ /* 0x000f620000004200 */
[--C-:B------:R-:W-:Y:S01]  /*6030*/  FFMA.FTZ R156, R24, c[0x0][0x2d0], -R168.reuse ;  /* 0x0000b400189c7a23 */ /* 0x100fe200000108a8 */
[C---:B------:R-:W-:Y:S01]  /*6040*/  HMMA.16816.F32.BF16 R76, R120.reuse, R158, R76 ;  /* 0x0000009e784c723c */ /* 0x040fe2000004184c */
[----:B------:R-:W1:Y:S03]  /*6050*/  MUFU.EX2 R153, R153 ;  /* 0x0000009900997308 */ /* 0x000e660000000800 */
[--C-:B------:R-:W-:Y:S03]  /*6060*/  FFMA.FTZ R157, R25, c[0x0][0x2d0], -R168.reuse ;  /* 0x0000b400199d7a23 */ /* 0x100fe600000108a8 */
[--C-:B------:R-:W-:Y:S01]  /*6070*/  FFMA.FTZ R158, R26, c[0x0][0x2d0], -R167.reuse ;  /* 0x0000b4001a9e7a23 */ /* 0x100fe200000108a7 */
[C---:B------:R-:W-:Y:S03]  /*6080*/  HMMA.16816.F32.BF16 R80, R120.reuse, R160, R80 ;  /* 0x000000a07850723c */ /* 0x040fe60000041850 */
[----:B------:R-:W-:Y:S01]  /*6090*/  MUFU.EX2 R154, R154 ;  /* 0x0000009a009a7308 */ /* 0x000fe20000000800 */
[--C-:B------:R-:W-:Y:S02]  /*60a0*/  FFMA.FTZ R159, R27, c[0x0][0x2d0], -R167.reuse ;  /* 0x0000b4001b9f7a23 */ /* 0x100fe400000108a7 */
[----:B------:R-:W-:Y:S01]  /*60b0*/  LDSM.16.MT88.4 R24, [R190+0x1100] ;  /* 0x00110000be18783b */ /* 0x000fe20000004200 */
[--C-:B------:R-:W-:Y:S01]  /*60c0*/  FFMA.FTZ R160, R28, c[0x0][0x2d0], -R168.reuse ;  /* 0x0000b4001ca07a23 */ /* 0x100fe200000108a8 */
[C---:B------:R-:W-:Y:S04]  /*60d0*/  HMMA.16816.F32.BF16 R84, R120.reuse, R162, R84 ;  /* 0x000000a27854723c */ /* 0x040fe80000041854 */
[--C-:B------:R-:W-:Y:S01]  /*60e0*/  FFMA.FTZ R161, R29, c[0x0][0x2d0], -R168.reuse ;  /* 0x0000b4001da17a23 */ /* 0x100fe200000108a8 */
[----:B------:R-:W2:Y:S01]  /*60f0*/  MUFU.EX2 R155, R155 ;  /* 0x0000009b009b7308 */ /* 0x000ea20000000800 */
[----:B------:R-:W-:Y:S02]  /*6100*/  FFMA.FTZ R168, R33, c[0x0][0x2d0], -R168 ;  /* 0x0000b40021a87a23 */ /* 0x000fe400000108a8 */
[C---:B---3--:R-:W-:Y:S04]  /*6110*/  HMMA.16816.F32.BF16 R88, R120.reuse, R124, R88 ;  /* 0x0000007c7858723c */ /* 0x048fe80000041858 */
[--C-:B------:R-:W-:Y:S02]  /*6120*/  FFMA.FTZ R162, R30, c[0x0][0x2d0], -R167.reuse ;  /* 0x0000b4001ea27a23 */ /* 0x100fe400000108a7 */
[--C-:B------:R-:W-:Y:S01]  /*6130*/  FFMA.FTZ R163, R31, c[0x0][0x2d0], -R167.reuse ;  /* 0x0000b4001fa37a23 */ /* 0x100fe200000108a7 */
[----:B------:R-:W-:Y:S01]  /*6140*/  MUFU.EX2 R156, R156 ;  /* 0x0000009c009c7308 */ /* 0x000fe20000000800 */
[C---:B------:R-:W-:Y:S01]  /*6150*/  HMMA.16816.F32.BF16 R92, R120.reuse, R126, R92 ;  /* 0x0000007e785c723c */ /* 0x040fe2000004185c */
[----:B------:R-:W3:Y:S03]  /*6160*/  LDSM.16.MT88.4 R124, [R192+0x1100] ;  /* 0x00110000c07c783b */ /* 0x000ee60000004200 */
[----:B------:R-:W-:Y:S04]  /*6170*/  FFMA.FTZ R167, R35, c[0x0][0x2d0], -R167 ;  /* 0x0000b40023a77a23 */ /* 0x000fe800000108a7 */
[C---:B-1----:R-:W-:Y:S01]  /*6180*/  HMMA.16816.F32.BF16 R96, R120.reuse, R128, R96 ;  /* 0x000000807860723c */ /* 0x042fe20000041860 */
[----:B------:R-:W-:Y:S01]  /*6190*/  LDSM.16.MT88.4 R28, [R192+0x1900] ;  /* 0x00190000c01c783b */ /* 0x000fe20000004200 */
[----:B------:R-:W1:Y:S06]  /*61a0*/  MUFU.EX2 R157, R157 ;  /* 0x0000009d009d7308 */ /* 0x000e6c0000000800 */
[C---:B------:R-:W-:Y:S01]  /*61b0*/  HMMA.16816.F32.BF16 R100, R120.reuse, R130, R100 ;  /* 0x000000827864723c */ /* 0x040fe20000041864 */
[----:B------:R-:W1:Y:S03]  /*61c0*/  LDSM.16.MT88.4 R128, [R189+0x1100] ;  /* 0x00110000bd80783b */ /* 0x000e660000004200 */
[----:B------:R-:W-:Y:S04]  /*61d0*/  MUFU.EX2 R158, R158 ;  /* 0x0000009e009e7308 */ /* 0x000fe80000000800 */
[C---:B----4-:R-:W-:Y:S01]  /*61e0*/  HMMA.16816.F32.BF16 R12, R120.reuse, R136, R12 ;  /* 0x00000088780c723c */ /* 0x050fe2000004180c */
[----:B------:R-:W-:Y:S05]  /*61f0*/  LDSM.16.MT88.4 R32, [R188+0x1900] ;  /* 0x00190000bc20783b */ /* 0x000fea0000004200 */
[----:B------:R-:W4:Y:S02]  /*6200*/  MUFU.EX2 R159, R159 ;  /* 0x0000009f009f7308 */ /* 0x000f240000000800 */
[C---:B------:R-:W-:Y:S01]  /*6210*/  HMMA.16816.F32.BF16 R104, R120.reuse, R138, R104 ;  /* 0x0000008a7868723c */ /* 0x040fe20000041868 */
[----:B------:R-:W3:Y:S07]  /*6220*/  LDSM.16.MT88.4 R136, [R188+0x1100] ;  /* 0x00110000bc88783b */ /* 0x000eee0000004200 */
[C---:B--2---:R-:W-:Y:S01]  /*6230*/  HMMA.16816.F32.BF16 R108, R120.reuse, R140, R108 ;  /* 0x0000008c786c723c */ /* 0x044fe2000004186c */
[----:B------:R-:W-:Y:S07]  /*6240*/  MUFU.EX2 R160, R160 ;  /* 0x000000a000a07308 */ /* 0x000fee0000000800 */
[C---:B------:R-:W-:Y:S01]  /*6250*/  HMMA.16816.F32.BF16 R112, R120.reuse, R142, R112 ;  /* 0x0000008e7870723c */ /* 0x040fe20000041870 */
[----:B------:R-:W-:Y:S02]  /*6260*/  LDSM.16.MT88.4 R140, [R190+0x3100] ;  /* 0x00310000be8c783b */ /* 0x000fe40000004200 */
[----:B------:R-:W2:Y:S05]  /*6270*/  MUFU.EX2 R161, R161 ;  /* 0x000000a100a17308 */ /* 0x000eaa0000000800 */
[C---:B-----5:R-:W-:Y:S05]  /*6280*/  HMMA.16816.F32.BF16 R16, R120.reuse, R20, R16 ;  /* 0x000000147810723c */ /* 0x060fea0000041810 */
[----:B------:R-:W-:Y:S02]  /*6290*/  MUFU.EX2 R162, R162 ;  /* 0x000000a200a27308 */ /* 0x000fe40000000800 */
[----:B------:R-:W-:Y:S01]  /*62a0*/  F2FP.BF16.PACK_AB R20, R153, R152 ;  /* 0x000000989914723e */ /* 0x000fe200000010ff */
[----:B------:R-:W-:Y:S01]  /*62b0*/  HMMA.16816.F32.BF16 R116, R120, R22, R116 ;  /* 0x000000167874723c */ /* 0x000fe20000041874 */
[----:B------:R-:W5:Y:S03]  /*62c0*/  LDSM.16.MT88.4 R120, [R192+0x3100] ;  /* 0x00310000c078783b */ /* 0x000f660000004200 */
[----:B------:R-:W-:Y:S01]  /*62d0*/  F2FP.BF16.PACK_AB R21, R155, R154 ;  /* 0x0000009a9b15723e */ /* 0x000fe200000010ff */
[----:B------:R-:W-:Y:S02]  /*62e0*/  FADD.FTZ R152, R152, R5 ;  /* 0x0000000598987221 */ /* 0x000fe40000010000 */
[----:B-1----:R-:W-:Y:S01]  /*62f0*/  F2FP.BF16.PACK_AB R22, R157, R156 ;  /* 0x0000009c9d16723e */ /* 0x002fe200000010ff */
[----:B------:R-:W1:Y:S01]  /*6300*/  MUFU.EX2 R163, R163 ;  /* 0x000000a300a37308 */ /* 0x000e620000000800 */
[----:B----4-:R-:W-:Y:S03]  /*6310*/  F2FP.BF16.PACK_AB R23, R159, R158 ;  /* 0x0000009e9f17723e */ /* 0x010fe600000010ff */
[----:B------:R-:W-:Y:S02]  /*6320*/  FADD.FTZ R154, R154, R7 ;  /* 0x000000079a9a7221 */ /* 0x000fe40000010000 */
[----:B------:R-:W-:Y:S02]  /*6330*/  FADD.FTZ R153, R153, R152 ;  /* 0x0000009899997221 */ /* 0x000fe40000010000 */
[C---:B---3--:R-:W-:Y:S02]  /*6340*/  HMMA.16816.F32.BF16 R8, R20.reuse, R124, R8 ;  /* 0x0000007c1408723c */ /* 0x048fe40000041808 */
[----:B------:R-:W3:Y:S03]  /*6350*/  MUFU.EX2 R227, R168 ;  /* 0x000000a800e37308 */ /* 0x000ee60000000800 */
[----:B------:R-:W-:Y:S02]  /*6360*/  FADD.FTZ R155, R155, R154 ;  /* 0x0000009a9b9b7221 */ /* 0x000fe40000010000 */
[----:B------:R-:W-:Y:S01]  /*6370*/  FADD.FTZ R156, R156, R153 ;  /* 0x000000999c9c7221 */ /* 0x000fe20000010000 */
[C---:B------:R-:W-:Y:S01]  /*6380*/  HMMA.16816.F32.BF16 R36, R20.reuse, R126, R36 ;  /* 0x0000007e1424723c */ /* 0x040fe20000041824 */
[----:B------:R-:W4:Y:S03]  /*6390*/  LDSM.16.MT88.4 R124, [R189+0x3100] ;  /* 0x00310000bd7c783b */ /* 0x000f260000004200 */
[----:B------:R-:W1:Y:S01]  /*63a0*/  MUFU.EX2 R167, R167 ;  /* 0x000000a700a77308 */ /* 0x000e620000000800 */
[----:B------:R-:W-:Y:S02]  /*63b0*/  FADD.FTZ R158, R158, R155 ;  /* 0x0000009b9e9e7221 */ /* 0x000fe40000010000 */
[----:B------:R-:W-:Y:S01]  /*63c0*/  FADD.FTZ R157, R157, R156 ;  /* 0x0000009c9d9d7221 */ /* 0x000fe20000010000 */
[C---:B------:R-:W-:Y:S04]  /*63d0*/  HMMA.16816.F32.BF16 R40, R20.reuse, R24, R40 ;  /* 0x000000181428723c */ /* 0x040fe80000041828 */
[----:B------:R-:W-:Y:S04]  /*63e0*/  FADD.FTZ R159, R159, R158 ;  /* 0x0000009e9f9f7221 */ /* 0x000fe80000010000 */
[C---:B------:R-:W-:Y:S01]  /*63f0*/  HMMA.16816.F32.BF16 R44, R20.reuse, R26, R44 ;  /* 0x0000001a142c723c */ /* 0x040fe2000004182c */
[----:B------:R-:W1:Y:S07]  /*6400*/  LDSM.16.MT88.4 R24, [R188+0x3100] ;  /* 0x00310000bc18783b */ /* 0x000e6e0000004200 */
[C---:B------:R-:W-:Y:S08]  /*6410*/  HMMA.16816.F32.BF16 R48, R20.reuse, R128, R48 ;  /* 0x000000801430723c */ /* 0x040ff00000041830 */
[C---:B------:R-:W-:Y:S01]  /*6420*/  HMMA.16816.F32.BF16 R52, R20.reuse, R130, R52 ;  /* 0x000000821434723c */ /* 0x040fe20000041834 */
[----:B------:R-:W1:Y:S07]  /*6430*/  LDSM.16.MT88.4 R128, [R192+0x5100] ;  /* 0x00510000c080783b */ /* 0x000e6e0000004200 */
[C---:B------:R-:W-:Y:S08]  /*6440*/  HMMA.16816.F32.BF16 R56, R20.reuse, R136, R56 ;  /* 0x000000881438723c */ /* 0x040ff00000041838 */
[C---:B------:R-:W-:Y:S01]  /*6450*/  HMMA.16816.F32.BF16 R60, R20.reuse, R138, R60 ;  /* 0x0000008a143c723c */ /* 0x040fe2000004183c */
[----:B------:R-:W-:Y:S07]  /*6460*/  LDSM.16.MT88.4 R136, [R189+0x1900] ;  /* 0x00190000bd88783b */ /* 0x000fee0000004200 */
[C---:B-----5:R-:W-:Y:S08]  /*6470*/  HMMA.16816.F32.BF16 R64, R20.reuse, R120, R64 ;  /* 0x000000781440723c */ /* 0x060ff00000041840 */
[C---:B------:R-:W-:Y:S01]  /*6480*/  HMMA.16816.F32.BF16 R68, R20.reuse, R122, R68 ;  /* 0x0000007a1444723c */ /* 0x040fe20000041844 */
[----:B------:R-:W5:Y:S07]  /*6490*/  LDSM.16.MT88.4 R120, [R190+0x5100] ;  /* 0x00510000be78783b */ /* 0x000f6e0000004200 */
[C---:B------:R-:W-:Y:S08]  /*64a0*/  HMMA.16816.F32.BF16 R72, R20.reuse, R140, R72 ;  /* 0x0000008c1448723c */ /* 0x040ff00000041848 */
[C---:B------:R-:W-:Y:S01]  /*64b0*/  HMMA.16816.F32.BF16 R76, R20.reuse, R142, R76 ;  /* 0x0000008e144c723c */ /* 0x040fe2000004184c */
[----:B------:R-:W-:Y:S07]  /*64c0*/  LDSM.16.MT88.4 R140, [R190+0x3900] ;  /* 0x00390000be8c783b */ /* 0x000fee0000004200 */
[C---:B----4-:R-:W-:Y:S08]  /*64d0*/  HMMA.16816.F32.BF16 R80, R20.reuse, R124, R80 ;  /* 0x0000007c1450723c */ /* 0x050ff00000041850 */
[C---:B------:R-:W-:Y:S01]  /*64e0*/  HMMA.16816.F32.BF16 R84, R20.reuse, R126, R84 ;  /* 0x0000007e1454723c */ /* 0x040fe20000041854 */
[----:B------:R-:W4:Y:S07]  /*64f0*/  LDSM.16.MT88.4 R124, [R189+0x5100] ;  /* 0x00510000bd7c783b */ /* 0x000f2e0000004200 */
[C---:B-1----:R-:W-:Y:S08]  /*6500*/  HMMA.16816.F32.BF16 R88, R20.reuse, R24, R88 ;  /* 0x000000181458723c */ /* 0x042ff00000041858 */
[C---:B------:R-:W-:Y:S01]  /*6510*/  HMMA.16816.F32.BF16 R92, R20.reuse, R26, R92 ;  /* 0x0000001a145c723c */ /* 0x040fe2000004185c */
[----:B------:R-:W1:Y:S07]  /*6520*/  LDSM.16.MT88.4 R24, [R188+0x5100] ;  /* 0x00510000bc18783b */ /* 0x000e6e0000004200 */
[C---:B------:R-:W-:Y:S08]  /*6530*/  HMMA.16816.F32.BF16 R96, R20.reuse, R128, R96 ;  /* 0x000000801460723c */ /* 0x040ff00000041860 */
[C---:B------:R-:W-:Y:S08]  /*6540*/  HMMA.16816.F32.BF16 R100, R20.reuse, R130, R100 ;  /* 0x000000821464723c */ /* 0x040ff00000041864 */
[C---:B-----5:R-:W-:Y:S08]  /*6550*/  HMMA.16816.F32.BF16 R12, R20.reuse, R120, R12 ;  /* 0x00000078140c723c */ /* 0x060ff0000004180c */
[C---:B------:R-:W-:Y:S01]  /*6560*/  HMMA.16816.F32.BF16 R104, R20.reuse, R122, R104 ;  /* 0x0000007a1468723c */ /* 0x040fe20000041868 */
[----:B------:R-:W5:Y:S07]  /*6570*/  LDSM.16.MT88.4 R120, [R190+0x1900] ;  /* 0x00190000be78783b */ /* 0x000f6e0000004200 */
[C---:B----4-:R-:W-:Y:S08]  /*6580*/  HMMA.16816.F32.BF16 R108, R20.reuse, R124, R108 ;  /* 0x0000007c146c723c */ /* 0x050ff0000004186c */
[C---:B------:R-:W-:Y:S01]  /*6590*/  HMMA.16816.F32.BF16 R112, R20.reuse, R126, R112 ;  /* 0x0000007e1470723c */ /* 0x040fe20000041870 */
[----:B------:R-:W4:Y:S07]  /*65a0*/  LDSM.16.MT88.4 R124, [R192+0x3900] ;  /* 0x00390000c07c783b */ /* 0x000f2e0000004200 */
[C---:B-1----:R-:W-:Y:S08]  /*65b0*/  HMMA.16816.F32.BF16 R16, R20.reuse, R24, R16 ;  /* 0x000000181410723c */ /* 0x042ff00000041810 */
[----:B------:R-:W-:Y:S01]  /*65c0*/  HMMA.16816.F32.BF16 R116, R20, R26, R116 ;  /* 0x0000001a1474723c */ /* 0x000fe20000041874 */
[----:B------:R-:W1:Y:S06]  /*65d0*/  LDSM.16.MT88.4 R24, [R192+0x5900] ;  /* 0x00590000c018783b */ /* 0x000e6c0000004200 */
[----:B--2---:R-:W-:Y:S01]  /*65e0*/  F2FP.BF16.PACK_AB R20, R161, R160 ;  /* 0x000000a0a114723e */ /* 0x004fe200000010ff */
[----:B------:R-:W-:Y:S01]  /*65f0*/  FADD.FTZ R160, R160, R157 ;  /* 0x0000009da0a07221 */ /* 0x000fe20000010000 */
[----:B------:R-:W-:Y:S03]  /*6600*/  F2FP.BF16.PACK_AB R21, R163, R162 ;  /* 0x000000a2a315723e */ /* 0x000fe600000010ff */
[----:B---3--:R-:W-:Y:S01]  /*6610*/  F2FP.BF16.PACK_AB R22, R227, R226 ;  /* 0x000000e2e316723e */ /* 0x008fe200000010ff */
[----:B------:R-:W-:Y:S01]  /*6620*/  FADD.FTZ R162, R162, R159 ;  /* 0x0000009fa2a27221 */ /* 0x000fe20000010000 */
[----:B------:R-:W-:Y:S01]  /*6630*/  F2FP.BF16.PACK_AB R23, R167, R228 ;  /* 0x000000e4a717723e */ /* 0x000fe200000010ff */
[----:B------:R-:W-:Y:S02]  /*6640*/  FADD.FTZ R161, R161, R160 ;  /* 0x000000a0a1a17221 */ /* 0x000fe40000010000 */
[----:B------:R-:W-:Y:S02]  /*6650*/  FADD.FTZ R163, R163, R162 ;  /* 0x000000a2a3a37221 */ /* 0x000fe40000010000 */
[----:B------:R-:W-:Y:S02]  /*6660*/  FADD.FTZ R226, R226, R161 ;  /* 0x000000a1e2e27221 */ /* 0x000fe40000010000 */
[C---:B------:R-:W-:Y:S01]  /*6670*/  HMMA.16816.F32.BF16 R128, R20.reuse, R28, R8 ;  /* 0x0000001c1480723c */ /* 0x040fe20000041808 */
[----:B------:R-:W2:Y:S02]  /*6680*/  LDSM.16.MT88.4 R8, [R190+0x5900] ;  /* 0x00590000be08783b */ /* 0x000ea40000004200 */
[----:B------:R-:W-:Y:S02]  /*6690*/  FADD.FTZ R228, R228, R163 ;  /* 0x000000a3e4e47221 */ /* 0x000fe40000010000 */
[----:B------:R-:W-:Y:S02]  /*66a0*/  FADD.FTZ R225, R227, R226 ;  /* 0x000000e2e3e17221 */ /* 0x000fe40000010000 */
[----:B------:R-:W-:Y:S01]  /*66b0*/  FADD.FTZ R221, R167, R228 ;  /* 0x000000e4a7dd7221 */ /* 0x000fe20000010000 */
[C---:B------:R-:W-:Y:S01]  /*66c0*/  HMMA.16816.F32.BF16 R36, R20.reuse, R30, R36 ;  /* 0x0000001e1424723c */ /* 0x040fe20000041824 */
[----:B------:R-:W3:Y:S07]  /*66d0*/  LDSM.16.MT88.4 R28, [R189+0x5900] ;  /* 0x00590000bd1c783b */ /* 0x000eee0000004200 */
[C---:B-----5:R-:W-:Y:S08]  /*66e0*/  HMMA.16816.F32.BF16 R40, R20.reuse, R120, R40 ;  /* 0x000000781428723c */ /* 0x060ff00000041828 */
[C---:B------:R-:W-:Y:S08]  /*66f0*/  HMMA.16816.F32.BF16 R44, R20.reuse, R122, R44 ;  /* 0x0000007a142c723c */ /* 0x040ff0000004182c */
[C---:B------:R-:W-:Y:S08]  /*6700*/  HMMA.16816.F32.BF16 R48, R20.reuse, R136, R48 ;  /* 0x000000881430723c */ /* 0x040ff00000041830 */
[C---:B------:R-:W-:Y:S08]  /*6710*/  HMMA.16816.F32.BF16 R52, R20.reuse, R138, R52 ;  /* 0x0000008a1434723c */ /* 0x040ff00000041834 */
[C---:B------:R-:W-:Y:S08]  /*6720*/  HMMA.16816.F32.BF16 R56, R20.reuse, R32, R56 ;  /* 0x000000201438723c */ /* 0x040ff00000041838 */
[C---:B------:R-:W-:Y:S08]  /*6730*/  HMMA.16816.F32.BF16 R60, R20.reuse, R34, R60 ;  /* 0x00000022143c723c */ /* 0x040ff0000004183c */
[C---:B----4-:R-:W-:Y:S08]  /*6740*/  HMMA.16816.F32.BF16 R64, R20.reuse, R124, R64 ;  /* 0x0000007c1440723c */ /* 0x050ff00000041840 */
[C---:B------:R-:W-:Y:S08]  /*6750*/  HMMA.16816.F32.BF16 R68, R20.reuse, R126, R68 ;  /* 0x0000007e1444723c */ /* 0x040ff00000041844 */
[C---:B------:R-:W-:Y:S08]  /*6760*/  HMMA.16816.F32.BF16 R72, R20.reuse, R140, R72 ;  /* 0x0000008c1448723c */ /* 0x040ff00000041848 */
[C---:B------:R-:W-:Y:S08]  /*6770*/  HMMA.16816.F32.BF16 R76, R20.reuse, R142, R76 ;  /* 0x0000008e144c723c */ /* 0x040ff0000004184c */
[C---:B------:R-:W-:Y:S08]  /*6780*/  HMMA.16816.F32.BF16 R80, R20.reuse, R144, R80 ;  /* 0x000000901450723c */ /* 0x040ff00000041850 */
[C---:B------:R-:W-:Y:S08]  /*6790*/  HMMA.16816.F32.BF16 R84, R20.reuse, R146, R84 ;  /* 0x000000921454723c */ /* 0x040ff00000041854 */
[C---:B------:R-:W-:Y:S08]  /*67a0*/  HMMA.16816.F32.BF16 R88, R20.reuse, R148, R88 ;  /* 0x000000941458723c */ /* 0x040ff00000041858 */
[C---:B------:R-:W-:Y:S08]  /*67b0*/  HMMA.16816.F32.BF16 R92, R20.reuse, R150, R92 ;  /* 0x00000096145c723c */ /* 0x040ff0000004185c */
[C---:B-1----:R-:W-:Y:S08]  /*67c0*/  HMMA.16816.F32.BF16 R96, R20.reuse, R24, R96 ;  /* 0x000000181460723c */ /* 0x042ff00000041860 */
[C---:B------:R-:W-:Y:S01]  /*67d0*/  HMMA.16816.F32.BF16 R100, R20.reuse, R26, R100 ;  /* 0x0000001a1464723c */ /* 0x040fe20000041864 */
[----:B------:R-:W1:Y:S07]  /*67e0*/  LDSM.16.MT88.4 R24, [R188+0x5900] ;  /* 0x00590000bc18783b */ /* 0x000e6e0000004200 */
[C---:B--2---:R-:W-:Y:S08]  /*67f0*/  HMMA.16816.F32.BF16 R124, R20.reuse, R8, R12 ;  /* 0x00000008147c723c */ /* 0x044ff0000004180c */
[C---:B------:R-:W-:Y:S08]  /*6800*/  HMMA.16816.F32.BF16 R104, R20.reuse, R10, R104 ;  /* 0x0000000a1468723c */ /* 0x040ff00000041868 */
[C---:B---3--:R-:W-:Y:S08]  /*6810*/  HMMA.16816.F32.BF16 R108, R20.reuse, R28, R108 ;  /* 0x0000001c146c723c */ /* 0x048ff0000004186c */
[C---:B------:R-:W-:Y:S08]  /*6820*/  HMMA.16816.F32.BF16 R112, R20.reuse, R30, R112 ;  /* 0x0000001e1470723c */ /* 0x040ff00000041870 */
[C---:B-1----:R-:W-:Y:S08]  /*6830*/  HMMA.16816.F32.BF16 R120, R20.reuse, R24, R16 ;  /* 0x000000181478723c */ /* 0x042ff00000041810 */
[----:B------:R-:W-:Y:S01]  /*6840*/  HMMA.16816.F32.BF16 R116, R20, R26, R116 ;  /* 0x0000001a1474723c */ /* 0x000fe20000041874 */
[----:B------:R-:W-:-:S07]  /*6850*/  @P0 BRA `(.L_x_3) ;  /* 0xffffd9d000000947 */ /* 0x000fce000383ffff */
.L_x_2:
[----:B------:R-:W1:Y:S01]  /*6860*/  SHFL.BFLY PT, R0, R221, 0x2, 0x1f ;  /* 0x0c401f00dd007f89 */ /* 0x000e6200000e0000 */
[----:B------:R-:W-:Y:S01]  /*6870*/  MOV R5, c[0x0][0x4e8] ;  /* 0x00013a0000057a02 */ /* 0x000fe20000000f00 */
[----:B------:R-:W2:Y:S01]  /*6880*/  S2UR UR7, SR_CTAID.Y ;  /* 0x00000000000779c3 */ /* 0x000ea20000002600 */
[----:B------:R-:W-:Y:S01]  /*6890*/  MOV R6, R204 ;  /* 0x000000cc00067202 */ /* 0x000fe20000000f00 */
[----:B------:R-:W3:Y:S01]  /*68a0*/  SHFL.BFLY PT, R2, R225, 0x2, 0x1f ;  /* 0x0c401f00e1027f89 */ /* 0x000ee200000e0000 */
[C---:B------:R-:W-:Y:S01]  /*68b0*/  ISETP.NE.AND P4, PT, R5.reuse, 0x1, PT ;  /* 0x000000010500780c */ /* 0x040fe20003f85270 */
[----:B------:R-:W-:Y:S01]  /*68c0*/  IMAD R19, R5, c[0x0][0x388], RZ ;  /* 0x0000e20005137a24 */ /* 0x000fe200078e02ff */
[----:B------:R-:W-:Y:S01]  /*68d0*/  ULDC.64 UR4, c[0x0][0x490] ;  /* 0x0001240000047ab9 */ /* 0x000fe20000000a00 */
[----:B------:R-:W4:Y:S01]  /*68e0*/  S2R R9, SR_TID.X ;  /* 0x0000000000097919 */ /* 0x000f220000002100 */
[----:B------:R-:W-:Y:S01]  /*68f0*/  MOV R8, RZ ;  /* 0x000000ff00087202 */ /* 0x000fe20000000f00 */
[----:B------:R-:W-:Y:S01]  /*6900*/  BSSY B0, `(.L_x_6) ;  /* 0x000016a000007945 */ /* 0x000fe20003800000 */
[----:B------:R-:W-:-:S02]  /*6910*/  SHF.R.S32.HI R210, RZ, 0x2, R210 ;  /* 0x00000002ffd27819 */ /* 0x000fc400000114d2 */
[----:B------:R-:W-:Y:S02]  /*6920*/  SHF.L.U32 R203, R203, 0x1, RZ ;  /* 0x00000001cbcb7819 */ /* 0x000fe400000006ff */
[----:B------:R-:W-:Y:S01]  /*6930*/  LEA R209, R209, R210, 0x4 ;  /* 0x000000d2d1d17211 */ /* 0x000fe200078e20ff */
[----:B-1----:R-:W-:Y:S01]  /*6940*/  FADD.FTZ R7, R0, R221 ;  /* 0x000000dd00077221 */ /* 0x002fe20000010000 */
[----:B--2---:R-:W-:Y:S01]  /*6950*/  USHF.R.S32.HI UR6, URZ, 0x1f, UR7 ;  /* 0x0000001f3f067899 */ /* 0x004fe20008011407 */
[----:B---3--:R-:W-:Y:S01]  /*6960*/  FADD.FTZ R11, R2, R225 ;  /* 0x000000e1020b7221 */ /* 0x008fe20000010000 */
[----:B------:R-:W-:Y:S02]  /*6970*/  UIMAD.WIDE.U32 UR10, UR7, UR4, URZ ;  /* 0x00000004070a72a5 */ /* 0x000fe4000f8e003f */
[----:B------:R-:W1:Y:S01]  /*6980*/  SHFL.BFLY PT, R2, R7, 0x1, 0x1f ;  /* 0x0c201f0007027f89 */ /* 0x000e6200000e0000 */
[----:B------:R-:W-:Y:S01]  /*6990*/  UIMAD UR8, UR6, UR4, URZ ;  /* 0x00000004060872a4 */ /* 0x000fe2000f8e023f */
[----:B----4-:R-:W-:-:S02]  /*69a0*/  SHF.R.S32.HI R10, RZ, 0x1f, R9 ;  /* 0x0000001fff0a7819 */ /* 0x010fc40000011409 */
[----:B------:R-:W2:Y:S01]  /*69b0*/  SHFL.BFLY PT, R4, R11, 0x1, 0x1f ;  /* 0x0c201f000b047f89 */ /* 0x000ea200000e0000 */
[----:B------:R-:W-:Y:S01]  /*69c0*/  UIMAD UR8, UR7, UR5, UR8 ;  /* 0x00000005070872a4 */ /* 0x000fe2000f8e0208 */
[----:B------:R-:W-:Y:S02]  /*69d0*/  LEA.HI R0, R10, R9, RZ, 0x5 ;  /* 0x000000090a007211 */ /* 0x000fe400078f28ff */
[----:B------:R-:W-:Y:S01]  /*69e0*/  ULDC.64 UR4, c[0x0][0x3e8] ;  /* 0x0000fa0000047ab9 */ /* 0x000fe20000000a00 */
[----:B------:R-:W-:Y:S01]  /*69f0*/  MOV R16, UR10 ;  /* 0x0000000a00107c02 */ /* 0x000fe20008000f00 */
[----:B------:R-:W-:Y:S01]  /*6a00*/  UIADD3 UR8, UR11, UR8, URZ ;  /* 0x000000080b087290 */ /* 0x000fe2000fffe03f */
[----:B------:R-:W-:Y:S01]  /*6a10*/  MOV R17, UR11 ;  /* 0x0000000b00117c02 */ /* 0x000fe20008000f00 */
[----:B------:R-:W-:-:S04]  /*6a20*/  UIMAD UR6, UR6, UR4, URZ ;  /* 0x00000004060672a4 */ /* 0x000fc8000f8e023f */
[----:B------:R-:W-:Y:S01]  /*6a30*/  MOV R15, UR8 ;  /* 0x00000008000f7c02 */ /* 0x000fe20008000f00 */
[----:B------:R-:W-:Y:S02]  /*6a40*/  UIMAD.WIDE.U32 UR8, UR7, UR4, URZ ;  /* 0x00000004070872a5 */ /* 0x000fe4000f8e003f */
[----:B------:R-:W-:-:S04]  /*6a50*/  UIMAD UR5, UR7, UR5, UR6 ;  /* 0x00000005070572a4 */ /* 0x000fc8000f8e0206 */
[----:B------:R-:W-:Y:S01]  /*6a60*/  MOV R21, UR9 ;  /* 0x0000000900157c02 */ /* 0x000fe20008000f00 */
[----:B-1----:R-:W-:Y:S01]  /*6a70*/  FADD.FTZ R2, R7, R2 ;  /* 0x0000000207027221 */ /* 0x002fe20000010000 */
[----:B------:R-:W-:Y:S01]  /*6a80*/  LEA.HI R7, R10, R9, RZ, 0x2 ;  /* 0x000000090a077211 */ /* 0x000fe200078f10ff */
[----:B------:R-:W-:Y:S01]  /*6a90*/  UIADD3 UR5, UR9, UR5, URZ ;  /* 0x0000000509057290 */ /* 0x000fe2000fffe03f */
[----:B------:R-:W-:Y:S01]  /*6aa0*/  LOP3.LUT R10, R0, 0xffffffe0, RZ, 0xc0, !PT ;  /* 0xffffffe0000a7812 */ /* 0x000fe200078ec0ff */
[----:B--2---:R-:W-:Y:S01]  /*6ab0*/  FADD.FTZ R4, R11, R4 ;  /* 0x000000040b047221 */ /* 0x004fe20000010000 */
[----:B------:R-:W-:Y:S01]  /*6ac0*/  FSETP.NE.FTZ.AND P0, PT, R2, RZ, PT ;  /* 0x000000ff0200720b */ /* 0x000fe20003f15000 */
[----:B------:R-:W-:Y:S01]  /*6ad0*/  @P4 IMAD.HI.U32 R11, R204, c[0x0][0x4ec], RZ ;  /* 0x00013b00cc0b4a27 */ /* 0x000fe200078e00ff */
[----:B------:R-:W-:Y:S02]  /*6ae0*/  SHF.R.S32.HI R14, RZ, 0x1f, R7 ;  /* 0x0000001fff0e7819 */ /* 0x000fe40000011407 */
[----:B------:R-:W-:-:S02]  /*6af0*/  LOP3.LUT R12, R7, 0xfffffffc, RZ, 0xc0, !PT ;  /* 0xfffffffc070c7812 */ /* 0x000fc400078ec0ff */
[----:B------:R-:W-:Y:S02]  /*6b00*/  @P4 SHF.R.U32.HI R6, RZ, c[0x0][0x4f0], R11 ;  /* 0x00013c00ff064a19 */ /* 0x000fe4000001160b */
[----:B------:R-:W-:Y:S01]  /*6b10*/  IADD3 R11, -R10, R9, RZ ;  /* 0x000000090a0b7210 */ /* 0x000fe20007ffe1ff */
[----:B------:R-:W-:Y:S01]  /*6b20*/  IMAD.IADD R9, R9, 0x1, -R12 ;  /* 0x0000000109097824 */ /* 0x000fe200078e0a0c */
[----:B------:R-:W-:Y:S01]  /*6b30*/  MOV R10, RZ ;  /* 0x000000ff000a7202 */ /* 0x000fe20000000f00 */
[----:B------:R-:W1:Y:S01]  /*6b40*/  S2R R12, SR_CTAID.X ;  /* 0x00000000000c7919 */ /* 0x000e620000002500 */
[----:B------:R-:W-:Y:S02]  /*6b50*/  IADD3 R13, -R6, RZ, RZ ;  /* 0x000000ff060d7210 */ /* 0x000fe40007ffe1ff */
[----:B------:R-:W-:Y:S02]  /*6b60*/  LOP3.LUT P2, RZ, R11, 0x3, RZ, 0xc0, !PT ;  /* 0x000000030bff7812 */ /* 0x000fe4000784c0ff */
[----:B------:R-:W2:Y:S01]  /*6b70*/  @P0 MUFU.RCP R10, R2 ;  /* 0x00000002000a0308 */ /* 0x000ea20000001000 */
[----:B------:R-:W-:Y:S01]  /*6b80*/  IMAD R11, R13, c[0x0][0x4e8], R204 ;  /* 0x00013a000d0b7a24 */ /* 0x000fe200078e02cc */
[----:B------:R-:W-:-:S02]  /*6b90*/  SHF.R.S32.HI R13, RZ, 0x2, R7 ;  /* 0x00000002ff0d7819 */ /* 0x000fc40000011407 */
[----:B------:R-:W-:Y:S02]  /*6ba0*/  FSETP.NE.FTZ.AND P1, PT, R4, RZ, PT ;  /* 0x000000ff0400720b */ /* 0x000fe40003f35000 */
[----:B------:R-:W-:Y:S02]  /*6bb0*/  LEA.HI R7, R14, R13, RZ, 0x3 ;  /* 0x0000000d0e077211 */ /* 0x000fe400078f18ff */
[----:B------:R-:W3:Y:S01]  /*6bc0*/  @P0 MUFU.LG2 R2, R2 ;  /* 0x0000000200020308 */ /* 0x000ee20000000c00 */
[----:B------:R-:W-:Y:S02]  /*6bd0*/  @P0 MOV R5, 0x3f317218 ;  /* 0x3f31721800050802 */ /* 0x000fe40000000f00 */
[----:B------:R-:W-:Y:S02]  /*6be0*/  LOP3.LUT R14, R7, 0xfffffff8, RZ, 0xc0, !PT ;  /* 0xfffffff8070e7812 */ /* 0x000fe400078ec0ff */
[----:B------:R-:W-:Y:S01]  /*6bf0*/  MOV R20, UR8 ;  /* 0x0000000800147c02 */ /* 0x000fe20008000f00 */
[----:B------:R-:W-:Y:S01]  /*6c00*/  @P0 FMUL.FTZ R5, R5, c[0x0][0x2d0] ;  /* 0x0000b40005050a20 */ /* 0x000fe20000410000 */
[----:B------:R-:W-:Y:S01]  /*6c10*/  IADD3 R7, R13, -R14, RZ ;  /* 0x8000000e0d077210 */ /* 0x000fe20007ffe0ff */
[----:B------:R-:W-:Y:S01]  /*6c20*/  IMAD.MOV.U32 R13, RZ, RZ, -0x800000 ;  /* 0xff800000ff0d7424 */ /* 0x000fe200078e00ff */
[----:B------:R-:W-:Y:S01]  /*6c30*/  @P1 MUFU.RCP R8, R4 ;  /* 0x0000000400081308 */ /* 0x000fe20000001000 */
[C---:B--2---:R-:W-:Y:S01]  /*6c40*/  FMUL.FTZ R131, R10.reuse, R131 ;  /* 0x000000830a837220 */ /* 0x044fe20000410000 */
[----:B------:R-:W-:Y:S01]  /*6c50*/  MOV R23, UR5 ;  /* 0x0000000500177c02 */ /* 0x000fe20008000f00 */
[----:B------:R-:W-:Y:S01]  /*6c60*/  FMUL.FTZ R130, R10, R130 ;  /* 0x000000820a827220 */ /* 0x000fe20000410000 */
[----:B-1----:R-:W-:Y:S01]  /*6c70*/  LEA R18, R12, R209, 0x7 ;  /* 0x000000d10c127211 */ /* 0x002fe200078e38ff */
[----:B------:R-:W-:Y:S01]  /*6c80*/  FMUL.FTZ R39, R10, R39 ;  /* 0x000000270a277220 */ /* 0x000fe20000410000 */
[----:B------:R-:W-:Y:S01]  /*6c90*/  MOV R14, R16 ;  /* 0x00000010000e7202 */ /* 0x000fe20000000f00 */
[----:B---3--:R-:W-:Y:S01]  /*6ca0*/  @P0 FMUL.FTZ R2, R2, 0.69314718246459960938 ;  /* 0x3f31721802020820 */ /* 0x008fe20000410000 */
[----:B------:R-:W1:Y:S01]  /*6cb0*/  @P1 MUFU.LG2 R4, R4 ;  /* 0x0000000400041308 */ /* 0x000e620000000c00 */
[C---:B------:R-:W-:Y:S01]  /*6cc0*/  FMUL.FTZ R38, R10.reuse, R38 ;  /* 0x000000260a267220 */ /* 0x040fe20000410000 */
[----:B------:R-:W-:Y:S01]  /*6cd0*/  @P1 MOV R17, 0x3f317218 ;  /* 0x3f31721800111802 */ /* 0x000fe20000000f00 */
[----:B------:R-:W-:Y:S01]  /*6ce0*/  @P0 FFMA.FTZ R13, R5, R3, R2 ;  /* 0x00000003050d0223 */ /* 0x000fe20000010002 */
[----:B------:R-:W-:Y:S01]  /*6cf0*/  SHF.L.U32 R5, R7, 0x6, RZ ;  /* 0x0000000607057819 */ /* 0x000fe200000006ff */
[----:B------:R-:W2:Y:S01]  /*6d00*/  S2R R3, SR_CTAID.Z ;  /* 0x0000000000037919 */ /* 0x000ea20000002700 */
[----:B------:R-:W-:Y:S01]  /*6d10*/  FMUL.FTZ R43, R10, R43 ;  /* 0x0000002b0a2b7220 */ /* 0x000fe20000410000 */
[----:B------:R-:W-:Y:S01]  /*6d20*/  ISETP.GE.OR P6, PT, R18, R19, P2 ;  /* 0x000000131200720c */ /* 0x000fe200017c6670 */
[----:B------:R-:W-:Y:S01]  /*6d30*/  FMUL.FTZ R42, R10, R42 ;  /* 0x0000002a0a2a7220 */ /* 0x000fe20000410000 */
[----:B------:R-:W-:Y:S01]  /*6d40*/  IADD3 R18, R18, 0x8, RZ ;  /* 0x0000000812127810 */ /* 0x000fe20007ffe0ff */
[C---:B------:R-:W-:Y:S01]  /*6d50*/  FMUL.FTZ R47, R10.reuse, R47 ;  /* 0x0000002f0a2f7220 */ /* 0x040fe20000410000 */
[----:B------:R-:W-:Y:S01]  /*6d60*/  SHF.R.S32.HI R0, RZ, 0x5, R0 ;  /* 0x00000005ff007819 */ /* 0x000fe20000011400 */
[C---:B------:R-:W-:Y:S01]  /*6d70*/  FMUL.FTZ R46, R10.reuse, R46 ;  /* 0x0000002e0a2e7220 */ /* 0x040fe20000410000 */
[----:B------:R-:W-:Y:S01]  /*6d80*/  LOP3.LUT R5, R5, 0x1c0, RZ, 0xc0, !PT ;  /* 0x000001c005057812 */ /* 0x000fe200078ec0ff */
[----:B------:R-:W-:Y:S01]  /*6d90*/  FMUL.FTZ R51, R10, R51 ;  /* 0x000000330a337220 */ /* 0x000fe20000410000 */
[----:B------:R-:W-:Y:S01]  /*6da0*/  MOV R16, 0xff800000 ;  /* 0xff80000000107802 */ /* 0x000fe20000000f00 */
[----:B-1----:R-:W-:Y:S01]  /*6db0*/  @P1 FMUL.FTZ R21, R4, 0.69314718246459960938 ;  /* 0x3f31721804151820 */ /* 0x002fe20000410000 */
[C---:B------:R-:W-:Y:S01]  /*6dc0*/  LEA.HI R4, R9.reuse, R9, RZ, 0x1 ;  /* 0x0000000909047211 */ /* 0x040fe200078f08ff */
[----:B------:R-:W-:Y:S01]  /*6dd0*/  FMUL.FTZ R50, R10, R50 ;  /* 0x000000320a327220 */ /* 0x000fe20000410000 */
[----:B------:R-:W-:Y:S01]  /*6de0*/  ISETP.GE.OR P5, PT, R18, R19, P2 ;  /* 0x000000131200720c */ /* 0x000fe200017a6670 */
[----:B------:R-:W-:Y:S01]  /*6df0*/  FMUL.FTZ R55, R10, R55 ;  /* 0x000000370a377220 */ /* 0x000fe20000410000 */
[----:B------:R-:W-:Y:S01]  /*6e00*/  LOP3.LUT R4, R4, 0x1ffffffe, RZ, 0xc0, !PT ;  /* 0x1ffffffe04047812 */ /* 0x000fe200078ec0ff */
[----:B------:R-:W-:Y:S01]  /*6e10*/  FMUL.FTZ R54, R10, R54 ;  /* 0x000000360a367220 */ /* 0x000fe20000410000 */
[----:B------:R-:W-:Y:S01]  /*6e20*/  LEA R0, R0, R9, 0x9 ;  /* 0x0000000900007211 */ /* 0x000fe200078e48ff */
[C---:B------:R-:W-:Y:S01]  /*6e30*/  FMUL.FTZ R59, R10.reuse, R59 ;  /* 0x0000003b0a3b7220 */ /* 0x040fe20000410000 */
[----:B------:R-:W-:Y:S01]  /*6e40*/  IADD3 R4, R9, -R4, RZ ;  /* 0x8000000409047210 */ /* 0x000fe20007ffe0ff */
[C---:B------:R-:W-:Y:S01]  /*6e50*/  FMUL.FTZ R58, R10.reuse, R58 ;  /* 0x0000003a0a3a7220 */ /* 0x040fe20000410000 */
[----:B------:R-:W-:Y:S01]  /*6e60*/  LEA.HI R5, R5, R5, RZ, 0x1d ;  /* 0x0000000505057211 */ /* 0x000fe200078fe8ff */
[C---:B------:R-:W-:Y:S01]  /*6e70*/  FMUL.FTZ R63, R10.reuse, R63 ;  /* 0x0000003f0a3f7220 */ /* 0x040fe20000410000 */
[----:B--2---:R-:W-:Y:S01]  /*6e80*/  SHF.R.S32.HI R2, RZ, 0x1f, R3 ;  /* 0x0000001fff027819 */ /* 0x004fe20000011403 */
[----:B------:R-:W-:Y:S01]  /*6e90*/  FMUL.FTZ R62, R10, R62 ;  /* 0x0000003e0a3e7220 */ /* 0x000fe20000410000 */
[----:B------:R-:W-:Y:S01]  /*6ea0*/  LEA R209, R4, R209, 0x3 ;  /* 0x000000d104d17211 */ /* 0x000fe200078e18ff */
[C---:B------:R-:W-:Y:S01]  /*6eb0*/  FMUL.FTZ R67, R10.reuse, R67 ;  /* 0x000000430a437220 */ /* 0x040fe20000410000 */
[----:B------:R-:W-:Y:S01]  /*6ec0*/  SHF.R.S32.HI R4, RZ, 0x1f, R6 ;  /* 0x0000001fff047819 */ /* 0x000fe20000011406 */
[----:B------:R-:W-:Y:S01]  /*6ed0*/  FMUL.FTZ R66, R10, R66 ;  /* 0x000000420a427220 */ /* 0x000fe20000410000 */
[----:B------:R-:W-:Y:S01]  /*6ee0*/  LEA R209, R12, R209, 0x7 ;  /* 0x000000d10cd17211 */ /* 0x000fe200078e38ff */
[C---:B------:R-:W-:Y:S01]  /*6ef0*/  FMUL.FTZ R71, R10.reuse, R71 ;  /* 0x000000470a477220 */ /* 0x040fe20000410000 */
[----:B------:R-:W-:Y:S01]  /*6f00*/  F2FP.BF16.PACK_AB R130, R131, R130 ;  /* 0x000000828382723e */ /* 0x000fe200000010ff */
        /* <DEDUP_REMOVED lines=30> */
[----:B------:R-:W-:-:S02]  /*70f0*/  FMUL.FTZ R103, R10, R103 ;  /* 0x000000670a677220 */ /* 0x000fc40000410000 */
[C---:B------:R-:W-:Y:S01]  /*7100*/  FMUL.FTZ R102, R10.reuse, R102 ;  /* 0x000000660a667220 */ /* 0x040fe20000410000 */
[----:B------:R-:W-:Y:S01]  /*7110*/  F2FP.BF16.PACK_AB R98, R99, R98 ;  /* 0x000000626362723e */ /* 0x000fe200000010ff */
[C---:B------:R-:W-:Y:S02]  /*7120*/  FMUL.FTZ R127, R10.reuse, R127 ;  /* 0x0000007f0a7f7220 */ /* 0x040fe40000410000 */
[C---:B------:R-:W-:Y:S01]  /*7130*/  FMUL.FTZ R126, R10.reuse, R126 ;  /* 0x0000007e0a7e7220 */ /* 0x040fe20000410000 */
[----:B------:R-:W-:Y:S01]  /*7140*/  F2FP.BF16.PACK_AB R102, R103, R102 ;  /* 0x000000666766723e */ /* 0x000fe200000010ff */
[C---:B------:R-:W-:Y:S02]  /*7150*/  FMUL.FTZ R107, R10.reuse, R107 ;  /* 0x0000006b0a6b7220 */ /* 0x040fe40000410000 */
        /* <DEDUP_REMOVED lines=12> */
[----:B------:R-:W-:Y:S01]  /*7220*/  FMUL.FTZ R10, R10, R118 ;  /* 0x000000760a0a7220 */ /* 0x000fe20000410000 */
[----:B------:R-:W-:Y:S01]  /*7230*/  F2FP.BF16.PACK_AB R122, R123, R122 ;  /* 0x0000007a7b7a723e */ /* 0x000fe200000010ff */
[----:B------:R-:W-:Y:S02]  /*7240*/  IMAD.MOV.U32 R22, RZ, RZ, R20 ;  /* 0x000000ffff167224 */ /* 0x000fe400078e0014 */
[----:B------:R-:W-:Y:S01]  /*7250*/  @P1 FMUL.FTZ R17, R17, c[0x0][0x2d0] ;  /* 0x0000b40011111a20 */ /* 0x000fe20000410000 */
[----:B------:R-:W-:Y:S01]  /*7260*/  F2FP.BF16.PACK_AB R119, R119, R10 ;  /* 0x0000000a7777723e */ /* 0x000fe200000010ff */
[----:B------:R-:W-:Y:S02]  /*7270*/  IMAD R10, R2, c[0x0][0x3f0], RZ ;  /* 0x0000fc00020a7a24 */ /* 0x000fe400078e02ff */
[----:B------:R-:W-:-:S04]  /*7280*/  IMAD.WIDE.U32 R22, R3, c[0x0][0x3f0], R22 ;  /* 0x0000fc0003167a25 */ /* 0x000fc800078e0016 */
[C---:B------:R-:W-:Y:S02]  /*7290*/  IMAD R10, R3.reuse, c[0x0][0x3f4], R10 ;  /* 0x0000fd00030a7a24 */ /* 0x040fe400078e020a */
[----:B------:R-:W-:Y:S02]  /*72a0*/  IMAD R2, R2, c[0x0][0x498], RZ ;  /* 0x0001260002027a24 */ /* 0x000fe400078e02ff */
[----:B------:R-:W-:Y:S01]  /*72b0*/  IMAD.WIDE.U32 R14, R3, c[0x0][0x498], R14 ;  /* 0x00012600030e7a25 */ /* 0x000fe200078e000e */
[----:B------:R-:W-:-:S03]  /*72c0*/  IADD3 R23, R23, R10, RZ ;  /* 0x0000000a17177210 */ /* 0x000fc60007ffe0ff */
[----:B------:R-:W-:Y:S02]  /*72d0*/  IMAD R2, R3, c[0x0][0x49c], R2 ;  /* 0x0001270003027a24 */ /* 0x000fe400078e0202 */
[----:B------:R-:W-:Y:S02]  /*72e0*/  IMAD R3, R4, c[0x0][0x3e0], RZ ;  /* 0x0000f80004037a24 */ /* 0x000fe400078e02ff */
[----:B------:R-:W-:Y:S01]  /*72f0*/  @P1 FFMA.FTZ R16, R17, R132, R21 ;  /* 0x0000008411101223 */ /* 0x000fe20000010015 */
[C---:B------:R-:W-:Y:S01]  /*7300*/  R2P PR, R7.reuse, 0x6 ;  /* 0x0000000607007804 */ /* 0x040fe20000000000 */
[C---:B------:R-:W-:Y:S02]  /*7310*/  IMAD R3, R6.reuse, c[0x0][0x3e4], R3 ;  /* 0x0000f90006037a24 */ /* 0x040fe400078e0203 */
[----:B------:R-:W-:Y:S01]  /*7320*/  IMAD.WIDE.U32 R20, R6, c[0x0][0x3e0], R22 ;  /* 0x0000f80006147a25 */ /* 0x000fe200078e0016 */
[----:B------:R-:W-:-:S03]  /*7330*/  LOP3.LUT R6, R7, 0x1, RZ, 0xc0, !PT ;  /* 0x0000000107067812 */ /* 0x000fc600078ec0ff */
[----:B------:R-:W-:Y:S01]  /*7340*/  @P4 IMAD.HI.U32 R4, R209, c[0x0][0x4ec], RZ ;  /* 0x00013b00d1044a27 */ /* 0x000fe200078e00ff */
[----:B------:R-:W-:Y:S02]  /*7350*/  ISETP.NE.U32.AND P3, PT, R6, 0x1, PT ;  /* 0x000000010600780c */ /* 0x000fe40003f65070 */
[----:B------:R-:W-:Y:S01]  /*7360*/  IADD3 R21, R21, R3, RZ ;  /* 0x0000000315157210 */ /* 0x000fe20007ffe0ff */
[----:B------:R-:W-:Y:S01]  /*7370*/  IMAD.U32 R0, R0, 0x2, R5 ;  /* 0x0000000200007824 */ /* 0x000fe200078e0005 */
[----:B------:R-:W-:Y:S01]  /*7380*/  MOV R5, R209 ;  /* 0x000000d100057202 */ /* 0x000fe20000000f00 */
[C---:B------:R-:W-:Y:S01]  /*7390*/  FMUL.FTZ R129, R8.reuse, R129 ;  /* 0x0000008108817220 */ /* 0x040fe20000410000 */
[----:B------:R-:W-:Y:S01]  /*73a0*/  @P4 SHF.R.U32.HI R5, RZ, c[0x0][0x4f0], R4 ;  /* 0x00013c00ff054a19 */ /* 0x000fe20000011604 */
[----:B------:R-:W-:Y:S01]  /*73b0*/  FMUL.FTZ R128, R8, R128 ;  /* 0x0000008008807220 */ /* 0x000fe20000410000 */
[----:B------:R-:W-:Y:S01]  /*73c0*/  SHF.L.U32 R7, R0, 0x1, RZ ;  /* 0x0000000100077819 */ /* 0x000fe200000006ff */
[----:B------:R-:W-:Y:S01]  /*73d0*/  BAR.SYNC.DEFER_BLOCKING 0x1, 0x100 ;  /* 0x0044000000007b1d */ /* 0x000fe20000010000 */
[----:B------:R-:W-:Y:S01]  /*73e0*/  IADD3 R6, -R5, RZ, RZ ;  /* 0x000000ff05067210 */ /* 0x000fe20007ffe1ff */
[C---:B------:R-:W-:Y:S01]  /*73f0*/  FMUL.FTZ R37, R8.reuse, R37 ;  /* 0x0000002508257220 */ /* 0x040fe20000410000 */
[----:B------:R-:W-:Y:S01]  /*7400*/  IADD3 R4, R7, 0x80, RZ ;  /* 0x0000008007047810 */ /* 0x000fe20007ffe0ff */
[----:B------:R-:W-:Y:S01]  /*7410*/  FMUL.FTZ R36, R8, R36 ;  /* 0x0000002408247220 */ /* 0x000fe20000410000 */
[----:B------:R-:W-:Y:S01]  /*7420*/  MOV R0, 0x20 ;  /* 0x0000002000007802 */ /* 0x000fe20000000f00 */
[----:B------:R-:W-:Y:S01]  /*7430*/  IMAD R209, R6, c[0x0][0x4e8], R209 ;  /* 0x00013a0006d17a24 */ /* 0x000fe200078e02d1 */
[----:B------:R-:W-:Y:S01]  /*7440*/  SHF.R.S32.HI R3, RZ, 0x1f, R11 ;  /* 0x0000001fff037819 */ /* 0x000fe2000001140b */
[C---:B------:R-:W-:Y:S01]  /*7450*/  FMUL.FTZ R41, R8.reuse, R41 ;  /* 0x0000002908297220 */ /* 0x040fe20000410000 */
[----:B------:R-:W-:Y:S01]  /*7460*/  SHF.R.S32.HI R9, RZ, 0x1f, R5 ;  /* 0x0000001fff097819 */ /* 0x000fe20000011405 */
[C---:B------:R-:W-:Y:S01]  /*7470*/  FMUL.FTZ R40, R8.reuse, R40 ;  /* 0x0000002808287220 */ /* 0x040fe20000410000 */
[----:B------:R-:W-:Y:S01]  /*7480*/  IADD3 R14, P0, R5, R14, RZ ;  /* 0x0000000e050e7210 */ /* 0x000fe20007f1e0ff */
[C---:B------:R-:W-:Y:S01]  /*7490*/  FMUL.FTZ R45, R8.reuse, R45 ;  /* 0x0000002d082d7220 */ /* 0x040fe20000410000 */
[----:B------:R-:W-:Y:S01]  /*74a0*/  IADD3 R17, R7, 0x70, RZ ;  /* 0x0000007007117810 */ /* 0x000fe20007ffe0ff */
[----:B------:R-:W-:Y:S01]  /*74b0*/  FMUL.FTZ R44, R8, R44 ;  /* 0x0000002c082c7220 */ /* 0x000fe20000410000 */
[----:B------:R-:W-:Y:S01]  /*74c0*/  @P3 IADD3 R17, R4, 0x10, RZ ;  /* 0x0000001004113810 */ /* 0x000fe20007ffe0ff */
[C---:B------:R-:W-:Y:S01]  /*74d0*/  FMUL.FTZ R49, R8.reuse, R49 ;  /* 0x0000003108317220 */ /* 0x040fe20000410000 */
[----:B------:R-:W-:Y:S01]  /*74e0*/  MOV R4, 0x40 ;  /* 0x0000004000047802 */ /* 0x000fe20000000f00 */
[----:B------:R-:W-:Y:S01]  /*74f0*/  FMUL.FTZ R48, R8, R48 ;  /* 0x0000003008307220 */ /* 0x000fe20000410000 */
[----:B------:R-:W-:Y:S01]  /*7500*/  SEL R0, R0, 0xffffffe0, !P1 ;  /* 0xffffffe000007807 */ /* 0x000fe20004800000 */
[C---:B------:R-:W-:Y:S01]  /*7510*/  FMUL.FTZ R53, R8.reuse, R53 ;  /* 0x0000003508357220 */ /* 0x040fe20000410000 */
[----:B------:R-:W-:Y:S01]  /*7520*/  IADD3.X R15, R9, R15, R2, P0, !PT ;  /* 0x0000000f090f7210 */ /* 0x000fe200007fe402 */
[----:B------:R-:W-:Y:S01]  /*7530*/  IMAD R2, R3, c[0x0][0x3d8], RZ ;  /* 0x0000f60003027a24 */ /* 0x000fe200078e02ff */
[----:B------:R-:W-:Y:S01]  /*7540*/  SHF.R.S32.HI R5, RZ, 0x1f, R209 ;  /* 0x0000001fff057819 */ /* 0x000fe200000114d1 */
[C---:B------:R-:W-:Y:S01]  /*7550*/  FMUL.FTZ R52, R8.reuse, R52 ;  /* 0x0000003408347220 */ /* 0x040fe20000410000 */
[----:B------:R-:W-:Y:S01]  /*7560*/  F2FP.BF16.PACK_AB R128, R129, R128 ;  /* 0x000000808180723e */ /* 0x000fe200000010ff */
[----:B------:R-:W-:Y:S01]  /*7570*/  FMUL.FTZ R57, R8, R57 ;  /* 0x0000003908397220 */ /* 0x000fe20000410000 */
[----:B------:R-:W-:Y:S01]  /*7580*/  SEL R4, R4, 0xffffffc0, !P2 ;  /* 0xffffffc004047807 */ /* 0x000fe20005000000 */
[C---:B------:R-:W-:Y:S01]  /*7590*/  FMUL.FTZ R56, R8.reuse, R56 ;  /* 0x0000003808387220 */ /* 0x040fe20000410000 */
[----:B------:R-:W-:Y:S01]  /*75a0*/  F2FP.BF16.PACK_AB R36, R37, R36 ;  /* 0x000000242524723e */ /* 0x000fe200000010ff */
[C---:B------:R-:W-:Y:S01]  /*75b0*/  FMUL.FTZ R61, R8.reuse, R61 ;  /* 0x0000003d083d7220 */ /* 0x040fe20000410000 */
[----:B------:R-:W-:Y:S01]  /*75c0*/  F2FP.BF16.PACK_AB R40, R41, R40 ;  /* 0x000000282928723e */ /* 0x000fe200000010ff */
[----:B------:R-:W-:Y:S01]  /*75d0*/  FMUL.FTZ R60, R8, R60 ;  /* 0x0000003c083c7220 */ /* 0x000fe20000410000 */
[----:B------:R-:W-:Y:S01]  /*75e0*/  IADD3 R3, R7, R0, RZ ;  /* 0x0000000007037210 */ /* 0x000fe20007ffe0ff */
[----:B------:R-:W-:Y:S01]  /*75f0*/  IMAD.IADD R9, R0, 0x1, R17 ;  /* 0x0000000100097824 */ /* 0x000fe200078e0211 */
[----:B------:R-:W-:Y:S01]  /*7600*/  F2FP.BF16.PACK_AB R44, R45, R44 ;  /* 0x0000002c2d2c723e */ /* 0x000fe200000010ff */
[C---:B------:R-:W-:Y:S01]  /*7610*/  FMUL.FTZ R65, R8.reuse, R65 ;  /* 0x0000004108417220 */ /* 0x040fe20000410000 */
[----:B------:R-:W-:Y:S01]  /*7620*/  F2FP.BF16.PACK_AB R48, R49, R48 ;  /* 0x000000303130723e */ /* 0x000fe200000010ff */
[C---:B------:R-:W-:Y:S01]  /*7630*/  FMUL.FTZ R64, R8.reuse, R64 ;  /* 0x0000004008407220 */ /* 0x040fe20000410000 */
[----:B------:R-:W-:Y:S01]  /*7640*/  F2FP.BF16.PACK_AB R52, R53, R52 ;  /* 0x000000343534723e */ /* 0x000fe200000010ff */
[----:B------:R-:W-:Y:S01]  /*7650*/  IMAD R2, R11, c[0x0][0x3dc], R2 ;  /* 0x0000f7000b027a24 */ /* 0x000fe200078e0202 */
[----:B------:R-:W-:Y:S01]  /*7660*/  STS [R7+0x80], R128 ;  /* 0x0000808007007388 */ /* 0x000fe20000000800 */
[----:B------:R-:W-:Y:S01]  /*7670*/  IMAD R0, R5, c[0x0][0x488], RZ ;  /* 0x0001220005007a24 */ /* 0x000fe200078e02ff */
[----:B------:R-:W-:Y:S01]  /*7680*/  IADD3 R5, R7, R4, RZ ;  /* 0x0000000407057210 */ /* 0x000fe20007ffe0ff */
[C---:B------:R-:W-:Y:S01]  /*7690*/  FMUL.FTZ R69, R8.reuse, R69 ;  /* 0x0000004508457220 */ /* 0x040fe20000410000 */
[----:B------:R-:W-:Y:S01]  /*76a0*/  STS [R7+0x480], R130 ;  /* 0x0004808207007388 */ /* 0x000fe20000000800 */
[----:B------:R-:W-:Y:S01]  /*76b0*/  FMUL.FTZ R68, R8, R68 ;  /* 0x0000004408447220 */ /* 0x000fe20000410000 */
[----:B------:R-:W-:Y:S01]  /*76c0*/  F2FP.BF16.PACK_AB R56, R57, R56 ;  /* 0x000000383938723e */ /* 0x000fe200000010ff */
[----:B------:R-:W-:Y:S01]  /*76d0*/  IMAD.WIDE.U32 R10, R11, c[0x0][0x3d8], R20 ;  /* 0x0000f6000b0a7a25 */ /* 0x000fe200078e0014 */
[C---:B------:R-:W-:Y:S01]  /*76e0*/  IADD3 R21, R4.reuse, R17, RZ ;  /* 0x0000001104157210 */ /* 0x040fe20007ffe0ff */
[----:B------:R-:W-:Y:S01]  /*76f0*/  STS [R17], R36 ;  /* 0x0000002411007388 */ /* 0x000fe20000000800 */
[----:B------:R-:W-:Y:S01]  /*7700*/  IADD3 R23, R4, R3, RZ ;  /* 0x0000000304177210 */ /* 0x000fe20007ffe0ff */
[C---:B------:R-:W-:Y:S01]  /*7710*/  FMUL.FTZ R73, R8.reuse, R73 ;  /* 0x0000004908497220 */ /* 0x040fe20000410000 */
[----:B------:R-:W-:Y:S01]  /*7720*/  F2FP.BF16.PACK_AB R60, R61, R60 ;  /* 0x0000003c3d3c723e */ /* 0x000fe200000010ff */
[C---:B------:R-:W-:Y:S01]  /*7730*/  FMUL.FTZ R72, R8.reuse, R72 ;  /* 0x0000004808487220 */ /* 0x040fe20000410000 */
[----:B------:R-:W-:Y:S01]  /*7740*/  STS [R17+0x400], R38 ;  /* 0x0004002611007388 */ /* 0x000fe20000000800 */
[C---:B------:R-:W-:Y:S01]  /*7750*/  FMUL.FTZ R77, R8.reuse, R77 ;  /* 0x0000004d084d7220 */ /* 0x040fe20000410000 */
[----:B------:R-:W-:Y:S01]  /*7760*/  IADD3 R25, R9, R4, RZ ;  /* 0x0000000409197210 */ /* 0x000fe20007ffe0ff */
[C---:B------:R-:W-:Y:S01]  /*7770*/  FMUL.FTZ R76, R8.reuse, R76 ;  /* 0x0000004c084c7220 */ /* 0x040fe20000410000 */
[----:B------:R-:W-:Y:S01]  /*7780*/  STS [R3+0x80], R40 ;  /* 0x0000802803007388 */ /* 0x000fe20000000800 */
[C---:B------:R-:W-:Y:S01]  /*7790*/  FMUL.FTZ R81, R8.reuse, R81 ;  /* 0x0000005108517220 */ /* 0x040fe20000410000 */
[----:B------:R-:W-:Y:S01]  /*77a0*/  F2FP.BF16.PACK_AB R64, R65, R64 ;  /* 0x000000404140723e */ /* 0x000fe200000010ff */
[C---:B------:R-:W-:Y:S01]  /*77b0*/  FMUL.FTZ R80, R8.reuse, R80 ;  /* 0x0000005008507220 */ /* 0x040fe20000410000 */
[----:B------:R-:W-:Y:S01]  /*77c0*/  STS [R3+0x480], R42 ;  /* 0x0004802a03007388 */ /* 0x000fe20000000800 */
[C---:B------:R-:W-:Y:S01]  /*77d0*/  FMUL.FTZ R85, R8.reuse, R85 ;  /* 0x0000005508557220 */ /* 0x040fe20000410000 */
[----:B------:R-:W-:Y:S01]  /*77e0*/  F2FP.BF16.PACK_AB R68, R69, R68 ;  /* 0x000000444544723e */ /* 0x000fe200000010ff */
[C---:B------:R-:W-:Y:S01]  /*77f0*/  FMUL.FTZ R84, R8.reuse, R84 ;  /* 0x0000005408547220 */ /* 0x040fe20000410000 */
[----:B------:R-:W-:Y:S01]  /*7800*/  STS [R9], R44 ;  /* 0x0000002c09007388 */ /* 0x000fe20000000800 */
[C---:B------:R-:W-:Y:S01]  /*7810*/  FMUL.FTZ R89, R8.reuse, R89 ;  /* 0x0000005908597220 */ /* 0x040fe20000410000 */
[----:B------:R-:W-:Y:S01]  /*7820*/  F2FP.BF16.PACK_AB R72, R73, R72 ;  /* 0x000000484948723e */ /* 0x000fe200000010ff */
        /* <DEDUP_REMOVED lines=24> */
[----:B------:R-:W-:Y:S01]  /*79b0*/  FMUL.FTZ R108, R8, R108 ;  /* 0x0000006c086c7220 */ /* 0x000fe20000410000 */
[----:B------:R-:W-:Y:S01]  /*79c0*/  STS [R23+0x480], R58 ;  /* 0x0004803a17007388 */ /* 0x000fe20000000800 */
[----:B------:R-:W-:Y:S01]  /*79d0*/  IMAD.WIDE.U32 R14, R209, c[0x0][0x488], R14 ;  /* 0x00012200d10e7a25 */ /* 0x000fe200078e000e */
[----:B------:R-:W-:-:S02]  /*79e0*/  F2FP.BF16.PACK_AB R100, R101, R100 ;  /* 0x000000646564723e */ /* 0x000fc400000010ff */
[----:B------:R-:W-:Y:S01]  /*79f0*/  STS [R25], R60 ;  /* 0x0000003c19007388 */ /* 0x000fe20000000800 */
[----:B------:R-:W-:Y:S01]  /*7a00*/  IMAD R0, R209, c[0x0][0x48c], R0 ;  /* 0x00012300d1007a24 */ /* 0x000fe200078e0200 */
        /* <DEDUP_REMOVED lines=11> */
[----:B------:R-:W-:Y:S01]  /*7ac0*/  FMUL.FTZ R8, R8, R116 ;  /* 0x0000007408087220 */ /* 0x000fe20000410000 */
[----:B------:R-:W-:-:S02]  /*7ad0*/  LEA R6, P0, R14, c[0x0][0x450], 0x2 ;  /* 0x000114000e067a11 */ /* 0x000fc400078010ff */
[----:B------:R-:W-:Y:S01]  /*7ae0*/  STS [R17+0x4000], R68 ;  /* 0x0040004411007388 */ /* 0x000fe20000000800 */
[----:B------:R-:W-:Y:S02]  /*7af0*/  IADD3 R15, R15, R0, RZ ;  /* 0x000000000f0f7210 */ /* 0x000fe40007ffe0ff */
[----:B------:R-:W-:Y:S01]  /*7b00*/  F2FP.BF16.PACK_AB R112, R113, R112 ;  /* 0x000000707170723e */ /* 0x000fe200000010ff */
[----:B------:R-:W-:Y:S01]  /*7b10*/  STS [R17+0x4400], R70 ;  /* 0x0044004611007388 */ /* 0x000fe20000000800 */
[----:B------:R-:W-:Y:S02]  /*7b20*/  F2FP.BF16.PACK_AB R120, R121, R120 ;  /* 0x000000787978723e */ /* 0x000fe400000010ff */
[----:B------:R-:W-:Y:S01]  /*7b30*/  F2FP.BF16.PACK_AB R8, R117, R8 ;  /* 0x000000087508723e */ /* 0x000fe200000010ff */
[----:B------:R-:W-:Y:S01]  /*7b40*/  STS [R3+0x4080], R72 ;  /* 0x0040804803007388 */ /* 0x000fe20000000800 */
[----:B------:R-:W-:Y:S02]  /*7b50*/  LEA.HI.X R15, R14, c[0x0][0x454], R15, 0x2, P0 ;  /* 0x000115000e0f7a11 */ /* 0x000fe400000f140f */
[----:B------:R-:W-:Y:S01]  /*7b60*/  LEA R0, P0, R10, c[0x0][0x380], 0x1 ;  /* 0x0000e0000a007a11 */ /* 0x000fe200078008ff */
[----:B------:R-:W-:Y:S04]  /*7b70*/  STS [R3+0x4480], R74 ;  /* 0x0044804a03007388 */ /* 0x000fe80000000800 */
        /* <DEDUP_REMOVED lines=15> */
[----:B------:R1:W-:Y:S04]  /*7c70*/  STS [R3+0x8480], R126 ;  /* 0x0084807e03007388 */ /* 0x0003e80000000800 */
[----:B------:R-:W-:Y:S04]  /*7c80*/  STS [R9+0x8000], R104 ;  /* 0x0080006809007388 */ /* 0x000fe80000000800 */
[----:B------:R-:W-:Y:S04]  /*7c90*/  STS [R9+0x8400], R106 ;  /* 0x0084006a09007388 */ /* 0x000fe80000000800 */
[----:B------:R-:W-:Y:S04]  /*7ca0*/  STS [R5+0x8080], R108 ;  /* 0x0080806c05007388 */ /* 0x000fe80000000800 */
[----:B------:R-:W-:Y:S04]  /*7cb0*/  STS [R5+0x8480], R110 ;  /* 0x0084806e05007388 */ /* 0x000fe80000000800 */
[----:B------:R-:W-:Y:S04]  /*7cc0*/  STS [R21+0x8000], R112 ;  /* 0x0080007015007388 */ /* 0x000fe80000000800 */
[----:B------:R-:W-:Y:S01]  /*7cd0*/  STS [R21+0x8400], R114 ;  /* 0x0084007215007388 */ /* 0x000fe20000000800 */
[----:B-1----:R-:W-:-:S03]  /*7ce0*/  IADD3 R3, R11, R2, RZ ;  /* 0x000000020b037210 */ /* 0x002fc60007ffe0ff */
[----:B------:R-:W-:Y:S04]  /*7cf0*/  STS [R23+0x8080], R120 ;  /* 0x0080807817007388 */ /* 0x000fe80000000800 */
[----:B------:R-:W-:Y:S04]  /*7d00*/  STS [R23+0x8480], R122 ;  /* 0x0084807a17007388 */ /* 0x000fe80000000800 */
[----:B------:R-:W-:Y:S04]  /*7d10*/  STS [R25+0x8000], R8 ;  /* 0x0080000819007388 */ /* 0x000fe80000000800 */
[----:B------:R-:W-:Y:S04]  /*7d20*/  STS [R25+0x8400], R119 ;  /* 0x0084007719007388 */ /* 0x000fe80000000800 */
[----:B------:R-:W-:Y:S04]  /*7d30*/  SHFL.IDX PT, R52, R6, RZ, 0x1c1f ;  /* 0x001c1fff06347589 */ /* 0x000fe800000e0000 */
[----:B------:R-:W1:Y:S04]  /*7d40*/  SHFL.IDX PT, R53, R15, RZ, 0x1c1f ;  /* 0x001c1fff0f357589 */ /* 0x000e6800000e0000 */
[----:B------:R-:W-:Y:S06]  /*7d50*/  BAR.SYNC.DEFER_BLOCKING 0x1, 0x100 ;  /* 0x0044000000007b1d */ /* 0x000fec0000010000 */
[----:B------:R-:W-:Y:S04]  /*7d60*/  SHFL.IDX PT, R54, R6, 0x1, 0x1c1f ;  /* 0x003c1f0006367f89 */ /* 0x000fe800000e0000 */
[----:B------:R-:W2:Y:S04]  /*7d70*/  SHFL.IDX PT, R55, R15, 0x1, 0x1c1f ;  /* 0x003c1f000f377f89 */ /* 0x000ea800000e0000 */
[----:B------:R-:W3:Y:S04]  /*7d80*/  SHFL.IDX PT, R56, R0, RZ, 0x181f ;  /* 0x00181fff00387589 */ /* 0x000ee800000e0000 */
[----:B-1----:R1:W-:Y:S04]  /*7d90*/  @!P6 ST.E [R52.64], R16 ;  /* 0x000000103400e985 */ /* 0x0023e8000c10190c */
[----:B--2---:R2:W-:Y:S04]  /*7da0*/  @!P5 ST.E [R54.64], R13 ;  /* 0x0000000d3600d985 */ /* 0x0045e8000c10190c */
[----:B------:R2:W4:Y:S04]  /*7db0*/  LDS.128 R48, [R203+0x1080] ;  /* 0x00108000cb307984 */ /* 0x0005280000000c00 */
[----:B------:R2:W2:Y:S04]  /*7dc0*/  LDS.128 R44, [R203+0x2080] ;  /* 0x00208000cb2c7984 */ /* 0x0004a80000000c00 */
[----:B------:R2:W2:Y:S04]  /*7dd0*/  LDS.128 R40, [R203+0x3080] ;  /* 0x00308000cb287984 */ /* 0x0004a80000000c00 */
[----:B------:R2:W2:Y:S01]  /*7de0*/  LDS.128 R36, [R203+0x5080] ;  /* 0x00508000cb247984 */ /* 0x0004a20000000c00 */
[----:B-1----:R-:W-:-:S02]  /*7df0*/  LEA.HI.X R16, R10, c[0x0][0x384], R3, 0x1, P0 ;  /* 0x0000e1000a107a11 */ /* 0x002fc400000f0c03 */
[----:B------:R-:W-:Y:S01]  /*7e00*/  ISETP.GE.AND P0, PT, R202, R19, PT ;  /* 0x00000013ca00720c */ /* 0x000fe20003f06270 */
[----:B------:R1:W1:Y:S04]  /*7e10*/  LDS.128 R32, [R203+0x6080] ;  /* 0x00608000cb207984 */ /* 0x0002680000000c00 */
[----:B------:R1:W1:Y:S04]  /*7e20*/  LDS.128 R28, [R203+0x7080] ;  /* 0x00708000cb1c7984 */ /* 0x0002680000000c00 */
[----:B------:R1:W1:Y:S04]  /*7e30*/  LDS.128 R24, [R203+0x9080] ;  /* 0x00908000cb187984 */ /* 0x0002680000000c00 */
[----:B------:R1:W1:Y:S04]  /*7e40*/  LDS.128 R20, [R203+0xa080] ;  /* 0x00a08000cb147984 */ /* 0x0002680000000c00 */
[----:B------:R1:W1:Y:S04]  /*7e50*/  LDS.128 R4, [R203+0xb080] ;  /* 0x00b08000cb047984 */ /* 0x0002680000000c00 */
[----:B------:R1:W1:Y:S01]  /*7e60*/  SHFL.IDX PT, R57, R16, RZ, 0x181f ;  /* 0x00181fff10397589 */ /* 0x00026200000e0000 */
[----:B------:R-:W-:Y:S05]  /*7e70*/  @P0 BRA `(.L_x_7) ;  /* 0x0000012000000947 */ /* 0x000fea0003800000 */
[----:B--23--:R-:W2:Y:S01]  /*7e80*/  LDS.128 R52, [R203+0x80] ;  /* 0x00008000cb347984 */ /* 0x00cea20000000c00 */
[----:B------:R-:W-:-:S02]  /*7e90*/  ISETP.GE.AND P1, PT, R207, c[0x0][0x3c8], PT ;  /* 0x0000f200cf007a0c */ /* 0x000fc40003f26270 */
[----:B------:R-:W-:Y:S01]  /*7ea0*/  ISETP.GE.AND P0, PT, R206, c[0x0][0x3c8], PT ;  /* 0x0000f200ce007a0c */ /* 0x000fe20003f06270 */
[----:B------:R-:W3:Y:S01]  /*7eb0*/  LDS.128 R12, [R203+0x4080] ;  /* 0x00408000cb0c7984 */ /* 0x000ee20000000c00 */
[----:B------:R-:W-:-:S03]  /*7ec0*/  ISETP.GE.AND P2, PT, R208, c[0x0][0x3c8], PT ;  /* 0x0000f200d0007a0c */ /* 0x000fc60003f46270 */
[----:B------:R-:W5:Y:S06]  /*7ed0*/  LDS.128 R8, [R203+0x8080] ;  /* 0x00808000cb087984 */ /* 0x000f6c0000000c00 */
[----:B------:R-:W-:Y:S02]  /*7ee0*/  @!P1 SHF.R.S32.HI R2, RZ, 0x1f, R207 ;  /* 0x0000001fff029819 */ /* 0x000fe400000114cf */
[----:B------:R-:W-:Y:S02]  /*7ef0*/  @!P0 SHF.R.S32.HI R17, RZ, 0x1f, R206 ;  /* 0x0000001fff118819 */ /* 0x000fe400000114ce */
[----:B------:R-:W-:Y:S01]  /*7f00*/  @!P1 LEA.HI R3, R2, R207, RZ, 0x3 ;  /* 0x000000cf02039211 */ /* 0x000fe200078f18ff */
[----:B-1----:R-:W-:Y:S01]  /*7f10*/  @!P2 IMAD.WIDE R58, R208, 0x2, R56 ;  /* 0x00000002d03aa825 */ /* 0x002fe200078e0238 */
[----:B------:R-:W-:-:S02]  /*7f20*/  @!P0 LEA.HI R2, R17, R206, RZ, 0x3 ;  /* 0x000000ce11028211 */ /* 0x000fc400078f18ff */
[----:B------:R-:W-:Y:S02]  /*7f30*/  @!P1 LOP3.LUT R3, R3, 0xfffffff8, RZ, 0xc0, !PT ;  /* 0xfffffff803039812 */ /* 0x000fe400078ec0ff */
[----:B------:R-:W-:-:S03]  /*7f40*/  @!P0 LOP3.LUT R2, R2, 0xfffffff8, RZ, 0xc0, !PT ;  /* 0xfffffff802028812 */ /* 0x000fc600078ec0ff */
[----:B------:R-:W-:-:S04]  /*7f50*/  @!P1 IMAD.WIDE R60, R3, 0x2, R56 ;  /* 0x00000002033c9825 */ /* 0x000fc800078e0238 */
[----:B------:R-:W-:Y:S01]  /*7f60*/  @!P0 IMAD.WIDE R2, R2, 0x2, R56 ;  /* 0x0000000202028825 */ /* 0x000fe200078e0238 */
[----:B--2---:R1:W-:Y:S04]  /*7f70*/  @!P2 ST.E.128 [R58.64], R52 ;  /* 0x000000343a00a985 */ /* 0x0043e8000c101d0c */
[----:B---3--:R1:W-:Y:S04]  /*7f80*/  @!P1 ST.E.128 [R60.64], R12 ;  /* 0x0000000c3c009985 */ /* 0x0083e8000c101d0c */
[----:B-----5:R1:W-:Y:S02]  /*7f90*/  @!P0 ST.E.128 [R2.64], R8 ;  /* 0x0000000802008985 */ /* 0x0203e4000c101d0c */
.L_x_7:
[----:B---3--:R-:W-:Y:S05]  /*7fa0*/  BSYNC B0 ;  /* 0x0000000000007941 */ /* 0x008fea0003800000 */
.L_x_6:
[----:B-1----:R-:W-:Y:S01]  /*7fb0*/  IADD3 R2, R202, 0x20, RZ ;  /* 0x00000020ca027810 */ /* 0x002fe20007ffe0ff */
[----:B------:R1:W3:Y:S01]  /*7fc0*/  SHFL.IDX PT, R11, R16, 0x1, 0x181f ;  /* 0x00381f00100b7f89 */ /* 0x0002e200000e0000 */
[----:B------:R-:W-:Y:S02]  /*7fd0*/  BSSY B0, `(.L_x_8) ;  /* 0x0000013000007945 */ /* 0x000fe40003800000 */
[----:B------:R-:W-:Y:S01]  /*7fe0*/  ISETP.GE.AND P0, PT, R2, R19, PT ;  /* 0x000000130200720c */ /* 0x000fe20003f06270 */
[----:B------:R1:W4:-:S12]  /*7ff0*/  SHFL.IDX PT, R10, R0, 0x1, 0x181f ;  /* 0x00381f00000a7f89 */ /* 0x00031800000e0000 */
[----:B------:R-:W-:Y:S05]  /*8000*/  @P0 BRA `(.L_x_9) ;  /* 0x000000f000000947 */ /* 0x000fea0003800000 */
[----:B------:R-:W-:Y:S02]  /*8010*/  ISETP.GE.AND P1, PT, R207, c[0x0][0x3c8], PT ;  /* 0x0000f200cf007a0c */ /* 0x000fe40003f26270 */
[----:B------:R-:W-:Y:S02]  /*8020*/  ISETP.GE.AND P0, PT, R206, c[0x0][0x3c8], PT ;  /* 0x0000f200ce007a0c */ /* 0x000fe40003f06270 */
[----:B------:R-:W-:-:S09]  /*8030*/  ISETP.GE.AND P2, PT, R208, c[0x0][0x3c8], PT ;  /* 0x0000f200d0007a0c */ /* 0x000fd20003f46270 */
[----:B------:R-:W-:Y:S02]  /*8040*/  @!P1 SHF.R.S32.HI R2, RZ, 0x1f, R207 ;  /* 0x0000001fff029819 */ /* 0x000fe400000114cf */
[----:B------:R-:W-:Y:S02]  /*8050*/  @!P0 SHF.R.S32.HI R9, RZ, 0x1f, R206 ;  /* 0x0000001fff098819 */ /* 0x000fe400000114ce */
[----:B------:R-:W-:Y:S02]  /*8060*/  @!P1 LEA.HI R3, R2, R207, RZ, 0x3 ;  /* 0x000000cf02039211 */ /* 0x000fe400078f18ff */
[----:B------:R-:W-:Y:S01]  /*8070*/  @!P0 LEA.HI R2, R9, R206, RZ, 0x3 ;  /* 0x000000ce09028211 */ /* 0x000fe200078f18ff */
[----:B---34-:R-:W-:Y:S01]  /*8080*/  @!P2 IMAD.WIDE R8, R208, 0x2, R10 ;  /* 0x00000002d008a825 */ /* 0x018fe200078e020a */
[----:B------:R-:W-:Y:S02]  /*8090*/  @!P1 LOP3.LUT R3, R3, 0xfffffff8, RZ, 0xc0, !PT ;  /* 0xfffffff803039812 */ /* 0x000fe400078ec0ff */
[----:B------:R-:W-:-:S02]  /*80a0*/  @!P0 LOP3.LUT R2, R2, 0xfffffff8, RZ, 0xc0, !PT ;  /* 0xfffffff802028812 */ /* 0x000fc400078ec0ff */
[----:B------:R3:W-:Y:S01]  /*80b0*/  @!P2 ST.E.128 [R8.64], R48 ;  /* 0x000000300800a985 */ /* 0x0007e2000c101d0c */
[----:B--2---:R-:W-:-:S04]  /*80c0*/  @!P1 IMAD.WIDE R12, R3, 0x2, R10 ;  /* 0x00000002030c9825 */ /* 0x004fc800078e020a */
[----:B------:R-:W-:Y:S01]  /*80d0*/  @!P0 IMAD.WIDE R2, R2, 0x2, R10 ;  /* 0x0000000202028825 */ /* 0x000fe200078e020a */
[----:B------:R3:W-:Y:S04]  /*80e0*/  @!P1 ST.E.128 [R12.64], R36 ;  /* 0x000000240c009985 */ /* 0x0007e8000c101d0c */
[----:B------:R3:W-:Y:S02]  /*80f0*/  @!P0 ST.E.128 [R2.64], R24 ;  /* 0x0000001802008985 */ /* 0x0007e4000c101d0c */
.L_x_9:
[----:B------:R-:W-:Y:S05]  /*8100*/  BSYNC B0 ;  /* 0x0000000000007941 */ /* 0x000fea0003800000 */
.L_x_8:
[----:B---3--:R-:W-:Y:S01]  /*8110*/  IADD3 R2, R202, 0x40, RZ ;  /* 0x00000040ca027810 */ /* 0x008fe20007ffe0ff */
[----:B------:R3:W1:Y:S01]  /*8120*/  SHFL.IDX PT, R11, R16, 0x2, 0x181f ;  /* 0x00581f00100b7f89 */ /* 0x00066200000e0000 */
[----:B------:R-:W-:Y:S02]  /*8130*/  BSSY B0, `(.L_x_10) ;  /* 0x0000013000007945 */ /* 0x000fe40003800000 */
[----:B------:R-:W-:Y:S01]  /*8140*/  ISETP.GE.AND P0, PT, R2, R19, PT ;  /* 0x000000130200720c */ /* 0x000fe20003f06270 */
[----:B----4-:R3:W4:-:S12]  /*8150*/  SHFL.IDX PT, R10, R0, 0x2, 0x181f ;  /* 0x00581f00000a7f89 */ /* 0x01071800000e0000 */
        /* <DEDUP_REMOVED lines=8> */
[----:B-1--4-:R-:W-:Y:S01]  /*81e0*/  @!P2 IMAD.WIDE R8, R208, 0x2, R10 ;  /* 0x00000002d008a825 */ /* 0x012fe200078e020a */
[----:B------:R-:W-:Y:S02]  /*81f0*/  @!P1 LOP3.LUT R3, R3, 0xfffffff8, RZ, 0xc0, !PT ;  /* 0xfffffff803039812 */ /* 0x000fe400078ec0ff */
[----:B------:R-:W-:-:S02]  /*8200*/  @!P0 LOP3.LUT R2, R2, 0xfffffff8, RZ, 0xc0, !PT ;  /* 0xfffffff802028812 */ /* 0x000fc400078ec0ff */
[----:B--2---:R1:W-:Y:S01]  /*8210*/  @!P2 ST.E.128 [R8.64], R44 ;  /* 0x0000002c0800a985 */ /* 0x0043e2000c101d0c */
[----:B------:R-:W-:-:S04]  /*8220*/  @!P1 IMAD.WIDE R12, R3, 0x2, R10 ;  /* 0x00000002030c9825 */ /* 0x000fc800078e020a */
[----:B------:R-:W-:Y:S01]  /*8230*/  @!P0 IMAD.WIDE R2, R2, 0x2, R10 ;  /* 0x0000000202028825 */ /* 0x000fe200078e020a */
[----:B------:R1:W-:Y:S04]  /*8240*/  @!P1 ST.E.128 [R12.64], R32 ;  /* 0x000000200c009985 */ /* 0x0003e8000c101d0c */
[----:B------:R1:W-:Y:S02]  /*8250*/  @!P0 ST.E.128 [R2.64], R20 ;  /* 0x0000001402008985 */ /* 0x0003e4000c101d0c */
.L_x_11:
[----:B------:R-:W-:Y:S05]  /*8260*/  BSYNC B0 ;  /* 0x0000000000007941 */ /* 0x000fea0003800000 */
.L_x_10:
[----:B------:R-:W-:Y:S01]  /*8270*/  IADD3 R202, R202, 0x60, RZ ;  /* 0x00000060caca7810 */ /* 0x000fe20007ffe0ff */
[----:B-1----:R1:W3:Y:S03]  /*8280*/  SHFL.IDX PT, R3, R16, 0x3, 0x181f ;  /* 0x00781f0010037f89 */ /* 0x0022e600000e0000 */
[----:B------:R-:W-:Y:S01]  /*8290*/  ISETP.GE.AND P0, PT, R202, R19, PT ;  /* 0x00000013ca00720c */ /* 0x000fe20003f06270 */
[----:B------:R1:W4:-:S12]  /*82a0*/  SHFL.IDX PT, R2, R0, 0x3, 0x181f ;  /* 0x00781f0000027f89 */ /* 0x00031800000e0000 */
[----:B------:R-:W-:Y:S05]  /*82b0*/  @P0 EXIT ;  /* 0x000000000000094d */ /* 0x000fea0003800000 */
[----:B------:R-:W-:Y:S02]  /*82c0*/  ISETP.GE.AND P0, PT, R207, c[0x0][0x3c8], PT ;  /* 0x0000f200cf007a0c */ /* 0x000fe40003f06270 */
[----:B------:R-:W-:-:S11]  /*82d0*/  ISETP.GE.AND P1, PT, R208, c[0x0][0x3c8], PT ;  /* 0x0000f200d0007a0c */ /* 0x000fd60003f26270 */
[----:B-1-3--:R-:W-:Y:S02]  /*82e0*/  @!P0 SHF.R.S32.HI R0, RZ, 0x1f, R207 ;  /* 0x0000001fff008819 */ /* 0x00afe400000114cf */
[----:B----4-:R-:W-:Y:S02]  /*82f0*/  @!P1 IMAD.WIDE R208, R208, 0x2, R2 ;  /* 0x00000002d0d09825 */ /* 0x010fe400078e0202 */
[----:B------:R-:W-:-:S03]  /*8300*/  @!P0 LEA.HI R0, R0, R207, RZ, 0x3 ;  /* 0x000000cf00008211 */ /* 0x000fc600078f18ff */
[----:B--2---:R1:W-:Y:S01]  /*8310*/  @!P1 ST.E.128 [R208.64], R40 ;  /* 0x00000028d0009985 */ /* 0x0043e2000c101d0c */
[----:B------:R-:W-:-:S05]  /*8320*/  @!P0 LOP3.LUT R0, R0, 0xfffffff8, RZ, 0xc0, !PT ;  /* 0xfffffff800008812 */ /* 0x000fca00078ec0ff */
[----:B------:R-:W-:-:S05]  /*8330*/  @!P0 IMAD.WIDE R8, R0, 0x2, R2 ;  /* 0x0000000200088825 */ /* 0x000fca00078e0202 */
[----:B------:R1:W-:Y:S01]  /*8340*/  @!P0 ST.E.128 [R8.64], R28 ;  /* 0x0000001c08008985 */ /* 0x0003e2000c101d0c */
[----:B------:R-:W-:-:S13]  /*8350*/  ISETP.GE.AND P0, PT, R206, c[0x0][0x3c8], PT ;  /* 0x0000f200ce007a0c */ /* 0x000fda0003f06270 */
[----:B------:R-:W-:Y:S05]  /*8360*/  @P0 EXIT ;  /* 0x000000000000094d */ /* 0x000fea0003800000 */
[----:B-1----:R-:W-:-:S04]  /*8370*/  SHF.R.S32.HI R9, RZ, 0x1f, R206 ;  /* 0x0000001fff097819 */ /* 0x002fc800000114ce */
[----:B------:R-:W-:-:S04]  /*8380*/  LEA.HI R9, R9, R206, RZ, 0x3 ;  /* 0x000000ce09097211 */ /* 0x000fc800078f18ff */
[----:B------:R-:W-:-:S05]  /*8390*/  LOP3.LUT R9, R9, 0xfffffff8, RZ, 0xc0, !PT ;  /* 0xfffffff809097812 */ /* 0x000fca00078ec0ff */
[----:B------:R-:W-:-:S05]  /*83a0*/  IMAD.WIDE R2, R9, 0x2, R2 ;  /* 0x0000000209027825 */ /* 0x000fca00078e0202 */
[----:B------:R-:W-:Y:S01]  /*83b0*/  ST.E.128 [R2.64], R4 ;  /* 0x0000000402007985 */ /* 0x000fe2000c101d0c */
[----:B------:R-:W-:Y:S05]  /*83c0*/  EXIT ;  /* 0x000000000000794d */ /* 0x000fea0003800000 */
.L_x_12:
[----:B------:R-:W-:-:S00]  /*83d0*/  BRA `(.L_x_12) ;  /* 0xfffffff000007947 */ /* 0x000fc0000383ffff */
[----:B------:R-:W-:-:S00]  /*83e0*/  NOP ;  /* 0x0000000000007918 */ /* 0x000fc00000000000 */
        /* <DEDUP_REMOVED lines=9> */
.L_x_1697:


//--------------------- .text._ZN7cutlass13device_kernelIN5flash19enable_sm80_to_sm89INS1_16FlashAttnFwdSm80INS1_25CollectiveMainloopFwdSm80ILi8ELi1ELb0EN4cute5tupleIJNS5_1CILi128EEENS7_ILi64EEENS7_ILi192EEEEEELi192ENS_10bfloat16_tEfNS_4arch4Sm80ELb0ELb0ELb0ELb1ELb1ELb0ELb1ELb0EEENS1_21CollectiveEpilogueFwdINS6_IJS8_SA_S9_EEENS6_IJNS7_ILi1EEESI_SI_EEESC_SE_Li256ELb1ELb1ELb0ELb0EEENS1_19SingleTileSchedulerILb1ELb0ELb1ELi128EEEEEEEEEvNT_6ParamsE --------------------------
	.section	.text._ZN7cutlass13device_kernelIN5flash19enable_sm80_to_sm89INS1_16FlashAttnFwdSm80INS1_25CollectiveMainloopFwdSm80ILi8ELi1ELb0EN4cute5tupleIJNS5_1CILi128EEENS7_ILi64EEENS7_ILi192EEEEEELi192ENS_10bfloat16_tEfNS_4arch4Sm80ELb0ELb0ELb0ELb1ELb1ELb0ELb1ELb0EEENS1_21CollectiveEpilogueFwdINS6_IJS8_SA_S9_EEENS6_IJNS7_ILi1EEESI_SI_EEESC_SE_Li256ELb1ELb1ELb0ELb0EEENS1_19SingleTileSchedulerILb1ELb0ELb1ELi128EEEEEEEEEvNT_6ParamsE,"ax",@progbits
	.sectioninfo	@"SHI_REGISTERS=230"
	.align	128
.text._ZN7cutlass13device_kernelIN5flash19enable_sm80_to_sm89INS1_16FlashAttnFwdSm80INS1_25CollectiveMainloopFwdSm80ILi8ELi1ELb0EN4cute5tupleIJNS5_1CILi128EEENS7_ILi64EEENS7_ILi192EEEEEELi192ENS_10bfloat16_tEfNS_4arch4Sm80ELb0ELb0ELb0ELb1ELb1ELb0ELb1ELb0EEENS1_21CollectiveEpilogueFwdINS6_IJS8_SA_S9_EEENS6_IJNS7_ILi1EEESI_SI_EEESC_SE_Li256ELb1ELb1ELb0ELb0EEENS1_19SingleTileSchedulerILb1ELb0ELb1ELi128EEEEEEEEEvNT_6ParamsE:
        .type           _ZN7cutlass13device_kernelIN5flash19enable_sm80_to_sm89INS1_16FlashAttnFwdSm80INS1_25CollectiveMainloopFwdSm80ILi8ELi1ELb0EN4cute5tupleIJNS5_1CILi128EEENS7_ILi64EEENS7_ILi192EEEEEELi192ENS_10bfloat16_tEfNS_4arch4Sm80ELb0ELb0ELb0ELb1ELb1ELb0ELb1ELb0EEENS1_21CollectiveEpilogueFwdINS6_IJS8_SA_S9_EEENS6_IJNS7_ILi1EEESI_SI_EEESC_SE_Li256ELb1ELb1ELb0ELb0EEENS1_19SingleTileSchedulerILb1ELb0ELb1ELi128EEEEEEEEEvNT_6ParamsE,@function
        .size           _ZN7cutlass13device_kernelIN5flash19enable_sm80_to_sm89INS1_16FlashAttnFwdSm80INS1_25CollectiveMainloopFwdSm80ILi8ELi1ELb0EN4cute5tupleIJNS5_1CILi128EEENS7_ILi64EEENS7_ILi192EEEEEELi192ENS_10bfloat16_tEfNS_4arch4Sm80ELb0ELb0ELb0ELb1ELb1ELb0ELb1ELb0EEENS1_21CollectiveEpilogueFwdINS6_IJS8_SA_S9_EEENS6_IJNS7_ILi1EEESI_SI_EEESC_SE_Li256ELb1ELb1ELb0ELb0EEENS1_19SingleTileSchedulerILb1ELb0ELb1ELi128EEEEEEEEEvNT_6ParamsE,(.L_x_1698 - _ZN7cutlass13device_kernelIN5flash19enable_sm80_to_sm89INS1_16FlashAttnFwdSm80INS1_25CollectiveMainloopFwdSm80ILi8ELi1ELb0EN4cute5tupleIJNS5_1CILi128EEENS7_ILi64EEENS7_ILi192EEEEEELi192ENS_10bfloat16_tEfNS_4arch4Sm80ELb0ELb0ELb0ELb1ELb1ELb0ELb1ELb0EEENS1_21CollectiveEpilogueFwdINS6_IJS8_SA_S9_EEENS6_IJNS7_ILi1EEESI_SI_EEESC_SE_Li256ELb1ELb1ELb0ELb0EEENS1_19SingleTileSchedulerILb1ELb0ELb1ELi128EEEEEEEEEvNT_6ParamsE)
        .other          _ZN7cutlass13device_kernelIN5flash19enable_sm80_to_sm89INS1_16FlashAttnFwdSm80INS1_25CollectiveMainloopFwdSm80ILi8ELi1ELb0EN4cute5tupleIJNS5_1CILi128EEENS7_ILi64EEENS7_ILi192EEEEEELi192ENS_10bfloat16_tEfNS_4arch4Sm80ELb0ELb0ELb0ELb1ELb1ELb0ELb1ELb0EEENS1_21CollectiveEpilogueFwdINS6_IJS8_SA_S9_EEENS6_IJNS7_ILi1EEESI_SI_EEESC_SE_Li256ELb1ELb1ELb0ELb0EEENS1_19SingleTileSchedulerILb1ELb0ELb1ELi128EEEEEEEEEvNT_6ParamsE,@"STO_CUDA_ENTRY STV_DEFAULT"
_ZN7cutlass13device_kernelIN5flash19enable_sm80_to_sm89INS1_16FlashAttnFwdSm80INS1_25CollectiveMainloopFwdSm80ILi8ELi1ELb0EN4cute5tupleIJNS5_1CILi128EEENS7_ILi64EEENS7_ILi192EEEEEELi192ENS_10bfloat16_tEfNS_4arch4Sm80ELb0ELb0ELb0ELb1ELb1ELb0ELb1ELb0EEENS1_21CollectiveEpilogueFwdINS6_IJS8_SA_S9_EEENS6_IJNS7_ILi1EEESI_SI_EEESC_SE_Li256ELb1ELb1ELb0ELb0EEENS1_19SingleTileSchedulerILb1ELb0ELb1ELi128EEEEEEEEEvNT_6ParamsE:
[----:B------:R-:W-:Y:S02]  /*0000*/  MOV R1, c[0x0][0x28] ;  /* 0x00000a0000017a02 */ /* 0x000fe40000000f00 */
[----:B------:R-:W1:Y:S01]  /*0010*/  S2R R4, SR_TID.X ;  /* 0x0000000000047919 */ /* 0x000e620000002100 */
[----:B------:R-:W2:Y:S01]  /*0020*/  S2UR UR16, SR_CTAID.Z ;  /* 0x00000000001079c3 */ /* 0x000ea20000002700 */
[----:B------:R-:W-:Y:S02]  /*0030*/  UMOV UR7, 0x4 ;  /* 0x0000000400077882 */ /* 0x000fe40000000000 */
[----:B------:R-:W-:Y:S02]  /*0040*/  ULDC.64 UR8, c[0x0][0x568] ;  /* 0x00015a0000087ab9 */ /* 0x000fe40000000a00 */
[----:B------:R-:W-:-:S03]  /*0050*/  ULDC.64 UR14, c[0x0][0x118] ;  /* 0x00004600000e7ab9 */ /* 0x000fc60000000a00 */
[----:B------:R-:W3:Y:S01]  /*0060*/  S2UR UR5, SR_CTAID.X ;  /* 0x00000000000579c3 */ /* 0x000ee20000002500 */
[----:B-1----:R-:W-:Y:S01]  /*0070*/  SHF.R.U32.HI R0, RZ, 0x5, R4 ;  /* 0x00000005ff007819 */ /* 0x002fe20000011604 */
[----:B--2---:R-:W-:-:S05]  /*0080*/  UIMAD.WIDE UR8, UR16, UR7, UR8 ;  /* 0x00000007100872a5 */ /* 0x004fca000f8e0208 */
[----:B------:R-:W1:Y:S02]  /*0090*/  SHFL.IDX PT, R0, R0, RZ, 0x1f ;  /* 0x00001fff00007589 */ /* 0x000e6400000e0000 */
[----:B-1----:R-:W-:-:S13]  /*00a0*/  ISETP.NE.AND P0, PT, R0, RZ, PT ;  /* 0x000000ff0000720c */ /* 0x002fda0003f05270 */
[----:B---3--:R-:W-:Y:S05]  /*00b0*/  @!P0 BRA `(.L_x_13) ;  /* 0x000001c000008947 */ /* 0x008fea0003800000 */
[----:B------:R-:W-:-:S04]  /*00c0*/  ISETP.NE.U32.AND P0, PT, RZ, c[0x0][0x568], PT ;  /* 0x00015a00ff007a0c */ /* 0x000fc80003f05070 */
[----:B------:R-:W-:-:S13]  /*00d0*/  ISETP.NE.AND.EX P0, PT, RZ, c[0x0][0x56c], PT, P0 ;  /* 0x00015b00ff007a0c */ /* 0x000fda0003f05300 */
[----:B------:R-:W-:Y:S05]  /*00e0*/  @!P0 BRA `(.L_x_14) ;  /* 0x0000005000008947 */ /* 0x000fea0003800000 */
[----:B------:R-:W-:Y:S02]  /*00f0*/  MOV R2, UR8 ;  /* 0x0000000800027c02 */ /* 0x000fe40008000f00 */
[----:B------:R-:W-:-:S05]  /*0100*/  MOV R3, UR9 ;  /* 0x0000000900037c02 */ /* 0x000fca0008000f00 */
[----:B------:R-:W2:Y:S02]  /*0110*/  LDG.E R2, [R2.64] ;  /* 0x0000000e02027981 */ /* 0x000ea4000c1e1900 */
[----:B--2---:R1:W2:Y:S02]  /*0120*/  R2UR UR6, R2 ;  /* 0x00000000020673c2 */ /* 0x0042a400000e0000 */
[----:B-12---:R-:W-:Y:S05]  /*0130*/  BRA `(.L_x_15) ;  /* 0x000000e000007947 */ /* 0x006fea0003800000 */
.L_x_14:
[----:B------:R-:W-:-:S04]  /*0140*/  ISETP.NE.U32.AND P0, PT, RZ, c[0x0][0x560], PT ;  /* 0x00015800ff007a0c */ /* 0x000fc80003f05070 */
[----:B------:R-:W-:-:S13]  /*0150*/  ISETP.NE.AND.EX P0, PT, RZ, c[0x0][0x564], PT, P0 ;  /* 0x00015900ff007a0c */ /* 0x000fda0003f05300 */
[----:B------:R-:W-:Y:S05]  /*0160*/  @!P0 BRA `(.L_x_16) ;  /* 0x000000a000008947 */ /* 0x000fea0003800000 */
[----:B------:R-:W-:Y:S02]  /*0170*/  ULDC.64 UR8, c[0x0][0x560] ;  /* 0x0001580000087ab9 */ /* 0x000fe40000000a00 */
[----:B------:R-:W-:-:S06]  /*0180*/  UIMAD.WIDE UR8, UR16, UR7, UR8 ;  /* 0x00000007100872a5 */ /* 0x000fcc000f8e0208 */
[----:B------:R-:W-:Y:S02]  /*0190*/  MOV R6, UR8 ;  /* 0x0000000800067c02 */ /* 0x000fe40008000f00 */
[----:B------:R-:W-:-:S05]  /*01a0*/  MOV R7, UR9 ;  /* 0x0000000900077c02 */ /* 0x000fca0008000f00 */
[----:B------:R-:W2:Y:S04]  /*01b0*/  LDG.E R2, [R6.64] ;  /* 0x0000000e06027981 */ /* 0x000ea8000c1e1900 */
[----:B------:R-:W3:Y:S01]  /*01c0*/  LDG.E R0, [R6.64+0x4] ;  /* 0x0000040e06007981 */ /* 0x000ee2000c1e1900 */
[----:B--2---:R-:W1:Y:S08]  /*01d0*/  R2UR UR4, R2 ;  /* 0x00000000020473c2 */ /* 0x004e7000000e0000 */
[----:B---3--:R-:W1:Y:S02]  /*01e0*/  R2UR UR6, R0 ;  /* 0x00000000000673c2 */ /* 0x008e6400000e0000 */
[----:B-1----:R-:W-:Y:S01]  /*01f0*/  UIADD3 UR6, -UR4, UR6, URZ ;  /* 0x0000000604067290 */ /* 0x002fe2000fffe13f */
[----:B------:R-:W-:Y:S05]  /*0200*/  BRA `(.L_x_15) ;  /* 0x0000001000007947 */ /* 0x000fea0003800000 */
.L_x_16:
[----:B------:R-:W-:Y:S02]  /*0210*/  ULDC UR6, c[0x0][0x54c] ;  /* 0x0001530000067ab9 */ /* 0x000fe40000000800 */
.L_x_15:
[----:B------:R-:W-:Y:S02]  /*0220*/  ULDC UR4, c[0x0][0x548] ;  /* 0x0001520000047ab9 */ /* 0x000fe40000000800 */
[----:B------:R-:W-:-:S02]  /*0230*/  USHF.L.U32 UR5, UR5, 0x7, URZ ;  /* 0x0000000705057899 */ /* 0x000fc4000800063f */
[----:B------:R-:W-:-:S04]  /*0240*/  UIMAD UR4, UR6, UR4, URZ ;  /* 0x00000004060472a4 */ /* 0x000fc8000f8e023f */
[----:B------:R-:W-:-:S04]  /*0250*/  UISETP.GE.AND UP0, UPT, UR5, UR4, UPT ;  /* 0x000000040500728c */ /* 0x000fc8000bf06270 */
[----:B------:R-:W-:Y:S01]  /*0260*/  USEL UR16, UR16, 0xffffffff, !UP0 ;  /* 0xffffffff10107887 */ /* 0x000fe2000c000000 */
[----:B------:R-:W-:Y:S05]  /*0270*/  BRA `(.L_x_17) ;  /* 0x000001b000007947 */ /* 0x000fea0003800000 */
.L_x_13:
        /* <DEDUP_REMOVED lines=8> */
.L_x_18:
        /* <DEDUP_REMOVED lines=13> */
.L_x_20:
[----:B------:R-:W-:Y:S02]  /*03d0*/  ULDC UR6, c[0x0][0x54c] ;  /* 0x0001530000067ab9 */ /* 0x000fe40000000800 */
.L_x_19:
[----:B------:R-:W-:Y:S02]  /*03e0*/  ULDC UR4, c[0x0][0x548] ;  /* 0x0001520000047ab9 */ /* 0x000fe40000000800 */
[----:B------:R-:W-:-:S02]  /*03f0*/  USHF.L.U32 UR5, UR5, 0x7, URZ ;  /* 0x0000000705057899 */ /* 0x000fc4000800063f */
[----:B------:R-:W-:-:S04]  /*0400*/  UIMAD UR4, UR6, UR4, URZ ;  /* 0x00000004060472a4 */ /* 0x000fc8000f8e023f */
[----:B------:R-:W-:-:S04]  /*0410*/  UISETP.GE.AND UP0, UPT, UR5, UR4, UPT ;  /* 0x000000040500728c */ /* 0x000fc8000bf06270 */
[----:B------:R-:W-:-:S06]  /*0420*/  USEL UR16, UR16, 0xffffffff, !UP0 ;  /* 0xffffffff10107887 */ /* 0x000fcc000c000000 */
.L_x_17:
[----:B------:R-:W-:-:S13]  /*0430*/  ISETP.LE.AND P0, PT, RZ, UR16, PT ;  /* 0x00000010ff007c0c */ /* 0x000fda000bf03270 */
[----:B------:R-:W-:Y:S05]  /*0440*/  @!P0 EXIT ;  /* 0x000000000000894d */ /* 0x000fea0003800000 */
[----:B------:R-:W-:Y:S02]  /*0450*/  ULDC.64 UR4, c[0x0][0x348] ;  /* 0x0000d20000047ab9 */ /* 0x000fe40000000a00 */
[----:B------:R-:W-:Y:S02]  /*0460*/  UISETP.NE.U32.AND UP1, UPT, URZ, UR4, UPT ;  /* 0x000000043f00728c */ /* 0x000fe4000bf25070 */
[----:B------:R-:W-:Y:S02]  /*0470*/  ULDC.64 UR8, c[0x0][0x348] ;  /* 0x0000d20000087ab9 */ /* 0x000fe40000000a00 */
[----:B------:R-:W-:Y:S02]  /*0480*/  UISETP.NE.AND.EX UP1, UPT, URZ, UR5, UPT, UP1 ;  /* 0x000000053f00728c */ /* 0x000fe4000bf25310 */
[----:B------:R-:W-:Y:S02]  /*0490*/  UIMAD.WIDE UR8, UR16, UR7, UR8 ;  /* 0x00000007100872a5 */ /* 0x000fe4000f8e0208 */
[----:B------:R-:W-:-:S02]  /*04a0*/  ULDC.64 UR4, c[0x0][0x370] ;  /* 0x0000dc0000047ab9 */ /* 0x000fc40000000a00 */
[----:B------:R-:W-:Y:S01]  /*04b0*/  UISETP.NE.U32.AND UP2, UPT, URZ, UR4, UPT ;  /* 0x000000043f00728c */ /* 0x000fe2000bf45070 */
[----:B------:R-:W-:Y:S01]  /*04c0*/  PLOP3.LUT P0, PT, PT, PT, UP1, 0x80, 0x0 ;  /* 0x000000000000781c */ /* 0x000fe20003f0f018 */
[----:B------:R-:W-:Y:S02]  /*04d0*/  IMAD.U32 R8, RZ, RZ, UR8 ;  /* 0x00000008ff087e24 */ /* 0x000fe4000f8e00ff */
[----:B------:R-:W-:Y:S01]  /*04e0*/  UISETP.NE.AND.EX UP2, UPT, URZ, UR5, UPT, UP2 ;  /* 0x000000053f00728c */ /* 0x000fe2000bf45320 */
[----:B------:R-:W-:Y:S02]  /*04f0*/  IMAD.U32 R9, RZ, RZ, UR9 ;  /* 0x00000009ff097e24 */ /* 0x000fe4000f8e00ff */
[----:B------:R-:W-:Y:S02]  /*0500*/  ULDC.64 UR4, c[0x0][0x360] ;  /* 0x0000d80000047ab9 */ /* 0x000fe40000000a00 */
[----:B------:R-:W-:-:S04]  /*0510*/  UISETP.NE.U32.AND UP0, UPT, URZ, UR4, UPT ;  /* 0x000000043f00728c */ /* 0x000fc8000bf05070 */
[----:B------:R-:W-:Y:S01]  /*0520*/  UISETP.NE.AND.EX UP0, UPT, URZ, UR5, UPT, UP0 ;  /* 0x000000053f00728c */ /* 0x000fe2000bf05300 */
[----:B------:R-:W-:Y:S01]  /*0530*/  PLOP3.LUT P2, PT, PT, PT, UP2, 0x80, 0x0 ;  /* 0x000000000000781c */ /* 0x000fe20003f4f028 */
[----:B------:R-:W-:Y:S01]  /*0540*/  ULDC.64 UR8, c[0x0][0x370] ;  /* 0x0000dc0000087ab9 */ /* 0x000fe20000000a00 */
[----:B------:R-:W2:Y:S01]  /*0550*/  @P0 LDG.E R2, [R8.64] ;  /* 0x0000000e08020981 */ /* 0x000ea2000c1e1900 */
[----:B------:R-:W-:Y:S01]  /*0560*/  ULDC.64 UR4, c[0x0][0x360] ;  /* 0x0000d80000047ab9 */ /* 0x000fe20000000a00 */
[----:B------:R-:W-:Y:S01]  /*0570*/  MOV R204, RZ ;  /* 0x000000ff00cc7202 */ /* 0x000fe20000000f00 */
[----:B------:R-:W-:Y:S01]  /*0580*/  @UP2 UIMAD.WIDE UR8, UR16, UR7, UR8 ;  /* 0x00000007100822a5 */ /* 0x000fe2000f8e0208 */
[----:B------:R-:W-:Y:S01]  /*0590*/  PLOP3.LUT P1, PT, PT, PT, UP0, 0x80, 0x0 ;  /* 0x000000000000781c */ /* 0x000fe20003f2f008 */
[----:B------:R-:W-:-:S03]  /*05a0*/  IMAD.MOV.U32 R0, RZ, RZ, c[0x0][0x168] ;  /* 0x00005a00ff007624 */ /* 0x000fc600078e00ff */
[----:B------:R-:W-:Y:S01]  /*05b0*/  @UP0 UIMAD.WIDE UR4, UR16, UR7, UR4 ;  /* 0x00000007100402a5 */ /* 0x000fe2000f8e0204 */
[----:B------:R-:W-:Y:S01]  /*05c0*/  MOV R10, UR8 ;  /* 0x00000008000a7c02 */ /* 0x000fe20008000f00 */
[----:B------:R-:W-:-:S04]  /*05d0*/  IMAD.U32 R11, RZ, RZ, UR9 ;  /* 0x00000009ff0b7e24 */ /* 0x000fc8000f8e00ff */
[----:B------:R-:W-:Y:S01]  /*05e0*/  MOV R6, UR4 ;  /* 0x0000000400067c02 */ /* 0x000fe20008000f00 */
[----:B------:R-:W-:Y:S01]  /*05f0*/  IMAD.U32 R7, RZ, RZ, UR5 ;  /* 0x00000005ff077e24 */ /* 0x000fe2000f8e00ff */
[----:B------:R1:W5:Y:S04]  /*0600*/  @P2 LDG.E R204, [R10.64] ;  /* 0x0000000e0acc2981 */ /* 0x000368000c1e1900 */
[----:B------:R1:W5:Y:S01]  /*0610*/  @P1 LDG.E R0, [R6.64] ;  /* 0x0000000e06001981 */ /* 0x000362000c1e1900 */
[----:B------:R-:W3:Y:S01]  /*0620*/  S2UR UR9, SR_CTAID.Y ;  /* 0x00000000000979c3 */ /* 0x000ee20000002600 */
[----:B------:R-:W-:Y:S02]  /*0630*/  ULDC UR5, c[0x0][0x2ac] ;  /* 0x0000ab0000057ab9 */ /* 0x000fe40000000800 */
[----:B------:R-:W-:-:S02]  /*0640*/  ULDC UR4, c[0x0][0x1d0] ;  /* 0x0000740000047ab9 */ /* 0x000fc40000000800 */
[----:B------:R-:W-:Y:S02]  /*0650*/  UIMAD UR4, UR5, UR4, URZ ;  /* 0x00000004050472a4 */ /* 0x000fe4000f8e023f */
[----:B------:R-:W-:-:S04]  /*0660*/  UMOV UR8, URZ ;  /* 0x0000003f00087c82 */ /* 0x000fc80008000000 */
[----:B------:R-:W-:Y:S01]  /*0670*/  MOV R3, UR4 ;  /* 0x0000000400037c02 */ /* 0x000fe20008000f00 */
[----:B---3--:R-:W-:Y:S01]  /*0680*/  USHF.R.S32.HI UR6, URZ, 0x1f, UR9 ;  /* 0x0000001f3f067899 */ /* 0x008fe20008011409 */
[----:B--2---:R1:W2:Y:S02]  /*0690*/  @P0 R2UR UR8, R2 ;  /* 0x00000000020803c2 */ /* 0x0042a400000e0000 */
[----:B-12---:R-:W-:Y:S06]  /*06a0*/  @P1 BRA `(.L_x_21) ;  /* 0x0000004000001947 */ /* 0x006fec0003800000 */
[----:B------:R-:W-:Y:S05]  /*06b0*/  @!P0 BRA `(.L_x_21) ;  /* 0x0000003000008947 */ /* 0x000fea0003800000 */
[----:B-----5:R-:W2:Y:S04]  /*06c0*/  LDG.E R0, [R8.64] ;  /* 0x0000000e08007981 */ /* 0x020ea8000c1e1900 */
[----:B------:R-:W2:Y:S02]  /*06d0*/  LDG.E R5, [R8.64+0x4] ;  /* 0x0000040e08057981 */ /* 0x000ea4000c1e1900 */
[----:B--2---:R-:W-:-:S02]  /*06e0*/  IADD3 R0, -R0, R5, RZ ;  /* 0x0000000500007210 */ /* 0x004fc40007ffe1ff */
.L_x_21:
[----:B------:R-:W-:-:S04]  /*06f0*/  ISETP.NE.U32.AND P0, PT, RZ, c[0x0][0x368], PT ;  /* 0x0000da00ff007a0c */ /* 0x000fc80003f05070 */
[----:B------:R-:W-:-:S13]  /*0700*/  ISETP.NE.AND.EX P0, PT, RZ, c[0x0][0x36c], PT, P0 ;  /* 0x0000db00ff007a0c */ /* 0x000fda0003f05300 */
[----:B------:R-:W-:Y:S05]  /*0710*/  @!P0 BRA `(.L_x_22) ;  /* 0x0000006000008947 */ /* 0x000fea0003800000 */
[----:B------:R-:W-:Y:S02]  /*0720*/  ULDC.64 UR4, c[0x0][0x368] ;  /* 0x0000da0000047ab9 */ /* 0x000fe40000000a00 */
[----:B------:R-:W-:-:S06]  /*0730*/  UIMAD.WIDE UR4, UR16, UR7, UR4 ;  /* 0x00000007100472a5 */ /* 0x000fcc000f8e0204 */
[----:B------:R-:W-:Y:S02]  /*0740*/  MOV R3, UR5 ;  /* 0x0000000500037c02 */ /* 0x000fe40008000f00 */
[----:B------:R-:W-:-:S05]  /*0750*/  MOV R2, UR4 ;  /* 0x0000000400027c02 */ /* 0x000fca0008000f00 */
[----:B------:R1:W5:Y:S01]  /*0760*/  LDG.E R3, [R2.64] ;  /* 0x0000000e02037981 */ /* 0x000362000c1e1900 */
[----:B------:R-:W-:Y:S05]  /*0770*/  BRA `(.L_x_23) ;  /* 0x000000a000007947 */ /* 0x000fea0003800000 */
.L_x_22:
        /* <DEDUP_REMOVED lines=8> */
[----:B------:R-:W2:Y:S02]  /*0800*/  LDG.E R2, [R6.64+0x4] ;  /* 0x0000040e06027981 */ /* 0x000ea4000c1e1900 */
[----:B--2---:R-:W-:-:S05]  /*0810*/  IADD3 R3, -R3, R2, RZ ;  /* 0x0000000203037210 */ /* 0x004fca0007ffe1ff */
.L_x_23:
[----:B-----5:R-:W-:Y:S01]  /*0820*/  IMAD.IADD R7, R3, 0x1, -R204 ;  /* 0x0000000103077824 */ /* 0x020fe200078e0acc */
[----:B------:R-:W-:Y:S01]  /*0830*/  PLOP3.LUT P2, PT, PT, PT, PT, 0x80, 0x0 ;  /* 0x000000000000781c */ /* 0x000fe20003f4f070 */
[----:B------:R-:W-:Y:S01]  /*0840*/  CS2R R118, SRZ ;  /* 0x0000000000767805 */ /* 0x000fe2000001ff00 */
[----:B------:R-:W-:Y:S01]  /*0850*/  CS2R R116, SRZ ;  /* 0x0000000000747805 */ /* 0x000fe2000001ff00 */
[----:B------:R-:W-:Y:S01]  /*0860*/  CS2R R122, SRZ ;  /* 0x00000000007a7805 */ /* 0x000fe2000001ff00 */
[C---:B------:R-:W-:Y:S01]  /*0870*/  ISETP.GE.AND P0, PT, R7.reuse, 0x1, PT ;  /* 0x000000010700780c */ /* 0x040fe20003f06270 */
[----:B------:R-:W-:Y:S01]  /*0880*/  CS2R R120, SRZ ;  /* 0x0000000000787805 */ /* 0x000fe2000001ff00 */
[----:B-1----:R-:W-:Y:S01]  /*0890*/  IADD3 R2, R7, 0x3f, RZ ;  /* 0x0000003f07027810 */ /* 0x002fe20007ffe0ff */
[----:B------:R-:W-:Y:S01]  /*08a0*/  CS2R R114, SRZ ;  /* 0x0000000000727805 */ /* 0x000fe2000001ff00 */
[----:B------:R-:W-:Y:S01]  /*08b0*/  CS2R R112, SRZ ;  /* 0x0000000000707805 */ /* 0x000fe2000001ff00 */
[----:B------:R-:W-:Y:S01]  /*08c0*/  CS2R R110, SRZ ;  /* 0x00000000006e7805 */ /* 0x000fe2000001ff00 */
[----:B------:R-:W-:Y:S01]  /*08d0*/  SHF.R.S32.HI R145, RZ, 0x1f, R2 ;  /* 0x0000001fff917819 */ /* 0x000fe20000011402 */
[----:B------:R-:W-:Y:S01]  /*08e0*/  CS2R R108, SRZ ;  /* 0x00000000006c7805 */ /* 0x000fe2000001ff00 */
[----:B------:R-:W-:Y:S01]  /*08f0*/  CS2R R106, SRZ ;  /* 0x00000000006a7805 */ /* 0x000fe2000001ff00 */
[----:B------:R-:W-:Y:S01]  /*0900*/  CS2R R104, SRZ ;  /* 0x0000000000687805 */ /* 0x000fe2000001ff00 */
[----:B------:R-:W-:Y:S01]  /*0910*/  LEA.HI R145, R145, R2, RZ, 0x6 ;  /* 0x0000000291917211 */ /* 0x000fe200078f30ff */
[----:B------:R-:W-:Y:S01]  /*0920*/  CS2R R126, SRZ ;  /* 0x00000000007e7805 */ /* 0x000fe2000001ff00 */
        /* <DEDUP_REMOVED lines=37> */
[----:B------:R-:W-:-:S02]  /*0b80*/  IMAD.MOV.U32 R8, RZ, RZ, RZ ;  /* 0x000000ffff087224 */ /* 0x000fc400078e00ff */
[----:B------:R-:W-:Y:S01]  /*0b90*/  IMAD.MOV.U32 R6, RZ, RZ, RZ ;  /* 0x000000ffff067224 */ /* 0x000fe200078e00ff */
[----:B------:R-:W-:Y:S05]  /*0ba0*/  @!P0 BRA `(.L_x_24) ;  /* 0x00006c0000008947 */ /* 0x000fea0003800000 */
[----:B------:R-:W-:Y:S02]  /*0bb0*/  ULDC.64 UR4, c[0x0][0x340] ;  /* 0x0000d00000047ab9 */ /* 0x000fe40000000a00 */
[----:B------:R-:W-:-:S04]  /*0bc0*/  UISETP.NE.U32.AND UP0, UPT, URZ, UR4, UPT ;  /* 0x000000043f00728c */ /* 0x000fc8000bf05070 */
[----:B------:R-:W-:-:S03]  /*0bd0*/  UISETP.NE.AND.EX UP0, UPT, URZ, UR5, UPT, UP0 ;  /* 0x000000053f00728c */ /* 0x000fc6000bf05300 */
[----:B------:R-:W-:-:S03]  /*0be0*/  ULDC.64 UR4, c[0x0][0x340] ;  /* 0x0000d00000047ab9 */ /* 0x000fc60000000a00 */
[----:B------:R-:W-:-:S05]  /*0bf0*/  PLOP3.LUT P1, PT, PT, PT, UP0, 0x80, 0x0 ;  /* 0x000000000000781c */ /* 0x000fca0003f2f008 */
[----:B------:R-:W-:-:S06]  /*0c00*/  @UP0 UIMAD.WIDE UR4, UR16, UR7, UR4 ;  /* 0x00000007100402a5 */ /* 0x000fcc000f8e0204 */
[----:B------:R-:W-:Y:S02]  /*0c10*/  IMAD.U32 R2, RZ, RZ, UR4 ;  /* 0x00000004ff027e24 */ /* 0x000fe4000f8e00ff */
[----:B------:R-:W-:Y:S01]  /*0c20*/  IMAD.U32 R3, RZ, RZ, UR5 ;  /* 0x00000005ff037e24 */ /* 0x000fe2000f8e00ff */
[----:B------:R-:W1:Y:S01]  /*0c30*/  S2R R13, SR_CTAID.X ;  /* 0x00000000000d7919 */ /* 0x000e620000002500 */
[----:B------:R-:W-:Y:S01]  /*0c40*/  SHF.R.S32.HI R11, RZ, 0x1f, R4 ;  /* 0x0000001fff0b7819 */ /* 0x000fe20000011404 */
[----:B------:R-:W-:Y:S02]  /*0c50*/  USHF.R.S32.HI UR7, URZ, 0x1f, UR8 ;  /* 0x0000001f3f077899 */ /* 0x000fe40008011408 */
[----:B------:R2:W3:Y:S01]  /*0c60*/  @P1 LDG.E R5, [R2.64] ;  /* 0x0000000e02051981 */ /* 0x0004e2000c1e1900 */
[CC--:B------:R-:W-:Y:S01]  /*0c70*/  LEA.HI R44, R11.reuse, R4.reuse, RZ, 0x3 ;  /* 0x000000040b2c7211 */ /* 0x0c0fe200078f18ff */
[----:B------:R-:W-:Y:S01]  /*0c80*/  ULDC.64 UR4, c[0x0][0x178] ;  /* 0x00005e0000047ab9 */ /* 0x000fe20000000a00 */
[----:B------:R-:W-:Y:S01]  /*0c90*/  LEA.HI R80, R11, R4, RZ, 0x4 ;  /* 0x000000040b507211 */ /* 0x000fe200078f20ff */
[----:B------:R-:W-:Y:S01]  /*0ca0*/  UIMAD UR7, UR7, UR4, URZ ;  /* 0x00000004070772a4 */ /* 0x000fe2000f8e023f */
[----:B------:R-:W-:Y:S01]  /*0cb0*/  LOP3.LUT R9, R44, 0xfffffff8, RZ, 0xc0, !PT ;  /* 0xfffffff82c097812 */ /* 0x000fe200078ec0ff */
[----:B------:R-:W-:Y:S01]  /*0cc0*/  UIMAD.WIDE.U32 UR10, UR8, UR4, URZ ;  /* 0x00000004080a72a5 */ /* 0x000fe2000f8e003f */
[----:B------:R-:W-:Y:S01]  /*0cd0*/  SHF.R.S32.HI R44, RZ, 0x3, R44 ;  /* 0x00000003ff2c7819 */ /* 0x000fe2000001142c */
[----:B------:R-:W-:Y:S01]  /*0ce0*/  UIMAD UR7, UR8, UR5, UR7 ;  /* 0x00000005080772a4 */ /* 0x000fe2000f8e0207 */
[----:B------:R-:W-:Y:S01]  /*0cf0*/  BSSY B0, `(.L_x_25) ;  /* 0x0000058000007945 */ /* 0x000fe20003800000 */
[----:B------:R-:W-:Y:S01]  /*0d00*/  USHF.R.S32.HI UR8, URZ, 0x1f, UR16 ;  /* 0x0000001f3f087899 */ /* 0x000fe20008011410 */
[----:B------:R-:W-:Y:S01]  /*0d10*/  SHF.R.S32.HI R145, RZ, 0x6, R145 ;  /* 0x00000006ff917819 */ /* 0x000fe20000011491 */
[----:B------:R-:W-:-:S02]  /*0d20*/  ULDC.64 UR4, c[0x0][0x1b8] ;  /* 0x00006e0000047ab9 */ /* 0x000fc40000000a00 */
[----:B------:R-:W-:Y:S02]  /*0d30*/  UIADD3 UR11, UR11, UR7, URZ ;  /* 0x000000070b0b7290 */ /* 0x000fe4000fffe03f */
[----:B------:R-:W-:Y:S02]  /*0d40*/  UIMAD UR7, UR6, UR4, URZ ;  /* 0x00000004060772a4 */ /* 0x000fe4000f8e023f */
[----:B------:R-:W-:Y:S02]  /*0d50*/  USEL UR8, UR8, URZ, !UP1 ;  /* 0x0000003f08087287 */ /* 0x000fe4000c800000 */
[----:B------:R-:W-:Y:S02]  /*0d60*/  UIMAD UR7, UR9, UR5, UR7 ;  /* 0x00000005090772a4 */ /* 0x000fe4000f8e0207 */
[----:B------:R-:W-:Y:S02]  /*0d70*/  UIMAD.WIDE.U32 UR12, UR9, UR4, UR10 ;  /* 0x00000004090c72a5 */ /* 0x000fe4000f8e000a */
[----:B------:R-:W-:Y:S01]  /*0d80*/  USEL UR10, UR16, URZ, !UP1 ;  /* 0x0000003f100a7287 */ /* 0x000fe2000c800000 */
[----:B--2---:R-:W-:Y:S01]  /*0d90*/  IMAD.MOV.U32 R3, RZ, RZ, c[0x0][0x2c4] ;  /* 0x0000b100ff037624 */ /* 0x004fe200078e00ff */
[----:B------:R-:W-:Y:S01]  /*0da0*/  ULDC.64 UR4, c[0x0][0x1c0] ;  /* 0x0000700000047ab9 */ /* 0x000fe20000000a00 */
[----:B------:R-:W-:Y:S01]  /*0db0*/  IMAD.IADD R2, R4, 0x1, -R9 ;  /* 0x0000000104027824 */ /* 0x000fe200078e0a09 */
[----:B------:R-:W-:-:S02]  /*0dc0*/  UIMAD UR8, UR8, UR4, URZ ;  /* 0x00000004080872a4 */ /* 0x000fc4000f8e023f */
[----:B------:R-:W-:Y:S01]  /*0dd0*/  ISETP.NE.AND P0, PT, R3, 0x1, PT ;  /* 0x000000010300780c */ /* 0x000fe20003f05270 */
[C-C-:B------:R-:W-:Y:S01]  /*0de0*/  IMAD R203, R2.reuse, 0x20, R44.reuse ;  /* 0x0000002002cb7824 */ /* 0x140fe200078e022c */
[----:B------:R-:W-:Y:S01]  /*0df0*/  UIADD3 UR13, UR13, UR7, URZ ;  /* 0x000000070d0d7290 */ /* 0x000fe2000fffe03f */
[----:B------:R-:W-:Y:S01]  /*0e00*/  IMAD.SHL.U32 R135, R2, 0x8, RZ ;  /* 0x0000000802877824 */ /* 0x000fe200078e00ff */
[----:B------:R-:W-:Y:S01]  /*0e10*/  UIMAD UR5, UR10, UR5, UR8 ;  /* 0x000000050a0572a4 */ /* 0x000fe2000f8e0208 */
[C---:B-1----:R-:W-:Y:S01]  /*0e20*/  IMAD R8, R13.reuse, 0x80, R203 ;  /* 0x000000800d087824 */ /* 0x042fe200078e02cb */
[----:B------:R-:W-:Y:S01]  /*0e30*/  UIMAD.WIDE.U32 UR10, UR10, UR4, UR12 ;  /* 0x000000040a0a72a5 */ /* 0x000fe2000f8e000c */
[----:B------:R-:W-:Y:S01]  /*0e40*/  IMAD R13, R13, 0x80, R44 ;  /* 0x000000800d0d7824 */ /* 0x000fe200078e022c */
[----:B------:R-:W-:Y:S01]  /*0e50*/  ISETP.GE.AND P5, PT, R135, c[0x0][0x198], PT ;  /* 0x0000660087007a0c */ /* 0x000fe20003fa6270 */
[----:B------:R-:W-:Y:S01]  /*0e60*/  IMAD.MOV.U32 R9, RZ, RZ, R8 ;  /* 0x000000ffff097224 */ /* 0x000fe200078e0008 */
[----:B------:R-:W-:-:S02]  /*0e70*/  UIADD3 UR5, UR11, UR5, URZ ;  /* 0x000000050b057290 */ /* 0x000fc4000fffe03f */
[----:B------:R-:W-:Y:S02]  /*0e80*/  IMAD.U32 R15, RZ, RZ, UR11 ;  /* 0x0000000bff0f7e24 */ /* 0x000fe4000f8e00ff */
[----:B------:R-:W-:-:S04]  /*0e90*/  @P0 IMAD.HI.U32 R3, R8, c[0x0][0x2c8], RZ ;  /* 0x0000b20008030a27 */ /* 0x000fc800078e00ff */
[----:B------:R-:W-:Y:S01]  /*0ea0*/  IMAD.U32 R14, RZ, RZ, UR10 ;  /* 0x0000000aff0e7e24 */ /* 0x000fe2000f8e00ff */
[----:B------:R-:W-:Y:S01]  /*0eb0*/  @P0 SHF.R.U32.HI R9, RZ, c[0x0][0x2cc], R3 ;  /* 0x0000b300ff090a19 */ /* 0x000fe20000011603 */
[----:B------:R-:W-:-:S03]  /*0ec0*/  IMAD.U32 R15, RZ, RZ, UR5 ;  /* 0x00000005ff0f7e24 */ /* 0x000fc6000f8e00ff */
[--C-:B------:R-:W-:Y:S01]  /*0ed0*/  SHF.R.S32.HI R6, RZ, 0x1f, R9.reuse ;  /* 0x0000001fff067819 */ /* 0x100fe20000011409 */
[----:B------:R-:W-:Y:S02]  /*0ee0*/  IMAD.MOV R3, RZ, RZ, -R9 ;  /* 0x000000ffff037224 */ /* 0x000fe400078e0a09 */
[----:B------:R-:W-:-:S04]  /*0ef0*/  IMAD.WIDE.U32 R18, R9, c[0x0][0x1b0], R14 ;  /* 0x00006c0009127a25 */ /* 0x000fc800078e000e */
[----:B------:R-:W-:Y:S02]  /*0f00*/  IMAD R3, R3, c[0x0][0x2c4], R8 ;  /* 0x0000b10003037a24 */ /* 0x000fe400078e0208 */
[----:B------:R-:W-:Y:S02]  /*0f10*/  IMAD R6, R6, c[0x0][0x1b0], RZ ;  /* 0x00006c0006067a24 */ /* 0x000fe400078e02ff */
[----:B------:R-:W-:Y:S01]  /*0f20*/  IMAD.SHL.U32 R14, R44, 0x40, RZ ;  /* 0x000000402c0e7824 */ /* 0x000fe200078e00ff */
[----:B------:R-:W-:Y:S01]  /*0f30*/  SHF.R.S32.HI R8, RZ, 0x1f, R3 ;  /* 0x0000001fff087819 */ /* 0x000fe20000011403 */
[----:B------:R-:W-:-:S03]  /*0f40*/  IMAD R6, R9, c[0x0][0x1b4], R6 ;  /* 0x00006d0009067a24 */ /* 0x000fc600078e0206 */
[----:B------:R-:W-:Y:S01]  /*0f50*/  LOP3.LUT R14, R14, 0x1c0, RZ, 0xc0, !PT ;  /* 0x000001c00e0e7812 */ /* 0x000fe200078ec0ff */
[----:B------:R-:W-:Y:S02]  /*0f60*/  IMAD.IADD R19, R19, 0x1, R6 ;  /* 0x0000000113137824 */ /* 0x000fe400078e0206 */
[----:B------:R-:W-:Y:S01]  /*0f70*/  IMAD R6, R8, c[0x0][0x1a8], RZ ;  /* 0x00006a0008067a24 */ /* 0x000fe200078e02ff */
[----:B------:R-:W-:Y:S01]  /*0f80*/  SHF.R.U32.HI R12, RZ, 0x3, R14 ;  /* 0x00000003ff0c7819 */ /* 0x000fe2000001160e */
[----:B------:R-:W-:Y:S01]  /*0f90*/  IMAD.WIDE.U32 R18, R3, c[0x0][0x1a8], R18 ;  /* 0x00006a0003127a25 */ /* 0x000fe200078e0012 */
[----:B------:R-:W-:-:S03]  /*0fa0*/  LOP3.LUT R199, R14, 0x38, R135, 0xf8, !PT ;  /* 0x000000380ec77812 */ /* 0x000fc600078ef887 */
[----:B------:R-:W-:Y:S01]  /*0fb0*/  IMAD R9, R3, c[0x0][0x1ac], R6 ;  /* 0x00006b0003097a24 */ /* 0x000fe200078e0206 */
[----:B------:R-:W-:Y:S02]  /*0fc0*/  LOP3.LUT R3, R80, 0xfffffff0, RZ, 0xc0, !PT ;  /* 0xfffffff050037812 */ /* 0x000fe400078ec0ff */
[----:B------:R-:W-:Y:S01]  /*0fd0*/  LOP3.LUT R199, R199, R12, RZ, 0x3c, !PT ;  /* 0x0000000cc7c77212 */ /* 0x000fe200078e3cff */
[----:B------:R-:W-:Y:S01]  /*0fe0*/  IMAD.IADD R10, R19, 0x1, R9 ;  /* 0x00000001130a7824 */ /* 0x000fe200078e0209 */
[----:B------:R-:W-:Y:S01]  /*0ff0*/  LEA R16, P0, R18, c[0x0][0x160], 0x1 ;  /* 0x0000580012107a11 */ /* 0x000fe200078008ff */
[----:B------:R-:W-:Y:S01]  /*1000*/  IMAD.IADD R8, R4, 0x1, -R3 ;  /* 0x0000000104087824 */ /* 0x000fe200078e0a03 */
[----:B------:R-:W-:Y:S01]  /*1010*/  IADD3 R9, R135, 0x40, RZ ;  /* 0x0000004087097810 */ /* 0x000fe20007ffe0ff */
[----:B------:R-:W-:Y:S01]  /*1020*/  IMAD R12, R0, c[0x0][0x2c4], RZ ;  /* 0x0000b100000c7a24 */ /* 0x000fe200078e02ff */
[----:B------:R-:W-:Y:S01]  /*1030*/  LEA.HI.X R10, R18, c[0x0][0x164], R10, 0x1, P0 ;  /* 0x00005900120a7a11 */ /* 0x000fe200000f0c0a */
[----:B------:R-:W-:Y:S01]  /*1040*/  IMAD.MOV.U32 R0, RZ, RZ, 0x10 ;  /* 0x00000010ff007424 */ /* 0x000fe200078e00ff */
[----:B------:R-:W-:Y:S01]  /*1050*/  SHF.R.S32.HI R3, RZ, 0x1f, R8 ;  /* 0x0000001fff037819 */ /* 0x000fe20000011408 */
[----:B------:R1:W2:Y:S01]  /*1060*/  SHFL.IDX PT, R14, R16, RZ, 0x181f ;  /* 0x00181fff100e7589 */ /* 0x0002a200000e0000 */
[----:B------:R-:W-:-:S02]  /*1070*/  ISETP.GE.AND P0, PT, R13, R12, PT ;  /* 0x0000000c0d00720c */ /* 0x000fc40003f06270 */
[----:B------:R-:W-:Y:S01]  /*1080*/  LEA.HI R6, R3, R8, RZ, 0x3 ;  /* 0x0000000803067211 */ /* 0x000fe200078f18ff */
[----:B------:R1:W4:Y:S01]  /*1090*/  SHFL.IDX PT, R15, R10, RZ, 0x181f ;  /* 0x00181fff0a0f7589 */ /* 0x00032200000e0000 */
[----:B------:R-:W-:Y:S02]  /*10a0*/  LEA.HI R18, R11, R4, RZ, 0x6 ;  /* 0x000000040b127211 */ /* 0x000fe400078f30ff */
[----:B------:R-:W-:Y:S02]  /*10b0*/  LOP3.LUT R3, R6, 0xfffffff8, RZ, 0xc0, !PT ;  /* 0xfffffff806037812 */ /* 0x000fe400078ec0ff */
[----:B------:R-:W-:Y:S01]  /*10c0*/  ISETP.GE.AND P4, PT, R9, c[0x0][0x198], PT ;  /* 0x0000660009007a0c */ /* 0x000fe20003f86270 */
[----:B------:R-:W-:Y:S02]  /*10d0*/  IMAD.SHL.U32 R18, R18, 0x8, RZ ;  /* 0x0000000812127824 */ /* 0x000fe400078e00ff */
[----:B------:R-:W-:Y:S01]  /*10e0*/  IMAD.IADD R3, R8, 0x1, -R3 ;  /* 0x0000000108037824 */ /* 0x000fe200078e0a03 */
[----:B------:R-:W-:-:S02]  /*10f0*/  IADD3 R8, R135, 0x80, RZ ;  /* 0x0000008087087810 */ /* 0x000fc40007ffe0ff */
[----:B------:R-:W-:Y:S02]  /*1100*/  LOP3.LUT R199, R199, 0xfffffe00, R18, 0xf8, !PT ;  /* 0xfffffe00c7c77812 */ /* 0x000fe400078ef812 */
[----:B------:R-:W-:Y:S01]  /*1110*/  ISETP.GE.AND P3, PT, R8, c[0x0][0x198], PT ;  /* 0x0000660008007a0c */ /* 0x000fe20003f66270 */
[----:B---3--:R3:W5:Y:S03]  /*1120*/  @P1 R2UR UR8, R5 ;  /* 0x00000000050813c2 */ /* 0x00876600000e0000 */
[----:B------:R-:W-:Y:S01]  /*1130*/  R2P PR, R3, 0x6 ;  /* 0x0000000603007804 */ /* 0x000fe20000000000 */
[----:B-----5:R-:W-:-:S04]  /*1140*/  @!UP0 UMOV UR8, UR16 ;  /* 0x0000001000088c82 */ /* 0x020fc80008000000 */
[----:B------:R-:W-:Y:S01]  /*1150*/  SEL R0, R0, 0xfffffff0, !P1 ;  /* 0xfffffff000007807 */ /* 0x000fe20004800000 */
[----:B---3--:R-:W-:-:S05]  /*1160*/  IMAD.MOV.U32 R5, RZ, RZ, 0x20 ;  /* 0x00000020ff057424 */ /* 0x008fca00078e00ff */
[----:B------:R-:W-:Y:S01]  /*1170*/  SEL R5, R5, 0xffffffe0, !P2 ;  /* 0xffffffe005057807 */ /* 0x000fe20005000000 */
[----:B------:R-:W-:Y:S05]  /*1180*/  @P0 BRA `(.L_x_26) ;  /* 0x000000e000000947 */ /* 0x000fea0003800000 */
[----:B-12-4-:R-:W-:Y:S01]  /*1190*/  SHF.R.S32.HI R18, RZ, 0x1f, R9 ;  /* 0x0000001fff127819 */ /* 0x016fe20000011409 */
[----:B------:R-:W-:Y:S01]  /*11a0*/  IMAD.WIDE R20, R135, 0x2, R14 ;  /* 0x0000000287147825 */ /* 0x000fe200078e020e */
[----:B------:R-:W-:Y:S02]  /*11b0*/  SHF.R.S32.HI R17, RZ, 0x1f, R8 ;  /* 0x0000001fff117819 */ /* 0x000fe40000011408 */
[----:B------:R-:W-:Y:S01]  /*11c0*/  LEA.HI R19, R18, R9, RZ, 0x3 ;  /* 0x0000000912137211 */ /* 0x000fe200078f18ff */
[----:B------:R-:W-:Y:S01]  /*11d0*/  IMAD.SHL.U32 R18, R199, 0x2, RZ ;  /* 0x00000002c7127824 */ /* 0x000fe200078e00ff */
[----:B------:R-:W-:Y:S02]  /*11e0*/  LEA.HI R17, R17, R8, RZ, 0x3 ;  /* 0x0000000811117211 */ /* 0x000fe400078f18ff */
[----:B------:R-:W-:Y:S02]  /*11f0*/  LOP3.LUT R19, R19, 0xfffffff8, RZ, 0xc0, !PT ;  /* 0xfffffff813137812 */ /* 0x000fe400078ec0ff */
[----:B------:R-:W-:Y:S01]  /*1200*/  LOP3.LUT R17, R17, 0xfffffff8, RZ, 0xc0, !PT ;  /* 0xfffffff811117812 */ /* 0x000fe200078ec0ff */
[----:B------:R-:W-:Y:S01]  /*1210*/  @!PT LDS RZ, [RZ] ;  /* 0x00000000fffff984 */ /* 0x000fe20000000800 */
[----:B------:R1:W-:Y:S02]  /*1220*/  LDGSTS.E.BYPASS.LTC128B.128 [R18+0xc100], [R20.64], !P5 ;  /* 0x0c10000014127fae */ /* 0x0003e4000e901d4e */
[----:B------:R-:W-:-:S04]  /*1230*/  IMAD.WIDE R22, R19, 0x2, R14 ;  /* 0x0000000213167825 */ /* 0x000fc800078e020e */
[----:B------:R-:W-:Y:S01]  /*1240*/  IMAD.WIDE R14, R17, 0x2, R14 ;  /* 0x00000002110e7825 */ /* 0x000fe200078e020e */
[----:B------:R1:W-:Y:S04]  /*1250*/  LDGSTS.E.BYPASS.LTC128B.128 [R18+0x10100], [R22.64], !P4 ;  /* 0x1010000016127fae */ /* 0x0003e8000e101d4e */
[----:B------:R1:W-:Y:S02]  /*1260*/  LDGSTS.E.BYPASS.LTC128B.128 [R18+0x14100], [R14.64], !P3 ;  /* 0x141000000e127fae */ /* 0x0003e4000d901d4e */
.L_x_26:
[----:B-12-4-:R-:W-:Y:S05]  /*1270*/  BSYNC B0 ;  /* 0x0000000000007941 */ /* 0x016fea0003800000 */
.L_x_25:
[----:B------:R-:W-:Y:S01]  /*1280*/  IADD3 R15, R13, 0x20, RZ ;  /* 0x000000200d0f7810 */ /* 0x000fe20007ffe0ff */
[----:B------:R1:W2:Y:S01]  /*1290*/  SHFL.IDX PT, R19, R10, 0x1, 0x181f ;  /* 0x00381f000a137f89 */ /* 0x0002a200000e0000 */
[----:B------:R-:W-:Y:S02]  /*12a0*/  BSSY B0, `(.L_x_27) ;  /* 0x0000012000007945 */ /* 0x000fe40003800000 */
[----:B------:R-:W-:Y:S01]  /*12b0*/  ISETP.GE.AND P0, PT, R15, R12, PT ;  /* 0x0000000c0f00720c */ /* 0x000fe20003f06270 */
[----:B------:R1:W3:-:S12]  /*12c0*/  SHFL.IDX PT, R18, R16, 0x1, 0x181f ;  /* 0x00381f0010127f89 */ /* 0x0002d800000e0000 */
[----:B------:R-:W-:Y:S05]  /*12d0*/  @P0 BRA `(.L_x_28) ;  /* 0x000000e000000947 */ /* 0x000fea0003800000 */
[----:B------:R-:W-:Y:S01]  /*12e0*/  SHF.R.S32.HI R14, RZ, 0x1f, R9 ;  /* 0x0000001fff0e7819 */ /* 0x000fe20000011409 */
[----:B--23--:R-:W-:Y:S01]  /*12f0*/  IMAD.WIDE R20, R135, 0x2, R18 ;  /* 0x0000000287147825 */ /* 0x00cfe200078e0212 */
[----:B------:R-:W-:Y:S02]  /*1300*/  SHF.R.S32.HI R17, RZ, 0x1f, R8 ;  /* 0x0000001fff117819 */ /* 0x000fe40000011408 */
[----:B------:R-:W-:Y:S02]  /*1310*/  LEA.HI R15, R14, R9, RZ, 0x3 ;  /* 0x000000090e0f7211 */ /* 0x000fe400078f18ff */
[----:B------:R-:W-:Y:S01]  /*1320*/  LEA.HI R14, R17, R8, RZ, 0x3 ;  /* 0x00000008110e7211 */ /* 0x000fe200078f18ff */
[----:B------:R-:W-:Y:S01]  /*1330*/  IMAD.SHL.U32 R17, R199, 0x2, RZ ;  /* 0x00000002c7117824 */ /* 0x000fe200078e00ff */
[----:B------:R-:W-:Y:S02]  /*1340*/  LOP3.LUT R15, R15, 0xfffffff8, RZ, 0xc0, !PT ;  /* 0xfffffff80f0f7812 */ /* 0x000fe400078ec0ff */
[----:B------:R-:W-:-:S02]  /*1350*/  LOP3.LUT R14, R14, 0xfffffff8, RZ, 0xc0, !PT ;  /* 0xfffffff80e0e7812 */ /* 0x000fc400078ec0ff */
[----:B------:R-:W-:Y:S01]  /*1360*/  @!PT LDS RZ, [RZ] ;  /* 0x00000000fffff984 */ /* 0x000fe20000000800 */
[----:B------:R2:W-:Y:S01]  /*1370*/  LDGSTS.E.BYPASS.LTC128B.128 [R17+0xd100], [R20.64], !P5 ;  /* 0x0d10000014117fae */ /* 0x0005e2000e901d4e */
[----:B------:R-:W-:-:S04]  /*1380*/  IMAD.WIDE R22, R15, 0x2, R18 ;  /* 0x000000020f167825 */ /* 0x000fc800078e0212 */
[----:B------:R-:W-:Y:S01]  /*1390*/  IMAD.WIDE R14, R14, 0x2, R18 ;  /* 0x000000020e0e7825 */ /* 0x000fe200078e0212 */
[----:B------:R2:W-:Y:S04]  /*13a0*/  LDGSTS.E.BYPASS.LTC128B.128 [R17+0x11100], [R22.64], !P4 ;  /* 0x1110000016117fae */ /* 0x0005e8000e101d4e */
[----:B------:R2:W-:Y:S02]  /*13b0*/  LDGSTS.E.BYPASS.LTC128B.128 [R17+0x15100], [R14.64], !P3 ;  /* 0x151000000e117fae */ /* 0x0005e4000d901d4e */
.L_x_28:
[----:B------:R-:W-:Y:S05]  /*13c0*/  BSYNC B0 ;  /* 0x0000000000007941 */ /* 0x000fea0003800000 */
.L_x_27:
[----:B--2---:R-:W-:Y:S01]  /*13d0*/  IADD3 R15, R13, 0x40, RZ ;  /* 0x000000400d0f7810 */ /* 0x004fe20007ffe0ff */
[----:B------:R2:W4:Y:S01]  /*13e0*/  SHFL.IDX PT, R19, R10, 0x2, 0x181f ;  /* 0x00581f000a137f89 */ /* 0x00052200000e0000 */
[----:B------:R-:W-:Y:S02]  /*13f0*/  BSSY B0, `(.L_x_29) ;  /* 0x0000012000007945 */ /* 0x000fe40003800000 */
[----:B------:R-:W-:Y:S01]  /*1400*/  ISETP.GE.AND P0, PT, R15, R12, PT ;  /* 0x0000000c0f00720c */ /* 0x000fe20003f06270 */
[----:B---3--:R2:W3:-:S12]  /*1410*/  SHFL.IDX PT, R18, R16, 0x2, 0x181f ;  /* 0x00581f0010127f89 */ /* 0x0084d800000e0000 */
[----:B------:R-:W-:Y:S05]  /*1420*/  @P0 BRA `(.L_x_30) ;  /* 0x000000e000000947 */ /* 0x000fea0003800000 */
[----:B------:R-:W-:Y:S01]  /*1430*/  SHF.R.S32.HI R14, RZ, 0x1f, R9 ;  /* 0x0000001fff0e7819 */ /* 0x000fe20000011409 */
[----:B---34-:R-:W-:Y:S01]  /*1440*/  IMAD.WIDE R20, R135, 0x2, R18 ;  /* 0x0000000287147825 */ /* 0x018fe200078e0212 */
        /* <DEDUP_REMOVED lines=12> */
.L_x_30:
[----:B------:R-:W-:Y:S05]  /*1510*/  BSYNC B0 ;  /* 0x0000000000007941 */ /* 0x000fea0003800000 */
.L_x_29:
[----:B---3--:R-:W-:Y:S01]  /*1520*/  SHFL.IDX PT, R14, R16, 0x3, 0x181f ;  /* 0x00781f00100e7f89 */ /* 0x008fe200000e0000 */
[----:B----4-:R-:W-:Y:S01]  /*1530*/  IADD3 R19, R13, 0x60, RZ ;  /* 0x000000600d137810 */ /* 0x010fe20007ffe0ff */
[----:B------:R-:W-:Y:S01]  /*1540*/  IMAD.MOV.U32 R200, RZ, RZ, c[0x0][0x2b8] ;  /* 0x0000ae00ffc87624 */ /* 0x000fe200078e00ff */
[----:B------:R-:W-:Y:S01]  /*1550*/  SHF.R.S32.HI R134, RZ, 0x1f, R9 ;  /* 0x0000001fff867819 */ /* 0x000fe20000011409 */
[----:B------:R-:W3:Y:S01]  /*1560*/  SHFL.IDX PT, R15, R10, 0x3, 0x181f ;  /* 0x00781f000a0f7f89 */ /* 0x000ee200000e0000 */
[----:B------:R-:W-:Y:S01]  /*1570*/  ISETP.GE.AND P0, PT, R19, R12, PT ;  /* 0x0000000c1300720c */ /* 0x000fe20003f06270 */
[----:B------:R-:W-:Y:S01]  /*1580*/  IMAD R17, R145, 0x40, R203 ;  /* 0x0000004091117824 */ /* 0x000fe200078e02cb */
[----:B------:R-:W-:Y:S01]  /*1590*/  SHF.R.S32.HI R133, RZ, 0x1f, R8 ;  /* 0x0000001fff857819 */ /* 0x000fe20000011408 */
[----:B------:R-:W-:Y:S01]  /*15a0*/  IMAD.SHL.U32 R199, R199, 0x2, RZ ;  /* 0x00000002c7c77824 */ /* 0x000fe200078e00ff */
[----:B------:R-:W-:Y:S01]  /*15b0*/  LEA.HI R134, R134, R9, RZ, 0x3 ;  /* 0x0000000986867211 */ /* 0x000fe200078f18ff */
[----:B------:R-:W-:Y:S01]  /*15c0*/  USHF.R.S32.HI UR7, URZ, 0x1f, UR8 ;  /* 0x0000001f3f077899 */ /* 0x000fe20008011408 */
[----:B------:R-:W-:Y:S01]  /*15d0*/  LEA.HI R133, R133, R8, RZ, 0x3 ;  /* 0x0000000885857211 */ /* 0x000fe200078f18ff */
[----:B------:R-:W-:Y:S01]  /*15e0*/  ULDC.64 UR4, c[0x0][0x2b0] ;  /* 0x0000ac0000047ab9 */ /* 0x000fe20000000a00 */
[----:B------:R-:W-:Y:S01]  /*15f0*/  LOP3.LUT R134, R134, 0xfffffff8, RZ, 0xc0, !PT ;  /* 0xfffffff886867812 */ /* 0x000fe200078ec0ff */
[----:B------:R-:W-:Y:S01]  /*1600*/  UIMAD UR7, UR7, UR4, URZ ;  /* 0x00000004070772a4 */ /* 0x000fe2000f8e023f */
[----:B------:R-:W-:Y:S01]  /*1610*/  ISETP.NE.AND P2, PT, R200, 0x1, PT ;  /* 0x00000001c800780c */ /* 0x000fe20003f45270 */
[----:B------:R-:W-:Y:S01]  /*1620*/  UIMAD.WIDE.U32 UR10, UR8, UR4, URZ ;  /* 0x00000004080a72a5 */ /* 0x000fe2000f8e003f */
[----:B------:R-:W-:Y:S01]  /*1630*/  LOP3.LUT R133, R133, 0xfffffff8, RZ, 0xc0, !PT ;  /* 0xfffffff885857812 */ /* 0x000fe200078ec0ff */
[----:B------:R-:W-:Y:S01]  /*1640*/  UIMAD UR7, UR8, UR5, UR7 ;  /* 0x00000005080772a4 */ /* 0x000fe2000f8e0207 */
[----:B------:R-:W-:Y:S01]  /*1650*/  IADD3 R13, R17, -0x40, RZ ;  /* 0xffffffc0110d7810 */ /* 0x000fe20007ffe0ff */
[----:B------:R-:W-:Y:S01]  /*1660*/  IMAD.MOV.U32 R201, RZ, RZ, RZ ;  /* 0x000000ffffc97224 */ /* 0x000fe200078e00ff */
[----:B------:R-:W-:-:S02]  /*1670*/  ULDC.64 UR4, c[0x0][0x1e8] ;  /* 0x00007a0000047ab9 */ /* 0x000fc40000000a00 */
[C---:B------:R-:W-:Y:S01]  /*1680*/  ISETP.GE.AND P1, PT, R13.reuse, R7, PT ;  /* 0x000000070d00720c */ /* 0x040fe20003f26270 */
[----:B------:R-:W-:Y:S01]  /*1690*/  IMAD.IADD R202, R13, 0x1, R204 ;  /* 0x000000010dca7824 */ /* 0x000fe200078e02cc */
[----:B------:R-:W-:Y:S02]  /*16a0*/  UIADD3 UR7, UR11, UR7, URZ ;  /* 0x000000070b077290 */ /* 0x000fe4000fffe03f */
[----:B------:R-:W-:Y:S01]  /*16b0*/  ISETP.GT.OR P1, PT, R203, 0x3f, P1 ;  /* 0x0000003fcb00780c */ /* 0x000fe20000f24670 */
[----:B---3--:R-:W-:Y:S01]  /*16c0*/  @!P0 IMAD.WIDE R20, R135, 0x2, R14 ;  /* 0x0000000287148825 */ /* 0x008fe200078e020e */
[----:B-12---:R-:W-:-:S03]  /*16d0*/  P2R R10, PR, RZ, 0x4 ;  /* 0x00000004ff0a7803 */ /* 0x006fc60000000000 */
[--C-:B------:R-:W-:Y:S01]  /*16e0*/  @!P0 IMAD.WIDE R16, R134, 0x2, R14.reuse ;  /* 0x0000000286108825 */ /* 0x100fe200078e020e */
[----:B------:R-:W-:Y:S01]  /*16f0*/  @!PT LDS RZ, [RZ] ;  /* 0x00000000fffff984 */ /* 0x000fe20000000800 */
[----:B------:R1:W-:Y:S03]  /*1700*/  @!P0 LDGSTS.E.BYPASS.LTC128B.128 [R199+0xf100], [R20.64], !P5 ;  /* 0x0f10000014c78fae */ /* 0x0003e6000e901d4e */
[----:B------:R-:W-:Y:S01]  /*1710*/  @!P0 IMAD.WIDE R14, R133, 0x2, R14 ;  /* 0x00000002850e8825 */ /* 0x000fe200078e020e */
[----:B------:R2:W-:Y:S03]  /*1720*/  @!P0 LDGSTS.E.BYPASS.LTC128B.128 [R199+0x13100], [R16.64], !P4 ;  /* 0x1310000010c78fae */ /* 0x0005e6000e101d4e */
[----:B------:R-:W-:Y:S01]  /*1730*/  @P2 IMAD.HI.U32 R12, R202, c[0x0][0x2bc], RZ ;  /* 0x0000af00ca0c2a27 */ /* 0x000fe200078e00ff */
[----:B------:R3:W-:Y:S03]  /*1740*/  @!P0 LDGSTS.E.BYPASS.LTC128B.128 [R199+0x17100], [R14.64], !P3 ;  /* 0x171000000ec78fae */ /* 0x0007e6000d901d4e */
[----:B------:R-:W-:Y:S01]  /*1750*/  IMAD.MOV.U32 R10, RZ, RZ, R202 ;  /* 0x000000ffff0a7224 */ /* 0x000fe200078e00ca */
[----:B------:R-:W0:Y:S01]  /*1760*/  LDGDEPBAR ;  /* 0x00000000000079af */ /* 0x000e220000000000 */
[----:B------:R-:W-:-:S04]  /*1770*/  @P2 SHF.R.U32.HI R10, RZ, c[0x0][0x2c0], R12 ;  /* 0x0000b000ff0a2a19 */ /* 0x000fc8000001160c */
[----:B------:R-:W-:-:S04]  /*1780*/  @!P1 IADD3 R13, P2, R10, UR10, RZ ;  /* 0x0000000a0a0d9c10 */ /* 0x000fc8000ff5e0ff */
[----:B------:R-:W-:Y:S02]  /*1790*/  @!P1 LEA.HI.X.SX32 R12, R10, UR7, 0x1, P2 ;  /* 0x000000070a0c9c11 */ /* 0x000fe400090f0eff */
[----:B------:R-:W-:-:S04]  /*17a0*/  @!P1 LEA R18, P2, R13, c[0x0][0x2a0], 0x2 ;  /* 0x0000a8000d129a11 */ /* 0x000fc800078410ff */
[----:B------:R-:W-:Y:S01]  /*17b0*/  @!P1 LEA.HI.X R19, R13, c[0x0][0x2a4], R12, 0x2, P2 ;  /* 0x0000a9000d139a11 */ /* 0x000fe200010f140c */
[----:B------:R-:W-:Y:S06]  /*17c0*/  BAR.SYNC.DEFER_BLOCKING 0x0 ;  /* 0x0000000000007b1d */ /* 0x000fec0000010000 */
[----:B------:R4:W5:Y:S01]  /*17d0*/  @!P1 LDG.E R201, [R18.64] ;  /* 0x0000000e12c99981 */ /* 0x000962000c1e1900 */
[----:B------:R-:W-:Y:S01]  /*17e0*/  IMAD.MOV R13, RZ, RZ, -R10 ;  /* 0x000000ffff0d7224 */ /* 0x000fe200078e0a0a */
[----:B------:R-:W-:Y:S01]  /*17f0*/  UIMAD UR8, UR6, UR4, URZ ;  /* 0x00000004060872a4 */ /* 0x000fe2000f8e023f */
[----:B---3--:R-:W-:Y:S01]  /*1800*/  IMAD.SHL.U32 R14, R2, 0x40, RZ ;  /* 0x00000040020e7824 */ /* 0x008fe200078e00ff */
[----:B------:R-:W-:Y:S01]  /*1810*/  UIMAD.WIDE.U32 UR12, UR9, UR4, URZ ;  /* 0x00000004090c72a5 */ /* 0x000fe2000f8e003f */
[----:B------:R-:W-:Y:S01]  /*1820*/  IMAD R202, R13, c[0x0][0x2b8], R202 ;  /* 0x0000ae000dca7a24 */ /* 0x000fe200078e02ca */
[----:B------:R-:W-:Y:S01]  /*1830*/  UIMAD UR8, UR9, UR5, UR8 ;  /* 0x00000005090872a4 */ /* 0x000fe2000f8e0208 */
[----:B------:R-:W-:Y:S01]  /*1840*/  SHF.R.S32.HI R15, RZ, 0x4, R80 ;  /* 0x00000004ff0f7819 */ /* 0x000fe20000011450 */
[----:B------:R-:W-:Y:S01]  /*1850*/  IMAD.SHL.U32 R197, R44, 0x8, RZ ;  /* 0x000000082cc57824 */ /* 0x000fe200078e00ff */
[----:B------:R-:W-:Y:S01]  /*1860*/  LOP3.LUT R14, R14, 0x1c0, RZ, 0xc0, !PT ;  /* 0x000001c00e0e7812 */ /* 0x000fe200078ec0ff */
[----:B-1----:R-:W-:Y:S01]  /*1870*/  IMAD.WIDE.U32 R20, R202, c[0x0][0x1e0], RZ ;  /* 0x00007800ca147a25 */ /* 0x002fe200078e00ff */
[----:B------:R-:W-:Y:S01]  /*1880*/  SHF.R.S32.HI R13, RZ, 0x1f, R202 ;  /* 0x0000001fff0d7819 */ /* 0x000fe200000114ca */
[----:B------:R-:W-:Y:S01]  /*1890*/  UIADD3 UR8, UR13, UR8, URZ ;  /* 0x000000080d087290 */ /* 0x000fe2000fffe03f */
[----:B------:R-:W-:Y:S01]  /*18a0*/  LEA.HI R80, R80, R15, RZ, 0x1 ;  /* 0x0000000f50507211 */ /* 0x000fe200078f08ff */
[----:B------:R-:W-:Y:S01]  /*18b0*/  ULDC.64 UR4, c[0x0][0x210] ;  /* 0x0000840000047ab9 */ /* 0x000fe20000000a00 */
[----:B------:R-:W-:Y:S01]  /*18c0*/  LOP3.LUT R197, R14, 0x8, R197, 0xf8, !PT ;  /* 0x000000080ec57812 */ /* 0x000fe200078ef8c5 */
[C---:B------:R-:W-:Y:S01]  /*18d0*/  IMAD R23, R13.reuse, c[0x0][0x1e0], RZ ;  /* 0x000078000d177a24 */ /* 0x040fe200078e02ff */
[----:B------:R-:W-:Y:S01]  /*18e0*/  UIMAD UR6, UR6, UR4, URZ ;  /* 0x00000004060672a4 */ /* 0x000fe2000f8e023f */
[----:B------:R-:W-:Y:S01]  /*18f0*/  IMAD R13, R13, c[0x0][0x208], RZ ;  /* 0x000082000d0d7a24 */ /* 0x000fe200078e02ff */
[----:B------:R-:W-:Y:S01]  /*1900*/  LOP3.LUT R80, R80, 0xfffffffe, RZ, 0xc0, !PT ;  /* 0xfffffffe50507812 */ /* 0x000fe200078ec0ff */
[C---:B--2---:R-:W-:Y:S01]  /*1910*/  IMAD R16, R202.reuse, c[0x0][0x1e4], R23 ;  /* 0x00007900ca107a24 */ /* 0x044fe200078e0217 */
[----:B------:R-:W-:Y:S01]  /*1920*/  SHF.R.U32.HI R14, RZ, 0x3, R14 ;  /* 0x00000003ff0e7819 */ /* 0x000fe2000001160e */
[C---:B------:R-:W-:Y:S01]  /*1930*/  IMAD.WIDE.U32 R22, R202.reuse, c[0x0][0x208], RZ ;  /* 0x00008200ca167a25 */ /* 0x040fe200078e00ff */
[----:B------:R-:W-:Y:S01]  /*1940*/  UIMAD.WIDE.U32 UR18, UR9, UR4, URZ ;  /* 0x00000004091272a5 */ /* 0x000fe2000f8e003f */
[----:B------:R-:W-:Y:S01]  /*1950*/  ISETP.GE.AND P6, PT, R135, c[0x0][0x1d4], PT ;  /* 0x0000750087007a0c */ /* 0x000fe20003fc6270 */
[----:B------:R-:W-:Y:S01]  /*1960*/  UIMAD UR5, UR9, UR5, UR6 ;  /* 0x00000005090572a4 */ /* 0x000fe2000f8e0206 */
[----:B------:R-:W-:Y:S01]  /*1970*/  IMAD.IADD R17, R21, 0x1, R16 ;  /* 0x0000000115117824 */ /* 0x000fe200078e0210 */
[----:B------:R-:W-:Y:S01]  /*1980*/  LOP3.LUT R197, R197, R14, RZ, 0x3c, !PT ;  /* 0x0000000ec5c57212 */ /* 0x000fe200078e3cff */
[----:B------:R-:W-:Y:S01]  /*1990*/  IMAD.MOV.U32 R16, RZ, RZ, R20 ;  /* 0x000000ffff107224 */ /* 0x000fe200078e0014 */
[----:B------:R-:W-:Y:S01]  /*19a0*/  UIADD3 UR5, UR19, UR5, URZ ;  /* 0x0000000513057290 */ /* 0x000fe2000fffe03f */
[----:B------:R-:W-:Y:S01]  /*19b0*/  IMAD R13, R202, c[0x0][0x20c], R13 ;  /* 0x00008300ca0d7a24 */ /* 0x000fe200078e020d */
[----:B------:R-:W-:Y:S01]  /*19c0*/  ISETP.GE.AND P5, PT, R9, c[0x0][0x1d4], PT ;  /* 0x0000750009007a0c */ /* 0x000fe20003fa6270 */
[----:B----4-:R-:W-:Y:S01]  /*19d0*/  IMAD.SHL.U32 R19, R3, 0x40, RZ ;  /* 0x0000004003137824 */ /* 0x010fe200078e00ff */
[----:B------:R-:W-:Y:S01]  /*19e0*/  ISETP.GE.AND P4, PT, R8, c[0x0][0x1d4], PT ;  /* 0x0000750008007a0c */ /* 0x000fe20003f86270 */
[----:B------:R-:W-:Y:S01]  /*19f0*/  IMAD.IADD R23, R23, 0x1, R13 ;  /* 0x0000000117177824 */ /* 0x000fe200078e020d */
[----:B------:R-:W-:Y:S01]  /*1a00*/  LOP3.LUT P2, RZ, R2, 0x2, RZ, 0xc0, !PT ;  /* 0x0000000202ff7812 */ /* 0x000fe2000784c0ff */
[----:B------:R-:W-:Y:S01]  /*1a10*/  IMAD.IADD R80, R15, 0x1, -R80 ;  /* 0x000000010f507824 */ /* 0x000fe200078e0a50 */
[----:B------:R-:W-:Y:S01]  /*1a20*/  LOP3.LUT R19, R19, 0x1c0, RZ, 0xc0, !PT ;  /* 0x000001c013137812 */ /* 0x000fe200078ec0ff */
[----:B------:R-:W-:Y:S01]  /*1a30*/  IMAD.SHL.U32 R81, R6, 0x40, RZ ;  /* 0x0000004006517824 */ /* 0x000fe200078e00ff */
[----:B------:R-:W-:Y:S01]  /*1a40*/  LEA.HI R6, R11, R4, RZ, 0x5 ;  /* 0x000000040b067211 */ /* 0x000fe200078f28ff */
[C---:B------:R-:W-:Y:S01]  /*1a50*/  IMAD R197, R80.reuse, 0x200, R197 ;  /* 0x0000020050c57824 */ /* 0x040fe200078e02c5 */
[----:B------:R-:W-:Y:S01]  /*1a60*/  ISETP.GE.AND P3, PT, R9, c[0x0][0x1d4], PT ;  /* 0x0000750009007a0c */ /* 0x000fe20003f66270 */
[----:B------:R-:W-:Y:S01]  /*1a70*/  IMAD.SHL.U32 R80, R80, 0x8, RZ ;  /* 0x0000000850507824 */ /* 0x000fe200078e00ff */
[----:B------:R-:W-:Y:S01]  /*1a80*/  LOP3.LUT R81, R81, 0xfffffe00, RZ, 0xc0, !PT ;  /* 0xfffffe0051517812 */ /* 0x000fe200078ec0ff */
[----:B------:R-:W-:Y:S01]  /*1a90*/  IMAD.SHL.U32 R197, R197, 0x2, RZ ;  /* 0x00000002c5c57824 */ /* 0x000fe200078e00ff */
[----:B------:R-:W-:Y:S01]  /*1aa0*/  SHF.R.S32.HI R146, RZ, 0x1f, R135 ;  /* 0x0000001fff927819 */ /* 0x000fe20000011487 */
[----:B------:R-:W-:Y:S01]  /*1ab0*/  IMAD.SHL.U32 R198, R6, 0x20, RZ ;  /* 0x0000002006c67824 */ /* 0x000fe200078e00ff */
[----:B------:R-:W-:-:S02]  /*1ac0*/  LOP3.LUT R80, R19, 0x8, R80, 0xf8, !PT ;  /* 0x0000000813507812 */ /* 0x000fc400078ef850 */
[----:B------:R-:W-:Y:S02]  /*1ad0*/  IADD3 R196, R197, 0x6120, RZ ;  /* 0x00006120c5c47810 */ /* 0x000fe40007ffe0ff */
[----:B------:R-:W-:Y:S02]  /*1ae0*/  SHF.R.U32.HI R19, RZ, 0x3, R19 ;  /* 0x00000003ff137819 */ /* 0x000fe40000011613 */
[----:B------:R-:W-:Y:S02]  /*1af0*/  LOP3.LUT R198, R198, 0x7ffffc00, RZ, 0xc0, !PT ;  /* 0x7ffffc00c6c67812 */ /* 0x000fe400078ec0ff */
[----:B------:R-:W-:Y:S02]  /*1b00*/  LOP3.LUT R80, R80, R19, RZ, 0x3c, !PT ;  /* 0x0000001350507212 */ /* 0x000fe400078e3cff */
[----:B------:R-:W-:Y:S02]  /*1b10*/  IADD3 R205, R199, 0x100, RZ ;  /* 0x00000100c7cd7810 */ /* 0x000fe40007ffe0ff */
[----:B------:R-:W-:-:S02]  /*1b20*/  IADD3 R198, R80, R81, R198 ;  /* 0x0000005150c67210 */ /* 0x000fc40007ffe0c6 */
[----:B------:R-:W-:Y:S02]  /*1b30*/  SHF.R.S32.HI R147, RZ, 0x1f, R134 ;  /* 0x0000001fff937819 */ /* 0x000fe40000011486 */
[----:B------:R-:W-:Y:S01]  /*1b40*/  SHF.R.S32.HI R144, RZ, 0x1f, R133 ;  /* 0x0000001fff907819 */ /* 0x000fe20000011485 */
[----:B------:R-:W-:-:S04]  /*1b50*/  IMAD.SHL.U32 R198, R198, 0x2, RZ ;  /* 0x00000002c6c67824 */ /* 0x000fc800078e00ff */
[--C-:B------:R-:W-:Y:S02]  /*1b60*/  IMAD R194, R0, 0x2, R198.reuse ;  /* 0x0000000200c27824 */ /* 0x100fe400078e02c6 */
[C---:B------:R-:W-:Y:S02]  /*1b70*/  IMAD R193, R5.reuse, 0x2, R198 ;  /* 0x0000000205c17824 */ /* 0x040fe400078e02c6 */
[----:B------:R-:W-:Y:S01]  /*1b80*/  IMAD R191, R5, 0x2, R194 ;  /* 0x0000000205bf7824 */ /* 0x000fe200078e02c2 */
[----:B-----5:R-:W-:Y:S01]  /*1b90*/  SHF.R.S32.HI R10, RZ, 0x1f, R201 ;  /* 0x0000001fff0a7819 */ /* 0x020fe200000114c9 */
[----:B------:R-:W-:-:S04]  /*1ba0*/  IMAD.WIDE.U32 R16, R201, c[0x0][0x1f0], R16 ;  /* 0x00007c00c9107a25 */ /* 0x000fc800078e0010 */
[----:B------:R-:W-:Y:S01]  /*1bb0*/  IMAD R12, R10, c[0x0][0x1f0], RZ ;  /* 0x00007c000a0c7a24 */ /* 0x000fe200078e02ff */
[----:B------:R-:W-:Y:S01]  /*1bc0*/  IADD3 R20, P0, R16, UR12, RZ ;  /* 0x0000000c10147c10 */ /* 0x000fe2000ff1e0ff */
[----:B------:R-:W-:Y:S02]  /*1bd0*/  IMAD R10, R10, c[0x0][0x218], RZ ;  /* 0x000086000a0a7a24 */ /* 0x000fe400078e02ff */
[C---:B------:R-:W-:Y:S02]  /*1be0*/  IMAD R12, R201.reuse, c[0x0][0x1f4], R12 ;  /* 0x00007d00c90c7a24 */ /* 0x040fe400078e020c */
[----:B------:R-:W-:-:S03]  /*1bf0*/  IMAD.WIDE.U32 R22, R201, c[0x0][0x218], R22 ;  /* 0x00008600c9167a25 */ /* 0x000fc600078e0016 */
[----:B------:R-:W-:Y:S01]  /*1c00*/  IADD3.X R17, R17, UR8, R12, P0, !PT ;  /* 0x0000000811117c10 */ /* 0x000fe200087fe40c */
[----:B------:R-:W-:Y:S01]  /*1c10*/  IMAD R10, R201, c[0x0][0x21c], R10 ;  /* 0x00008700c90a7a24 */ /* 0x000fe200078e020a */
[C---:B------:R-:W-:Y:S02]  /*1c20*/  LEA R21, P0, R20.reuse, c[0x0][0x1c8], 0x1 ;  /* 0x0000720014157a11 */ /* 0x040fe400078008ff */
[----:B------:R-:W-:Y:S02]  /*1c30*/  LEA R12, R145, 0xffffffc0, 0x6 ;  /* 0xffffffc0910c7811 */ /* 0x000fe400078e30ff */
[----:B------:R-:W-:Y:S01]  /*1c40*/  LEA.HI.X R20, R20, c[0x0][0x1cc], R17, 0x1, P0 ;  /* 0x0000730014147a11 */ /* 0x000fe200000f0c11 */
[----:B------:R-:W-:Y:S01]  /*1c50*/  SHFL.IDX PT, R16, R21, RZ, 0x181f ;  /* 0x00181fff15107589 */ /* 0x000fe200000e0000 */
[----:B------:R-:W-:Y:S01]  /*1c60*/  IADD3 R13, P0, R22, UR18, RZ ;  /* 0x00000012160d7c10 */ /* 0x000fe2000ff1e0ff */
[----:B------:R-:W-:Y:S01]  /*1c70*/  IMAD.IADD R3, R7, 0x1, -R12 ;  /* 0x0000000107037824 */ /* 0x000fe200078e0a0c */
[----:B------:R-:W-:Y:S01]  /*1c80*/  IADD3 R12, R197, 0x6100, RZ ;  /* 0x00006100c50c7810 */ /* 0x000fe20007ffe0ff */
[----:B------:R-:W1:Y:S01]  /*1c90*/  SHFL.IDX PT, R17, R20, RZ, 0x181f ;  /* 0x00181fff14117589 */ /* 0x000e6200000e0000 */
[----:B------:R-:W-:Y:S01]  /*1ca0*/  IADD3.X R10, R23, UR5, R10, P0, !PT ;  /* 0x00000005170a7c10 */ /* 0x000fe200087fe40a */
[----:B------:R-:W-:Y:S01]  /*1cb0*/  IMAD.IADD R44, R3, 0x1, -R44 ;  /* 0x00000001032c7824 */ /* 0x000fe200078e0a2c */
[----:B------:R-:W-:Y:S01]  /*1cc0*/  LEA R18, P0, R13, c[0x0][0x1f8], 0x1 ;  /* 0x00007e000d127a11 */ /* 0x000fe200078008ff */
[----:B------:R-:W-:Y:S01]  /*1cd0*/  SHFL.IDX PT, R14, R21, 0x1, 0x181f ;  /* 0x00381f00150e7f89 */ /* 0x000fe200000e0000 */
[----:B------:R-:W-:-:S02]  /*1ce0*/  @P2 IADD3 R196, R12, -0x20, RZ ;  /* 0xffffffe00cc42810 */ /* 0x000fc40007ffe0ff */
[C---:B------:R-:W-:Y:S01]  /*1cf0*/  ISETP.GE.AND P1, PT, R44.reuse, 0x1, PT ;  /* 0x000000012c00780c */ /* 0x040fe20003f26270 */
[----:B------:R2:W3:Y:S01]  /*1d00*/  SHFL.IDX PT, R15, R20, 0x1, 0x181f ;  /* 0x00381f00140f7f89 */ /* 0x0004e200000e0000 */
[----:B------:R-:W-:Y:S02]  /*1d10*/  LEA.HI.X R10, R13, c[0x0][0x1fc], R10, 0x1, P0 ;  /* 0x00007f000d0a7a11 */ /* 0x000fe400000f0c0a */
[----:B------:R-:W-:Y:S01]  /*1d20*/  ISETP.GT.AND P0, PT, R44, 0x20, PT ;  /* 0x000000202c00780c */ /* 0x000fe20003f04270 */
[----:B------:R-:W-:Y:S01]  /*1d30*/  SHFL.IDX PT, R48, R18, RZ, 0x181f ;  /* 0x00181fff12307589 */ /* 0x000fe200000e0000 */
[C---:B------:R-:W-:Y:S02]  /*1d40*/  IADD3 R187, R196.reuse, 0x800, RZ ;  /* 0x00000800c4bb7810 */ /* 0x040fe40007ffe0ff */
[C---:B------:R-:W-:Y:S01]  /*1d50*/  IADD3 R186, R196.reuse, 0x1000, RZ ;  /* 0x00001000c4ba7810 */ /* 0x040fe20007ffe0ff */
[----:B------:R-:W-:Y:S01]  /*1d60*/  SHFL.IDX PT, R13, R10, RZ, 0x181f ;  /* 0x00181fff0a0d7589 */ /* 0x000fe200000e0000 */
[----:B------:R-:W-:-:S02]  /*1d70*/  IADD3 R185, R196, 0x1800, RZ ;  /* 0x00001800c4b97810 */ /* 0x000fc40007ffe0ff */
[C---:B------:R-:W-:Y:S01]  /*1d80*/  IADD3 R183, R196.reuse, 0x2000, RZ ;  /* 0x00002000c4b77810 */ /* 0x040fe20007ffe0ff */
[----:B------:R-:W4:Y:S01]  /*1d90*/  SHFL.IDX PT, R72, R18, 0x1, 0x181f ;  /* 0x00381f0012487f89 */ /* 0x000f2200000e0000 */
[C---:B------:R-:W-:Y:S02]  /*1da0*/  IADD3 R182, R196.reuse, 0x2800, RZ ;  /* 0x00002800c4b67810 */ /* 0x040fe40007ffe0ff */
[C---:B------:R-:W-:Y:S01]  /*1db0*/  IADD3 R181, R196.reuse, 0x3000, RZ ;  /* 0x00003000c4b57810 */ /* 0x040fe20007ffe0ff */
[--C-:B-1----:R-:W-:Y:S01]  /*1dc0*/  @P1 IMAD.WIDE R22, R135, 0x2, R16.reuse ;  /* 0x0000000287161825 */ /* 0x102fe200078e0210 */
[----:B------:R1:W5:Y:S01]  /*1dd0*/  SHFL.IDX PT, R12, R10, 0x1, 0x181f ;  /* 0x00381f000a0c7f89 */ /* 0x00036200000e0000 */
[C---:B------:R-:W-:Y:S02]  /*1de0*/  IADD3 R180, R196.reuse, 0x3800, RZ ;  /* 0x00003800c4b47810 */ /* 0x040fe40007ffe0ff */
[C---:B------:R-:W-:Y:S01]  /*1df0*/  IADD3 R179, R196.reuse, 0x4000, RZ ;  /* 0x00004000c4b37810 */ /* 0x040fe20007ffe0ff */
[----:B------:R4:W-:Y:S01]  /*1e00*/  @P1 LDGSTS.E.BYPASS.LTC128B.128 [R199+0x6100], [R22.64], !P6 ;  /* 0x0610000016c71fae */ /* 0x0009e2000f101d4e */
[----:B------:R-:W-:Y:S01]  /*1e10*/  IADD3 R178, R196, 0x4800, RZ ;  /* 0x00004800c4b27810 */ /* 0x000fe20007ffe0ff */
[----:B--2---:R-:W-:Y:S01]  /*1e20*/  @P1 IMAD.WIDE R20, R134, 0x2, R16 ;  /* 0x0000000286141825 */ /* 0x004fe200078e0210 */
[----:B------:R-:W-:-:S02]  /*1e30*/  IADD3 R177, R196, 0x5000, RZ ;  /* 0x00005000c4b17810 */ /* 0x000fc40007ffe0ff */
[----:B------:R-:W-:Y:S01]  /*1e40*/  IADD3 R176, R196, 0x5800, RZ ;  /* 0x00005800c4b07810 */ /* 0x000fe20007ffe0ff */
[----:B------:R-:W-:Y:S01]  /*1e50*/  @P1 IMAD.WIDE R16, R133, 0x2, R16 ;  /* 0x0000000285101825 */ /* 0x000fe200078e0210 */
[----:B------:R2:W-:Y:S03]  /*1e60*/  @P1 LDGSTS.E.BYPASS.LTC128B.128 [R199+0x8100], [R20.64], !P5 ;  /* 0x0810000014c71fae */ /* 0x0005e6000e901d4e */
[--C-:B---3--:R-:W-:Y:S01]  /*1e70*/  @P0 IMAD.WIDE R24, R135, 0x2, R14.reuse ;  /* 0x0000000287180825 */ /* 0x108fe200078e020e */
[----:B------:R3:W-:Y:S03]  /*1e80*/  @P1 LDGSTS.E.BYPASS.LTC128B.128 [R199+0xa100], [R16.64], !P4 ;  /* 0x0a10000010c71fae */ /* 0x0007e6000e101d4e */
[C-C-:B------:R-:W-:Y:S01]  /*1e90*/  @P0 IMAD.WIDE R26, R134.reuse, 0x2, R14.reuse ;  /* 0x00000002861a0825 */ /* 0x140fe200078e020e */
[----:B------:R2:W-:Y:S03]  /*1ea0*/  @P0 LDGSTS.E.BYPASS.LTC128B.128 [R199+0x7100], [R24.64], !P6 ;  /* 0x0710000018c70fae */ /* 0x0005e6000f101d4e */
[----:B------:R-:W-:Y:S01]  /*1eb0*/  @P0 IMAD.WIDE R14, R133, 0x2, R14 ;  /* 0x00000002850e0825 */ /* 0x000fe200078e020e */
[----:B------:R2:W-:Y:S03]  /*1ec0*/  @P0 LDGSTS.E.BYPASS.LTC128B.128 [R199+0x9100], [R26.64], !P5 ;  /* 0x091000001ac70fae */ /* 0x0005e6000e901d4e */
[----:B-1----:R-:W-:Y:S01]  /*1ed0*/  IMAD.WIDE R10, R135, 0x2, RZ ;  /* 0x00000002870a7825 */ /* 0x002fe200078e02ff */
[----:B------:R1:W-:Y:S03]  /*1ee0*/  @P0 LDGSTS.E.BYPASS.LTC128B.128 [R199+0xb100], [R14.64], !P4 ;  /* 0x0b1000000ec70fae */ /* 0x0003e6000e101d4e */
[----:B------:R-:W-:Y:S01]  /*1ef0*/  IMAD.WIDE R18, R134, 0x2, RZ ;  /* 0x0000000286127825 */ /* 0x000fe200078e02ff */
[----:B------:R-:W0:Y:S01]  /*1f00*/  LDGDEPBAR ;  /* 0x00000000000079af */ /* 0x000e220000000000 */
[----:B----4-:R-:W-:-:S05]  /*1f10*/  IADD3 R46, P1, R10, R72, RZ ;  /* 0x000000480a2e7210 */ /* 0x010fca0007f3e0ff */
[----:B-----5:R-:W-:Y:S01]  /*1f20*/  IMAD.X R47, R11, 0x1, R12, P1 ;  /* 0x000000010b2f7824 */ /* 0x020fe200008e060c */
[C---:B---3--:R-:W-:Y:S02]  /*1f30*/  IADD3 R16, P0, R48.reuse, R10, RZ ;  /* 0x0000000a30107210 */ /* 0x048fe40007f1e0ff */
[----:B------:R-:W-:-:S03]  /*1f40*/  IADD3 R10, P2, R48, R18, RZ ;  /* 0x00000012300a7210 */ /* 0x000fc60007f5e0ff */
[C---:B------:R-:W-:Y:S01]  /*1f50*/  IMAD.X R17, R13.reuse, 0x1, R11, P0 ;  /* 0x000000010d117824 */ /* 0x040fe200000e060b */
[----:B------:R-:W-:Y:S01]  /*1f60*/  IADD3 R74, P0, R18, R72, RZ ;  /* 0x00000048124a7210 */ /* 0x000fe20007f1e0ff */
[----:B------:R-:W-:Y:S01]  /*1f70*/  IMAD.X R11, R13, 0x1, R19, P2 ;  /* 0x000000010d0b7824 */ /* 0x000fe200010e0613 */
[----:B------:R-:W-:-:S03]  /*1f80*/  ISETP.GE.AND P2, PT, R135, c[0x0][0x1d4], PT ;  /* 0x0000750087007a0c */ /* 0x000fc60003f46270 */
[----:B------:R-:W-:Y:S01]  /*1f90*/  IMAD.X R75, R19, 0x1, R12, P0 ;  /* 0x00000001134b7824 */ /* 0x000fe200000e060c */
[----:B------:R-:W-:-:S04]  /*1fa0*/  DEPBAR.LE SB0, 0x1 ;  /* 0x000080400000791a */ /* 0x000fc80000000000 */
[----:B------:R-:W-:-:S04]  /*1fb0*/  DEPBAR.LE SB0, 0x0 ;  /* 0x000080000000791a */ /* 0x000fc80000000000 */
[----:B------:R-:W-:Y:S01]  /*1fc0*/  BAR.SYNC.DEFER_BLOCKING 0x0 ;  /* 0x0000000000007b1d */ /* 0x000fe20000010000 */
[----:B-1----:R-:W-:-:S05]  /*1fd0*/  IMAD.WIDE R14, R133, 0x2, RZ ;  /* 0x00000002850e7825 */ /* 0x002fca00078e02ff */
[----:B------:R-:W-:Y:S02]  /*1fe0*/  IADD3 R72, P0, R14, R72, RZ ;  /* 0x000000480e487210 */ /* 0x000fe40007f1e0ff */
[----:B------:R-:W-:-:S03]  /*1ff0*/  IADD3 R48, P1, R48, R14, RZ ;  /* 0x0000000e30307210 */ /* 0x000fc60007f3e0ff */
[----:B------:R-:W-:Y:S01]  /*2000*/  IMAD.X R73, R15, 0x1, R12, P0 ;  /* 0x000000010f497824 */ /* 0x000fe200000e060c */
[C---:B------:R-:W-:Y:S01]  /*2010*/  ISETP.LT.OR P0, PT, R44.reuse, 0x1, P2 ;  /* 0x000000012c00780c */ /* 0x040fe20001701670 */
[----:B------:R-:W-:Y:S01]  /*2020*/  IMAD.X R49, R13, 0x1, R15, P1 ;  /* 0x000000010d317824 */ /* 0x000fe200008e060f */
[----:B------:R-:W-:Y:S04]  /*2030*/  LDSM.16.M88.4 R76, [R198+0xc100] ;  /* 0x00c10000c64c783b */ /* 0x000fe80000000200 */
[----:B------:R-:W1:Y:S04]  /*2040*/  LDSM.16.M88.4 R28, [R197+0x6100] ;  /* 0x00610000c51c783b */ /* 0x000e680000000200 */
[----:B------:R-:W-:Y:S04]  /*2050*/  LDSM.16.M88.4 R56, [R194+0xc100] ;  /* 0x00c10000c238783b */ /* 0x000fe80000000200 */
[----:B--2---:R-:W2:Y:S04]  /*2060*/  LDSM.16.M88.4 R20, [R197+0x6900] ;  /* 0x00690000c514783b */ /* 0x004ea80000000200 */
[----:B------:R-:W3:Y:S04]  /*2070*/  LDSM.16.M88.4 R12, [R197+0x7100] ;  /* 0x00710000c50c783b */ /* 0x000ee80000000200 */
[----:B------:R-:W4:Y:S04]  /*2080*/  LDSM.16.M88.4 R40, [R197+0x7900] ;  /* 0x00790000c528783b */ /* 0x000f280000000200 */
[----:B------:R-:W5:Y:S04]  /*2090*/  LDSM.16.M88.4 R36, [R196] ;  /* 0x00000000c424783b */ /* 0x000f680000000200 */
[----:B------:R-:W3:Y:S04]  /*20a0*/  LDSM.16.M88.4 R68, [R196+0x800] ;  /* 0x00080000c444783b */ /* 0x000ee80000000200 */
[----:B------:R-:W4:Y:S04]  /*20b0*/  LDSM.16.M88.4 R64, [R196+0x1000] ;  /* 0x00100000c440783b */ /* 0x000f280000000200 */
[----:B------:R-:W4:Y:S04]  /*20c0*/  LDSM.16.M88.4 R60, [R196+0x1800] ;  /* 0x00180000c43c783b */ /* 0x000f280000000200 */
[----:B------:R-:W-:Y:S01]  /*20d0*/  @!PT LDS RZ, [RZ] ;  /* 0x00000000fffff984 */ /* 0x000fe20000000800 */
[----:B------:R-:W-:Y:S01]  /*20e0*/  @!PT LDS RZ, [RZ] ;  /* 0x00000000fffff984 */ /* 0x000fe20000000800 */
[----:B------:R-:W-:Y:S01]  /*20f0*/  @!PT LDS RZ, [RZ] ;  /* 0x00000000fffff984 */ /* 0x000fe20000000800 */
[----:B------:R3:W-:Y:S01]  /*2100*/  LDGSTS.E.BYPASS.LTC128B.128 [R199+0x100], [R16.64], !P0 ;  /* 0x0010000010c77fae */ /* 0x0007e2000c101d4e */
[----:B------:R-:W-:Y:S01]  /*2110*/  ISETP.LT.OR P0, PT, R44, 0x1, P3 ;  /* 0x000000012c00780c */ /* 0x000fe20001f01670 */
[C---:B-1----:R-:W-:Y:S08]  /*2120*/  HMMA.16816.F32.BF16 R32, R76.reuse, R28, RZ ;  /* 0x0000001c4c20723c */ /* 0x042ff000000418ff */
[----:B------:R-:W-:Y:S04]  /*2130*/  HMMA.16816.F32.BF16 R28, R76, R30, RZ ;  /* 0x0000001e4c1c723c */ /* 0x000fe800000418ff */
[----:B------:R4:W-:Y:S01]  /*2140*/  LDGSTS.E.BYPASS.LTC128B.128 [R199+0x2100], [R10.64], !P0 ;  /* 0x021000000ac77fae */ /* 0x0009e2000c101d4e */
[----:B------:R-:W-:-:S04]  /*2150*/  ISETP.GE.AND P0, PT, R8, c[0x0][0x1d4], PT ;  /* 0x0000750008007a0c */ /* 0x000fc80003f06270 */
[C---:B------:R-:W-:Y:S01]  /*2160*/  ISETP.LT.OR P1, PT, R44.reuse, 0x1, P0 ;  /* 0x000000012c00780c */ /* 0x040fe20000721670 */
[----:B--2---:R-:W-:Y:S01]  /*2170*/  HMMA.16816.F32.BF16 R24, R76, R20, RZ ;  /* 0x000000144c18723c */ /* 0x004fe200000418ff */
[----:B------:R-:W-:-:S07]  /*2180*/  ISETP.LT.OR P0, PT, R44, 0x21, P0 ;  /* 0x000000212c00780c */ /* 0x000fce0000701670 */
[C---:B---3--:R-:W-:Y:S04]  /*2190*/  HMMA.16816.F32.BF16 R16, R76.reuse, R12, RZ ;  /* 0x0000000c4c10723c */ /* 0x048fe800000418ff */
[----:B------:R1:W-:Y:S01]  /*21a0*/  LDGSTS.E.BYPASS.LTC128B.128 [R199+0x4100], [R48.64], !P1 ;  /* 0x0410000030c77fae */ /* 0x0003e2000c901d4e */
[C---:B------:R-:W-:Y:S02]  /*21b0*/  ISETP.LT.OR P1, PT, R44.reuse, 0x21, P2 ;  /* 0x000000212c00780c */ /* 0x040fe40001721670 */
[----:B------:R-:W-:Y:S01]  /*21c0*/  ISETP.LT.OR P2, PT, R44, 0x21, P3 ;  /* 0x000000212c00780c */ /* 0x000fe20001f41670 */
[----:B------:R-:W-:Y:S01]  /*21d0*/  HMMA.16816.F32.BF16 R20, R76, R22, RZ ;  /* 0x000000164c14723c */ /* 0x000fe200000418ff */
[----:B------:R-:W-:-:S07]  /*21e0*/  ISETP.GT.AND P3, PT, R203, 0x3f, PT ;  /* 0x0000003fcb00780c */ /* 0x000fce0003f64270 */
[C---:B------:R-:W-:Y:S02]  /*21f0*/  HMMA.16816.F32.BF16 R12, R76.reuse, R14, RZ ;  /* 0x0000000e4c0c723c */ /* 0x040fe400000418ff */
[----:B------:R2:W-:Y:S01]  /*2200*/  LDGSTS.E.BYPASS.LTC128B.128 [R199+0x1100], [R46.64], !P1 ;  /* 0x011000002ec77fae */ /* 0x0005e2000c901d4e */
[----:B------:R-:W-:Y:S01]  /*2210*/  LOP3.LUT P1, RZ, R2, 0x4, RZ, 0xc0, !PT ;  /* 0x0000000402ff7812 */ /* 0x000fe2000782c0ff */
[----:B------:R-:W-:Y:S02]  /*2220*/  IMAD.MOV.U32 R2, RZ, RZ, 0x40 ;  /* 0x00000040ff027424 */ /* 0x000fe400078e00ff */
[----:B------:R3:W-:Y:S01]  /*2230*/  LDGSTS.E.BYPASS.LTC128B.128 [R199+0x3100], [R74.64], !P2 ;  /* 0x031000004ac77fae */ /* 0x0007e2000d101d4e */
[----:B------:R-:W-:Y:S01]  /*2240*/  ISETP.GE.AND P2, PT, R7, 0x41, PT ;  /* 0x000000410700780c */ /* 0x000fe20003f46270 */
[C---:B----4-:R-:W-:Y:S01]  /*2250*/  HMMA.16816.F32.BF16 R8, R76.reuse, R40, RZ ;  /* 0x000000284c08723c */ /* 0x050fe200000418ff */
[----:B------:R-:W-:Y:S01]  /*2260*/  SEL R2, R2, 0xffffffc0, !P1 ;  /* 0xffffffc002027807 */ /* 0x000fe20004800000 */
[----:B------:R3:W-:Y:S04]  /*2270*/  LDGSTS.E.BYPASS.LTC128B.128 [R199+0x5100], [R72.64], !P0 ;  /* 0x0510000048c77fae */ /* 0x0007e8000c101d4e */
[----:B------:R-:W-:Y:S01]  /*2280*/  IMAD.IADD R192, R197, 0x1, R2 ;  /* 0x00000001c5c07824 */ /* 0x000fe200078e0202 */
[----:B------:R-:W-:Y:S01]  /*2290*/  LDSM.16.M88.4 R52, [R193+0xc100] ;  /* 0x00c10000c134783b */ /* 0x000fe20000000200 */
[----:B------:R-:W-:Y:S01]  /*22a0*/  HMMA.16816.F32.BF16 R76, R76, R42, RZ ;  /* 0x0000002a4c4c723c */ /* 0x000fe200000418ff */
[----:B------:R-:W-:Y:S01]  /*22b0*/  IMAD.IADD R184, R2, 0x1, R196 ;  /* 0x0000000102b87824 */ /* 0x000fe200078e02c4 */
[----:B------:R-:W-:Y:S01]  /*22c0*/  LOP3.LUT R2, R80, R81, RZ, 0xfc, !PT ;  /* 0x0000005150027212 */ /* 0x000fe200078efcff */
[----:B-1----:R-:W1:Y:S04]  /*22d0*/  LDSM.16.M88.4 R48, [R192+0x6100] ;  /* 0x00610000c030783b */ /* 0x002e680000000200 */
[----:B------:R-:W-:Y:S01]  /*22e0*/  LDSM.16.M88.4 R40, [R192+0x7100] ;  /* 0x00710000c028783b */ /* 0x000fe20000000200 */
[C---:B-----5:R-:W-:Y:S03]  /*22f0*/  HMMA.16816.F32.BF16 R32, R56.reuse, R36, R32 ;  /* 0x000000243820723c */ /* 0x060fe60000041820 */
[----:B------:R-:W0:Y:S04]  /*2300*/  LDGDEPBAR ;  /* 0x00000000000079af */ /* 0x000e280000000000 */
[----:B--2---:R-:W2:Y:S01]  /*2310*/  LDSM.16.M88.4 R44, [R192+0x6900] ;  /* 0x00690000c02c783b */ /* 0x004ea20000000200 */
[C---:B------:R-:W-:Y:S03]  /*2320*/  HMMA.16816.F32.BF16 R28, R56.reuse, R38, R28 ;  /* 0x00000026381c723c */ /* 0x040fe6000004181c */
[----:B------:R-:W4:Y:S04]  /*2330*/  LDSM.16.M88.4 R36, [R192+0x7900] ;  /* 0x00790000c024783b */ /* 0x000f280000000200 */
[----:B---3--:R-:W-:Y:S01]  /*2340*/  LDSM.16.M88.4 R72, [R191+0xc100] ;  /* 0x00c10000bf48783b */ /* 0x008fe20000000200 */
[C---:B------:R-:W-:Y:S08]  /*2350*/  HMMA.16816.F32.BF16 R24, R56.reuse, R68, R24 ;  /* 0x000000443818723c */ /* 0x040ff00000041818 */
[C---:B------:R-:W-:Y:S01]  /*2360*/  HMMA.16816.F32.BF16 R20, R56.reuse, R70, R20 ;  /* 0x000000463814723c */ /* 0x040fe20000041814 */
[----:B------:R-:W3:Y:S07]  /*2370*/  LDSM.16.M88.4 R68, [R184] ;  /* 0x00000000b844783b */ /* 0x000eee0000000200 */
[C---:B------:R-:W-:Y:S08]  /*2380*/  HMMA.16816.F32.BF16 R16, R56.reuse, R64, R16 ;  /* 0x000000403810723c */ /* 0x040ff00000041810 */
[C---:B------:R-:W-:Y:S01]  /*2390*/  HMMA.16816.F32.BF16 R12, R56.reuse, R66, R12 ;  /* 0x00000042380c723c */ /* 0x040fe2000004180c */
[----:B------:R-:W5:Y:S07]  /*23a0*/  LDSM.16.M88.4 R64, [R184+0x800] ;  /* 0x00080000b840783b */ /* 0x000f6e0000000200 */
[C---:B------:R-:W-:Y:S08]  /*23b0*/  HMMA.16816.F32.BF16 R8, R56.reuse, R60, R8 ;  /* 0x0000003c3808723c */ /* 0x040ff00000041808 */
[----:B------:R-:W-:Y:S01]  /*23c0*/  HMMA.16816.F32.BF16 R76, R56, R62, R76 ;  /* 0x0000003e384c723c */ /* 0x000fe2000004184c */
[----:B------:R-:W3:Y:S04]  /*23d0*/  LDSM.16.M88.4 R60, [R184+0x1000] ;  /* 0x00100000b83c783b */ /* 0x000ee80000000200 */
[----:B------:R-:W3:Y:S03]  /*23e0*/  LDSM.16.M88.4 R56, [R184+0x1800] ;  /* 0x00180000b838783b */ /* 0x000ee60000000200 */
[C---:B-1----:R-:W-:Y:S08]  /*23f0*/  HMMA.16816.F32.BF16 R32, R52.reuse, R48, R32 ;  /* 0x000000303420723c */ /* 0x042ff00000041820 */
[C---:B------:R-:W-:Y:S01]  /*2400*/  HMMA.16816.F32.BF16 R28, R52.reuse, R50, R28 ;  /* 0x00000032341c723c */ /* 0x040fe2000004181c */
[----:B------:R-:W-:Y:S07]  /*2410*/  LDSM.16.M88.4 R48, [R197+0x8100] ;  /* 0x00810000c530783b */ /* 0x000fee0000000200 */
[C---:B--2---:R-:W-:Y:S08]  /*2420*/  HMMA.16816.F32.BF16 R24, R52.reuse, R44, R24 ;  /* 0x0000002c3418723c */ /* 0x044ff00000041818 */
[C---:B------:R-:W-:Y:S01]  /*2430*/  HMMA.16816.F32.BF16 R20, R52.reuse, R46, R20 ;  /* 0x0000002e3414723c */ /* 0x040fe20000041814 */
[----:B------:R-:W-:Y:S07]  /*2440*/  LDSM.16.M88.4 R44, [R197+0x8900] ;  /* 0x00890000c52c783b */ /* 0x000fee0000000200 */
[C---:B------:R-:W-:Y:S08]  /*2450*/  HMMA.16816.F32.BF16 R16, R52.reuse, R40, R16 ;  /* 0x000000283410723c */ /* 0x040ff00000041810 */
[C---:B------:R-:W-:Y:S01]  /*2460*/  HMMA.16816.F32.BF16 R12, R52.reuse, R42, R12 ;  /* 0x0000002a340c723c */ /* 0x040fe2000004180c */
[----:B------:R-:W-:Y:S07]  /*2470*/  LDSM.16.M88.4 R40, [R197+0x9100] ;  /* 0x00910000c528783b */ /* 0x000fee0000000200 */
[C---:B----4-:R-:W-:Y:S08]  /*2480*/  HMMA.16816.F32.BF16 R8, R52.reuse, R36, R8 ;  /* 0x000000243408723c */ /* 0x050ff00000041808 */
[----:B------:R-:W-:Y:S01]  /*2490*/  HMMA.16816.F32.BF16 R76, R52, R38, R76 ;  /* 0x00000026344c723c */ /* 0x000fe2000004184c */
[----:B------:R-:W1:Y:S04]  /*24a0*/  LDSM.16.M88.4 R52, [R198+0x10100] ;  /* 0x01010000c634783b */ /* 0x000e680000000200 */
[----:B------:R-:W2:Y:S03]  /*24b0*/  LDSM.16.M88.4 R36, [R197+0x9900] ;  /* 0x00990000c524783b */ /* 0x000ea60000000200 */
[C---:B---3--:R-:W-:Y:S08]  /*24c0*/  HMMA.16816.F32.BF16 R32, R72.reuse, R68, R32 ;  /* 0x000000444820723c */ /* 0x048ff00000041820 */
[C---:B------:R-:W-:Y:S01]  /*24d0*/  HMMA.16816.F32.BF16 R28, R72.reuse, R70, R28 ;  /* 0x00000046481c723c */ /* 0x040fe2000004181c */
[----:B------:R-:W-:Y:S07]  /*24e0*/  LDSM.16.M88.4 R68, [R196+0x2000] ;  /* 0x00200000c444783b */ /* 0x000fee0000000200 */
[C---:B-----5:R-:W-:Y:S08]  /*24f0*/  HMMA.16816.F32.BF16 R24, R72.reuse, R64, R24 ;  /* 0x000000404818723c */ /* 0x060ff00000041818 */
        /* <DEDUP_REMOVED lines=105> */
[----:B------:R-:W-:Y:S05]  /*2b90*/  @!P2 BRA `(.L_x_31) ;  /* 0x000004300000a947 */ /* 0x000fea0003800000 */
[----:B------:R-:W-:Y:S01]  /*2ba0*/  ISETP.NE.AND P1, PT, R200, 0x1, PT ;  /* 0x00000001c800780c */ /* 0x000fe20003f25270 */
[----:B------:R-:W-:-:S02]  /*2bb0*/  IMAD R202, R145, 0x40, R204 ;  /* 0x0000004091ca7824 */ /* 0x000fc400078e02cc */
[----:B------:R-:W-:-:S03]  /*2bc0*/  IMAD.MOV.U32 R201, RZ, RZ, RZ ;  /* 0x000000ffffc97224 */ /* 0x000fc600078e00ff */
[----:B------:R-:W-:-:S05]  /*2bd0*/  IADD3 R202, R202, -0x80, R203 ;  /* 0xffffff80caca7810 */ /* 0x000fca0007ffe0cb */
[----:B------:R-:W-:Y:S02]  /*2be0*/  IMAD.MOV.U32 R7, RZ, RZ, R202 ;  /* 0x000000ffff077224 */ /* 0x000fe400078e00ca */
[----:B------:R-:W-:-:S05]  /*2bf0*/  @P1 IMAD.HI.U32 R36, R202, c[0x0][0x2bc], RZ ;  /* 0x0000af00ca241a27 */ /* 0x000fca00078e00ff */
[----:B------:R-:W-:-:S04]  /*2c00*/  @P1 SHF.R.U32.HI R7, RZ, c[0x0][0x2c0], R36 ;  /* 0x0000b000ff071a19 */ /* 0x000fc80000011624 */
[----:B------:R-:W-:-:S04]  /*2c10*/  @!P3 IADD3 R38, P0, R7, UR10, RZ ;  /* 0x0000000a0726bc10 */ /* 0x000fc8000ff1e0ff */
[----:B------:R-:W-:Y:S02]  /*2c20*/  @!P3 LEA.HI.X.SX32 R37, R7, UR7, 0x1, P0 ;  /* 0x000000070725bc11 */ /* 0x000fe400080f0eff */
[----:B------:R-:W-:-:S04]  /*2c30*/  @!P3 LEA R36, P0, R38, c[0x0][0x2a0], 0x2 ;  /* 0x0000a8002624ba11 */ /* 0x000fc800078010ff */
[----:B------:R-:W-:-:S05]  /*2c40*/  @!P3 LEA.HI.X R37, R38, c[0x0][0x2a4], R37, 0x2, P0 ;  /* 0x0000a9002625ba11 */ /* 0x000fca00000f1425 */
[----:B------:R-:W2:Y:S01]  /*2c50*/  @!P3 LDG.E R201, [R36.64] ;  /* 0x0000000e24c9b981 */ /* 0x000ea2000c1e1900 */
[----:B------:R-:W-:Y:S01]  /*2c60*/  IMAD.MOV R7, RZ, RZ, -R7 ;  /* 0x000000ffff077224 */ /* 0x000fe200078e0a07 */
[----:B------:R-:W-:Y:S02]  /*2c70*/  SEL R48, RZ, 0x10, P4 ;  /* 0x00000010ff307807 */ /* 0x000fe40002000000 */
[----:B------:R-:W-:Y:S01]  /*2c80*/  SHF.L.U64.HI R42, R135, 0x1, R146 ;  /* 0x00000001872a7819 */ /* 0x000fe20000010292 */
[----:B------:R-:W-:Y:S01]  /*2c90*/  IMAD R202, R7, c[0x0][0x2b8], R202 ;  /* 0x0000ae0007ca7a24 */ /* 0x000fe200078e02ca */
[----:B------:R-:W-:Y:S02]  /*2ca0*/  IADD3 R46, -R48, 0x10, RZ ;  /* 0x00000010302e7810 */ /* 0x000fe40007ffe1ff */
[----:B------:R-:W-:Y:S01]  /*2cb0*/  SHF.L.U64.HI R39, R134, 0x1, R147 ;  /* 0x0000000186277819 */ /* 0x000fe20000010293 */
[----:B------:R-:W-:Y:S01]  /*2cc0*/  IMAD.WIDE.U32 R40, R202, c[0x0][0x1e0], RZ ;  /* 0x00007800ca287a25 */ /* 0x000fe200078e00ff */
[----:B------:R-:W-:-:S02]  /*2cd0*/  SHF.R.S32.HI R7, RZ, 0x1f, R202 ;  /* 0x0000001fff077819 */ /* 0x000fc400000114ca */
[----:B------:R-:W-:-:S03]  /*2ce0*/  LOP3.LUT R46, R46, 0xf, RZ, 0xc0, !PT ;  /* 0x0000000f2e2e7812 */ /* 0x000fc600078ec0ff */
[----:B------:R-:W-:-:S04]  /*2cf0*/  IMAD R7, R7, c[0x0][0x1e0], RZ ;  /* 0x0000780007077a24 */ /* 0x000fc800078e02ff */
[----:B------:R-:W-:-:S04]  /*2d00*/  IMAD R7, R202, c[0x0][0x1e4], R7 ;  /* 0x00007900ca077a24 */ /* 0x000fc800078e0207 */
[----:B------:R-:W-:Y:S01]  /*2d10*/  IMAD.IADD R41, R41, 0x1, R7 ;  /* 0x0000000129297824 */ /* 0x000fe200078e0207 */
[----:B--2---:R-:W-:-:S03]  /*2d20*/  SHF.R.S32.HI R38, RZ, 0x1f, R201 ;  /* 0x0000001fff267819 */ /* 0x004fc600000114c9 */
[----:B------:R-:W-:Y:S01]  /*2d30*/  IMAD.WIDE.U32 R36, R201, c[0x0][0x1f0], R40 ;  /* 0x00007c00c9247a25 */ /* 0x000fe200078e0028 */
[----:B------:R-:W-:-:S03]  /*2d40*/  SEL R40, RZ, 0x10, P6 ;  /* 0x00000010ff287807 */ /* 0x000fc60003000000 */
[----:B------:R-:W-:Y:S01]  /*2d50*/  IMAD R38, R38, c[0x0][0x1f0], RZ ;  /* 0x00007c0026267a24 */ /* 0x000fe200078e02ff */
[----:B------:R-:W-:Y:S01]  /*2d60*/  IADD3 R43, P0, R36, UR12, RZ ;  /* 0x0000000c242b7c10 */ /* 0x000fe2000ff1e0ff */
[----:B------:R-:W-:Y:S01]  /*2d70*/  IMAD.SHL.U32 R41, R135, 0x2, RZ ;  /* 0x0000000287297824 */ /* 0x000fe200078e00ff */
[----:B------:R-:W-:Y:S01]  /*2d80*/  IADD3 R52, -R40, 0x10, RZ ;  /* 0x0000001028347810 */ /* 0x000fe20007ffe1ff */
[----:B------:R-:W-:Y:S02]  /*2d90*/  IMAD R7, R201, c[0x0][0x1f4], R38 ;  /* 0x00007d00c9077a24 */ /* 0x000fe400078e0226 */
[----:B------:R-:W-:Y:S01]  /*2da0*/  IMAD.SHL.U32 R38, R134, 0x2, RZ ;  /* 0x0000000286267824 */ /* 0x000fe200078e00ff */
[----:B------:R-:W-:Y:S02]  /*2db0*/  LOP3.LUT R52, R52, 0xf, RZ, 0xc0, !PT ;  /* 0x0000000f34347812 */ /* 0x000fe400078ec0ff */
[----:B------:R-:W-:Y:S01]  /*2dc0*/  IADD3.X R36, R37, UR8, R7, P0, !PT ;  /* 0x0000000825247c10 */ /* 0x000fe200087fe407 */
[----:B------:R-:W-:Y:S01]  /*2dd0*/  IMAD.SHL.U32 R7, R133, 0x2, RZ ;  /* 0x0000000285077824 */ /* 0x000fe200078e00ff */
[----:B------:R-:W-:-:S02]  /*2de0*/  LEA R44, P0, R43, c[0x0][0x1c8], 0x1 ;  /* 0x000072002b2c7a11 */ /* 0x000fc400078008ff */
[----:B------:R-:W-:Y:S02]  /*2df0*/  SEL R37, RZ, 0x10, P5 ;  /* 0x00000010ff257807 */ /* 0x000fe40002800000 */
[----:B------:R-:W-:Y:S01]  /*2e00*/  LEA.HI.X R43, R43, c[0x0][0x1cc], R36, 0x1, P0 ;  /* 0x000073002b2b7a11 */ /* 0x000fe200000f0c24 */
[----:B------:R-:W1:Y:S01]  /*2e10*/  SHFL.IDX PT, R45, R44, 0x1, 0x181f ;  /* 0x00381f002c2d7f89 */ /* 0x000e6200000e0000 */
[----:B------:R-:W-:Y:S02]  /*2e20*/  IADD3 R50, -R37, 0x10, RZ ;  /* 0x0000001025327810 */ /* 0x000fe40007ffe1ff */
[----:B------:R-:W-:Y:S01]  /*2e30*/  SHF.L.U64.HI R36, R133, 0x1, R144 ;  /* 0x0000000185247819 */ /* 0x000fe20000010290 */
[----:B------:R-:W2:Y:S01]  /*2e40*/  SHFL.IDX PT, R47, R43, 0x1, 0x181f ;  /* 0x00381f002b2f7f89 */ /* 0x000ea200000e0000 */
[----:B------:R-:W-:-:S03]  /*2e50*/  LOP3.LUT R50, R50, 0xf, RZ, 0xc0, !PT ;  /* 0x0000000f32327812 */ /* 0x000fc600078ec0ff */
[----:B------:R-:W3:Y:S04]  /*2e60*/  SHFL.IDX PT, R44, R44, RZ, 0x181f ;  /* 0x00181fff2c2c7589 */ /* 0x000ee800000e0000 */
[----:B------:R-:W4:Y:S01]  /*2e70*/  SHFL.IDX PT, R43, R43, RZ, 0x181f ;  /* 0x00181fff2b2b7589 */ /* 0x000f2200000e0000 */
[----:B-1----:R-:W-:-:S04]  /*2e80*/  IADD3 R52, P1, P0, R52, R45, R41 ;  /* 0x0000002d34347210 */ /* 0x002fc8000783e029 */
[----:B--2---:R-:W-:Y:S02]  /*2e90*/  IADD3.X R53, RZ, R47, R42, P1, P0 ;  /* 0x0000002fff357210 */ /* 0x004fe40000fe042a */
[----:B------:R-:W-:-:S04]  /*2ea0*/  IADD3 R50, P1, P0, R50, R45, R38 ;  /* 0x0000002d32327210 */ /* 0x000fc8000783e026 */
[----:B------:R-:W-:Y:S02]  /*2eb0*/  IADD3.X R51, RZ, R47, R39, P1, P0 ;  /* 0x0000002fff337210 */ /* 0x000fe40000fe0427 */
[----:B------:R-:W-:-:S04]  /*2ec0*/  IADD3 R46, P1, P0, R46, R45, R7 ;  /* 0x0000002d2e2e7210 */ /* 0x000fc8000783e007 */
[----:B------:R-:W-:Y:S02]  /*2ed0*/  IADD3.X R47, RZ, R47, R36, P1, P0 ;  /* 0x0000002fff2f7210 */ /* 0x000fe40000fe0424 */
[----:B---3--:R-:W-:-:S05]  /*2ee0*/  IADD3 R54, P0, R44, R41, RZ ;  /* 0x000000292c367210 */ /* 0x008fca0007f1e0ff */
[----:B----4-:R-:W-:Y:S01]  /*2ef0*/  IMAD.X R55, R43, 0x1, R42, P0 ;  /* 0x000000012b377824 */ /* 0x010fe200000e062a */
[----:B------:R-:W-:-:S04]  /*2f00*/  IADD3 R38, P0, R44, R38, RZ ;  /* 0x000000262c267210 */ /* 0x000fc80007f1e0ff */
[----:B------:R1:W-:Y:S01]  /*2f10*/  LDGSTS.E.BYPASS.LTC128B.128 [R199+0x6100], [R54.64], !P6 ;  /* 0x0610000036c77fae */ /* 0x0003e2000f101d4e */
[----:B------:R-:W-:Y:S01]  /*2f20*/  IMAD.X R39, R43, 0x1, R39, P0 ;  /* 0x000000012b277824 */ /* 0x000fe200000e0627 */
[----:B------:R-:W-:-:S04]  /*2f30*/  IADD3 R56, P0, R44, R7, RZ ;  /* 0x000000072c387210 */ /* 0x000fc80007f1e0ff */
[----:B------:R1:W-:Y:S01]  /*2f40*/  LDGSTS.E.BYPASS.LTC128B.128 [R199+0x8100], [R38.64], !P5 ;  /* 0x0810000026c77fae */ /* 0x0003e2000e901d4e */
[----:B------:R-:W-:Y:S01]  /*2f50*/  IMAD.X R57, R43, 0x1, R36, P0 ;  /* 0x000000012b397824 */ /* 0x000fe200000e0624 */
[----:B------:R-:W-:-:S04]  /*2f60*/  ISETP.NE.U32.AND P0, PT, R40, RZ, PT ;  /* 0x000000ff2800720c */ /* 0x000fc80003f05070 */
[----:B------:R1:W-:Y:S09]  /*2f70*/  LDGSTS.E.BYPASS.LTC128B.128 [R199+0xa100], [R56.64], !P4 ;  /* 0x0a10000038c77fae */ /* 0x0003f2000e101d4e */
[----:B------:R1:W-:Y:S01]  /*2f80*/  LDGSTS.E.BYPASS.LTC128B.128.ZFILL [R199+0x7100], [R52.64], P0 ;  /* 0x0710000034c77fae */ /* 0x0003e20008141d4e */
[----:B------:R-:W-:-:S13]  /*2f90*/  ISETP.NE.U32.AND P0, PT, R37, RZ, PT ;  /* 0x000000ff2500720c */ /* 0x000fda0003f05070 */
[----:B------:R1:W-:Y:S01]  /*2fa0*/  LDGSTS.E.BYPASS.LTC128B.128.ZFILL [R199+0x9100], [R50.64], P0 ;  /* 0x0910000032c77fae */ /* 0x0003e20008141d4e */
[----:B------:R-:W-:-:S13]  /*2fb0*/  ISETP.NE.U32.AND P0, PT, R48, RZ, PT ;  /* 0x000000ff3000720c */ /* 0x000fda0003f05070 */
[----:B------:R1:W-:Y:S02]  /*2fc0*/  LDGSTS.E.BYPASS.LTC128B.128.ZFILL [R199+0xb100], [R46.64], P0 ;  /* 0x0b1000002ec77fae */ /* 0x0003e40008141d4e */
.L_x_31:
[----:B------:R-:W-:Y:S01]  /*2fd0*/  LOP3.LUT R7, R6, 0xffffffe0, RZ, 0xc0, !PT ;  /* 0xffffffe006077812 */ /* 0x000fe200078ec0ff */
[----:B------:R-:W-:Y:S01]  /*2fe0*/  IMAD.SHL.U32 R195, R2, 0x2, RZ ;  /* 0x0000000202c37824 */ /* 0x000fe200078e00ff */
[----:B------:R-:W0:Y:S03]  /*2ff0*/  LDGDEPBAR ;  /* 0x00000000000079af */ /* 0x000e260000000000 */
[----:B------:R-:W-:Y:S01]  /*3000*/  IMAD.IADD R7, R4, 0x1, -R7 ;  /* 0x0000000104077824 */ /* 0x000fe200078e0a07 */
[----:B------:R-:W-:Y:S01]  /*3010*/  LDSM.16.MT88.4 R68, [R195+0x2100] ;  /* 0x00210000c344783b */ /* 0x000fe20000004200 */
[C-C-:B------:R-:W-:Y:S02]  /*3020*/  IMAD R189, R5.reuse, 0x2, R195.reuse ;  /* 0x0000000205bd7824 */ /* 0x140fe400078e02c3 */
[----:B------:R-:W-:Y:S01]  /*3030*/  IMAD R190, R0, 0x2, R195 ;  /* 0x0000000200be7824 */ /* 0x000fe200078e02c3 */
[----:B------:R-:W-:Y:S01]  /*3040*/  SHF.R.S32.HI R4, RZ, 0x1f, R7 ;  /* 0x0000001fff047819 */ /* 0x000fe20000011407 */
[----:B------:R-:W-:Y:S02]  /*3050*/  LDSM.16.MT88.4 R100, [R195+0x4100] ;  /* 0x00410000c364783b */ /* 0x000fe40000004200 */
[----:B------:R-:W-:Y:S01]  /*3060*/  IMAD R188, R5, 0x2, R190 ;  /* 0x0000000205bc7824 */ /* 0x000fe200078e02be */
[----:B------:R-:W-:Y:S01]  /*3070*/  LEA.HI R4, R4, R7, RZ, 0x2 ;  /* 0x0000000704047211 */ /* 0x000fe200078f10ff */
[----:B------:R-:W-:Y:S03]  /*3080*/  LDSM.16.MT88.4 R84, [R189+0x2100] ;  /* 0x00210000bd54783b */ /* 0x000fe60000004200 */
[----:B------:R-:W-:Y:S01]  /*3090*/  LOP3.LUT R4, R4, 0x7ffffffc, RZ, 0xc0, !PT ;  /* 0x7ffffffc04047812 */ /* 0x000fe200078ec0ff */
[----:B-1----:R-:W-:Y:S04]  /*30a0*/  LDSM.16.MT88.4 R44, [R190+0x100] ;  /* 0x00010000be2c783b */ /* 0x002fe80000004200 */
[----:B------:R-:W-:Y:S01]  /*30b0*/  IMAD.IADD R4, R7, 0x1, -R4 ;  /* 0x0000000107047824 */ /* 0x000fe200078e0a04 */
[----:B------:R-:W-:Y:S03]  /*30c0*/  LDSM.16.MT88.4 R52, [R189+0x100] ;  /* 0x00010000bd34783b */ /* 0x000fe60000004200 */
[----:B------:R-:W-:Y:S01]  /*30d0*/  IMAD R36, R4, -0x2, R3 ;  /* 0xfffffffe04247824 */ /* 0x000fe200078e0203 */
[----:B------:R-:W-:Y:S04]  /*30e0*/  LDSM.16.MT88.4 R60, [R188+0x100] ;  /* 0x00010000bc3c783b */ /* 0x000fe80000004200 */
[----:B------:R-:W-:Y:S01]  /*30f0*/  ISETP.GT.AND P0, PT, R36, RZ, PT ;  /* 0x000000ff2400720c */ /* 0x000fe20003f04270 */
[----:B------:R-:W-:Y:S03]  /*3100*/  LDSM.16.MT88.4 R92, [R188+0x2100] ;  /* 0x00210000bc5c783b */ /* 0x000fe60000004200 */
[----:B------:R-:W-:Y:S01]  /*3110*/  FSEL R34, R34, -INF , P0 ;  /* 0xff80000022227808 */ /* 0x000fe20000000000 */
[----:B------:R-:W-:Y:S01]  /*3120*/  LDSM.16.MT88.4 R104, [R190+0x4100] ;  /* 0x00410000be68783b */ /* 0x000fe20000004200 */
[----:B------:R-:W-:-:S02]  /*3130*/  FSEL R3, R32, -INF , P0 ;  /* 0xff80000020037808 */ /* 0x000fc40000000000 */
[C---:B------:R-:W-:Y:S01]  /*3140*/  ISETP.GT.AND P0, PT, R36.reuse, 0x1, PT ;  /* 0x000000012400780c */ /* 0x040fe20003f04270 */
[----:B------:R-:W-:Y:S03]  /*3150*/  LDSM.16.MT88.4 R112, [R189+0x4100] ;  /* 0x00410000bd70783b */ /* 0x000fe60000004200 */
[----:B------:R-:W-:Y:S01]  /*3160*/  FSEL R32, R35, -INF , P0 ;  /* 0xff80000023207808 */ /* 0x000fe20000000000 */
[----:B------:R-:W-:Y:S01]  /*3170*/  LDSM.16.MT88.4 R136, [R190+0x900] ;  /* 0x00090000be88783b */ /* 0x000fe20000004200 */
[----:B------:R-:W-:Y:S02]  /*3180*/  FSEL R33, R33, -INF , P0 ;  /* 0xff80000021217808 */ /* 0x000fe40000000000 */
[----:B------:R-:W-:-:S04]  /*3190*/  ISETP.GT.AND P0, PT, R36, 0x8, PT ;  /* 0x000000082400780c */ /* 0x000fc80003f04270 */
[----:B------:R-:W-:Y:S02]  /*31a0*/  FSEL R6, R30, -INF , P0 ;  /* 0xff8000001e067808 */ /* 0x000fe40000000000 */
        /* <DEDUP_REMOVED lines=19> */
[----:B------:R-:W-:Y:S02]  /*32e0*/  FMNMX.FTZ R16, R3, R33, !PT ;  /* 0x0000002103107209 */ /* 0x000fe40007810000 */
[----:B------:R-:W-:Y:S02]  /*32f0*/  ISETP.GT.AND P0, PT, R36, 0x21, PT ;  /* 0x000000212400780c */ /* 0x000fe40003f04270 */
[----:B------:R-:W-:Y:S02]  /*3300*/  FMNMX.FTZ R16, R35, R16, !PT ;  /* 0x0000001023107209 */ /* 0x000fe40007810000 */
[----:B------:R-:W-:-:S02]  /*3310*/  FSEL R206, R19, -INF , P0 ;  /* 0xff80000013ce7808 */ /* 0x000fc40000000000 */
[----:B------:R-:W-:Y:S02]  /*3320*/  FSEL R173, R17, -INF , P0 ;  /* 0xff80000011ad7808 */ /* 0x000fe40000000000 */
[----:B------:R-:W-:Y:S02]  /*3330*/  ISETP.GT.AND P0, PT, R36, 0x28, PT ;  /* 0x000000282400780c */ /* 0x000fe40003f04270 */
[----:B------:R-:W-:Y:S02]  /*3340*/  FMNMX.FTZ R16, R31, R16, !PT ;  /* 0x000000101f107209 */ /* 0x000fe40007810000 */
[----:B------:R-:W-:Y:S02]  /*3350*/  FSEL R168, R14, -INF , P0 ;  /* 0xff8000000ea87808 */ /* 0x000fe40000000000 */
[----:B------:R-:W-:Y:S02]  /*3360*/  FSEL R171, R12, -INF , P0 ;  /* 0xff8000000cab7808 */ /* 0x000fe40000000000 */
[----:B------:R-:W-:-:S02]  /*3370*/  ISETP.GT.AND P0, PT, R36, 0x29, PT ;  /* 0x000000292400780c */ /* 0x000fc40003f04270 */
[----:B------:R-:W-:Y:S02]  /*3380*/  FMNMX.FTZ R14, R29, R16, !PT ;  /* 0x000000101d0e7209 */ /* 0x000fe40007810000 */
[----:B------:R-:W-:Y:S01]  /*3390*/  FSEL R174, R15, -INF , P0 ;  /* 0xff8000000fae7808 */ /* 0x000fe20000000000 */
[----:B------:R-:W-:Y:S01]  /*33a0*/  LDSM.16.MT88.4 R16, [R189+0x2900] ;  /* 0x00290000bd10783b */ /* 0x000fe20000004200 */
[----:B------:R-:W-:Y:S02]  /*33b0*/  FMNMX.FTZ R12, R25, R14, !PT ;  /* 0x0000000e190c7209 */ /* 0x000fe40007810000 */
[----:B------:R-:W-:Y:S02]  /*33c0*/  FMNMX.FTZ R15, R34, R32, !PT ;  /* 0x00000020220f7209 */ /* 0x000fe40007810000 */
[----:B------:R-:W-:Y:S02]  /*33d0*/  FSEL R167, R13, -INF , P0 ;  /* 0xff8000000da77808 */ /* 0x000fe40000000000 */
[----:B------:R-:W-:-:S02]  /*33e0*/  FMNMX.FTZ R12, R7, R12, !PT ;  /* 0x0000000c070c7209 */ /* 0x000fc40007810000 */
[----:B------:R-:W-:Y:S02]  /*33f0*/  FMNMX.FTZ R13, R6, R15, !PT ;  /* 0x0000000f060d7209 */ /* 0x000fe40007810000 */
[----:B------:R-:W-:Y:S02]  /*3400*/  ISETP.GT.AND P0, PT, R36, 0x30, PT ;  /* 0x000000302400780c */ /* 0x000fe40003f04270 */
[----:B------:R-:W-:Y:S02]  /*3410*/  FMNMX.FTZ R12, R21, R12, !PT ;  /* 0x0000000c150c7209 */ /* 0x000fe40007810000 */
[----:B------:R-:W-:Y:S02]  /*3420*/  FMNMX.FTZ R13, R4, R13, !PT ;  /* 0x0000000d040d7209 */ /* 0x000fe40007810000 */
[----:B------:R-:W-:Y:S02]  /*3430*/  FSEL R170, R10, -INF , P0 ;  /* 0xff8000000aaa7808 */ /* 0x000fe40000000000 */
[----:B------:R-:W-:-:S02]  /*3440*/  FSEL R207, R8, -INF , P0 ;  /* 0xff80000008cf7808 */ /* 0x000fc40000000000 */
[----:B------:R-:W-:Y:S02]  /*3450*/  ISETP.GT.AND P0, PT, R36, 0x31, PT ;  /* 0x000000312400780c */ /* 0x000fe40003f04270 */
[----:B------:R-:W-:Y:S02]  /*3460*/  FMNMX.FTZ R10, R165, R12, !PT ;  /* 0x0000000ca50a7209 */ /* 0x000fe40007810000 */
[----:B------:R-:W-:Y:S02]  /*3470*/  FMNMX.FTZ R13, R30, R13, !PT ;  /* 0x0000000d1e0d7209 */ /* 0x000fe40007810000 */
[----:B------:R-:W-:Y:S02]  /*3480*/  FSEL R142, R11, -INF , P0 ;  /* 0xff8000000b8e7808 */ /* 0x000fe40000000000 */
[----:B------:R-:W-:Y:S02]  /*3490*/  FMNMX.FTZ R8, R173, R10, !PT ;  /* 0x0000000aad087209 */ /* 0x000fe40007810000 */
[----:B------:R-:W-:-:S02]  /*34a0*/  FMNMX.FTZ R11, R28, R13, !PT ;  /* 0x0000000d1c0b7209 */ /* 0x000fc40007810000 */
[----:B------:R-:W-:Y:S02]  /*34b0*/  FSEL R175, R9, -INF , P0 ;  /* 0xff80000009af7808 */ /* 0x000fe40000000000 */
[----:B------:R-:W-:Y:S02]  /*34c0*/  FMNMX.FTZ R8, R171, R8, !PT ;  /* 0x00000008ab087209 */ /* 0x000fe40007810000 */
[----:B------:R-:W-:Y:S02]  /*34d0*/  FMNMX.FTZ R9, R26, R11, !PT ;  /* 0x0000000b1a097209 */ /* 0x000fe40007810000 */
[----:B------:R-:W-:Y:S02]  /*34e0*/  FMNMX.FTZ R8, R167, R8, !PT ;  /* 0x00000008a7087209 */ /* 0x000fe40007810000 */
[----:B------:R-:W-:Y:S02]  /*34f0*/  FMNMX.FTZ R9, R24, R9, !PT ;  /* 0x0000000918097209 */ /* 0x000fe40007810000 */
[----:B------:R-:W-:-:S02]  /*3500*/  ISETP.GT.AND P0, PT, R36, 0x38, PT ;  /* 0x000000382400780c */ /* 0x000fc40003f04270 */
[----:B------:R-:W-:Y:S02]  /*3510*/  FMNMX.FTZ R8, R207, R8, !PT ;  /* 0x00000008cf087209 */ /* 0x000fe40007810000 */
[----:B------:R-:W-:Y:S02]  /*3520*/  FMNMX.FTZ R9, R166, R9, !PT ;  /* 0x00000009a6097209 */ /* 0x000fe40007810000 */
[----:B------:R-:W-:Y:S02]  /*3530*/  FSEL R140, R78, -INF , P0 ;  /* 0xff8000004e8c7808 */ /* 0x000fe40000000000 */
[----:B------:R-:W-:Y:S02]  /*3540*/  FSEL R143, R76, -INF , P0 ;  /* 0xff8000004c8f7808 */ /* 0x000fe40000000000 */
[----:B------:R-:W-:Y:S02]  /*3550*/  ISETP.GT.AND P0, PT, R36, 0x39, PT ;  /* 0x000000392400780c */ /* 0x000fe40003f04270 */
[----:B------:R-:W-:Y:S01]  /*3560*/  FMNMX.FTZ R8, R175, R8, !PT ;  /* 0x00000008af087209 */ /* 0x000fe20007810000 */
[----:B------:R-:W-:Y:S01]  /*3570*/  LDSM.16.MT88.4 R36, [R195+0x100] ;  /* 0x00010000c324783b */ /* 0x000fe20000004200 */
[----:B------:R-:W-:-:S02]  /*3580*/  FMNMX.FTZ R9, R206, R9, !PT ;  /* 0x00000009ce097209 */ /* 0x000fc40007810000 */
[----:B------:R-:W-:Y:S02]  /*3590*/  FSEL R141, R77, -INF , P0 ;  /* 0xff8000004d8d7808 */ /* 0x000fe40000000000 */
[----:B------:R-:W-:Y:S02]  /*35a0*/  FMNMX.FTZ R8, R143, R8, !PT ;  /* 0x000000088f087209 */ /* 0x000fe40007810000 */
[----:B------:R-:W-:Y:S02]  /*35b0*/  FMNMX.FTZ R9, R168, R9, !PT ;  /* 0x00000009a8097209 */ /* 0x000fe40007810000 */
[----:B------:R-:W-:Y:S02]  /*35c0*/  FMNMX.FTZ R12, R141, R8, !PT ;  /* 0x000000088d0c7209 */ /* 0x000fe40007810000 */
[----:B------:R-:W-:Y:S02]  /*35d0*/  FMNMX.FTZ R9, R174, R9, !PT ;  /* 0x00000009ae097209 */ /* 0x000fe40007810000 */
[----:B------:R-:W-:Y:S01]  /*35e0*/  FSEL R164, R79, -INF , P0 ;  /* 0xff8000004fa47808 */ /* 0x000fe20000000000 */
[----:B------:R-:W1:Y:S01]  /*35f0*/  SHFL.BFLY PT, R11, R12, 0x2, 0x1f ;  /* 0x0c401f000c0b7f89 */ /* 0x000e6200000e0000 */
[----:B------:R-:W-:-:S03]  /*3600*/  FMNMX.FTZ R9, R170, R9, !PT ;  /* 0x00000009aa097209 */ /* 0x000fc60007810000 */
[----:B------:R-:W-:Y:S01]  /*3610*/  LDSM.16.MT88.4 R76, [R190+0x2100] ;  /* 0x00210000be4c783b */ /* 0x000fe20000004200 */
[----:B------:R-:W-:-:S04]  /*3620*/  FMNMX.FTZ R9, R142, R9, !PT ;  /* 0x000000098e097209 */ /* 0x000fc80007810000 */
[----:B------:R-:W-:-:S04]  /*3630*/  FMNMX.FTZ R9, R140, R9, !PT ;  /* 0x000000098c097209 */ /* 0x000fc80007810000 */
[----:B------:R-:W-:-:S05]  /*3640*/  FMNMX.FTZ R10, R164, R9, !PT ;  /* 0x00000009a40a7209 */ /* 0x000fca0007810000 */
[----:B------:R-:W2:Y:S01]  /*3650*/  SHFL.BFLY PT, R9, R10, 0x2, 0x1f ;  /* 0x0c401f000a097f89 */ /* 0x000ea200000e0000 */
[----:B-1----:R-:W-:-:S03]  /*3660*/  FMNMX.FTZ R11, R12, R11, !PT ;  /* 0x0000000b0c0b7209 */ /* 0x002fc60007810000 */
[----:B------:R-:W-:Y:S04]  /*3670*/  LDSM.16.MT88.4 R12, [R188+0x2900] ;  /* 0x00290000bc0c783b */ /* 0x000fe80000004200 */
[----:B------:R-:W1:Y:S01]  /*3680*/  SHFL.BFLY PT, R132, R11, 0x1, 0x1f ;  /* 0x0c201f000b847f89 */ /* 0x000e6200000e0000 */
[----:B--2---:R-:W-:-:S05]  /*3690*/  FMNMX.FTZ R9, R10, R9, !PT ;  /* 0x000000090a097209 */ /* 0x004fca0007810000 */
[----:B------:R-:W2:Y:S01]  /*36a0*/  SHFL.BFLY PT, R8, R9, 0x1, 0x1f ;  /* 0x0c201f0009087f89 */ /* 0x000ea200000e0000 */
[----:B-1----:R-:W-:-:S04]  /*36b0*/  FMNMX.FTZ R132, R11, R132, !PT ;  /* 0x000000840b847209 */ /* 0x002fc80007810000 */
[C---:B------:R-:W-:Y:S01]  /*36c0*/  FSETP.NEU.FTZ.AND P0, PT, R132.reuse, -INF , PT ;  /* 0xff8000008400780b */ /* 0x040fe20003f1d000 */
[----:B------:R-:W-:-:S05]  /*36d0*/  FMUL.FTZ R172, R132, c[0x0][0x2d0] ;  /* 0x0000b40084ac7a20 */ /* 0x000fca0000410000 */
[----:B------:R-:W-:-:S05]  /*36e0*/  FSEL R172, R172, RZ, P0 ;  /* 0x000000ffacac7208 */ /* 0x000fca0000000000 */
[--C-:B------:R-:W-:Y:S01]  /*36f0*/  FFMA.FTZ R159, R3, c[0x0][0x2d0], -R172.reuse ;  /* 0x0000b400039f7a23 */ /* 0x100fe200000108ac */
[----:B--2---:R-:W-:Y:S01]  /*3700*/  FMNMX.FTZ R3, R8, R9, !PT ;  /* 0x0000000908037209 */ /* 0x004fe20007810000 */
[--C-:B------:R-:W-:Y:S01]  /*3710*/  FFMA.FTZ R156, R33, c[0x0][0x2d0], -R172.reuse ;  /* 0x0000b400219c7a23 */ /* 0x100fe200000108ac */
[----:B------:R-:W-:Y:S01]  /*3720*/  LDSM.16.MT88.4 R8, [R195+0x2900] ;  /* 0x00290000c308783b */ /* 0x000fe20000004200 */
[--C-:B------:R-:W-:Y:S01]  /*3730*/  FFMA.FTZ R157, R35, c[0x0][0x2d0], -R172.reuse ;  /* 0x0000b400239d7a23 */ /* 0x100fe200000108ac */
[C---:B------:R-:W-:Y:S01]  /*3740*/  FSETP.NEU.FTZ.AND P0, PT, R3.reuse, -INF , PT ;  /* 0xff8000000300780b */ /* 0x040fe20003f1d000 */
[----:B------:R-:W-:Y:S01]  /*3750*/  FMUL.FTZ R169, R3, c[0x0][0x2d0] ;  /* 0x0000b40003a97a20 */ /* 0x000fe20000410000 */
[----:B------:R-:W-:Y:S01]  /*3760*/  MUFU.EX2 R159, R159 ;  /* 0x0000009f009f7308 */ /* 0x000fe20000000800 */
[--C-:B------:R-:W-:Y:S02]  /*3770*/  FFMA.FTZ R152, R31, c[0x0][0x2d0], -R172.reuse ;  /* 0x0000b4001f987a23 */ /* 0x100fe400000108ac */
[--C-:B------:R-:W-:Y:S01]  /*3780*/  FFMA.FTZ R151, R7, c[0x0][0x2d0], -R172.reuse ;  /* 0x0000b40007977a23 */ /* 0x100fe200000108ac */
[----:B------:R-:W-:Y:S01]  /*3790*/  FSEL R169, R169, RZ, P0 ;  /* 0x000000ffa9a97208 */ /* 0x000fe20000000000 */
[----:B------:R-:W-:-:S02]  /*37a0*/  FFMA.FTZ R155, R29, c[0x0][0x2d0], -R172 ;  /* 0x0000b4001d9b7a23 */ /* 0x000fc400000108ac */
[--C-:B------:R-:W-:Y:S01]  /*37b0*/  FFMA.FTZ R150, R25, c[0x0][0x2d0], -R172.reuse ;  /* 0x0000b40019967a23 */ /* 0x100fe200000108ac */
[----:B------:R-:W1:Y:S01]  /*37c0*/  MUFU.EX2 R156, R156 ;  /* 0x0000009c009c7308 */ /* 0x000e620000000800 */
[--C-:B------:R-:W-:Y:S02]  /*37d0*/  FFMA.FTZ R158, R34, c[0x0][0x2d0], -R169.reuse ;  /* 0x0000b400229e7a23 */ /* 0x100fe400000108a9 */
[--C-:B------:R-:W-:Y:S02]  /*37e0*/  FFMA.FTZ R161, R32, c[0x0][0x2d0], -R169.reuse ;  /* 0x0000b40020a17a23 */ /* 0x100fe400000108a9 */
[--C-:B------:R-:W-:Y:S01]  /*37f0*/  FFMA.FTZ R163, R6, c[0x0][0x2d0], -R169.reuse ;  /* 0x0000b40006a37a23 */ /* 0x100fe200000108a9 */
[----:B------:R-:W-:Y:S01]  /*3800*/  LDSM.16.MT88.4 R32, [R189+0x900] ;  /* 0x00090000bd20783b */ /* 0x000fe20000004200 */
[--C-:B------:R-:W-:Y:S01]  /*3810*/  FFMA.FTZ R154, R4, c[0x0][0x2d0], -R169.reuse ;  /* 0x0000b400049a7a23 */ /* 0x100fe200000108a9 */
[----:B------:R-:W-:Y:S01]  /*3820*/  MUFU.EX2 R157, R157 ;  /* 0x0000009d009d7308 */ /* 0x000fe20000000800 */
[----:B------:R-:W-:Y:S01]  /*3830*/  FFMA.FTZ R2, R21, c[0x0][0x2d0], -R172 ;  /* 0x0000b40015027a23 */ /* 0x000fe200000108ac */
[----:B------:R-:W2:Y:S01]  /*3840*/  LDSM.16.MT88.4 R4, [R188+0x4100] ;  /* 0x00410000bc04783b */ /* 0x000ea20000004200 */
[----:B------:R-:W-:-:S02]  /*3850*/  FFMA.FTZ R153, R30, c[0x0][0x2d0], -R169 ;  /* 0x0000b4001e997a23 */ /* 0x000fc400000108a9 */
[--C-:B------:R-:W-:Y:S01]  /*3860*/  FFMA.FTZ R148, R28, c[0x0][0x2d0], -R169.reuse ;  /* 0x0000b4001c947a23 */ /* 0x100fe200000108a9 */
[----:B------:R-:W3:Y:S01]  /*3870*/  LDSM.16.MT88.4 R20, [R195+0x900] ;  /* 0x00090000c314783b */ /* 0x000ee20000004200 */
[--C-:B------:R-:W-:Y:S01]  /*3880*/  FFMA.FTZ R149, R26, c[0x0][0x2d0], -R169.reuse ;  /* 0x0000b4001a957a23 */ /* 0x100fe200000108a9 */
[----:B------:R-:W4:Y:S01]  /*3890*/  MUFU.EX2 R152, R152 ;  /* 0x0000009800987308 */ /* 0x000f220000000800 */
[----:B-1----:R-:W-:Y:S01]  /*38a0*/  F2FP.BF16.PACK_AB R116, R156, R159 ;  /* 0x0000009f9c74723e */ /* 0x002fe200000010ff */
[----:B------:R-:W-:Y:S01]  /*38b0*/  FFMA.FTZ R0, R24, c[0x0][0x2d0], -R169 ;  /* 0x0000b40018007a23 */ /* 0x000fe200000108a9 */
[----:B------:R-:W-:Y:S01]  /*38c0*/  LDSM.16.MT88.4 R28, [R188+0x900] ;  /* 0x00090000bc1c783b */ /* 0x000fe20000004200 */
[--C-:B------:R-:W-:Y:S02]  /*38d0*/  FFMA.FTZ R160, R165, c[0x0][0x2d0], -R172.reuse ;  /* 0x0000b400a5a07a23 */ /* 0x100fe400000108ac */
[--C-:B------:R-:W-:Y:S01]  /*38e0*/  FFMA.FTZ R165, R173, c[0x0][0x2d0], -R172.reuse ;  /* 0x0000b400ada57a23 */ /* 0x100fe200000108ac */
[----:B------:R-:W-:Y:S01]  /*38f0*/  LDSM.16.MT88.4 R24, [R190+0x2900] ;  /* 0x00290000be18783b */ /* 0x000fe20000004200 */
[----:B------:R-:W-:Y:S01]  /*3900*/  MUFU.EX2 R158, R158 ;  /* 0x0000009e009e7308 */ /* 0x000fe20000000800 */
[----:B------:R-:W-:-:S02]  /*3910*/  FFMA.FTZ R162, R171, c[0x0][0x2d0], -R172 ;  /* 0x0000b400aba27a23 */ /* 0x000fc400000108ac */
[--C-:B------:R-:W-:Y:S02]  /*3920*/  FFMA.FTZ R167, R167, c[0x0][0x2d0], -R172.reuse ;  /* 0x0000b400a7a77a23 */ /* 0x100fe400000108ac */
[--C-:B------:R-:W-:Y:S02]  /*3930*/  FFMA.FTZ R166, R166, c[0x0][0x2d0], -R169.reuse ;  /* 0x0000b400a6a67a23 */ /* 0x100fe400000108a9 */
[--C-:B------:R-:W-:Y:S01]  /*3940*/  FFMA.FTZ R171, R206, c[0x0][0x2d0], -R169.reuse ;  /* 0x0000b400ceab7a23 */ /* 0x100fe200000108a9 */
[----:B------:R-:W1:Y:S01]  /*3950*/  MUFU.EX2 R161, R161 ;  /* 0x000000a100a17308 */ /* 0x000e620000000800 */
[----:B----4-:R-:W-:Y:S01]  /*3960*/  F2FP.BF16.PACK_AB R118, R152, R157 ;  /* 0x0000009d9876723e */ /* 0x010fe200000010ff */
[--C-:B------:R-:W-:Y:S02]  /*3970*/  FFMA.FTZ R168, R168, c[0x0][0x2d0], -R169.reuse ;  /* 0x0000b400a8a87a23 */ /* 0x100fe400000108a9 */
[----:B------:R-:W-:Y:S02]  /*3980*/  FFMA.FTZ R173, R174, c[0x0][0x2d0], -R169 ;  /* 0x0000b400aead7a23 */ /* 0x000fe400000108a9 */
[----:B------:R-:W-:-:S02]  /*3990*/  FFMA.FTZ R174, R207, c[0x0][0x2d0], -R172 ;  /* 0x0000b400cfae7a23 */ /* 0x000fc400000108ac */
[----:B------:R-:W-:Y:S01]  /*39a0*/  MUFU.EX2 R163, R163 ;  /* 0x000000a300a37308 */ /* 0x000fe20000000800 */
[--C-:B------:R-:W-:Y:S02]  /*39b0*/  FFMA.FTZ R175, R175, c[0x0][0x2d0], -R172.reuse ;  /* 0x0000b400afaf7a23 */ /* 0x100fe400000108ac */
[--C-:B------:R-:W-:Y:S02]  /*39c0*/  FFMA.FTZ R206, R143, c[0x0][0x2d0], -R172.reuse ;  /* 0x0000b4008fce7a23 */ /* 0x100fe400000108ac */
[----:B------:R-:W-:Y:S02]  /*39d0*/  FFMA.FTZ R217, R141, c[0x0][0x2d0], -R172 ;  /* 0x0000b4008dd97a23 */ /* 0x000fe400000108ac */
[--C-:B------:R-:W-:Y:S01]  /*39e0*/  FFMA.FTZ R170, R170, c[0x0][0x2d0], -R169.reuse ;  /* 0x0000b400aaaa7a23 */ /* 0x100fe200000108a9 */
[----:B------:R-:W4:Y:S01]  /*39f0*/  MUFU.EX2 R154, R154 ;  /* 0x0000009a009a7308 */ /* 0x000f220000000800 */
[----:B-1----:R-:W-:Y:S01]  /*3a00*/  F2FP.BF16.PACK_AB R117, R161, R158 ;  /* 0x0000009ea175723e */ /* 0x002fe200000010ff */
[----:B------:R-:W-:-:S02]  /*3a10*/  FFMA.FTZ R207, R142, c[0x0][0x2d0], -R169 ;  /* 0x0000b4008ecf7a23 */ /* 0x000fc400000108a9 */
[--C-:B------:R-:W-:Y:S02]  /*3a20*/  FFMA.FTZ R172, R140, c[0x0][0x2d0], -R169.reuse ;  /* 0x0000b4008cac7a23 */ /* 0x100fe400000108a9 */
[----:B------:R-:W-:Y:S01]  /*3a30*/  FFMA.FTZ R215, R164, c[0x0][0x2d0], -R169 ;  /* 0x0000b400a4d77a23 */ /* 0x000fe200000108a9 */
[----:B------:R-:W-:Y:S01]  /*3a40*/  LDSM.16.MT88.4 R140, [R190+0x1900] ;  /* 0x00190000be8c783b */ /* 0x000fe20000004200 */
[----:B------:R-:W-:Y:S01]  /*3a50*/  MUFU.EX2 R155, R155 ;  /* 0x0000009b009b7308 */ /* 0x000fe20000000800 */
[----:B------:R-:W-:Y:S02]  /*3a60*/  FADD.FTZ R156, R159, R156 ;  /* 0x0000009c9f9c7221 */ /* 0x000fe40000010000 */
[----:B------:R-:W-:Y:S02]  /*3a70*/  FADD.FTZ R158, R158, R161 ;  /* 0x000000a19e9e7221 */ /* 0x000fe40000010000 */
[----:B------:R-:W-:Y:S01]  /*3a80*/  FADD.FTZ R157, R157, R156 ;  /* 0x0000009c9d9d7221 */ /* 0x000fe20000010000 */
[----:B----4-:R-:W-:-:S02]  /*3a90*/  F2FP.BF16.PACK_AB R119, R154, R163 ;  /* 0x000000a39a77723e */ /* 0x010fc400000010ff */
[----:B------:R-:W1:Y:S01]  /*3aa0*/  MUFU.EX2 R150, R150 ;  /* 0x0000009600967308 */ /* 0x000e620000000800 */
[----:B------:R-:W-:Y:S02]  /*3ab0*/  FADD.FTZ R163, R163, R158 ;  /* 0x0000009ea3a37221 */ /* 0x000fe40000010000 */
[----:B------:R-:W-:Y:S02]  /*3ac0*/  FADD.FTZ R152, R152, R157 ;  /* 0x0000009d98987221 */ /* 0x000fe40000010000 */
        /* <DEDUP_REMOVED lines=44> */
[----:B------:R-:W3:Y:S06]  /*3d90*/  MUFU.EX2 R215, R215 ;  /* 0x000000d700d77308 */ /* 0x000eec0000000800 */
[C---:B--2---:R-:W-:Y:S07]  /*3da0*/  HMMA.16816.F32.BF16 R120, R116.reuse, R4, RZ ;  /* 0x000000047478723c */ /* 0x044fee00000418ff */
[----:B-1----:R-:W-:Y:S01]  /*3db0*/  F2FP.BF16.PACK_AB R4, R150, R155 ;  /* 0x0000009b9604723e */ /* 0x002fe200000010ff */
[----:B------:R-:W-:Y:S01]  /*3dc0*/  HMMA.16816.F32.BF16 R116, R116, R6, RZ ;  /* 0x000000067474723c */ /* 0x000fe200000418ff */
[----:B----4-:R-:W-:Y:S01]  /*3dd0*/  F2FP.BF16.PACK_AB R5, R148, R153 ;  /* 0x000000999405723e */ /* 0x010fe200000010ff */
[----:B------:R-:W-:-:S02]  /*3de0*/  FADD.FTZ R155, R155, R152 ;  /* 0x000000989b9b7221 */ /* 0x000fc40000010000 */
[----:B------:R-:W-:Y:S02]  /*3df0*/  FADD.FTZ R153, R153, R154 ;  /* 0x0000009a99997221 */ /* 0x000fe40000010000 */
[----:B------:R-:W-:Y:S01]  /*3e00*/  FADD.FTZ R150, R150, R155 ;  /* 0x0000009b96967221 */ /* 0x000fe20000010000 */
[----:B------:R-:W-:Y:S01]  /*3e10*/  F2FP.BF16.PACK_AB R6, R2, R151 ;  /* 0x000000970206723e */ /* 0x000fe200000010ff */
[----:B------:R-:W-:Y:S01]  /*3e20*/  FADD.FTZ R148, R148, R153 ;  /* 0x0000009994947221 */ /* 0x000fe20000010000 */
[----:B-----5:R-:W-:Y:S01]  /*3e30*/  F2FP.BF16.PACK_AB R7, R0, R149 ;  /* 0x000000950007723e */ /* 0x020fe200000010ff */
        /* <DEDUP_REMOVED lines=127> */
[----:B------:R-:W-:Y:S07]  /*4630*/  @!P2 BRA `(.L_x_32) ;  /* 0x000029c00000a947 */ /* 0x000fee0003800000 */
[----:B------:R-:W-:Y:S01]  /*4640*/  SHF.L.U64.HI R207, R133, 0x1, R144 ;  /* 0x0000000185cf7819 */ /* 0x000fe20000010290 */
[----:B------:R-:W-:Y:S01]  /*4650*/  IMAD.SHL.U32 R210, R135, 0x2, RZ ;  /* 0x0000000287d27824 */ /* 0x000fe200078e00ff */
[----:B------:R-:W-:Y:S01]  /*4660*/  SHF.L.U32 R206, R133, 0x1, RZ ;  /* 0x0000000185ce7819 */ /* 0x000fe200000006ff */
[----:B------:R-:W-:Y:S01]  /*4670*/  IMAD.SHL.U32 R208, R134, 0x2, RZ ;  /* 0x0000000286d07824 */ /* 0x000fe200078e00ff */
[----:B------:R-:W-:Y:S01]  /*4680*/  IADD3 R213, R145, -0x2, RZ ;  /* 0xfffffffe91d57810 */ /* 0x000fe20007ffe0ff */
[----:B------:R-:W-:Y:S01]  /*4690*/  IMAD.MOV.U32 R0, RZ, RZ, R3 ;  /* 0x000000ffff007224 */ /* 0x000fe200078e0003 */
[----:B------:R-:W-:-:S02]  /*46a0*/  SHF.L.U64.HI R211, R135, 0x1, R146 ;  /* 0x0000000187d37819 */ /* 0x000fc40000010292 */
[----:B------:R-:W-:Y:S02]  /*46b0*/  SHF.L.U64.HI R209, R134, 0x1, R147 ;  /* 0x0000000186d17819 */ /* 0x000fe40000010293 */
[----:B------:R-:W-:Y:S01]  /*46c0*/  MOV R133, R132 ;  /* 0x0000008400857202 */ /* 0x000fe20000000f00 */
[----:B------:R-:W-:Y:S05]  /*46d0*/  BRA `(.L_x_33) ;  /* 0x0000032000007947 */ /* 0x000fea0003800000 */
.L_x_35:
[----:B------:R-:W-:Y:S01]  /*46e0*/  ISETP.NE.AND P2, PT, R200, 0x1, PT ;  /* 0x00000001c800780c */ /* 0x000fe20003f45270 */
[----:B------:R-:W-:Y:S02]  /*46f0*/  IMAD R202, R213, 0x40, R204 ;  /* 0x00000040d5ca7824 */ /* 0x000fe400078e02cc */
[----:B------:R-:W-:Y:S03]  /*4700*/  IMAD.MOV.U32 R201, RZ, RZ, RZ ;  /* 0x000000ffffc97224 */ /* 0x000fe600078e00ff */
[----:B------:R-:W-:Y:S05]  /*4710*/  IADD3 R202, R202, -0x40, R203 ;  /* 0xffffffc0caca7810 */ /* 0x000fea0007ffe0cb */
[----:B------:R-:W-:Y:S02]  /*4720*/  IMAD.MOV.U32 R2, RZ, RZ, R202 ;  /* 0x000000ffff027224 */ /* 0x000fe400078e00ca */
[----:B------:R-:W-:Y:S05]  /*4730*/  @P2 IMAD.HI.U32 R3, R202, c[0x0][0x2bc], RZ ;  /* 0x0000af00ca032a27 */ /* 0x000fea00078e00ff */
[----:B------:R-:W-:Y:S04]  /*4740*/  @P2 SHF.R.U32.HI R2, RZ, c[0x0][0x2c0], R3 ;  /* 0x0000b000ff022a19 */ /* 0x000fe80000011603 */
[C---:B------:R-:W-:Y:S04]  /*4750*/  @!P3 IADD3 R132, P0, R2.reuse, UR10, RZ ;  /* 0x0000000a0284bc10 */ /* 0x040fe8000ff1e0ff */
[----:B------:R-:W-:Y:S02]  /*4760*/  @!P3 LEA.HI.X.SX32 R3, R2, UR7, 0x1, P0 ;  /* 0x000000070203bc11 */ /* 0x000fe400080f0eff */
[C---:B------:R-:W-:Y:S04]  /*4770*/  @!P3 LEA R134, P0, R132.reuse, c[0x0][0x2a0], 0x2 ;  /* 0x0000a8008486ba11 */ /* 0x040fe800078010ff */
[----:B------:R-:W-:Y:S01]  /*4780*/  @!P3 LEA.HI.X R135, R132, c[0x0][0x2a4], R3, 0x2, P0 ;  /* 0x0000a9008487ba11 */ /* 0x000fe200000f1403 */
[----:B------:R-:W-:Y:S04]  /*4790*/  IMAD.MOV R3, RZ, RZ, -R2 ;  /* 0x000000ffff037224 */ /* 0x000fe800078e0a02 */
[----:B------:R1:W2:Y:S01]  /*47a0*/  @!P3 LDG.E R201, [R134.64] ;  /* 0x0000000e86c9b981 */ /* 0x0002a2000c1e1900 */
[----:B------:R-:W-:Y:S05]  /*47b0*/  IMAD R202, R3, c[0x0][0x2b8], R202 ;  /* 0x0000ae0003ca7a24 */ /* 0x000fea00078e02ca */
[----:B------:R-:W-:Y:S05]  /*47c0*/  SHF.R.S32.HI R3, RZ, 0x1f, R202 ;  /* 0x0000001fff037819 */ /* 0x000fea00000114ca */
[----:B------:R-:W-:Y:S04]  /*47d0*/  IMAD R3, R3, c[0x0][0x1e0], RZ ;  /* 0x0000780003037a24 */ /* 0x000fe800078e02ff */
[C---:B------:R-:W-:Y:S02]  /*47e0*/  IMAD R3, R202.reuse, c[0x0][0x1e4], R3 ;  /* 0x00007900ca037a24 */ /* 0x040fe400078e0203 */
[----:B-1----:R-:W-:Y:S04]  /*47f0*/  IMAD.WIDE.U32 R134, R202, c[0x0][0x1e0], RZ ;  /* 0x00007800ca867a25 */ /* 0x002fe800078e00ff */
[----:B------:R-:W-:Y:S01]  /*4800*/  IMAD.IADD R135, R135, 0x1, R3 ;  /* 0x0000000187877824 */ /* 0x000fe200078e0203 */
[----:B--2---:R-:W-:Y:S03]  /*4810*/  SHF.R.S32.HI R2, RZ, 0x1f, R201 ;  /* 0x0000001fff027819 */ /* 0x004fe600000114c9 */
[C---:B------:R-:W-:Y:S04]  /*4820*/  IMAD.WIDE.U32 R134, R201.reuse, c[0x0][0x1f0], R134 ;  /* 0x00007c00c9867a25 */ /* 0x040fe800078e0086 */
[----:B------:R-:W-:Y:S01]  /*4830*/  IMAD R2, R2, c[0x0][0x1f0], RZ ;  /* 0x00007c0002027a24 */ /* 0x000fe200078e02ff */
[----:B------:R-:W-:Y:S03]  /*4840*/  IADD3 R3, P0, R134, UR12, RZ ;  /* 0x0000000c86037c10 */ /* 0x000fe6000ff1e0ff */
[----:B------:R-:W-:Y:S05]  /*4850*/  IMAD R2, R201, c[0x0][0x1f4], R2 ;  /* 0x00007d00c9027a24 */ /* 0x000fea00078e0202 */
[----:B------:R-:W-:Y:S02]  /*4860*/  IADD3.X R2, R135, UR8, R2, P0, !PT ;  /* 0x0000000887027c10 */ /* 0x000fe400087fe402 */
[C---:B------:R-:W-:Y:S04]  /*4870*/  LEA R145, P0, R3.reuse, c[0x0][0x1c8], 0x1 ;  /* 0x0000720003917a11 */ /* 0x040fe800078008ff */
[----:B------:R-:W-:Y:S01]  /*4880*/  LEA.HI.X R144, R3, c[0x0][0x1cc], R2, 0x1, P0 ;  /* 0x0000730003907a11 */ /* 0x000fe200000f0c02 */
[----:B------:R-:W1:Y:S04]  /*4890*/  SHFL.IDX PT, R135, R145, RZ, 0x181f ;  /* 0x00181fff91877589 */ /* 0x000e6800000e0000 */
[----:B------:R-:W2:Y:S04]  /*48a0*/  SHFL.IDX PT, R132, R144, RZ, 0x181f ;  /* 0x00181fff90847589 */ /* 0x000ea800000e0000 */
[----:B------:R-:W3:Y:S04]  /*48b0*/  SHFL.IDX PT, R3, R145, 0x1, 0x181f ;  /* 0x00381f0091037f89 */ /* 0x000ee800000e0000 */
[----:B------:R-:W4:Y:S01]  /*48c0*/  SHFL.IDX PT, R2, R144, 0x1, 0x181f ;  /* 0x00381f0090027f89 */ /* 0x000f2200000e0000 */
[C---:B-1----:R-:W-:Y:S02]  /*48d0*/  IADD3 R136, P0, R135.reuse, R210, RZ ;  /* 0x000000d287887210 */ /* 0x042fe40007f1e0ff */
[C---:B------:R-:W-:Y:S03]  /*48e0*/  IADD3 R134, P1, R135.reuse, R208, RZ ;  /* 0x000000d087867210 */ /* 0x040fe60007f3e0ff */
[C---:B--2---:R-:W-:Y:S01]  /*48f0*/  IMAD.X R137, R132.reuse, 0x1, R211, P0 ;  /* 0x0000000184897824 */ /* 0x044fe200000e06d3 */
[----:B------:R-:W-:Y:S01]  /*4900*/  IADD3 R140, P0, R135, R206, RZ ;  /* 0x000000ce878c7210 */ /* 0x000fe20007f1e0ff */
[C---:B------:R-:W-:Y:S01]  /*4910*/  IMAD.X R135, R132.reuse, 0x1, R209, P1 ;  /* 0x0000000184877824 */ /* 0x040fe200008e06d1 */
[C---:B---3--:R-:W-:Y:S02]  /*4920*/  IADD3 R138, P2, R3.reuse, R210, RZ ;  /* 0x000000d2038a7210 */ /* 0x048fe40007f5e0ff */
[----:B------:R1:W-:Y:S01]  /*4930*/  LDGSTS.E.BYPASS.LTC128B.128 [R199+0x6100], [R136.64], !P6 ;  /* 0x0610000088c77fae */ /* 0x0003e2000f101d4e */
[----:B------:R-:W-:Y:S01]  /*4940*/  IMAD.X R141, R132, 0x1, R207, P0 ;  /* 0x00000001848d7824 */ /* 0x000fe200000e06cf */
[C---:B------:R-:W-:Y:S01]  /*4950*/  IADD3 R142, P1, R3.reuse, R208, RZ ;  /* 0x000000d0038e7210 */ /* 0x040fe20007f3e0ff */
[C---:B----4-:R-:W-:Y:S01]  /*4960*/  IMAD.X R139, R2.reuse, 0x1, R211, P2 ;  /* 0x00000001028b7824 */ /* 0x050fe200010e06d3 */
[----:B------:R1:W-:Y:S01]  /*4970*/  LDGSTS.E.BYPASS.LTC128B.128 [R199+0x8100], [R134.64], !P5 ;  /* 0x0810000086c77fae */ /* 0x0003e2000e901d4e */
[----:B------:R-:W-:Y:S02]  /*4980*/  IADD3 R144, P0, R3, R206, RZ ;  /* 0x000000ce03907210 */ /* 0x000fe40007f1e0ff */
[C---:B------:R-:W-:Y:S01]  /*4990*/  IMAD.X R143, R2.reuse, 0x1, R209, P1 ;  /* 0x00000001028f7824 */ /* 0x040fe200008e06d1 */
[----:B------:R1:W-:Y:S02]  /*49a0*/  LDGSTS.E.BYPASS.LTC128B.128 [R199+0xa100], [R140.64], !P4 ;  /* 0x0a1000008cc77fae */ /* 0x0003e4000e101d4e */
[----:B------:R-:W-:Y:S02]  /*49b0*/  IMAD.X R145, R2, 0x1, R207, P0 ;  /* 0x0000000102917824 */ /* 0x000fe400000e06cf */
[----:B------:R1:W-:Y:S04]  /*49c0*/  LDGSTS.E.BYPASS.LTC128B.128 [R199+0x7100], [R138.64], !P6 ;  /* 0x071000008ac77fae */ /* 0x0003e8000f101d4e */
[----:B------:R1:W-:Y:S04]  /*49d0*/  LDGSTS.E.BYPASS.LTC128B.128 [R199+0x9100], [R142.64], !P5 ;  /* 0x091000008ec77fae */ /* 0x0003e8000e901d4e */
[----:B------:R1:W-:Y:S01]  /*49e0*/  LDGSTS.E.BYPASS.LTC128B.128 [R199+0xb100], [R144.64], !P4 ;  /* 0x0b10000090c77fae */ /* 0x0003e2000e101d4e */
[----:B------:R-:W-:-:S05]  /*49f0*/  BRA `(.L_x_34) ;  /* 0x00000c9000007947 */ /* 0x000fca0003800000 */
.L_x_33:
[----:B------:R-:W-:Y:S04]  /*4a00*/  DEPBAR.LE SB0, 0x0 ;  /* 0x000080000000791a */ /* 0x000fe80000000000 */
[----:B------:R-:W-:Y:S01]  /*4a10*/  BAR.SYNC.DEFER_BLOCKING 0x0 ;  /* 0x0000000000007b1d */ /* 0x000fe20000010000 */
[----:B------:R-:W-:Y:S01]  /*4a20*/  SHF.R.S32.HI R3, RZ, 0x1f, R202 ;  /* 0x0000001fff037819 */ /* 0x000fe200000114ca */
[C---:B------:R-:W-:Y:S04]  /*4a30*/  IMAD.WIDE.U32 R218, R202.reuse, c[0x0][0x208], RZ ;  /* 0x00008200cada7a25 */ /* 0x040fe800078e00ff */
[----:B------:R-:W-:Y:S04]  /*4a40*/  IMAD R3, R3, c[0x0][0x208], RZ ;  /* 0x0000820003037a24 */ /* 0x000fe800078e02ff */
[----:B------:R-:W-:Y:S04]  /*4a50*/  IMAD R3, R202, c[0x0][0x20c], R3 ;  /* 0x00008300ca037a24 */ /* 0x000fe800078e0203 */
[----:B------:R-:W-:Y:S01]  /*4a60*/  IMAD.IADD R219, R219, 0x1, R3 ;  /* 0x00000001dbdb7824 */ /* 0x000fe200078e0203 */
[----:B------:R-:W-:Y:S03]  /*4a70*/  SHF.R.S32.HI R3, RZ, 0x1f, R201 ;  /* 0x0000001fff037819 */ /* 0x000fe600000114c9 */
[----:B------:R-:W-:Y:S04]  /*4a80*/  IMAD.WIDE.U32 R218, R201, c[0x0][0x218], R218 ;  /* 0x00008600c9da7a25 */ /* 0x000fe800078e00da */
[----:B------:R-:W-:Y:S01]  /*4a90*/  IMAD R3, R3, c[0x0][0x218], RZ ;  /* 0x0000860003037a24 */ /* 0x000fe200078e02ff */
[----:B------:R-:W-:Y:S01]  /*4aa0*/  IADD3 R2, P0, R218, UR18, RZ ;  /* 0x00000012da027c10 */ /* 0x000fe2000ff1e0ff */
[----:B------:R-:W-:Y:S02]  /*4ab0*/  LDSM.16.M88.4 R136, [R198+0xc100] ;  /* 0x00c10000c688783b */ /* 0x000fe40000000200 */
[----:B------:R-:W-:Y:S02]  /*4ac0*/  IMAD R3, R201, c[0x0][0x21c], R3 ;  /* 0x00008700c9037a24 */ /* 0x000fe400078e0203 */
[----:B------:R-:W1:Y:S03]  /*4ad0*/  LDSM.16.M88.4 R140, [R197+0x6100] ;  /* 0x00610000c58c783b */ /* 0x000e660000000200 */
[----:B------:R-:W-:Y:S01]  /*4ae0*/  IADD3.X R3, R219, UR5, R3, P0, !PT ;  /* 0x00000005db037c10 */ /* 0x000fe200087fe403 */
[----:B------:R-:W-:Y:S01]  /*4af0*/  LDSM.16.M88.4 R144, [R197+0x6900] ;  /* 0x00690000c590783b */ /* 0x000fe20000000200 */
[C---:B------:R-:W-:Y:S03]  /*4b00*/  LEA R212, P0, R2.reuse, c[0x0][0x1f8], 0x1 ;  /* 0x00007e0002d47a11 */ /* 0x040fe600078008ff */
[----:B------:R-:W-:Y:S01]  /*4b10*/  LDSM.16.M88.4 R148, [R197+0x7100] ;  /* 0x00710000c594783b */ /* 0x000fe20000000200 */
[----:B------:R-:W-:Y:S03]  /*4b20*/  LEA.HI.X R134, R2, c[0x0][0x1fc], R3, 0x1, P0 ;  /* 0x00007f0002867a11 */ /* 0x000fe600000f0c03 */
[----:B------:R-:W-:Y:S04]  /*4b30*/  LDSM.16.M88.4 R152, [R194+0xc100] ;  /* 0x00c10000c298783b */ /* 0x000fe80000000200 */
[----:B------:R-:W-:Y:S04]  /*4b40*/  LDSM.16.M88.4 R156, [R187] ;  /* 0x00000000bb9c783b */ /* 0x000fe80000000200 */
[----:B------:R-:W-:Y:S04]  /*4b50*/  LDSM.16.M88.4 R160, [R186] ;  /* 0x00000000baa0783b */ /* 0x000fe80000000200 */
[----:B------:R-:W-:Y:S04]  /*4b60*/  LDSM.16.M88.4 R164, [R185] ;  /* 0x00000000b9a4783b */ /* 0x000fe80000000200 */
[----:B------:R-:W2:Y:S04]  /*4b70*/  SHFL.IDX PT, R135, R212, RZ, 0x181f ;  /* 0x00181fffd4877589 */ /* 0x000ea800000e0000 */
[----:B------:R-:W3:Y:S04]  /*4b80*/  SHFL.IDX PT, R132, R134, RZ, 0x181f ;  /* 0x00181fff86847589 */ /* 0x000ee800000e0000 */
[----:B------:R-:W4:Y:S01]  /*4b90*/  SHFL.IDX PT, R3, R212, 0x1, 0x181f ;  /* 0x00381f00d4037f89 */ /* 0x000f2200000e0000 */
[C---:B-1----:R-:W-:Y:S03]  /*4ba0*/  HMMA.16816.F32.BF16 R4, R136.reuse, R140, RZ ;  /* 0x0000008c8804723c */ /* 0x042fe600000418ff */
[----:B------:R1:W5:Y:S05]  /*4bb0*/  SHFL.IDX PT, R2, R134, 0x1, 0x181f ;  /* 0x00381f0086027f89 */ /* 0x00036a00000e0000 */
[C---:B------:R-:W-:Y:S01]  /*4bc0*/  HMMA.16816.F32.BF16 R8, R136.reuse, R142, RZ ;  /* 0x0000008e8808723c */ /* 0x040fe200000418ff */
[----:B------:R-:W5:Y:S03]  /*4bd0*/  LDSM.16.M88.4 R140, [R197+0x7900] ;  /* 0x00790000c58c783b */ /* 0x000f660000000200 */
[C---:B--2---:R-:W-:Y:S02]  /*4be0*/  IADD3 R226, P1, R135.reuse, R210, RZ ;  /* 0x000000d287e27210 */ /* 0x044fe40007f3e0ff */
[C---:B------:R-:W-:Y:S02]  /*4bf0*/  IADD3 R224, P0, R135.reuse, R208, RZ ;  /* 0x000000d087e07210 */ /* 0x040fe40007f1e0ff */
[C---:B------:R-:W-:Y:S01]  /*4c00*/  HMMA.16816.F32.BF16 R12, R136.reuse, R144, RZ ;  /* 0x00000090880c723c */ /* 0x040fe200000418ff */
[C---:B---3--:R-:W-:Y:S03]  /*4c10*/  IMAD.X R227, R132.reuse, 0x1, R211, P1 ;  /* 0x0000000184e37824 */ /* 0x048fe600008e06d3 */
[C---:B------:R-:W-:Y:S01]  /*4c20*/  IMAD.X R225, R132.reuse, 0x1, R209, P0 ;  /* 0x0000000184e17824 */ /* 0x040fe200000e06d1 */
[----:B------:R-:W-:Y:S02]  /*4c30*/  IADD3 R222, P0, R135, R206, RZ ;  /* 0x000000ce87de7210 */ /* 0x000fe40007f1e0ff */
[C---:B----4-:R-:W-:Y:S01]  /*4c40*/  IADD3 R220, P2, R3.reuse, R210, RZ ;  /* 0x000000d203dc7210 */ /* 0x050fe20007f5e0ff */
[C---:B------:R-:W-:Y:S01]  /*4c50*/  HMMA.16816.F32.BF16 R16, R136.reuse, R146, RZ ;  /* 0x000000928810723c */ /* 0x040fe200000418ff */
[----:B------:R-:W2:Y:S03]  /*4c60*/  LDSM.16.M88.4 R144, [R196] ;  /* 0x00000000c490783b */ /* 0x000ea60000000200 */
[----:B------:R-:W-:Y:S01]  /*4c70*/  IMAD.X R223, R132, 0x1, R207, P0 ;  /* 0x0000000184df7824 */ /* 0x000fe200000e06cf */
[----:B------:R-:W-:Y:S01]  /*4c80*/  @!PT LDS RZ, [RZ] ;  /* 0x00000000fffff984 */ /* 0x000fe20000000800 */
[----:B------:R-:W-:Y:S01]  /*4c90*/  @!PT LDS RZ, [RZ] ;  /* 0x00000000fffff984 */ /* 0x000fe20000000800 */
[----:B------:R-:W-:Y:S01]  /*4ca0*/  @!PT LDS RZ, [RZ] ;  /* 0x00000000fffff984 */ /* 0x000fe20000000800 */
[----:B------:R3:W-:Y:S01]  /*4cb0*/  LDGSTS.E.BYPASS.LTC128B.128 [R205], [R226.64], !P6 ;  /* 0x00000000e2cd7fae */ /* 0x0007e2000f101d4e */
[C---:B-1----:R-:W-:Y:S01]  /*4cc0*/  IADD3 R134, P1, R3.reuse, R208, RZ ;  /* 0x000000d003867210 */ /* 0x042fe20007f3e0ff */
[C---:B-----5:R-:W-:Y:S01]  /*4cd0*/  IMAD.X R221, R2.reuse, 0x1, R211, P2 ;  /* 0x0000000102dd7824 */ /* 0x060fe200010e06d3 */
[C---:B------:R-:W-:Y:S01]  /*4ce0*/  HMMA.16816.F32.BF16 R20, R136.reuse, R148, RZ ;  /* 0x000000948814723c */ /* 0x040fe200000418ff */
[----:B------:R3:W-:Y:S03]  /*4cf0*/  LDGSTS.E.BYPASS.LTC128B.128 [R205+0x2000], [R224.64], !P5 ;  /* 0x02000000e0cd7fae */ /* 0x0007e6000e901d4e */
[----:B------:R-:W-:Y:S01]  /*4d00*/  IADD3 R218, P0, R3, R206, RZ ;  /* 0x000000ce03da7210 */ /* 0x000fe20007f1e0ff */
[----:B------:R3:W-:Y:S01]  /*4d10*/  LDGSTS.E.BYPASS.LTC128B.128 [R205+0x4000], [R222.64], !P4 ;  /* 0x04000000decd7fae */ /* 0x0007e2000e101d4e */
[C---:B------:R-:W-:Y:S02]  /*4d20*/  IMAD.X R135, R2.reuse, 0x1, R209, P1 ;  /* 0x0000000102877824 */ /* 0x040fe400008e06d1 */
[C---:B------:R-:W-:Y:S01]  /*4d30*/  HMMA.16816.F32.BF16 R24, R136.reuse, R150, RZ ;  /* 0x000000968818723c */ /* 0x040fe200000418ff */
[----:B------:R3:W-:Y:S03]  /*4d40*/  LDGSTS.E.BYPASS.LTC128B.128 [R205+0x1000], [R220.64], !P6 ;  /* 0x01000000dccd7fae */ /* 0x0007e6000f101d4e */
[----:B------:R-:W-:Y:S01]  /*4d50*/  IMAD.X R219, R2, 0x1, R207, P0 ;  /* 0x0000000102db7824 */ /* 0x000fe200000e06cf */
[----:B------:R3:W-:Y:S01]  /*4d60*/  LDGSTS.E.BYPASS.LTC128B.128 [R205+0x3000], [R134.64], !P5 ;  /* 0x0300000086cd7fae */ /* 0x0007e2000e901d4e */
[----:B------:R-:W-:Y:S02]  /*4d70*/  ISETP.GE.AND P0, PT, R213, 0x1, PT ;  /* 0x00000001d500780c */ /* 0x000fe40003f06270 */
[C---:B------:R-:W-:Y:S01]  /*4d80*/  HMMA.16816.F32.BF16 R28, R136.reuse, R140, RZ ;  /* 0x0000008c881c723c */ /* 0x040fe200000418ff */
[----:B------:R3:W-:Y:S04]  /*4d90*/  LDGSTS.E.BYPASS.LTC128B.128 [R205+0x5000], [R218.64], !P4 ;  /* 0x05000000dacd7fae */ /* 0x0007e8000e101d4e */
[----:B------:R-:W-:Y:S03]  /*4da0*/  LDSM.16.M88.4 R148, [R193+0xc100] ;  /* 0x00c10000c194783b */ /* 0x000fe60000000200 */
[----:B------:R-:W-:Y:S01]  /*4db0*/  HMMA.16816.F32.BF16 R32, R136, R142, RZ ;  /* 0x0000008e8820723c */ /* 0x000fe200000418ff */
[----:B------:R-:W0:Y:S04]  /*4dc0*/  LDGDEPBAR ;  /* 0x00000000000079af */ /* 0x000e280000000000 */
[----:B------:R-:W1:Y:S03]  /*4dd0*/  LDSM.16.M88.4 R168, [R192+0x6100] ;  /* 0x00610000c0a8783b */ /* 0x000e660000000200 */
[C---:B--2---:R-:W-:Y:S01]  /*4de0*/  HMMA.16816.F32.BF16 R4, R152.reuse, R144, R4 ;  /* 0x000000909804723c */ /* 0x044fe20000041804 */
[----:B------:R-:W2:Y:S04]  /*4df0*/  LDSM.16.M88.4 R172, [R192+0x6900] ;  /* 0x00690000c0ac783b */ /* 0x000ea80000000200 */
[----:B------:R-:W4:Y:S03]  /*4e00*/  LDSM.16.M88.4 R136, [R192+0x7100] ;  /* 0x00710000c088783b */ /* 0x000f260000000200 */
[C---:B------:R-:W-:Y:S01]  /*4e10*/  HMMA.16816.F32.BF16 R8, R152.reuse, R146, R8 ;  /* 0x000000929808723c */ /* 0x040fe20000041808 */
[----:B------:R-:W5:Y:S04]  /*4e20*/  LDSM.16.M88.4 R140, [R192+0x7900] ;  /* 0x00790000c08c783b */ /* 0x000f680000000200 */
[----:B------:R-:W-:Y:S03]  /*4e30*/  LDSM.16.M88.4 R144, [R191+0xc100] ;  /* 0x00c10000bf90783b */ /* 0x000fe60000000200 */
[C---:B------:R-:W-:Y:S08]  /*4e40*/  HMMA.16816.F32.BF16 R12, R152.reuse, R156, R12 ;  /* 0x0000009c980c723c */ /* 0x040ff0000004180c */
[C---:B------:R-:W-:Y:S01]  /*4e50*/  HMMA.16816.F32.BF16 R16, R152.reuse, R158, R16 ;  /* 0x0000009e9810723c */ /* 0x040fe20000041810 */
[----:B------:R-:W2:Y:S07]  /*4e60*/  LDSM.16.M88.4 R156, [R184] ;  /* 0x00000000b89c783b */ /* 0x000eae0000000200 */
[C---:B------:R-:W-:Y:S08]  /*4e70*/  HMMA.16816.F32.BF16 R20, R152.reuse, R160, R20 ;  /* 0x000000a09814723c */ /* 0x040ff00000041814 */
[C---:B------:R-:W-:Y:S01]  /*4e80*/  HMMA.16816.F32.BF16 R24, R152.reuse, R162, R24 ;  /* 0x000000a29818723c */ /* 0x040fe20000041818 */
[----:B------:R-:W3:Y:S07]  /*4e90*/  LDSM.16.M88.4 R160, [R184+0x800] ;  /* 0x00080000b8a0783b */ /* 0x000eee0000000200 */
        /* <DEDUP_REMOVED lines=10> */
[C---:B----4-:R-:W-:Y:S08]  /*4f40*/  HMMA.16816.F32.BF16 R20, R148.reuse, R136, R20 ;  /* 0x000000889414723c */ /* 0x050ff00000041814 */
[C---:B------:R-:W-:Y:S01]  /*4f50*/  HMMA.16816.F32.BF16 R24, R148.reuse, R138, R24 ;  /* 0x0000008a9418723c */ /* 0x040fe20000041818 */
[----:B------:R-:W1:Y:S07]  /*4f60*/  LDSM.16.M88.4 R136, [R198+0x10100] ;  /* 0x01010000c688783b */ /* 0x000e6e0000000200 */
[C---:B-----5:R-:W-:Y:S08]  /*4f70*/  HMMA.16816.F32.BF16 R28, R148.reuse, R140, R28 ;  /* 0x0000008c941c723c */ /* 0x060ff0000004181c */
[----:B------:R-:W-:Y:S01]  /*4f80*/  HMMA.16816.F32.BF16 R32, R148, R142, R32 ;  /* 0x0000008e9420723c */ /* 0x000fe20000041820 */
[----:B------:R-:W2:Y:S04]  /*4f90*/  LDSM.16.M88.4 R140, [R197+0x9100] ;  /* 0x00910000c58c783b */ /* 0x000ea80000000200 */
[----:B------:R-:W4:Y:S03]  /*4fa0*/  LDSM.16.M88.4 R148, [R197+0x9900] ;  /* 0x00990000c594783b */ /* 0x000f260000000200 */
[C---:B------:R-:W-:Y:S08]  /*4fb0*/  HMMA.16816.F32.BF16 R4, R144.reuse, R156, R4 ;  /* 0x0000009c9004723c */ /* 0x040ff00000041804 */
[C---:B------:R-:W-:Y:S01]  /*4fc0*/  HMMA.16816.F32.BF16 R8, R144.reuse, R158, R8 ;  /* 0x0000009e9008723c */ /* 0x040fe20000041808 */
[----:B------:R-:W-:Y:S07]  /*4fd0*/  LDSM.16.M88.4 R156, [R183] ;  /* 0x00000000b79c783b */ /* 0x000fee0000000200 */
[C---:B---3--:R-:W-:Y:S08]  /*4fe0*/  HMMA.16816.F32.BF16 R12, R144.reuse, R160, R12 ;  /* 0x000000a0900c723c */ /* 0x048ff0000004180c */
[C---:B------:R-:W-:Y:S01]  /*4ff0*/  HMMA.16816.F32.BF16 R16, R144.reuse, R162, R16 ;  /* 0x000000a29010723c */ /* 0x040fe20000041810 */
[----:B------:R-:W-:Y:S07]  /*5000*/  LDSM.16.M88.4 R160, [R182] ;  /* 0x00000000b6a0783b */ /* 0x000fee0000000200 */
[C---:B------:R-:W-:Y:S08]  /*5010*/  HMMA.16816.F32.BF16 R20, R144.reuse, R152, R20 ;  /* 0x000000989014723c */ /* 0x040ff00000041814 */
[C---:B------:R-:W-:Y:S01]  /*5020*/  HMMA.16816.F32.BF16 R24, R144.reuse, R154, R24 ;  /* 0x0000009a9018723c */ /* 0x040fe20000041818 */
[----:B------:R-:W3:Y:S07]  /*5030*/  LDSM.16.M88.4 R152, [R194+0x10100] ;  /* 0x01010000c298783b */ /* 0x000eee0000000200 */
[C---:B------:R-:W-:Y:S08]  /*5040*/  HMMA.16816.F32.BF16 R28, R144.reuse, R164, R28 ;  /* 0x000000a4901c723c */ /* 0x040ff0000004181c */
[----:B------:R-:W-:Y:S01]  /*5050*/  HMMA.16816.F32.BF16 R32, R144, R166, R32 ;  /* 0x000000a69020723c */ /* 0x000fe20000041820 */
[----:B------:R-:W5:Y:S04]  /*5060*/  LDSM.16.M88.4 R144, [R181] ;  /* 0x00000000b590783b */ /* 0x000f680000000200 */
[----:B------:R-:W3:Y:S03]  /*5070*/  LDSM.16.M88.4 R164, [R180] ;  /* 0x00000000b4a4783b */ /* 0x000ee60000000200 */
[C---:B-1----:R-:W-:Y:S08]  /*5080*/  HMMA.16816.F32.BF16 R4, R136.reuse, R168, R4 ;  /* 0x000000a88804723c */ /* 0x042ff00000041804 */
[C---:B------:R-:W-:Y:S01]  /*5090*/  HMMA.16816.F32.BF16 R8, R136.reuse, R170, R8 ;  /* 0x000000aa8808723c */ /* 0x040fe20000041808 */
[----:B------:R-:W-:Y:S07]  /*50a0*/  LDSM.16.M88.4 R168, [R192+0x8100] ;  /* 0x00810000c0a8783b */ /* 0x000fee0000000200 */
[C---:B------:R-:W-:Y:S08]  /*50b0*/  HMMA.16816.F32.BF16 R12, R136.reuse, R172, R12 ;  /* 0x000000ac880c723c */ /* 0x040ff0000004180c */
[C---:B------:R-:W-:Y:S01]  /*50c0*/  HMMA.16816.F32.BF16 R16, R136.reuse, R174, R16 ;  /* 0x000000ae8810723c */ /* 0x040fe20000041810 */
[----:B------:R-:W-:Y:S07]  /*50d0*/  LDSM.16.M88.4 R172, [R192+0x8900] ;  /* 0x00890000c0ac783b */ /* 0x000fee0000000200 */
[C---:B--2---:R-:W-:Y:S08]  /*50e0*/  HMMA.16816.F32.BF16 R20, R136.reuse, R140, R20 ;  /* 0x0000008c8814723c */ /* 0x044ff00000041814 */
[C---:B------:R-:W-:Y:S01]  /*50f0*/  HMMA.16816.F32.BF16 R24, R136.reuse, R142, R24 ;  /* 0x0000008e8818723c */ /* 0x040fe20000041818 */
[----:B------:R-:W1:Y:S07]  /*5100*/  LDSM.16.M88.4 R140, [R193+0x10100] ;  /* 0x01010000c18c783b */ /* 0x000e6e0000000200 */
[C---:B----4-:R-:W-:Y:S08]  /*5110*/  HMMA.16816.F32.BF16 R28, R136.reuse, R148, R28 ;  /* 0x00000094881c723c */ /* 0x050ff0000004181c */
[----:B------:R-:W-:Y:S01]  /*5120*/  HMMA.16816.F32.BF16 R32, R136, R150, R32 ;  /* 0x000000968820723c */ /* 0x000fe20000041820 */
[----:B------:R-:W2:Y:S04]  /*5130*/  LDSM.16.M88.4 R136, [R192+0x9100] ;  /* 0x00910000c088783b */ /* 0x000ea80000000200 */
[----:B------:R-:W4:Y:S03]  /*5140*/  LDSM.16.M88.4 R148, [R192+0x9900] ;  /* 0x00990000c094783b */ /* 0x000f260000000200 */
[C---:B---3--:R-:W-:Y:S08]  /*5150*/  HMMA.16816.F32.BF16 R4, R152.reuse, R156, R4 ;  /* 0x0000009c9804723c */ /* 0x048ff00000041804 */
[C---:B------:R-:W-:Y:S01]  /*5160*/  HMMA.16816.F32.BF16 R8, R152.reuse, R158, R8 ;  /* 0x0000009e9808723c */ /* 0x040fe20000041808 */
[----:B------:R-:W-:Y:S07]  /*5170*/  LDSM.16.M88.4 R156, [R184+0x2000] ;  /* 0x00200000b89c783b */ /* 0x000fee0000000200 */
[C---:B------:R-:W-:Y:S08]  /*5180*/  HMMA.16816.F32.BF16 R12, R152.reuse, R160, R12 ;  /* 0x000000a0980c723c */ /* 0x040ff0000004180c */
[C---:B------:R-:W-:Y:S01]  /*5190*/  HMMA.16816.F32.BF16 R16, R152.reuse, R162, R16 ;  /* 0x000000a29810723c */ /* 0x040fe20000041810 */
[----:B------:R-:W-:Y:S07]  /*51a0*/  LDSM.16.M88.4 R160, [R184+0x2800] ;  /* 0x00280000b8a0783b */ /* 0x000fee0000000200 */
[C---:B-----5:R-:W-:Y:S08]  /*51b0*/  HMMA.16816.F32.BF16 R20, R152.reuse, R144, R20 ;  /* 0x000000909814723c */ /* 0x060ff00000041814 */
[C---:B------:R-:W-:Y:S01]  /*51c0*/  HMMA.16816.F32.BF16 R24, R152.reuse, R146, R24 ;  /* 0x000000929818723c */ /* 0x040fe20000041818 */
[----:B------:R-:W3:Y:S07]  /*51d0*/  LDSM.16.M88.4 R144, [R191+0x10100] ;  /* 0x01010000bf90783b */ /* 0x000eee0000000200 */
[C---:B------:R-:W-:Y:S08]  /*51e0*/  HMMA.16816.F32.BF16 R28, R152.reuse, R164, R28 ;  /* 0x000000a4981c723c */ /* 0x040ff0000004181c */
[----:B------:R-:W-:Y:S01]  /*51f0*/  HMMA.16816.F32.BF16 R32, R152, R166, R32 ;  /* 0x000000a69820723c */ /* 0x000fe20000041820 */
[----:B------:R-:W5:Y:S04]  /*5200*/  LDSM.16.M88.4 R152, [R184+0x3000] ;  /* 0x00300000b898783b */ /* 0x000f680000000200 */
[----:B------:R-:W3:Y:S03]  /*5210*/  LDSM.16.M88.4 R164, [R184+0x3800] ;  /* 0x00380000b8a4783b */ /* 0x000ee60000000200 */
        /* <DEDUP_REMOVED lines=15> */
[----:B------:R-:W-:Y:S07]  /*5310*/  LDSM.16.M88.4 R156, [R179] ;  /* 0x00000000b39c783b */ /* 0x000fee0000000200 */
[C---:B------:R-:W-:Y:S08]  /*5320*/  HMMA.16816.F32.BF16 R12, R144.reuse, R160, R12 ;  /* 0x000000a0900c723c */ /* 0x040ff0000004180c */
[C---:B------:R-:W-:Y:S01]  /*5330*/  HMMA.16816.F32.BF16 R16, R144.reuse, R162, R16 ;  /* 0x000000a29010723c */ /* 0x040fe20000041810 */
[----:B------:R-:W-:Y:S07]  /*5340*/  LDSM.16.M88.4 R160, [R178] ;  /* 0x00000000b2a0783b */ /* 0x000fee0000000200 */
[C---:B-----5:R-:W-:Y:S08]  /*5350*/  HMMA.16816.F32.BF16 R20, R144.reuse, R152, R20 ;  /* 0x000000989014723c */ /* 0x060ff00000041814 */
        /* <DEDUP_REMOVED lines=32> */
[C---:B-1----:R-:W-:Y:S01]  /*5560*/  HMMA.16816.F32.BF16 R4, R140.reuse, R168, R4 ;  /* 0x000000a88c04723c */ /* 0x042fe20000041804 */
[----:B------:R-:W-:Y:S04]  /*5570*/  DEPBAR.LE SB0, 0x0 ;  /* 0x000080000000791a */ /* 0x000fe80000000000 */
[----:B------:R-:W-:Y:S03]  /*5580*/  BAR.SYNC.DEFER_BLOCKING 0x0 ;  /* 0x0000000000007b1d */ /* 0x000fe60000010000 */
[C---:B------:R-:W-:Y:S08]  /*5590*/  HMMA.16816.F32.BF16 R8, R140.reuse, R170, R8 ;  /* 0x000000aa8c08723c */ /* 0x040ff00000041808 */
[C---:B------:R-:W-:Y:S08]  /*55a0*/  HMMA.16816.F32.BF16 R12, R140.reuse, R172, R12 ;  /* 0x000000ac8c0c723c */ /* 0x040ff0000004180c */
[C---:B------:R-:W-:Y:S08]  /*55b0*/  HMMA.16816.F32.BF16 R16, R140.reuse, R174, R16 ;  /* 0x000000ae8c10723c */ /* 0x040ff00000041810 */
[C---:B--2---:R-:W-:Y:S08]  /*55c0*/  HMMA.16816.F32.BF16 R20, R140.reuse, R136, R20 ;  /* 0x000000888c14723c */ /* 0x044ff00000041814 */
[C---:B------:R-:W-:Y:S08]  /*55d0*/  HMMA.16816.F32.BF16 R24, R140.reuse, R138, R24 ;  /* 0x0000008a8c18723c */ /* 0x040ff00000041818 */
[C---:B----4-:R-:W-:Y:S08]  /*55e0*/  HMMA.16816.F32.BF16 R28, R140.reuse, R148, R28 ;  /* 0x000000948c1c723c */ /* 0x050ff0000004181c */
[----:B------:R-:W-:Y:S08]  /*55f0*/  HMMA.16816.F32.BF16 R32, R140, R150, R32 ;  /* 0x000000968c20723c */ /* 0x000ff00000041820 */
[C---:B---3--:R-:W-:Y:S08]  /*5600*/  HMMA.16816.F32.BF16 R4, R144.reuse, R156, R4 ;  /* 0x0000009c9004723c */ /* 0x048ff00000041804 */
        /* <DEDUP_REMOVED lines=8> */
.L_x_34:
[----:B------:R-:W-:Y:S01]  /*5690*/  FMNMX.FTZ R2, R4, R133, !PT ;  /* 0x0000008504027209 */ /* 0x000fe20007810000 */
[----:B-1----:R-:W-:Y:S01]  /*56a0*/  LDSM.16.MT88.4 R140, [R190+0x100] ;  /* 0x00010000be8c783b */ /* 0x002fe20000004200 */
        /* <DEDUP_REMOVED lines=32> */
[----:B------:R-:W-:Y:S02]  /*58b0*/  ISETP.GT.AND P0, PT, R213, RZ, PT ;  /* 0x000000ffd500720c */ /* 0x000fe40003f04270 */
        /* <DEDUP_REMOVED lines=27> */
[--C-:B------:R-:W-:Y:S02]  /*5a70*/  FFMA.FTZ R166, R11, c[0x0][0x2d0], -R167.reuse ;  /* 0x0000b4000ba67a23 */ /* 0x100fe400000108a7 */
[----:B------:R-:W-:Y:S01]  /*5a80*/  FMUL.FTZ R0, R133, c[0x0][0x2d0] ;  /* 0x0000b40085007a20 */ /* 0x000fe20000410000 */
[----:B------:R-:W-:Y:S01]  /*5a90*/  MOV R133, R132 ;  /* 0x0000008400857202 */ /* 0x000fe20000000f00 */
[--C-:B------:R-:W-:Y:S02]  /*5aa0*/  FFMA.FTZ R214, R32, c[0x0][0x2d0], -R168.reuse ;  /* 0x0000b40020d67a23 */ /* 0x100fe400000108a8 */
[--C-:B------:R-:W-:Y:S01]  /*5ab0*/  FFMA.FTZ R216, R34, c[0x0][0x2d0], -R167.reuse ;  /* 0x0000b40022d87a23 */ /* 0x100fe200000108a7 */
[----:B------:R-:W-:Y:S01]  /*5ac0*/  MUFU.EX2 R164, R164 ;  /* 0x000000a400a47308 */ /* 0x000fe20000000800 */
[--C-:B------:R-:W-:Y:S02]  /*5ad0*/  FFMA.FTZ R169, R12, c[0x0][0x2d0], -R168.reuse ;  /* 0x0000b4000ca97a23 */ /* 0x100fe400000108a8 */
[--C-:B------:R-:W-:Y:S02]  /*5ae0*/  FFMA.FTZ R170, R13, c[0x0][0x2d0], -R168.reuse ;  /* 0x0000b4000daa7a23 */ /* 0x100fe400000108a8 */
[--C-:B------:R-:W-:Y:S02]  /*5af0*/  FFMA.FTZ R171, R14, c[0x0][0x2d0], -R167.reuse ;  /* 0x0000b4000eab7a23 */ /* 0x100fe400000108a7 */
[--C-:B------:R-:W-:Y:S02]  /*5b00*/  FFMA.FTZ R172, R15, c[0x0][0x2d0], -R167.reuse ;  /* 0x0000b4000fac7a23 */ /* 0x100fe400000108a7 */
[--C-:B------:R-:W-:Y:S01]  /*5b10*/  FFMA.FTZ R173, R16, c[0x0][0x2d0], -R168.reuse ;  /* 0x0000b40010ad7a23 */ /* 0x100fe200000108a8 */
[----:B------:R-:W4:Y:S01]  /*5b20*/  MUFU.EX2 R0, R0 ;  /* 0x0000000000007308 */ /* 0x000f220000000800 */
[--C-:B------:R-:W-:Y:S02]  /*5b30*/  FFMA.FTZ R174, R17, c[0x0][0x2d0], -R168.reuse ;  /* 0x0000b40011ae7a23 */ /* 0x100fe400000108a8 */
[--C-:B------:R-:W-:Y:S02]  /*5b40*/  FFMA.FTZ R175, R18, c[0x0][0x2d0], -R167.reuse ;  /* 0x0000b40012af7a23 */ /* 0x100fe400000108a7 */
[----:B--2---:R-:W-:Y:S02]  /*5b50*/  FFMA.FTZ R135, R9, c[0x0][0x2d0], -R168 ;  /* 0x0000b40009877a23 */ /* 0x004fe400000108a8 */
[C---:B---3--:R-:W-:Y:S02]  /*5b60*/  FMUL.FTZ R8, R2.reuse, R128 ;  /* 0x0000008002087220 */ /* 0x048fe40000410000 */
[C---:B------:R-:W-:Y:S01]  /*5b70*/  FMUL.FTZ R9, R2.reuse, R129 ;  /* 0x0000008102097220 */ /* 0x040fe20000410000 */
[----:B------:R-:W2:Y:S01]  /*5b80*/  MUFU.EX2 R5, R5 ;  /* 0x0000000500057308 */ /* 0x000ea20000000800 */
[C---:B------:R-:W-:Y:S02]  /*5b90*/  FMUL.FTZ R36, R2.reuse, R36 ;  /* 0x0000002402247220 */ /* 0x040fe40000410000 */
[C---:B------:R-:W-:Y:S02]  /*5ba0*/  FMUL.FTZ R37, R2.reuse, R37 ;  /* 0x0000002502257220 */ /* 0x040fe40000410000 */
[C---:B------:R-:W-:Y:S02]  /*5bb0*/  FMUL.FTZ R40, R2.reuse, R40 ;  /* 0x0000002802287220 */ /* 0x040fe40000410000 */
[C---:B------:R-:W-:Y:S02]  /*5bc0*/  FMUL.FTZ R41, R2.reuse, R41 ;  /* 0x0000002902297220 */ /* 0x040fe40000410000 */
[C---:B------:R-:W-:Y:S01]  /*5bd0*/  FMUL.FTZ R44, R2.reuse, R44 ;  /* 0x0000002c022c7220 */ /* 0x040fe20000410000 */
[----:B------:R-:W-:Y:S01]  /*5be0*/  MUFU.EX2 R134, R134 ;  /* 0x0000008600867308 */ /* 0x000fe20000000800 */
[C---:B------:R-:W-:Y:S02]  /*5bf0*/  FMUL.FTZ R45, R2.reuse, R45 ;  /* 0x0000002d022d7220 */ /* 0x040fe40000410000 */
[----:B------:R-:W-:Y:S02]  /*5c00*/  FMUL.FTZ R48, R2, R48 ;  /* 0x0000003002307220 */ /* 0x000fe40000410000 */
[C---:B----4-:R-:W-:Y:S02]  /*5c10*/  FMUL.FTZ R10, R0.reuse, R130 ;  /* 0x00000082000a7220 */ /* 0x050fe40000410000 */
[C---:B------:R-:W-:Y:S02]  /*5c20*/  FMUL.FTZ R11, R0.reuse, R131 ;  /* 0x00000083000b7220 */ /* 0x040fe40000410000 */
[C---:B------:R-:W-:Y:S01]  /*5c30*/  FMUL.FTZ R38, R0.reuse, R38 ;  /* 0x0000002600267220 */ /* 0x040fe20000410000 */
[----:B------:R-:W3:Y:S01]  /*5c40*/  MUFU.EX2 R135, R135 ;  /* 0x0000008700877308 */ /* 0x000ee20000000800 */
[C---:B------:R-:W-:Y:S02]  /*5c50*/  FMUL.FTZ R39, R0.reuse, R39 ;  /* 0x0000002700277220 */ /* 0x040fe40000410000 */
[C---:B------:R-:W-:Y:S01]  /*5c60*/  FMUL.FTZ R42, R0.reuse, R42 ;  /* 0x0000002a002a7220 */ /* 0x040fe20000410000 */
[----:B--2---:R-:W-:Y:S01]  /*5c70*/  F2FP.BF16.PACK_AB R128, R5, R164 ;  /* 0x000000a40580723e */ /* 0x004fe200000010ff */
[C---:B------:R-:W-:Y:S02]  /*5c80*/  FMUL.FTZ R43, R0.reuse, R43 ;  /* 0x0000002b002b7220 */ /* 0x040fe40000410000 */
[C---:B------:R-:W-:Y:S02]  /*5c90*/  FMUL.FTZ R46, R0.reuse, R46 ;  /* 0x0000002e002e7220 */ /* 0x040fe40000410000 */
[----:B------:R-:W-:Y:S01]  /*5ca0*/  FMUL.FTZ R47, R0, R47 ;  /* 0x0000002f002f7220 */ /* 0x000fe20000410000 */
[----:B------:R-:W2:Y:S01]  /*5cb0*/  MUFU.EX2 R7, R7 ;  /* 0x0000000700077308 */ /* 0x000ea20000000800 */
[----:B------:R-:W-:Y:S02]  /*5cc0*/  FMUL.FTZ R49, R2, R49 ;  /* 0x0000003102317220 */ /* 0x000fe40000410000 */
[C---:B------:R-:W-:Y:S02]  /*5cd0*/  FMUL.FTZ R50, R0.reuse, R50 ;  /* 0x0000003200327220 */ /* 0x040fe40000410000 */
[----:B------:R-:W-:Y:S02]  /*5ce0*/  FMUL.FTZ R51, R0, R51 ;  /* 0x0000003300337220 */ /* 0x000fe40000410000 */
[C---:B------:R-:W-:Y:S02]  /*5cf0*/  FMUL.FTZ R12, R2.reuse, R124 ;  /* 0x0000007c020c7220 */ /* 0x040fe40000410000 */
[----:B------:R-:W-:Y:S01]  /*5d00*/  FMUL.FTZ R13, R2, R125 ;  /* 0x0000007d020d7220 */ /* 0x000fe20000410000 */
[----:B------:R-:W-:Y:S01]  /*5d10*/  MUFU.EX2 R165, R165 ;  /* 0x000000a500a57308 */ /* 0x000fe20000000800 */
[C---:B------:R-:W-:Y:S02]  /*5d20*/  FMUL.FTZ R14, R0.reuse, R126 ;  /* 0x0000007e000e7220 */ /* 0x040fe40000410000 */
[----:B------:R-:W-:Y:S01]  /*5d30*/  FMUL.FTZ R15, R0, R127 ;  /* 0x0000007f000f7220 */ /* 0x000fe20000410000 */
[----:B---3--:R-:W-:Y:S01]  /*5d40*/  F2FP.BF16.PACK_AB R130, R135, R134 ;  /* 0x000000868782723e */ /* 0x008fe200000010ff */
[----:B------:R-:W-:Y:S01]  /*5d50*/  LDSM.16.MT88.4 R124, [R188+0x4100] ;  /* 0x00410000bc7c783b */ /* 0x000fe20000004200 */
[C---:B------:R-:W-:Y:S02]  /*5d60*/  FMUL.FTZ R52, R2.reuse, R52 ;  /* 0x0000003402347220 */ /* 0x040fe40000410000 */
[----:B------:R-:W-:Y:S02]  /*5d70*/  FMUL.FTZ R53, R2, R53 ;  /* 0x0000003502357220 */ /* 0x000fe40000410000 */
[----:B------:R-:W3:Y:S01]  /*5d80*/  MUFU.EX2 R166, R166 ;  /* 0x000000a600a67308 */ /* 0x000ee20000000800 */
[C---:B------:R-:W-:Y:S02]  /*5d90*/  FMUL.FTZ R54, R0.reuse, R54 ;  /* 0x0000003600367220 */ /* 0x040fe40000410000 */
[----:B------:R-:W-:Y:S01]  /*5da0*/  FMUL.FTZ R55, R0, R55 ;  /* 0x0000003700377220 */ /* 0x000fe20000410000 */
[----:B--2---:R-:W-:Y:S01]  /*5db0*/  F2FP.BF16.PACK_AB R129, R7, R6 ;  /* 0x000000060781723e */ /* 0x004fe200000010ff */
[C---:B------:R-:W-:Y:S02]  /*5dc0*/  FMUL.FTZ R56, R2.reuse, R56 ;  /* 0x0000003802387220 */ /* 0x040fe40000410000 */
[----:B------:R-:W-:Y:S02]  /*5dd0*/  FMUL.FTZ R57, R2, R57 ;  /* 0x0000003902397220 */ /* 0x000fe40000410000 */
[C---:B------:R-:W-:Y:S01]  /*5de0*/  FMUL.FTZ R58, R0.reuse, R58 ;  /* 0x0000003a003a7220 */ /* 0x040fe20000410000 */
[----:B------:R-:W-:Y:S01]  /*5df0*/  MUFU.EX2 R169, R169 ;  /* 0x000000a900a97308 */ /* 0x000fe20000000800 */
[----:B------:R-:W-:Y:S02]  /*5e00*/  FMUL.FTZ R59, R0, R59 ;  /* 0x0000003b003b7220 */ /* 0x000fe40000410000 */
[C---:B------:R-:W-:Y:S02]  /*5e10*/  FMUL.FTZ R60, R2.reuse, R60 ;  /* 0x0000003c023c7220 */ /* 0x040fe40000410000 */
[----:B------:R-:W-:Y:S02]  /*5e20*/  FMUL.FTZ R61, R2, R61 ;  /* 0x0000003d023d7220 */ /* 0x000fe40000410000 */
[C---:B------:R-:W-:Y:S02]  /*5e30*/  FMUL.FTZ R62, R0.reuse, R62 ;  /* 0x0000003e003e7220 */ /* 0x040fe40000410000 */
[----:B------:R-:W-:Y:S01]  /*5e40*/  FMUL.FTZ R63, R0, R63 ;  /* 0x0000003f003f7220 */ /* 0x000fe20000410000 */
[----:B------:R-:W2:Y:S01]  /*5e50*/  MUFU.EX2 R170, R170 ;  /* 0x000000aa00aa7308 */ /* 0x000ea20000000800 */
[C---:B------:R-:W-:Y:S02]  /*5e60*/  FMUL.FTZ R64, R2.reuse, R64 ;  /* 0x0000004002407220 */ /* 0x040fe40000410000 */
[----:B------:R-:W-:Y:S01]  /*5e70*/  FMUL.FTZ R65, R2, R65 ;  /* 0x0000004102417220 */ /* 0x000fe20000410000 */
[----:B---3--:R-:W-:Y:S01]  /*5e80*/  F2FP.BF16.PACK_AB R131, R166, R165 ;  /* 0x000000a5a683723e */ /* 0x008fe200000010ff */
[C---:B------:R-:W-:Y:S02]  /*5e90*/  FMUL.FTZ R66, R0.reuse, R66 ;  /* 0x0000004200427220 */ /* 0x040fe40000410000 */
[----:B------:R-:W-:Y:S02]  /*5ea0*/  FMUL.FTZ R67, R0, R67 ;  /* 0x0000004300437220 */ /* 0x000fe40000410000 */
[C---:B------:R-:W-:Y:S01]  /*5eb0*/  FMUL.FTZ R68, R2.reuse, R68 ;  /* 0x0000004402447220 */ /* 0x040fe20000410000 */
[----:B------:R-:W-:Y:S01]  /*5ec0*/  MUFU.EX2 R171, R171 ;  /* 0x000000ab00ab7308 */ /* 0x000fe20000000800 */
[C---:B-1----:R-:W-:Y:S05]  /*5ed0*/  HMMA.16816.F32.BF16 R8, R128.reuse, R136, R8 ;  /* 0x000000888008723c */ /* 0x042fea0000041808 */
[----:B------:R-:W-:Y:S02]  /*5ee0*/  FMUL.FTZ R69, R2, R69 ;  /* 0x0000004502457220 */ /* 0x000fe40000410000 */
[C---:B------:R-:W-:Y:S01]  /*5ef0*/  FMUL.FTZ R70, R0.reuse, R70 ;  /* 0x0000004600467220 */ /* 0x040fe20000410000 */
[C---:B------:R-:W-:Y:S01]  /*5f00*/  HMMA.16816.F32.BF16 R36, R128.reuse, R138, R36 ;  /* 0x0000008a8024723c */ /* 0x040fe20000041824 */
[----:B------:R-:W1:Y:S01]  /*5f10*/  LDSM.16.MT88.4 R136, [R188+0x100] ;  /* 0x00010000bc88783b */ /* 0x000e620000004200 */
[----:B------:R-:W3:Y:S02]  /*5f20*/  MUFU.EX2 R172, R172 ;  /* 0x000000ac00ac7308 */ /* 0x000ee40000000800 */
[----:B------:R-:W-:Y:S02]  /*5f30*/  FMUL.FTZ R71, R0, R71 ;  /* 0x0000004700477220 */ /* 0x000fe40000410000 */
[C---:B------:R-:W-:Y:S02]  /*5f40*/  FMUL.FTZ R72, R2.reuse, R72 ;  /* 0x0000004802487220 */ /* 0x040fe40000410000 */
[C---:B------:R-:W-:Y:S04]  /*5f50*/  HMMA.16816.F32.BF16 R40, R128.reuse, R140, R40 ;  /* 0x0000008c8028723c */ /* 0x040fe80000041828 */
[----:B------:R-:W-:Y:S01]  /*5f60*/  FMUL.FTZ R73, R2, R73 ;  /* 0x0000004902497220 */ /* 0x000fe20000410000 */
[----:B------:R-:W-:Y:S01]  /*5f70*/  MUFU.EX2 R173, R173 ;  /* 0x000000ad00ad7308 */ /* 0x000fe20000000800 */
[C---:B------:R-:W-:Y:S02]  /*5f80*/  FMUL.FTZ R74, R0.reuse, R74 ;  /* 0x0000004a004a7220 */ /* 0x040fe40000410000 */
[C---:B------:R-:W-:Y:S01]  /*5f90*/  HMMA.16816.F32.BF16 R44, R128.reuse, R142, R44 ;  /* 0x0000008e802c723c */ /* 0x040fe2000004182c */
[----:B------:R-:W4:Y:S03]  /*5fa0*/  LDSM.16.MT88.4 R140, [R195+0x2100] ;  /* 0x00210000c38c783b */ /* 0x000f260000004200 */
[----:B------:R-:W-:Y:S02]  /*5fb0*/  FMUL.FTZ R75, R0, R75 ;  /* 0x0000004b004b7220 */ /* 0x000fe40000410000 */
[C---:B------:R-:W-:Y:S01]  /*5fc0*/  FMUL.FTZ R76, R2.reuse, R76 ;  /* 0x0000004c024c7220 */ /* 0x040fe20000410000 */
[----:B------:R-:W5:Y:S01]  /*5fd0*/  MUFU.EX2 R174, R174 ;  /* 0x000000ae00ae7308 */ /* 0x000f620000000800 */
[C---:B------:R-:W-:Y:S04]  /*5fe0*/  HMMA.16816.F32.BF16 R48, R128.reuse, R144, R48 ;  /* 0x000000908030723c */ /* 0x040fe80000041830 */
[----:B------:R-:W-:Y:S02]  /*5ff0*/  FMUL.FTZ R77, R2, R77 ;  /* 0x0000004d024d7220 */ /* 0x000fe40000410000 */
[C---:B------:R-:W-:Y:S02]  /*6000*/  FMUL.FTZ R78, R0.reuse, R78 ;  /* 0x0000004e004e7220 */ /* 0x040fe40000410000 */
[C---:B------:R-:W-:Y:S01]  /*6010*/  HMMA.16816.F32.BF16 R52, R128.reuse, R146, R52 ;  /* 0x000000928034723c */ /* 0x040fe20000041834 */
[----:B------:R-:W2:Y:S01]  /*6020*/  LDSM.16.MT88.4 R144, [R190+0x2100] ;  /* 0x00210000be90783b */ /* 0x000ea20000004200 */
[----:B------:R-:W-:Y:S02]  /*6030*/  MUFU.EX2 R175, R175 ;  /* 0x000000af00af7308 */ /* 0x000fe40000000800 */
[----:B------:R-:W-:Y:S02]  /*6040*/  FMUL.FTZ R79, R0, R79 ;  /* 0x0000004f004f7220 */ /* 0x000fe40000410000 */
[C---:B------:R-:W-:Y:S02]  /*6050*/  FMUL.FTZ R80, R2.reuse, R80 ;  /* 0x0000005002507220 */ /* 0x040fe40000410000 */
[----:B------:R-:W-:Y:S01]  /*6060*/  FMUL.FTZ R81, R2, R81 ;  /* 0x0000005102517220 */ /* 0x000fe20000410000 */
[C---:B-1----:R-:W-:Y:S03]  /*6070*/  HMMA.16816.F32.BF16 R56, R128.reuse, R136, R56 ;  /* 0x000000888038723c */ /* 0x042fe60000041838 */
[C---:B------:R-:W-:Y:S01]  /*6080*/  FMUL.FTZ R82, R0.reuse, R82 ;  /* 0x0000005200527220 */ /* 0x040fe20000410000 */
[----:B------:R-:W-:Y:S01]  /*6090*/  MUFU.EX2 R214, R214 ;  /* 0x000000d600d67308 */ /* 0x000fe20000000800 */
[----:B------:R-:W-:Y:S02]  /*60a0*/  FMUL.FTZ R83, R0, R83 ;  /* 0x0000005300537220 */ /* 0x000fe40000410000 */
[C---:B------:R-:W-:Y:S01]  /*60b0*/  FMUL.FTZ R84, R2.reuse, R84 ;  /* 0x0000005402547220 */ /* 0x040fe20000410000 */
[C---:B------:R-:W-:Y:S01]  /*60c0*/  HMMA.16816.F32.BF16 R60, R128.reuse, R138, R60 ;  /* 0x0000008a803c723c */ /* 0x040fe2000004183c */
[----:B------:R-:W1:Y:S03]  /*60d0*/  LDSM.16.MT88.4 R136, [R189+0x2100] ;  /* 0x00210000bd88783b */ /* 0x000e660000004200 */
[----:B------:R-:W-:Y:S02]  /*60e0*/  FMUL.FTZ R85, R2, R85 ;  /* 0x0000005502557220 */ /* 0x000fe40000410000 */
[C---:B------:R-:W-:Y:S01]  /*60f0*/  FMUL.FTZ R86, R0.reuse, R86 ;  /* 0x0000005600567220 */ /* 0x040fe20000410000 */
[----:B------:R-:W-:Y:S01]  /*6100*/  MUFU.EX2 R216, R216 ;  /* 0x000000d800d87308 */ /* 0x000fe20000000800 */
[C---:B----4-:R-:W-:Y:S04]  /*6110*/  HMMA.16816.F32.BF16 R64, R128.reuse, R140, R64 ;  /* 0x0000008c8040723c */ /* 0x050fe80000041840 */
[----:B------:R-:W-:Y:S02]  /*6120*/  FMUL.FTZ R87, R0, R87 ;  /* 0x0000005700577220 */ /* 0x000fe40000410000 */
[C---:B------:R-:W-:Y:S02]  /*6130*/  FMUL.FTZ R88, R2.reuse, R88 ;  /* 0x0000005802587220 */ /* 0x040fe40000410000 */
[C---:B------:R-:W-:Y:S01]  /*6140*/  HMMA.16816.F32.BF16 R68, R128.reuse, R142, R68 ;  /* 0x0000008e8044723c */ /* 0x040fe20000041844 */
[----:B------:R-:W4:Y:S03]  /*6150*/  LDSM.16.MT88.4 R140, [R188+0x2100] ;  /* 0x00210000bc8c783b */ /* 0x000f260000004200 */
[----:B------:R-:W-:Y:S02]  /*6160*/  FMUL.FTZ R89, R2, R89 ;  /* 0x0000005902597220 */ /* 0x000fe40000410000 */
[C---:B------:R-:W-:Y:S02]  /*6170*/  FMUL.FTZ R90, R0.reuse, R90 ;  /* 0x0000005a005a7220 */ /* 0x040fe40000410000 */
[C---:B--2---:R-:W-:Y:S04]  /*6180*/  HMMA.16816.F32.BF16 R72, R128.reuse, R144, R72 ;  /* 0x000000908048723c */ /* 0x044fe80000041848 */
[----:B------:R-:W-:Y:S02]  /*6190*/  FMUL.FTZ R91, R0, R91 ;  /* 0x0000005b005b7220 */ /* 0x000fe40000410000 */
[C---:B------:R-:W-:Y:S02]  /*61a0*/  FMUL.FTZ R92, R2.reuse, R92 ;  /* 0x0000005c025c7220 */ /* 0x040fe40000410000 */
[C---:B------:R-:W-:Y:S01]  /*61b0*/  HMMA.16816.F32.BF16 R76, R128.reuse, R146, R76 ;  /* 0x00000092804c723c */ /* 0x040fe2000004184c */
[----:B------:R-:W2:Y:S03]  /*61c0*/  LDSM.16.MT88.4 R144, [R195+0x4100] ;  /* 0x00410000c390783b */ /* 0x000ea60000004200 */
[----:B------:R-:W-:Y:S02]  /*61d0*/  FMUL.FTZ R93, R2, R93 ;  /* 0x0000005d025d7220 */ /* 0x000fe40000410000 */
[C---:B------:R-:W-:Y:S02]  /*61e0*/  FMUL.FTZ R94, R0.reuse, R94 ;  /* 0x0000005e005e7220 */ /* 0x040fe40000410000 */
[----:B------:R-:W-:Y:S01]  /*61f0*/  FMUL.FTZ R95, R0, R95 ;  /* 0x0000005f005f7220 */ /* 0x000fe20000410000 */
[C---:B-1----:R-:W-:Y:S03]  /*6200*/  HMMA.16816.F32.BF16 R80, R128.reuse, R136, R80 ;  /* 0x000000888050723c */ /* 0x042fe60000041850 */
[C---:B------:R-:W-:Y:S02]  /*6210*/  FMUL.FTZ R96, R2.reuse, R96 ;  /* 0x0000006002607220 */ /* 0x040fe40000410000 */
[----:B------:R-:W-:Y:S02]  /*6220*/  FMUL.FTZ R97, R2, R97 ;  /* 0x0000006102617220 */ /* 0x000fe40000410000 */
[C---:B------:R-:W-:Y:S01]  /*6230*/  FMUL.FTZ R98, R0.reuse, R98 ;  /* 0x0000006200627220 */ /* 0x040fe20000410000 */
[C---:B------:R-:W-:Y:S01]  /*6240*/  HMMA.16816.F32.BF16 R84, R128.reuse, R138, R84 ;  /* 0x0000008a8054723c */ /* 0x040fe20000041854 */
[----:B------:R-:W1:Y:S03]  /*6250*/  LDSM.16.MT88.4 R136, [R190+0x4100] ;  /* 0x00410000be88783b */ /* 0x000e660000004200 */
[----:B------:R-:W-:Y:S02]  /*6260*/  FMUL.FTZ R99, R0, R99 ;  /* 0x0000006300637220 */ /* 0x000fe40000410000 */
[C---:B------:R-:W-:Y:S02]  /*6270*/  FMUL.FTZ R100, R2.reuse, R100 ;  /* 0x0000006402647220 */ /* 0x040fe40000410000 */
        /* <DEDUP_REMOVED lines=11> */
[----:B------:R-:W-:Y:S03]  /*6330*/  LDSM.16.MT88.4 R144, [R190+0x900] ;  /* 0x00090000be90783b */ /* 0x000fe60000004200 */
[----:B------:R-:W-:Y:S02]  /*6340*/  FMUL.FTZ R107, R0, R107 ;  /* 0x0000006b006b7220 */ /* 0x000fe40000410000 */
[C---:B------:R-:W-:Y:S02]  /*6350*/  FMUL.FTZ R108, R2.reuse, R108 ;  /* 0x0000006c026c7220 */ /* 0x040fe40000410000 */
[----:B------:R-:W-:Y:S01]  /*6360*/  FMUL.FTZ R109, R2, R109 ;  /* 0x0000006d026d7220 */ /* 0x000fe20000410000 */
[C---:B-1----:R-:W-:Y:S03]  /*6370*/  HMMA.16816.F32.BF16 R12, R128.reuse, R136, R12 ;  /* 0x00000088800c723c */ /* 0x042fe6000004180c */
[C---:B------:R-:W-:Y:S02]  /*6380*/  FMUL.FTZ R110, R0.reuse, R110 ;  /* 0x0000006e006e7220 */ /* 0x040fe40000410000 */
[----:B------:R-:W-:Y:S02]  /*6390*/  FMUL.FTZ R111, R0, R111 ;  /* 0x0000006f006f7220 */ /* 0x000fe40000410000 */
[----:B------:R-:W-:Y:S01]  /*63a0*/  FFMA.FTZ R212, R19, c[0x0][0x2d0], -R167 ;  /* 0x0000b40013d47a23 */ /* 0x000fe200000108a7 */
[C---:B------:R-:W-:Y:S01]  /*63b0*/  HMMA.16816.F32.BF16 R104, R128.reuse, R138, R104 ;  /* 0x0000008a8068723c */ /* 0x040fe20000041868 */
[----:B------:R-:W1:Y:S03]  /*63c0*/  LDSM.16.MT88.4 R136, [R195+0x900] ;  /* 0x00090000c388783b */ /* 0x000e660000004200 */
[C---:B------:R-:W-:Y:S01]  /*63d0*/  FMUL.FTZ R112, R2.reuse, R112 ;  /* 0x0000007002707220 */ /* 0x040fe20000410000 */
[----:B------:R-:W2:Y:S01]  /*63e0*/  MUFU.EX2 R212, R212 ;  /* 0x000000d400d47308 */ /* 0x000ea20000000800 */
        /* <DEDUP_REMOVED lines=8> */
[----:B------:R-:W4:Y:S02]  /*6470*/  LDSM.16.MT88.4 R140, [R189+0x900] ;  /* 0x00090000bd8c783b */ /* 0x000f240000004200 */
[----:B------:R-:W-:Y:S01]  /*6480*/  FMUL.FTZ R18, R0, R122 ;  /* 0x0000007a00127220 */ /* 0x000fe20000410000 */
[----:B---3--:R-:W-:Y:S01]  /*6490*/  F2FP.BF16.PACK_AB R121, R172, R171 ;  /* 0x000000abac79723e */ /* 0x008fe200000010ff */
[----:B------:R-:W-:Y:S01]  /*64a0*/  FMUL.FTZ R19, R0, R123 ;  /* 0x0000007b00137220 */ /* 0x000fe20000410000 */
[----:B-----5:R-:W-:Y:S01]  /*64b0*/  F2FP.BF16.PACK_AB R122, R174, R173 ;  /* 0x000000adae7a723e */ /* 0x020fe200000010ff */
[----:B------:R-:W-:Y:S01]  /*64c0*/  FMUL.FTZ R116, R2, R116 ;  /* 0x0000007402747220 */ /* 0x000fe20000410000 */
[----:B--2---:R-:W-:Y:S01]  /*64d0*/  F2FP.BF16.PACK_AB R123, R212, R175 ;  /* 0x000000afd47b723e */ /* 0x004fe200000010ff */
[----:B------:R-:W-:Y:S03]  /*64e0*/  FMUL.FTZ R117, R2, R117 ;  /* 0x0000007502757220 */ /* 0x000fe60000410000 */
[C---:B------:R-:W-:Y:S03]  /*64f0*/  HMMA.16816.F32.BF16 R16, R128.reuse, R124, R16 ;  /* 0x0000007c8010723c */ /* 0x040fe60000041810 */
[C---:B------:R-:W-:Y:S02]  /*6500*/  FMUL.FTZ R118, R0.reuse, R118 ;  /* 0x0000007600767220 */ /* 0x040fe40000410000 */
[----:B------:R-:W-:Y:S02]  /*6510*/  FMUL.FTZ R119, R0, R119 ;  /* 0x0000007700777220 */ /* 0x000fe40000410000 */
[----:B------:R-:W-:Y:S02]  /*6520*/  FFMA.FTZ R164, R2, R217, R164 ;  /* 0x000000d902a47223 */ /* 0x000fe400000100a4 */
[----:B------:R-:W-:Y:S03]  /*6530*/  FFMA.FTZ R6, R0, R215, R6 ;  /* 0x000000d700067223 */ /* 0x000fe60000010006 */
[----:B------:R-:W-:Y:S01]  /*6540*/  HMMA.16816.F32.BF16 R116, R128, R126, R116 ;  /* 0x0000007e8074723c */ /* 0x000fe20000041874 */
[----:B------:R-:W2:Y:S02]  /*6550*/  LDSM.16.MT88.4 R124, [R188+0x2900] ;  /* 0x00290000bc7c783b */ /* 0x000ea40000004200 */
[----:B------:R-:W-:Y:S01]  /*6560*/  IADD3 R0, R213, -0x1, RZ ;  /* 0xffffffffd5007810 */ /* 0x000fe20007ffe0ff */
[----:B------:R-:W-:Y:S02]  /*6570*/  FADD.FTZ R5, R5, R164 ;  /* 0x000000a405057221 */ /* 0x000fe40000010000 */
[----:B------:R-:W-:Y:S01]  /*6580*/  FADD.FTZ R6, R7, R6 ;  /* 0x0000000607067221 */ /* 0x000fe20000010000 */
[----:B------:R-:W-:Y:S01]  /*6590*/  MOV R213, R0 ;  /* 0x0000000000d57202 */ /* 0x000fe20000000f00 */
[C---:B-1----:R-:W-:Y:S01]  /*65a0*/  HMMA.16816.F32.BF16 R8, R120.reuse, R136, R8 ;  /* 0x000000887808723c */ /* 0x042fe20000041808 */
[----:B------:R-:W1:Y:S04]  /*65b0*/  LDSM.16.MT88.4 R128, [R195+0x4900] ;  /* 0x00490000c380783b */ /* 0x000e680000004200 */
[----:B------:R-:W-:Y:S01]  /*65c0*/  FADD.FTZ R134, R134, R5 ;  /* 0x0000000586867221 */ /* 0x000fe20000010000 */
[----:B------:R-:W-:Y:S01]  /*65d0*/  MOV R0, R3 ;  /* 0x0000000300007202 */ /* 0x000fe20000000f00 */
[----:B------:R-:W-:Y:S01]  /*65e0*/  FADD.FTZ R165, R165, R6 ;  /* 0x00000006a5a57221 */ /* 0x000fe20000010000 */
[C---:B------:R-:W-:Y:S01]  /*65f0*/  HMMA.16816.F32.BF16 R36, R120.reuse, R138, R36 ;  /* 0x0000008a7824723c */ /* 0x040fe20000041824 */
[----:B------:R-:W3:Y:S03]  /*6600*/  LDSM.16.MT88.4 R136, [R190+0x4900] ;  /* 0x00490000be88783b */ /* 0x000ee60000004200 */
[----:B------:R-:W-:Y:S02]  /*6610*/  FADD.FTZ R134, R135, R134 ;  /* 0x0000008687867221 */ /* 0x000fe40000010000 */
[----:B------:R-:W-:Y:S02]  /*6620*/  FADD.FTZ R166, R166, R165 ;  /* 0x000000a5a6a67221 */ /* 0x000fe40000010000 */
[C---:B------:R-:W-:Y:S04]  /*6630*/  HMMA.16816.F32.BF16 R40, R120.reuse, R144, R40 ;  /* 0x000000907828723c */ /* 0x040fe80000041828 */
[----:B------:R-:W-:Y:S02]  /*6640*/  FADD.FTZ R169, R169, R134 ;  /* 0x00000086a9a97221 */ /* 0x000fe40000010000 */
[----:B------:R-:W-:Y:S02]  /*6650*/  FADD.FTZ R171, R171, R166 ;  /* 0x000000a6abab7221 */ /* 0x000fe40000010000 */
[C---:B------:R-:W-:Y:S01]  /*6660*/  HMMA.16816.F32.BF16 R44, R120.reuse, R146, R44 ;  /* 0x00000092782c723c */ /* 0x040fe2000004182c */
[----:B------:R-:W-:Y:S03]  /*6670*/  LDSM.16.MT88.4 R144, [R190+0x3100] ;  /* 0x00310000be90783b */ /* 0x000fe60000004200 */
[----:B------:R-:W-:Y:S02]  /*6680*/  FADD.FTZ R170, R170, R169 ;  /* 0x000000a9aaaa7221 */ /* 0x000fe40000010000 */
[----:B------:R-:W-:Y:S02]  /*6690*/  FADD.FTZ R172, R172, R171 ;  /* 0x000000abacac7221 */ /* 0x000fe40000010000 */
[C---:B----4-:R-:W-:Y:S04]  /*66a0*/  HMMA.16816.F32.BF16 R48, R120.reuse, R140, R48 ;  /* 0x0000008c7830723c */ /* 0x050fe80000041830 */
[----:B------:R-:W-:Y:S02]  /*66b0*/  FADD.FTZ R173, R173, R170 ;  /* 0x000000aaadad7221 */ /* 0x000fe40000010000 */
[----:B------:R-:W-:Y:S02]  /*66c0*/  FADD.FTZ R5, R175, R172 ;  /* 0x000000acaf057221 */ /* 0x000fe40000010000 */
[C---:B------:R-:W-:Y:S01]  /*66d0*/  HMMA.16816.F32.BF16 R52, R120.reuse, R142, R52 ;  /* 0x0000008e7834723c */ /* 0x040fe20000041834 */
[----:B------:R-:W4:Y:S03]  /*66e0*/  LDSM.16.MT88.4 R140, [R189+0x4900] ;  /* 0x00490000bd8c783b */ /* 0x000f260000004200 */
[----:B------:R-:W-:Y:S02]  /*66f0*/  FADD.FTZ R173, R174, R173 ;  /* 0x000000adaead7221 */ /* 0x000fe40000010000 */
[----:B------:R-:W-:Y:S02]  /*6700*/  FADD.FTZ R5, R212, R5 ;  /* 0x00000005d4057221 */ /* 0x000fe40000010000 */
        /* <DEDUP_REMOVED lines=24> */
[----:B------:R-:W3:Y:S01]  /*6890*/  MUFU.EX2 R155, R155 ;  /* 0x0000009b009b7308 */ /* 0x000ee20000000800 */
[----:B------:R-:W-:Y:S02]  /*68a0*/  FFMA.FTZ R168, R33, c[0x0][0x2d0], -R168 ;  /* 0x0000b40021a87a23 */ /* 0x000fe400000108a8 */
[C---:B--2---:R-:W-:Y:S04]  /*68b0*/  HMMA.16816.F32.BF16 R88, R120.reuse, R124, R88 ;  /* 0x0000007c7858723c */ /* 0x044fe80000041858 */
[--C-:B------:R-:W-:Y:S02]  /*68c0*/  FFMA.FTZ R162, R30, c[0x0][0x2d0], -R167.reuse ;  /* 0x0000b4001ea27a23 */ /* 0x100fe400000108a7 */
[--C-:B------:R-:W-:Y:S01]  /*68d0*/  FFMA.FTZ R163, R31, c[0x0][0x2d0], -R167.reuse ;  /* 0x0000b4001fa37a23 */ /* 0x100fe200000108a7 */
[----:B------:R-:W-:Y:S01]  /*68e0*/  MUFU.EX2 R156, R156 ;  /* 0x0000009c009c7308 */ /* 0x000fe20000000800 */
[C---:B------:R-:W-:Y:S01]  /*68f0*/  HMMA.16816.F32.BF16 R92, R120.reuse, R126, R92 ;  /* 0x0000007e785c723c */ /* 0x040fe2000004185c */
[----:B------:R-:W2:Y:S03]  /*6900*/  LDSM.16.MT88.4 R124, [R195+0x1100] ;  /* 0x00110000c37c783b */ /* 0x000ea60000004200 */
[----:B------:R-:W-:Y:S04]  /*6910*/  FFMA.FTZ R167, R35, c[0x0][0x2d0], -R167 ;  /* 0x0000b40023a77a23 */ /* 0x000fe800000108a7 */
[C---:B-1----:R-:W-:Y:S01]  /*6920*/  HMMA.16816.F32.BF16 R96, R120.reuse, R128, R96 ;  /* 0x000000807860723c */ /* 0x042fe20000041860 */
[----:B------:R-:W-:Y:S01]  /*6930*/  LDSM.16.MT88.4 R28, [R188+0x5100] ;  /* 0x00510000bc1c783b */ /* 0x000fe20000004200 */
[----:B------:R-:W1:Y:S06]  /*6940*/  MUFU.EX2 R157, R157 ;  /* 0x0000009d009d7308 */ /* 0x000e6c0000000800 */
[C---:B------:R-:W-:Y:S01]  /*6950*/  HMMA.16816.F32.BF16 R100, R120.reuse, R130, R100 ;  /* 0x000000827864723c */ /* 0x040fe20000041864 */
[----:B------:R-:W1:Y:S03]  /*6960*/  LDSM.16.MT88.4 R128, [R190+0x1100] ;  /* 0x00110000be80783b */ /* 0x000e660000004200 */
[----:B------:R-:W-:Y:S04]  /*6970*/  MUFU.EX2 R158, R158 ;  /* 0x0000009e009e7308 */ /* 0x000fe80000000800 */
[C---:B---3--:R-:W-:Y:S01]  /*6980*/  HMMA.16816.F32.BF16 R12, R120.reuse, R136, R12 ;  /* 0x00000088780c723c */ /* 0x048fe2000004180c */
[----:B------:R-:W-:Y:S05]  /*6990*/  LDSM.16.MT88.4 R32, [R189+0x1900] ;  /* 0x00190000bd20783b */ /* 0x000fea0000004200 */
[----:B------:R-:W3:Y:S02]  /*69a0*/  MUFU.EX2 R159, R159 ;  /* 0x0000009f009f7308 */ /* 0x000ee40000000800 */
[C---:B------:R-:W-:Y:S01]  /*69b0*/  HMMA.16816.F32.BF16 R104, R120.reuse, R138, R104 ;  /* 0x0000008a7868723c */ /* 0x040fe20000041868 */
[----:B------:R-:W2:Y:S07]  /*69c0*/  LDSM.16.MT88.4 R136, [R188+0x1100] ;  /* 0x00110000bc88783b */ /* 0x000eae0000004200 */
[C---:B----4-:R-:W-:Y:S01]  /*69d0*/  HMMA.16816.F32.BF16 R108, R120.reuse, R140, R108 ;  /* 0x0000008c786c723c */ /* 0x050fe2000004186c */
[----:B------:R-:W-:Y:S07]  /*69e0*/  MUFU.EX2 R160, R160 ;  /* 0x000000a000a07308 */ /* 0x000fee0000000800 */
[C---:B------:R-:W-:Y:S01]  /*69f0*/  HMMA.16816.F32.BF16 R112, R120.reuse, R142, R112 ;  /* 0x0000008e7870723c */ /* 0x040fe20000041870 */
[----:B------:R-:W4:Y:S02]  /*6a00*/  LDSM.16.MT88.4 R140, [R195+0x3100] ;  /* 0x00310000c38c783b */ /* 0x000f240000004200 */
        /* <DEDUP_REMOVED lines=10> */
[----:B---3--:R-:W-:Y:S03]  /*6ab0*/  F2FP.BF16.PACK_AB R23, R159, R158 ;  /* 0x0000009e9f17723e */ /* 0x008fe600000010ff */
[----:B------:R-:W-:Y:S02]  /*6ac0*/  FADD.FTZ R154, R154, R5 ;  /* 0x000000059a9a7221 */ /* 0x000fe40000010000 */
[----:B------:R-:W-:Y:S02]  /*6ad0*/  FADD.FTZ R153, R153, R152 ;  /* 0x0000009899997221 */ /* 0x000fe40000010000 */
[C---:B--2---:R-:W-:Y:S02]  /*6ae0*/  HMMA.16816.F32.BF16 R8, R20.reuse, R124, R8 ;  /* 0x0000007c1408723c */ /* 0x044fe40000041808 */
[----:B------:R-:W2:Y:S03]  /*6af0*/  MUFU.EX2 R219, R168 ;  /* 0x000000a800db7308 */ /* 0x000ea60000000800 */
[----:B------:R-:W-:Y:S02]  /*6b00*/  FADD.FTZ R155, R155, R154 ;  /* 0x0000009a9b9b7221 */ /* 0x000fe40000010000 */
[----:B------:R-:W-:Y:S01]  /*6b10*/  FADD.FTZ R156, R156, R153 ;  /* 0x000000999c9c7221 */ /* 0x000fe20000010000 */
[C---:B------:R-:W-:Y:S01]  /*6b20*/  HMMA.16816.F32.BF16 R36, R20.reuse, R126, R36 ;  /* 0x0000007e1424723c */ /* 0x040fe20000041824 */
[----:B------:R-:W-:Y:S03]  /*6b30*/  LDSM.16.MT88.4 R124, [R190+0x5100] ;  /* 0x00510000be7c783b */ /* 0x000fe60000004200 */
[----:B------:R-:W3:Y:S01]  /*6b40*/  MUFU.EX2 R167, R167 ;  /* 0x000000a700a77308 */ /* 0x000ee20000000800 */
[----:B------:R-:W-:Y:S02]  /*6b50*/  FADD.FTZ R158, R158, R155 ;  /* 0x0000009b9e9e7221 */ /* 0x000fe40000010000 */
[----:B------:R-:W-:Y:S01]  /*6b60*/  FADD.FTZ R157, R157, R156 ;  /* 0x0000009c9d9d7221 */ /* 0x000fe20000010000 */
[C---:B------:R-:W-:Y:S04]  /*6b70*/  HMMA.16816.F32.BF16 R40, R20.reuse, R128, R40 ;  /* 0x000000801428723c */ /* 0x040fe80000041828 */
[----:B------:R-:W-:Y:S04]  /*6b80*/  FADD.FTZ R159, R159, R158 ;  /* 0x0000009e9f9f7221 */ /* 0x000fe80000010000 */
[C---:B------:R-:W-:Y:S01]  /*6b90*/  HMMA.16816.F32.BF16 R44, R20.reuse, R130, R44 ;  /* 0x00000082142c723c */ /* 0x040fe2000004182c */
[----:B------:R-:W-:Y:S07]  /*6ba0*/  LDSM.16.MT88.4 R128, [R189+0x5100] ;  /* 0x00510000bd80783b */ /* 0x000fee0000004200 */
[C---:B------:R-:W-:Y:S08]  /*6bb0*/  HMMA.16816.F32.BF16 R48, R20.reuse, R24, R48 ;  /* 0x000000181430723c */ /* 0x040ff00000041830 */
[C---:B------:R-:W-:Y:S01]  /*6bc0*/  HMMA.16816.F32.BF16 R52, R20.reuse, R26, R52 ;  /* 0x0000001a1434723c */ /* 0x040fe20000041834 */
[----:B------:R-:W1:Y:S07]  /*6bd0*/  LDSM.16.MT88.4 R24, [R195+0x5100] ;  /* 0x00510000c318783b */ /* 0x000e6e0000004200 */
[C---:B------:R-:W-:Y:S08]  /*6be0*/  HMMA.16816.F32.BF16 R56, R20.reuse, R136, R56 ;  /* 0x000000881438723c */ /* 0x040ff00000041838 */
[C---:B------:R-:W-:Y:S01]  /*6bf0*/  HMMA.16816.F32.BF16 R60, R20.reuse, R138, R60 ;  /* 0x0000008a143c723c */ /* 0x040fe2000004183c */
[----:B------:R-:W-:Y:S07]  /*6c00*/  LDSM.16.MT88.4 R136, [R195+0x3900] ;  /* 0x00390000c388783b */ /* 0x000fee0000004200 */
[C---:B----4-:R-:W-:Y:S08]  /*6c10*/  HMMA.16816.F32.BF16 R64, R20.reuse, R140, R64 ;  /* 0x0000008c1440723c */ /* 0x050ff00000041840 */
        /* <DEDUP_REMOVED lines=8> */
[C---:B-----5:R-:W-:Y:S08]  /*6ca0*/  HMMA.16816.F32.BF16 R88, R20.reuse, R120, R88 ;  /* 0x000000781458723c */ /* 0x060ff00000041858 */
[C---:B------:R-:W-:Y:S01]  /*6cb0*/  HMMA.16816.F32.BF16 R92, R20.reuse, R122, R92 ;  /* 0x0000007a145c723c */ /* 0x040fe2000004185c */
[----:B------:R-:W-:Y:S07]  /*6cc0*/  LDSM.16.MT88.4 R120, [R190+0x1900] ;  /* 0x00190000be78783b */ /* 0x000fee0000004200 */
[C---:B-1----:R-:W-:Y:S08]  /*6cd0*/  HMMA.16816.F32.BF16 R96, R20.reuse, R24, R96 ;  /* 0x000000181460723c */ /* 0x042ff00000041860 */
[C---:B------:R-:W-:Y:S01]  /*6ce0*/  HMMA.16816.F32.BF16 R100, R20.reuse, R26, R100 ;  /* 0x0000001a1464723c */ /* 0x040fe20000041864 */
[----:B------:R-:W1:Y:S07]  /*6cf0*/  LDSM.16.MT88.4 R24, [R195+0x1900] ;  /* 0x00190000c318783b */ /* 0x000e6e0000004200 */
[C---:B------:R-:W-:Y:S08]  /*6d00*/  HMMA.16816.F32.BF16 R12, R20.reuse, R124, R12 ;  /* 0x0000007c140c723c */ /* 0x040ff0000004180c */
[C---:B------:R-:W-:Y:S01]  /*6d10*/  HMMA.16816.F32.BF16 R104, R20.reuse, R126, R104 ;  /* 0x0000007e1468723c */ /* 0x040fe20000041868 */
[----:B------:R-:W4:Y:S07]  /*6d20*/  LDSM.16.MT88.4 R124, [R188+0x1900] ;  /* 0x00190000bc7c783b */ /* 0x000f2e0000004200 */
[C---:B------:R-:W-:Y:S08]  /*6d30*/  HMMA.16816.F32.BF16 R108, R20.reuse, R128, R108 ;  /* 0x00000080146c723c */ /* 0x040ff0000004186c */
[C---:B------:R-:W-:Y:S08]  /*6d40*/  HMMA.16816.F32.BF16 R112, R20.reuse, R130, R112 ;  /* 0x000000821470723c */ /* 0x040ff00000041870 */
[C---:B------:R-:W-:Y:S08]  /*6d50*/  HMMA.16816.F32.BF16 R16, R20.reuse, R28, R16 ;  /* 0x0000001c1410723c */ /* 0x040ff00000041810 */
[----:B------:R-:W-:Y:S01]  /*6d60*/  HMMA.16816.F32.BF16 R116, R20, R30, R116 ;  /* 0x0000001e1474723c */ /* 0x000fe20000041874 */
[----:B------:R-:W5:Y:S06]  /*6d70*/  LDSM.16.MT88.4 R28, [R189+0x3900] ;  /* 0x00390000bd1c783b */ /* 0x000f6c0000004200 */
[----:B------:R-:W-:Y:S01]  /*6d80*/  F2FP.BF16.PACK_AB R20, R161, R160 ;  /* 0x000000a0a114723e */ /* 0x000fe200000010ff */
[----:B------:R-:W-:Y:S01]  /*6d90*/  FADD.FTZ R160, R160, R157 ;  /* 0x0000009da0a07221 */ /* 0x000fe20000010000 */
[----:B------:R-:W-:Y:S03]  /*6da0*/  F2FP.BF16.PACK_AB R21, R163, R162 ;  /* 0x000000a2a315723e */ /* 0x000fe600000010ff */
[----:B--2---:R-:W-:Y:S01]  /*6db0*/  F2FP.BF16.PACK_AB R22, R219, R214 ;  /* 0x000000d6db16723e */ /* 0x004fe200000010ff */
[----:B------:R-:W-:Y:S01]  /*6dc0*/  FADD.FTZ R162, R162, R159 ;  /* 0x0000009fa2a27221 */ /* 0x000fe20000010000 */
[----:B---3--:R-:W-:Y:S01]  /*6dd0*/  F2FP.BF16.PACK_AB R23, R167, R216 ;  /* 0x000000d8a717723e */ /* 0x008fe200000010ff */
[----:B------:R-:W-:Y:S02]  /*6de0*/  FADD.FTZ R161, R161, R160 ;  /* 0x000000a0a1a17221 */ /* 0x000fe40000010000 */
[----:B------:R-:W-:Y:S02]  /*6df0*/  FADD.FTZ R163, R163, R162 ;  /* 0x000000a2a3a37221 */ /* 0x000fe40000010000 */
[----:B------:R-:W-:Y:S02]  /*6e00*/  FADD.FTZ R214, R214, R161 ;  /* 0x000000a1d6d67221 */ /* 0x000fe40000010000 */
[C---:B-1----:R-:W-:Y:S01]  /*6e10*/  HMMA.16816.F32.BF16 R128, R20.reuse, R24, R8 ;  /* 0x000000181480723c */ /* 0x042fe20000041808 */
[----:B------:R-:W1:Y:S02]  /*6e20*/  LDSM.16.MT88.4 R8, [R190+0x5900] ;  /* 0x00590000be08783b */ /* 0x000e640000004200 */
[----:B------:R-:W-:Y:S02]  /*6e30*/  FADD.FTZ R216, R216, R163 ;  /* 0x000000a3d8d87221 */ /* 0x000fe40000010000 */
[----:B------:R-:W-:Y:S02]  /*6e40*/  FADD.FTZ R217, R219, R214 ;  /* 0x000000d6dbd97221 */ /* 0x000fe40000010000 */
[----:B------:R-:W-:Y:S01]  /*6e50*/  FADD.FTZ R215, R167, R216 ;  /* 0x000000d8a7d77221 */ /* 0x000fe20000010000 */
        /* <DEDUP_REMOVED lines=12> */
[C---:B-----5:R-:W-:Y:S08]  /*6f20*/  HMMA.16816.F32.BF16 R80, R20.reuse, R28, R80 ;  /* 0x0000001c1450723c */ /* 0x060ff00000041850 */
[C---:B------:R-:W-:Y:S01]  /*6f30*/  HMMA.16816.F32.BF16 R84, R20.reuse, R30, R84 ;  /* 0x0000001e1454723c */ /* 0x040fe20000041854 */
[----:B------:R-:W3:Y:S07]  /*6f40*/  LDSM.16.MT88.4 R28, [R188+0x5900] ;  /* 0x00590000bc1c783b */ /* 0x000eee0000004200 */
[C---:B------:R-:W-:Y:S08]  /*6f50*/  HMMA.16816.F32.BF16 R88, R20.reuse, R144, R88 ;  /* 0x000000901458723c */ /* 0x040ff00000041858 */
[C---:B------:R-:W-:Y:S08]  /*6f60*/  HMMA.16816.F32.BF16 R92, R20.reuse, R146, R92 ;  /* 0x00000092145c723c */ /* 0x040ff0000004185c */
[C---:B------:R-:W-:Y:S08]  /*6f70*/  HMMA.16816.F32.BF16 R96, R20.reuse, R148, R96 ;  /* 0x000000941460723c */ /* 0x040ff00000041860 */
[C---:B------:R-:W-:Y:S08]  /*6f80*/  HMMA.16816.F32.BF16 R100, R20.reuse, R150, R100 ;  /* 0x000000961464723c */ /* 0x040ff00000041864 */
[C---:B-1----:R-:W-:Y:S08]  /*6f90*/  HMMA.16816.F32.BF16 R124, R20.reuse, R8, R12 ;  /* 0x00000008147c723c */ /* 0x042ff0000004180c */
[C---:B------:R-:W-:Y:S08]  /*6fa0*/  HMMA.16816.F32.BF16 R104, R20.reuse, R10, R104 ;  /* 0x0000000a1468723c */ /* 0x040ff00000041868 */
[C---:B--2---:R-:W-:Y:S08]  /*6fb0*/  HMMA.16816.F32.BF16 R108, R20.reuse, R24, R108 ;  /* 0x00000018146c723c */ /* 0x044ff0000004186c */
[C---:B------:R-:W-:Y:S08]  /*6fc0*/  HMMA.16816.F32.BF16 R112, R20.reuse, R26, R112 ;  /* 0x0000001a1470723c */ /* 0x040ff00000041870 */
[C---:B---3--:R-:W-:Y:S08]  /*6fd0*/  HMMA.16816.F32.BF16 R120, R20.reuse, R28, R16 ;  /* 0x0000001c1478723c */ /* 0x048ff00000041810 */
[----:B------:R-:W-:Y:S01]  /*6fe0*/  HMMA.16816.F32.BF16 R116, R20, R30, R116 ;  /* 0x0000001e1474723c */ /* 0x000fe20000041874 */
[----:B------:R-:W-:-:S07]  /*6ff0*/  @P0 BRA `(.L_x_33) ;  /* 0xffffda0000000947 */ /* 0x000fce000383ffff */
.L_x_32:
[----:B------:R-:W1:Y:S01]  /*7000*/  SHFL.BFLY PT, R6, R217, 0x2, 0x1f ;  /* 0x0c401f00d9067f89 */ /* 0x000e6200000e0000 */
[----:B------:R-:W-:-:S02]  /*7010*/  MOV R4, RZ ;  /* 0x000000ff00047202 */ /* 0x000fc40000000f00 */
[----:B------:R-:W-:Y:S01]  /*7020*/  MOV R2, RZ ;  /* 0x000000ff00027202 */ /* 0x000fe20000000f00 */
[----:B------:R-:W2:Y:S01]  /*7030*/  SHFL.BFLY PT, R0, R215, 0x2, 0x1f ;  /* 0x0c401f00d7007f89 */ /* 0x000ea200000e0000 */
[----:B------:R-:W-:Y:S02]  /*7040*/  MOV R8, 0xff800000 ;  /* 0xff80000000087802 */ /* 0x000fe40000000f00 */
[----:B------:R-:W-:Y:S01]  /*7050*/  PLOP3.LUT P2, PT, PT, PT, PT, 0x8, 0x0 ;  /* 0x000000000000781c */ /* 0x000fe20003f4e170 */
[----:B-1----:R-:W-:Y:S02]  /*7060*/  FADD.FTZ R6, R6, R217 ;  /* 0x000000d906067221 */ /* 0x002fe40000010000 */
[----:B--2---:R-:W-:-:S03]  /*7070*/  FADD.FTZ R7, R0, R215 ;  /* 0x000000d700077221 */ /* 0x004fc60000010000 */
[----:B------:R-:W1:Y:S04]  /*7080*/  SHFL.BFLY PT, R5, R6, 0x1, 0x1f ;  /* 0x0c201f0006057f89 */ /* 0x000e6800000e0000 */
[----:B------:R-:W2:Y:S01]  /*7090*/  SHFL.BFLY PT, R0, R7, 0x1, 0x1f ;  /* 0x0c201f0007007f89 */ /* 0x000ea200000e0000 */
[----:B-1----:R-:W-:Y:S01]  /*70a0*/  FADD.FTZ R5, R6, R5 ;  /* 0x0000000506057221 */ /* 0x002fe20000010000 */
[----:B------:R-:W-:Y:S01]  /*70b0*/  MOV R6, 0xff800000 ;  /* 0xff80000000067802 */ /* 0x000fe20000000f00 */
[----:B--2---:R-:W-:-:S03]  /*70c0*/  FADD.FTZ R0, R0, R7 ;  /* 0x0000000700007221 */ /* 0x004fc60000010000 */
[----:B------:R-:W-:Y:S02]  /*70d0*/  FSETP.NE.FTZ.AND P1, PT, R5, RZ, PT ;  /* 0x000000ff0500720b */ /* 0x000fe40003f35000 */
[----:B------:R-:W-:-:S11]  /*70e0*/  FSETP.NE.FTZ.AND P0, PT, R0, RZ, PT ;  /* 0x000000ff0000720b */ /* 0x000fd60003f15000 */
[----:B------:R-:W1:Y:S01]  /*70f0*/  @P1 MUFU.RCP R4, R5 ;  /* 0x0000000500041308 */ /* 0x000e620000001000 */
[----:B------:R-:W-:-:S05]  /*7100*/  @P1 MOV R7, 0x3f317218 ;  /* 0x3f31721800071802 */ /* 0x000fca0000000f00 */
[----:B------:R-:W-:Y:S02]  /*7110*/  @P1 FMUL.FTZ R7, R7, c[0x0][0x2d0] ;  /* 0x0000b40007071a20 */ /* 0x000fe40000410000 */
[----:B------:R-:W-:Y:S08]  /*7120*/  @P0 MUFU.RCP R2, R0 ;  /* 0x0000000000020308 */ /* 0x000ff00000001000 */
[----:B------:R-:W2:Y:S01]  /*7130*/  @P1 MUFU.LG2 R5, R5 ;  /* 0x0000000500051308 */ /* 0x000ea20000000c00 */
[----:B-1----:R-:W-:-:S02]  /*7140*/  FMUL.FTZ R128, R4, R128 ;  /* 0x0000008004807220 */ /* 0x002fc40000410000 */
[C---:B------:R-:W-:Y:S02]  /*7150*/  FMUL.FTZ R129, R4.reuse, R129 ;  /* 0x0000008104817220 */ /* 0x040fe40000410000 */
[C---:B------:R-:W-:Y:S02]  /*7160*/  FMUL.FTZ R36, R4.reuse, R36 ;  /* 0x0000002404247220 */ /* 0x040fe40000410000 */
[C---:B------:R-:W-:Y:S01]  /*7170*/  FMUL.FTZ R37, R4.reuse, R37 ;  /* 0x0000002504257220 */ /* 0x040fe20000410000 */
[----:B------:R-:W1:Y:S01]  /*7180*/  @P0 MUFU.LG2 R0, R0 ;  /* 0x0000000000000308 */ /* 0x000e620000000c00 */
[C---:B------:R-:W-:Y:S02]  /*7190*/  FMUL.FTZ R40, R4.reuse, R40 ;  /* 0x0000002804287220 */ /* 0x040fe40000410000 */
[C---:B------:R-:W-:Y:S02]  /*71a0*/  FMUL.FTZ R41, R4.reuse, R41 ;  /* 0x0000002904297220 */ /* 0x040fe40000410000 */
[----:B------:R-:W-:-:S02]  /*71b0*/  FMUL.FTZ R44, R4, R44 ;  /* 0x0000002c042c7220 */ /* 0x000fc40000410000 */
[C---:B------:R-:W-:Y:S02]  /*71c0*/  FMUL.FTZ R45, R4.reuse, R45 ;  /* 0x0000002d042d7220 */ /* 0x040fe40000410000 */
[C---:B------:R-:W-:Y:S02]  /*71d0*/  FMUL.FTZ R48, R4.reuse, R48 ;  /* 0x0000003004307220 */ /* 0x040fe40000410000 */
[C---:B------:R-:W-:Y:S02]  /*71e0*/  FMUL.FTZ R49, R4.reuse, R49 ;  /* 0x0000003104317220 */ /* 0x040fe40000410000 */
        /* <DEDUP_REMOVED lines=37> */
[----:B------:R-:W-:Y:S01]  /*7440*/  FMUL.FTZ R117, R4, R117 ;  /* 0x0000007504757220 */ /* 0x000fe20000410000 */
[----:B------:R-:W-:Y:S01]  /*7450*/  @P0 MOV R4, 0x3f317218 ;  /* 0x3f31721800040802 */ /* 0x000fe20000000f00 */
[----:B--2---:R-:W-:-:S02]  /*7460*/  @P1 FMUL.FTZ R5, R5, 0.69314718246459960938 ;  /* 0x3f31721805051820 */ /* 0x004fc40000410000 */
[----:B-1----:R-:W-:Y:S02]  /*7470*/  @P0 FMUL.FTZ R0, R0, 0.69314718246459960938 ;  /* 0x3f31721800000820 */ /* 0x002fe40000410000 */
[----:B------:R-:W-:Y:S02]  /*7480*/  @P0 FMUL.FTZ R4, R4, c[0x0][0x2d0] ;  /* 0x0000b40004040a20 */ /* 0x000fe40000410000 */
        /* <DEDUP_REMOVED lines=47> */
[----:B------:R-:W-:Y:S02]  /*7780*/  FMUL.FTZ R119, R2, R119 ;  /* 0x0000007702777220 */ /* 0x000fe40000410000 */
[----:B------:R-:W-:Y:S02]  /*7790*/  @P1 FFMA.FTZ R6, R7, R132, R5 ;  /* 0x0000008407061223 */ /* 0x000fe40000010005 */
[----:B------:R-:W-:Y:S02]  /*77a0*/  @P0 FFMA.FTZ R8, R4, R3, R0 ;  /* 0x0000000304080223 */ /* 0x000fe40000010000 */
.L_x_24:
[----:B------:R-:W-:Y:S01]  /*77b0*/  USHF.R.S32.HI UR8, URZ, 0x1f, UR9 ;  /* 0x0000001f3f087899 */ /* 0x000fe20008011409 */
[----:B------:R-:W-:Y:S05]  /*77c0*/  @P2 BRA `(.L_x_36) ;  /* 0x000017e000002947 */ /* 0x000fea0003800000 */
[----:B------:R-:W1:Y:S01]  /*77d0*/  S2R R0, SR_TID.X ;  /* 0x0000000000007919 */ /* 0x000e620000002100 */
[----:B------:R-:W-:Y:S01]  /*77e0*/  F2FP.BF16.PACK_AB R128, R129, R128 ;  /* 0x000000808180723e */ /* 0x000fe200000010ff */
[----:B------:R-:W-:Y:S01]  /*77f0*/  ULDC.64 UR4, c[0x0][0x500] ;  /* 0x0001400000047ab9 */ /* 0x000fe20000000a00 */
[----:B------:R-:W-:Y:S01]  /*7800*/  F2FP.BF16.PACK_AB R130, R131, R130 ;  /* 0x000000828382723e */ /* 0x000fe200000010ff */
[----:B------:R-:W-:Y:S01]  /*7810*/  UISETP.NE.U32.AND UP1, UPT, URZ, UR4, UPT ;  /* 0x000000043f00728c */ /* 0x000fe2000bf25070 */
[----:B------:R-:W-:Y:S01]  /*7820*/  F2FP.BF16.PACK_AB R36, R37, R36 ;  /* 0x000000242524723e */ /* 0x000fe200000010ff */
[----:B------:R-:W-:Y:S01]  /*7830*/  UMOV UR6, 0x4 ;  /* 0x0000000400067882 */ /* 0x000fe20000000000 */
[----:B------:R-:W-:Y:S01]  /*7840*/  F2FP.BF16.PACK_AB R38, R39, R38 ;  /* 0x000000262726723e */ /* 0x000fe200000010ff */
[----:B------:R-:W-:Y:S01]  /*7850*/  UISETP.NE.AND.EX UP1, UPT, URZ, UR5, UPT, UP1 ;  /* 0x000000053f00728c */ /* 0x000fe2000bf25310 */
[----:B------:R-:W-:-:S02]  /*7860*/  F2FP.BF16.PACK_AB R40, R41, R40 ;  /* 0x000000282928723e */ /* 0x000fc400000010ff */
[----:B------:R-:W-:Y:S01]  /*7870*/  F2FP.BF16.PACK_AB R42, R43, R42 ;  /* 0x0000002a2b2a723e */ /* 0x000fe200000010ff */
[----:B------:R-:W-:Y:S01]  /*7880*/  ULDC.64 UR4, c[0x0][0x500] ;  /* 0x0001400000047ab9 */ /* 0x000fe20000000a00 */
[----:B------:R-:W-:Y:S01]  /*7890*/  F2FP.BF16.PACK_AB R44, R45, R44 ;  /* 0x0000002c2d2c723e */ /* 0x000fe200000010ff */
[----:B------:R-:W-:Y:S01]  /*78a0*/  UIMAD.WIDE UR4, UR16, UR6, UR4 ;  /* 0x00000006100472a5 */ /* 0x000fe2000f8e0204 */
[----:B------:R-:W-:Y:S02]  /*78b0*/  F2FP.BF16.PACK_AB R46, R47, R46 ;  /* 0x0000002e2f2e723e */ /* 0x000fe400000010ff */
[----:B------:R-:W-:Y:S02]  /*78c0*/  F2FP.BF16.PACK_AB R48, R49, R48 ;  /* 0x000000303130723e */ /* 0x000fe400000010ff */
[----:B------:R-:W-:Y:S02]  /*78d0*/  F2FP.BF16.PACK_AB R50, R51, R50 ;  /* 0x000000323332723e */ /* 0x000fe400000010ff */
[----:B------:R-:W-:-:S02]  /*78e0*/  F2FP.BF16.PACK_AB R52, R53, R52 ;  /* 0x000000343534723e */ /* 0x000fc400000010ff */
[----:B------:R-:W-:Y:S02]  /*78f0*/  F2FP.BF16.PACK_AB R54, R55, R54 ;  /* 0x000000363736723e */ /* 0x000fe400000010ff */
[----:B-1----:R-:W-:Y:S02]  /*7900*/  SHF.R.S32.HI R3, RZ, 0x1f, R0 ;  /* 0x0000001fff037819 */ /* 0x002fe40000011400 */
[----:B------:R-:W-:Y:S02]  /*7910*/  F2FP.BF16.PACK_AB R56, R57, R56 ;  /* 0x000000383938723e */ /* 0x000fe400000010ff */
[----:B------:R-:W-:Y:S02]  /*7920*/  LEA.HI R2, R3, R0, RZ, 0x2 ;  /* 0x0000000003027211 */ /* 0x000fe400078f10ff */
[----:B------:R-:W-:Y:S02]  /*7930*/  F2FP.BF16.PACK_AB R58, R59, R58 ;  /* 0x0000003a3b3a723e */ /* 0x000fe400000010ff */
[----:B------:R-:W-:-:S02]  /*7940*/  SHF.R.S32.HI R5, RZ, 0x2, R2 ;  /* 0x00000002ff057819 */ /* 0x000fc40000011402 */
[----:B------:R-:W-:Y:S02]  /*7950*/  SHF.R.S32.HI R4, RZ, 0x1f, R2 ;  /* 0x0000001fff047819 */ /* 0x000fe40000011402 */
[----:B------:R-:W-:Y:S02]  /*7960*/  LOP3.LUT R7, R2, 0xfffffffc, RZ, 0xc0, !PT ;  /* 0xfffffffc02077812 */ /* 0x000fe400078ec0ff */
[----:B------:R-:W-:Y:S02]  /*7970*/  LEA.HI R4, R4, R5, RZ, 0x3 ;  /* 0x0000000504047211 */ /* 0x000fe400078f18ff */
[----:B------:R-:W-:Y:S01]  /*7980*/  F2FP.BF16.PACK_AB R60, R61, R60 ;  /* 0x0000003c3d3c723e */ /* 0x000fe200000010ff */
[----:B------:R-:W-:Y:S01]  /*7990*/  IMAD.IADD R7, R0, 0x1, -R7 ;  /* 0x0000000100077824 */ /* 0x000fe200078e0a07 */
[----:B------:R-:W-:Y:S02]  /*79a0*/  LOP3.LUT R4, R4, 0xfffffff8, RZ, 0xc0, !PT ;  /* 0xfffffff804047812 */ /* 0x000fe400078ec0ff */
[----:B------:R-:W-:-:S02]  /*79b0*/  F2FP.BF16.PACK_AB R62, R63, R62 ;  /* 0x0000003e3f3e723e */ /* 0x000fc400000010ff */
[----:B------:R-:W-:Y:S01]  /*79c0*/  F2FP.BF16.PACK_AB R64, R65, R64 ;  /* 0x000000404140723e */ /* 0x000fe200000010ff */
[----:B------:R-:W-:Y:S01]  /*79d0*/  IMAD.IADD R5, R5, 0x1, -R4 ;  /* 0x0000000105057824 */ /* 0x000fe200078e0a04 */
[----:B------:R-:W-:Y:S02]  /*79e0*/  LEA.HI R4, R3, R0, RZ, 0x5 ;  /* 0x0000000003047211 */ /* 0x000fe400078f28ff */
[----:B------:R-:W-:Y:S01]  /*79f0*/  F2FP.BF16.PACK_AB R66, R67, R66 ;  /* 0x000000424342723e */ /* 0x000fe200000010ff */
[C---:B------:R-:W-:Y:S01]  /*7a00*/  IMAD.SHL.U32 R9, R5.reuse, 0x40, RZ ;  /* 0x0000004005097824 */ /* 0x040fe200078e00ff */
[----:B------:R-:W-:Y:S02]  /*7a10*/  SHF.R.S32.HI R2, RZ, 0x5, R4 ;  /* 0x00000005ff027819 */ /* 0x000fe40000011404 */
[----:B------:R-:W-:Y:S02]  /*7a20*/  LOP3.LUT R11, R5, 0x1, RZ, 0xc0, !PT ;  /* 0x00000001050b7812 */ /* 0x000fe400078ec0ff */
[----:B------:R-:W-:Y:S01]  /*7a30*/  LOP3.LUT R9, R9, 0x1c0, RZ, 0xc0, !PT ;  /* 0x000001c009097812 */ /* 0x000fe200078ec0ff */
[----:B------:R-:W-:Y:S01]  /*7a40*/  IMAD R10, R2, 0x200, R7 ;  /* 0x00000200020a7824 */ /* 0x000fe200078e0207 */
[----:B------:R-:W-:-:S02]  /*7a50*/  ISETP.NE.U32.AND P0, PT, R11, 0x1, PT ;  /* 0x000000010b00780c */ /* 0x000fc40003f05070 */
[----:B------:R-:W-:Y:S02]  /*7a60*/  LEA.HI R9, R9, R9, RZ, 0x1d ;  /* 0x0000000909097211 */ /* 0x000fe400078fe8ff */
[----:B------:R-:W-:Y:S01]  /*7a70*/  R2P PR, R5, 0x6 ;  /* 0x0000000605007804 */ /* 0x000fe20000000000 */
[----:B------:R-:W-:Y:S01]  /*7a80*/  IMAD.MOV.U32 R5, RZ, RZ, 0x20 ;  /* 0x00000020ff057424 */ /* 0x000fe200078e00ff */
[----:B------:R-:W-:Y:S01]  /*7a90*/  F2FP.BF16.PACK_AB R68, R69, R68 ;  /* 0x000000444544723e */ /* 0x000fe200000010ff */
[----:B------:R-:W-:Y:S01]  /*7aa0*/  IMAD.U32 R9, R10, 0x2, R9 ;  /* 0x000000020a097824 */ /* 0x000fe200078e0009 */
[----:B------:R-:W-:Y:S02]  /*7ab0*/  F2FP.BF16.PACK_AB R70, R71, R70 ;  /* 0x000000464746723e */ /* 0x000fe400000010ff */
[----:B------:R-:W-:Y:S01]  /*7ac0*/  F2FP.BF16.PACK_AB R72, R73, R72 ;  /* 0x000000484948723e */ /* 0x000fe200000010ff */
[----:B------:R-:W-:Y:S01]  /*7ad0*/  IMAD.SHL.U32 R9, R9, 0x2, RZ ;  /* 0x0000000209097824 */ /* 0x000fe200078e00ff */
[----:B------:R-:W-:Y:S01]  /*7ae0*/  BAR.SYNC.DEFER_BLOCKING 0x1, 0x100 ;  /* 0x0044000000007b1d */ /* 0x000fe20000010000 */
[----:B------:R-:W-:-:S02]  /*7af0*/  F2FP.BF16.PACK_AB R74, R75, R74 ;  /* 0x0000004a4b4a723e */ /* 0x000fc400000010ff */
[----:B------:R-:W-:Y:S02]  /*7b00*/  F2FP.BF16.PACK_AB R76, R77, R76 ;  /* 0x0000004c4d4c723e */ /* 0x000fe400000010ff */
[C---:B------:R-:W-:Y:S02]  /*7b10*/  IADD3 R10, R9.reuse, 0x80, RZ ;  /* 0x00000080090a7810 */ /* 0x040fe40007ffe0ff */
[----:B------:R-:W-:Y:S02]  /*7b20*/  IADD3 R11, R9, 0x70, RZ ;  /* 0x00000070090b7810 */ /* 0x000fe40007ffe0ff */
[----:B------:R-:W-:Y:S02]  /*7b30*/  @P0 IADD3 R11, R10, 0x10, RZ ;  /* 0x000000100a0b0810 */ /* 0x000fe40007ffe0ff */
[----:B------:R-:W-:Y:S01]  /*7b40*/  SEL R10, R5, 0xffffffe0, !P1 ;  /* 0xffffffe0050a7807 */ /* 0x000fe20004800000 */
[----:B------:R-:W-:Y:S01]  /*7b50*/  IMAD.MOV.U32 R5, RZ, RZ, 0x40 ;  /* 0x00000040ff057424 */ /* 0x000fe200078e00ff */
[----:B------:R-:W-:-:S02]  /*7b60*/  F2FP.BF16.PACK_AB R78, R79, R78 ;  /* 0x0000004e4f4e723e */ /* 0x000fc400000010ff */
[----:B------:R-:W-:Y:S01]  /*7b70*/  F2FP.BF16.PACK_AB R80, R81, R80 ;  /* 0x000000505150723e */ /* 0x000fe200000010ff */
[----:B------:R-:W-:Y:S01]  /*7b80*/  IMAD.IADD R13, R9, 0x1, R10 ;  /* 0x00000001090d7824 */ /* 0x000fe200078e020a */
[----:B------:R-:W-:Y:S01]  /*7b90*/  SEL R12, R5, 0xffffffc0, !P2 ;  /* 0xffffffc0050c7807 */ /* 0x000fe20005000000 */
[--C-:B------:R-:W-:Y:S01]  /*7ba0*/  IMAD.IADD R5, R10, 0x1, R11.reuse ;  /* 0x000000010a057824 */ /* 0x100fe200078e020b */
[----:B------:R-:W-:Y:S01]  /*7bb0*/  F2FP.BF16.PACK_AB R82, R83, R82 ;  /* 0x000000525352723e */ /* 0x000fe200000010ff */
[----:B------:R-:W-:Y:S01]  /*7bc0*/  IMAD.U32 R10, RZ, RZ, UR4 ;  /* 0x00000004ff0a7e24 */ /* 0x000fe2000f8e00ff */
[----:B------:R-:W-:Y:S01]  /*7bd0*/  F2FP.BF16.PACK_AB R84, R85, R84 ;  /* 0x000000545554723e */ /* 0x000fe200000010ff */
[--C-:B------:R-:W-:Y:S01]  /*7be0*/  IMAD.IADD R15, R9, 0x1, R12.reuse ;  /* 0x00000001090f7824 */ /* 0x100fe200078e020c */
[----:B------:R-:W-:Y:S01]  /*7bf0*/  F2FP.BF16.PACK_AB R86, R87, R86 ;  /* 0x000000565756723e */ /* 0x000fe200000010ff */
[----:B------:R-:W-:Y:S01]  /*7c00*/  STS [R9+0x80], R128 ;  /* 0x0000808009007388 */ /* 0x000fe20000000800 */
[C---:B------:R-:W-:Y:S01]  /*7c10*/  IMAD.IADD R17, R12.reuse, 0x1, R11 ;  /* 0x000000010c117824 */ /* 0x040fe200078e020b */
[----:B------:R-:W-:Y:S01]  /*7c20*/  F2FP.BF16.PACK_AB R88, R89, R88 ;  /* 0x000000585958723e */ /* 0x000fe200000010ff */
[----:B------:R-:W-:Y:S01]  /*7c30*/  IMAD.IADD R19, R12, 0x1, R13 ;  /* 0x000000010c137824 */ /* 0x000fe200078e020d */
[----:B------:R-:W-:Y:S01]  /*7c40*/  STS [R9+0x480], R130 ;  /* 0x0004808209007388 */ /* 0x000fe20000000800 */
[----:B------:R-:W-:Y:S01]  /*7c50*/  IMAD.IADD R21, R5, 0x1, R12 ;  /* 0x0000000105157824 */ /* 0x000fe200078e020c */
[----:B------:R-:W-:-:S02]  /*7c60*/  F2FP.BF16.PACK_AB R90, R91, R90 ;  /* 0x0000005a5b5a723e */ /* 0x000fc400000010ff */
[----:B------:R-:W-:Y:S01]  /*7c70*/  STS [R11], R36 ;  /* 0x000000240b007388 */ /* 0x000fe20000000800 */
[----:B------:R-:W-:Y:S02]  /*7c80*/  F2FP.BF16.PACK_AB R92, R93, R92 ;  /* 0x0000005c5d5c723e */ /* 0x000fe400000010ff */
[----:B------:R-:W-:Y:S01]  /*7c90*/  F2FP.BF16.PACK_AB R94, R95, R94 ;  /* 0x0000005e5f5e723e */ /* 0x000fe200000010ff */
[----:B------:R-:W-:Y:S01]  /*7ca0*/  STS [R11+0x400], R38 ;  /* 0x000400260b007388 */ /* 0x000fe20000000800 */
[----:B------:R-:W-:Y:S02]  /*7cb0*/  F2FP.BF16.PACK_AB R96, R97, R96 ;  /* 0x000000606160723e */ /* 0x000fe400000010ff */
[----:B------:R-:W-:Y:S01]  /*7cc0*/  F2FP.BF16.PACK_AB R98, R99, R98 ;  /* 0x000000626362723e */ /* 0x000fe200000010ff */
[----:B------:R-:W-:Y:S01]  /*7cd0*/  STS [R13+0x80], R40 ;  /* 0x000080280d007388 */ /* 0x000fe20000000800 */
[----:B------:R-:W-:Y:S02]  /*7ce0*/  F2FP.BF16.PACK_AB R100, R101, R100 ;  /* 0x000000646564723e */ /* 0x000fe400000010ff */
[----:B------:R-:W-:Y:S01]  /*7cf0*/  F2FP.BF16.PACK_AB R102, R103, R102 ;  /* 0x000000666766723e */ /* 0x000fe200000010ff */
[----:B------:R-:W-:Y:S01]  /*7d00*/  STS [R13+0x480], R42 ;  /* 0x0004802a0d007388 */ /* 0x000fe20000000800 */
[----:B------:R-:W-:-:S02]  /*7d10*/  F2FP.BF16.PACK_AB R124, R125, R124 ;  /* 0x0000007c7d7c723e */ /* 0x000fc400000010ff */
[----:B------:R-:W-:Y:S01]  /*7d20*/  F2FP.BF16.PACK_AB R126, R127, R126 ;  /* 0x0000007e7f7e723e */ /* 0x000fe200000010ff */
[----:B------:R-:W-:Y:S01]  /*7d30*/  STS [R5], R44 ;  /* 0x0000002c05007388 */ /* 0x000fe20000000800 */
        /* <DEDUP_REMOVED lines=8> */
[----:B------:R-:W-:Y:S01]  /*7dc0*/  STS [R15+0x480], R50 ;  /* 0x000480320f007388 */ /* 0x000fe20000000800 */
[----:B------:R-:W-:Y:S02]  /*7dd0*/  F2FP.BF16.PACK_AB R120, R121, R120 ;  /* 0x000000787978723e */ /* 0x000fe400000010ff */
[----:B------:R-:W-:Y:S01]  /*7de0*/  F2FP.BF16.PACK_AB R122, R123, R122 ;  /* 0x0000007a7b7a723e */ /* 0x000fe200000010ff */
[----:B------:R-:W-:Y:S01]  /*7df0*/  STS [R17], R52 ;  /* 0x0000003411007388 */ /* 0x000fe20000000800 */
[----:B------:R-:W-:Y:S02]  /*7e00*/  F2FP.BF16.PACK_AB R116, R117, R116 ;  /* 0x000000747574723e */ /* 0x000fe400000010ff */
[----:B------:R-:W-:Y:S01]  /*7e10*/  F2FP.BF16.PACK_AB R118, R119, R118 ;  /* 0x000000767776723e */ /* 0x000fe200000010ff */
[----:B------:R-:W-:Y:S01]  /*7e20*/  STS [R17+0x400], R54 ;  /* 0x0004003611007388 */ /* 0x000fe20000000800 */
[----:B------:R-:W-:-:S03]  /*7e30*/  PLOP3.LUT P0, PT, PT, PT, UP1, 0x80, 0x0 ;  /* 0x000000000000781c */ /* 0x000fc60003f0f018 */
[----:B------:R-:W-:Y:S04]  /*7e40*/  STS [R19+0x80], R56 ;  /* 0x0000803813007388 */ /* 0x000fe80000000800 */
[----:B------:R-:W-:Y:S04]  /*7e50*/  STS [R19+0x480], R58 ;  /* 0x0004803a13007388 */ /* 0x000fe80000000800 */
[----:B------:R-:W-:Y:S04]  /*7e60*/  STS [R21], R60 ;  /* 0x0000003c15007388 */ /* 0x000fe80000000800 */
        /* <DEDUP_REMOVED lines=24> */
[----:B------:R2:W-:Y:S04]  /*7ff0*/  STS [R5+0x8400], R106 ;  /* 0x0084006a05007388 */ /* 0x0005e80000000800 */
[----:B------:R3:W-:Y:S04]  /*8000*/  STS [R15+0x8080], R108 ;  /* 0x0080806c0f007388 */ /* 0x0007e80000000800 */
[----:B------:R3:W-:Y:S01]  /*8010*/  STS [R15+0x8480], R110 ;  /* 0x0084806e0f007388 */ /* 0x0007e20000000800 */
[----:B-1----:R-:W-:Y:S01]  /*8020*/  IMAD.U32 R11, RZ, RZ, UR5 ;  /* 0x00000005ff0b7e24 */ /* 0x002fe2000f8e00ff */
[----:B------:R-:W-:-:S02]  /*8030*/  ULDC.64 UR4, c[0x0][0x508] ;  /* 0x0001420000047ab9 */ /* 0x000fc40000000a00 */
[----:B------:R3:W-:Y:S04]  /*8040*/  STS [R17+0x8000], R112 ;  /* 0x0080007011007388 */ /* 0x0007e80000000800 */
[----:B------:R3:W-:Y:S04]  /*8050*/  STS [R17+0x8400], R114 ;  /* 0x0084007211007388 */ /* 0x0007e80000000800 */
[----:B------:R3:W-:Y:S04]  /*8060*/  STS [R19+0x8080], R120 ;  /* 0x0080807813007388 */ /* 0x0007e80000000800 */
[----:B------:R3:W-:Y:S04]  /*8070*/  STS [R19+0x8480], R122 ;  /* 0x0084807a13007388 */ /* 0x0007e80000000800 */
[----:B------:R3:W-:Y:S04]  /*8080*/  STS [R21+0x8000], R116 ;  /* 0x0080007415007388 */ /* 0x0007e80000000800 */
[----:B------:R3:W-:Y:S04]  /*8090*/  STS [R21+0x8400], R118 ;  /* 0x0084007615007388 */ /* 0x0007e80000000800 */
[----:B------:R-:W-:Y:S01]  /*80a0*/  BAR.SYNC.DEFER_BLOCKING 0x1, 0x100 ;  /* 0x0044000000007b1d */ /* 0x000fe20000010000 */
[----:B------:R-:W-:-:S04]  /*80b0*/  UISETP.NE.U32.AND UP0, UPT, URZ, UR4, UPT ;  /* 0x000000043f00728c */ /* 0x000fc8000bf05070 */
[----:B------:R-:W-:Y:S01]  /*80c0*/  UISETP.NE.AND.EX UP0, UPT, URZ, UR5, UPT, UP0 ;  /* 0x000000053f00728c */ /* 0x000fe2000bf05300 */
[----:B------:R-:W4:Y:S02]  /*80d0*/  @P0 LDG.E R9, [R10.64] ;  /* 0x0000000e0a090981 */ /* 0x000f24000c1e1900 */
[----:B------:R-:W-:-:S03]  /*80e0*/  ULDC.64 UR4, c[0x0][0x508] ;  /* 0x0001420000047ab9 */ /* 0x000fc60000000a00 */
[----:B------:R-:W-:-:S05]  /*80f0*/  PLOP3.LUT P1, PT, PT, PT, UP0, 0x80, 0x0 ;  /* 0x000000000000781c */ /* 0x000fca0003f2f008 */
[----:B------:R-:W-:Y:S01]  /*8100*/  @UP0 UIMAD.WIDE UR4, UR16, UR6, UR4 ;  /* 0x00000006100402a5 */ /* 0x000fe2000f8e0204 */
[----:B--2---:R-:W-:-:S05]  /*8110*/  IMAD.MOV.U32 R5, RZ, RZ, c[0x0][0x388] ;  /* 0x0000e200ff057624 */ /* 0x004fca00078e00ff */
[----:B------:R-:W-:Y:S02]  /*8120*/  IMAD.U32 R12, RZ, RZ, UR4 ;  /* 0x00000004ff0c7e24 */ /* 0x000fe4000f8e00ff */
[----:B------:R-:W-:-:S05]  /*8130*/  IMAD.U32 R13, RZ, RZ, UR5 ;  /* 0x00000005ff0d7e24 */ /* 0x000fca000f8e00ff */
[----:B------:R3:W5:Y:S01]  /*8140*/  @P1 LDG.E R5, [R12.64] ;  /* 0x0000000e0c051981 */ /* 0x000762000c1e1900 */
[----:B------:R-:W-:Y:S02]  /*8150*/  UMOV UR18, URZ ;  /* 0x0000003f00127c82 */ /* 0x000fe40008000000 */
[----:B------:R-:W-:Y:S01]  /*8160*/  UMOV UR19, URZ ;  /* 0x0000003f00137c82 */ /* 0x000fe20008000000 */
[----:B----4-:R-:W1:Y:S02]  /*8170*/  @P0 R2UR UR5, R9 ;  /* 0x00000000090503c2 */ /* 0x010e6400000e0000 */
[----:B-1----:R-:W-:Y:S02]  /*8180*/  @UP1 USHF.R.S32.HI UR4, URZ, 0x1f, UR5 ;  /* 0x0000001f3f041899 */ /* 0x002fe40008011405 */
[----:B------:R-:W-:-:S05]  /*8190*/  @UP1 UMOV UR18, UR5 ;  /* 0x0000000500121c82 */ /* 0x000fca0008000000 */
[----:B------:R-:W-:Y:S01]  /*81a0*/  @UP1 UMOV UR19, UR4 ;  /* 0x0000000400131c82 */ /* 0x000fe20008000000 */
[----:B------:R-:W-:Y:S05]  /*81b0*/  @P1 BRA `(.L_x_37) ;  /* 0x0000004000001947 */ /* 0x000fea0003800000 */
[----:B---3--:R-:W-:Y:S05]  /*81c0*/  @!P0 BRA `(.L_x_37) ;  /* 0x0000003000008947 */ /* 0x008fea0003800000 */
[----:B-----5:R-:W2:Y:S04]  /*81d0*/  LDG.E R5, [R10.64] ;  /* 0x0000000e0a057981 */ /* 0x020ea8000c1e1900 */
[----:B------:R-:W2:Y:S02]  /*81e0*/  LDG.E R12, [R10.64+0x4] ;  /* 0x0000040e0a0c7981 */ /* 0x000ea4000c1e1900 */
[----:B--2---:R-:W-:Y:S02]  /*81f0*/  IADD3 R5, -R5, R12, RZ ;  /* 0x0000000c05057210 */ /* 0x004fe40007ffe1ff */
.L_x_37:
[----:B---3--:R-:W-:Y:S01]  /*8200*/  SHF.R.S32.HI R11, RZ, 0x1f, R2 ;  /* 0x0000001fff0b7819 */ /* 0x008fe20000011402 */
[----:B------:R-:W1:Y:S01]  /*8210*/  S2R R55, SR_CTAID.X ;  /* 0x0000000000377919 */ /* 0x000e620000002500 */
[----:B------:R-:W-:Y:S01]  /*8220*/  LOP3.LUT R13, R4, 0xffffffe0, RZ, 0xc0, !PT ;  /* 0xffffffe0040d7812 */ /* 0x000fe200078ec0ff */
[----:B------:R-:W-:Y:S01]  /*8230*/  IMAD.MOV.U32 R9, RZ, RZ, c[0x0][0x4e8] ;  /* 0x00013a00ff097624 */ /* 0x000fe200078e00ff */
[----:B------:R-:W-:Y:S01]  /*8240*/  LEA.HI R11, R11, R2, RZ, 0x3 ;  /* 0x000000020b0b7211 */ /* 0x000fe200078f18ff */
[----:B------:R-:W-:Y:S01]  /*8250*/  ULDC.64 UR6, c[0x0][0x490] ;  /* 0x0001240000067ab9 */ /* 0x000fe20000000a00 */
[----:B------:R-:W-:Y:S01]  /*8260*/  BSSY B0, `(.L_x_38) ;  /* 0x000008c000007945 */ /* 0x000fe20003800000 */
[----:B------:R-:W-:Y:S01]  /*8270*/  IMAD.IADD R4, R0, 0x1, -R13 ;  /* 0x0000000100047824 */ /* 0x000fe200078e0a0d */
[----:B------:R-:W-:Y:S01]  /*8280*/  LOP3.LUT R11, R11, 0xffffff8, RZ, 0xc0, !PT ;  /* 0x0ffffff80b0b7812 */ /* 0x000fe200078ec0ff */
[----:B------:R-:W-:Y:S01]  /*8290*/  USHF.R.S32.HI UR13, URZ, 0x1f, UR16 ;  /* 0x0000001f3f0d7899 */ /* 0x000fe20008011410 */
[----:B------:R-:W-:Y:S01]  /*82a0*/  ISETP.NE.AND P1, PT, R9, 0x1, PT ;  /* 0x000000010900780c */ /* 0x000fe20003f25270 */
[----:B------:R-:W-:Y:S01]  /*82b0*/  ULDC.64 UR4, c[0x0][0x3a0] ;  /* 0x0000e80000047ab9 */ /* 0x000fe20000000a00 */
[----:B------:R-:W-:Y:S01]  /*82c0*/  SHF.R.S32.HI R13, RZ, 0x1f, R4 ;  /* 0x0000001fff0d7819 */ /* 0x000fe20000011404 */
[----:B------:R-:W-:Y:S01]  /*82d0*/  IMAD.IADD R11, R2, 0x1, -R11 ;  /* 0x00000001020b7824 */ /* 0x000fe200078e0a0b */
[----:B------:R-:W-:Y:S01]  /*82e0*/  LEA.HI R9, R7, R7, RZ, 0x1 ;  /* 0x0000000707097211 */ /* 0x000fe200078f08ff */
[----:B------:R-:W-:Y:S01]  /*82f0*/  UIMAD UR12, UR8, UR6, URZ ;  /* 0x00000006080c72a4 */ /* 0x000fe2000f8e023f */
[----:B------:R-:W-:Y:S01]  /*8300*/  LEA.HI R2, R13, R4, RZ, 0x2 ;  /* 0x000000040d027211 */ /* 0x000fe200078f10ff */
[----:B------:R-:W-:Y:S01]  /*8310*/  UMOV UR10, UR18 ;  /* 0x00000012000a7c82 */ /* 0x000fe20008000000 */
[----:B------:R-:W-:Y:S01]  /*8320*/  LOP3.LUT R10, R9, 0x1ffffffe, RZ, 0xc0, !PT ;  /* 0x1ffffffe090a7812 */ /* 0x000fe200078ec0ff */
[----:B------:R-:W-:Y:S01]  /*8330*/  UMOV UR11, UR19 ;  /* 0x00000013000b7c82 */ /* 0x000fe20008000000 */
[----:B------:R-:W-:Y:S01]  /*8340*/  SHF.R.S32.HI R2, RZ, 0x2, R2 ;  /* 0x00000002ff027819 */ /* 0x000fe20000011402 */
[----:B------:R-:W-:Y:S01]  /*8350*/  UIMAD UR17, UR19, UR4, URZ ;  /* 0x00000004131172a4 */ /* 0x000fe2000f8e023f */
[----:B------:R-:W-:Y:S01]  /*8360*/  LOP3.LUT P2, RZ, R4, 0x3, RZ, 0xc0, !PT ;  /* 0x0000000304ff7812 */ /* 0x000fe2000784c0ff */
[----:B------:R-:W-:Y:S01]  /*8370*/  IMAD.IADD R7, R7, 0x1, -R10 ;  /* 0x0000000107077824 */ /* 0x000fe200078e0a0a */
[----:B------:R-:W-:Y:S01]  /*8380*/  USEL UR13, UR13, URZ, !UP1 ;  /* 0x0000003f0d0d7287 */ /* 0x000fe2000c800000 */
[----:B------:R-:W-:Y:S01]  /*8390*/  IMAD R2, R11, 0x10, R2 ;  /* 0x000000100b027824 */ /* 0x000fe200078e0202 */
[CC--:B------:R-:W-:Y:S01]  /*83a0*/  LEA.HI R4, R3.reuse, R0.reuse, RZ, 0x3 ;  /* 0x0000000003047211 */ /* 0x0c0fe200078f18ff */
[----:B------:R-:W-:Y:S01]  /*83b0*/  UIMAD.WIDE.U32 UR10, UR9, UR6, UR10 ;  /* 0x00000006090a72a5 */ /* 0x000fe2000f8e000a */
[----:B------:R-:W-:Y:S01]  /*83c0*/  LEA.HI R3, R3, R0, RZ, 0x6 ;  /* 0x0000000003037211 */ /* 0x000fe200078f30ff */
[--C-:B------:R-:W-:Y:S01]  /*83d0*/  IMAD R10, R7, 0x8, R2.reuse ;  /* 0x00000008070a7824 */ /* 0x100fe200078e0202 */
[----:B------:R-:W-:Y:S01]  /*83e0*/  UIMAD UR12, UR9, UR7, UR12 ;  /* 0x00000007090c72a4 */ /* 0x000fe2000f8e020c */
[----:B-1----:R-:W-:Y:S01]  /*83f0*/  IMAD R19, R55, 0x80, R2 ;  /* 0x0000008037137824 */ /* 0x002fe200078e0202 */
[----:B------:R-:W-:Y:S01]  /*8400*/  UIMAD.WIDE.U32 UR20, UR18, UR4, URZ ;  /* 0x00000004121472a5 */ /* 0x000fe2000f8e003f */
[----:B-----5:R-:W-:Y:S01]  /*8410*/  IMAD R2, R5, c[0x0][0x4e8], RZ ;  /* 0x00013a0005027a24 */ /* 0x020fe200078e02ff */
[----:B------:R-:W-:Y:S01]  /*8420*/  LEA R9, R55, R10, 0x7 ;  /* 0x0000000a37097211 */ /* 0x000fe200078e38ff */
[----:B------:R-:W-:Y:S01]  /*8430*/  ULDC.64 UR6, c[0x0][0x498] ;  /* 0x0001260000067ab9 */ /* 0x000fe20000000a00 */
[----:B------:R-:W-:Y:S01]  /*8440*/  IADD3 R5, R19, 0x8, RZ ;  /* 0x0000000813057810 */ /* 0x000fe20007ffe0ff */
[----:B------:R-:W-:-:S02]  /*8450*/  UIMAD UR17, UR18, UR5, UR17 ;  /* 0x00000005121172a4 */ /* 0x000fc4000f8e0211 */
[----:B------:R-:W-:Y:S01]  /*8460*/  @P1 IMAD.HI.U32 R7, R9, c[0x0][0x4ec], RZ ;  /* 0x00013b0009071a27 */ /* 0x000fe200078e00ff */
[----:B------:R-:W-:Y:S02]  /*8470*/  USEL UR16, UR16, URZ, !UP1 ;  /* 0x0000003f10107287 */ /* 0x000fe4000c800000 */
[----:B------:R-:W-:Y:S01]  /*8480*/  UIMAD UR18, UR13, UR6, URZ ;  /* 0x000000060d1272a4 */ /* 0x000fe2000f8e023f */
[----:B------:R-:W-:Y:S01]  /*8490*/  IMAD.MOV.U32 R14, RZ, RZ, R9 ;  /* 0x000000ffff0e7224 */ /* 0x000fe200078e0009 */
[----:B------:R-:W-:Y:S01]  /*84a0*/  @P1 SHF.R.U32.HI R14, RZ, c[0x0][0x4f0], R7 ;  /* 0x00013c00ff0e1a19 */ /* 0x000fe20000011607 */
[----:B------:R-:W-:Y:S01]  /*84b0*/  UIADD3 UR11, UR11, UR12, URZ ;  /* 0x0000000c0b0b7290 */ /* 0x000fe2000fffe03f */
[----:B------:R-:W-:Y:S01]  /*84c0*/  LOP3.LUT R7, R4, 0xfffffff8, RZ, 0xc0, !PT ;  /* 0xfffffff804077812 */ /* 0x000fe200078ec0ff */
[----:B------:R-:W-:Y:S01]  /*84d0*/  UIMAD UR7, UR16, UR7, UR18 ;  /* 0x00000007100772a4 */ /* 0x000fe2000f8e0212 */
[----:B------:R-:W-:Y:S01]  /*84e0*/  SHF.R.S32.HI R4, RZ, 0x3, R4 ;  /* 0x00000003ff047819 */ /* 0x000fe20000011404 */
[--C-:B------:R-:W-:Y:S01]  /*84f0*/  IMAD.MOV R10, RZ, RZ, -R14.reuse ;  /* 0x000000ffff0a7224 */ /* 0x100fe200078e0a0e */
[----:B------:R-:W-:Y:S01]  /*8500*/  UIMAD.WIDE.U32 UR10, UR16, UR6, UR10 ;  /* 0x00000006100a72a5 */ /* 0x000fe2000f8e000a */
[----:B------:R-:W-:Y:S01]  /*8510*/  IMAD.IADD R7, R0, 0x1, -R7 ;  /* 0x0000000100077824 */ /* 0x000fe200078e0a07 */
[----:B------:R-:W-:Y:S01]  /*8520*/  ULDC.64 UR4, c[0x0][0x3e8] ;  /* 0x0000fa0000047ab9 */ /* 0x000fe20000000a00 */
[----:B------:R-:W-:Y:S01]  /*8530*/  IMAD R0, R10, c[0x0][0x4e8], R9 ;  /* 0x00013a000a007a24 */ /* 0x000fe200078e0209 */
[----:B------:R-:W-:Y:S01]  /*8540*/  SHF.R.S32.HI R10, RZ, 0x1f, R14 ;  /* 0x0000001fff0a7819 */ /* 0x000fe2000001140e */
[----:B------:R-:W-:Y:S01]  /*8550*/  IMAD.U32 R9, RZ, RZ, UR7 ;  /* 0x00000007ff097e24 */ /* 0x000fe2000f8e00ff */
[----:B------:R-:W-:Y:S01]  /*8560*/  IADD3 R14, P0, R14, UR10, RZ ;  /* 0x0000000a0e0e7c10 */ /* 0x000fe2000ff1e0ff */
[----:B------:R-:W-:Y:S01]  /*8570*/  IMAD.SHL.U32 R17, R4, 0x40, RZ ;  /* 0x0000004004117824 */ /* 0x000fe200078e00ff */
[----:B------:R-:W-:Y:S01]  /*8580*/  SHF.R.S32.HI R13, RZ, 0x1f, R0 ;  /* 0x0000001fff0d7819 */ /* 0x000fe20000011400 */
[----:B------:R-:W-:Y:S01]  /*8590*/  UIMAD UR8, UR8, UR4, URZ ;  /* 0x00000004080872a4 */ /* 0x000fe2000f8e023f */
[----:B------:R-:W-:Y:S01]  /*85a0*/  IADD3.X R15, R10, UR11, R9, P0, !PT ;  /* 0x0000000b0a0f7c10 */ /* 0x000fe200087fe409 */
[----:B------:R-:W-:Y:S01]  /*85b0*/  UIADD3 UR21, UR21, UR17, URZ ;  /* 0x0000001115157290 */ /* 0x000fe2000fffe03f */
[----:B------:R-:W-:Y:S01]  /*85c0*/  LEA R12, R7, R4, 0x5 ;  /* 0x00000004070c7211 */ /* 0x000fe200078e28ff */
[----:B------:R-:W-:Y:S01]  /*85d0*/  IMAD R13, R13, c[0x0][0x488], RZ ;  /* 0x000122000d0d7a24 */ /* 0x000fe200078e02ff */
[----:B------:R-:W-:Y:S01]  /*85e0*/  LOP3.LUT R17, R17, 0x1c0, RZ, 0xc0, !PT ;  /* 0x000001c011117812 */ /* 0x000fe200078ec0ff */
[----:B------:R-:W-:Y:S01]  /*85f0*/  IMAD.WIDE.U32 R14, R0, c[0x0][0x488], R14 ;  /* 0x00012200000e7a25 */ /* 0x000fe200078e000e */
[----:B------:R-:W-:-:S02]  /*8600*/  UIMAD UR5, UR9, UR5, UR8 ;  /* 0x00000005090572a4 */ /* 0x000fc4000f8e0208 */
[----:B------:R-:W-:Y:S01]  /*8610*/  UIMAD.WIDE.U32 UR20, UR9, UR4, UR20 ;  /* 0x00000004091472a5 */ /* 0x000fe2000f8e0014 */
[----:B------:R-:W-:Y:S01]  /*8620*/  IMAD R13, R0, c[0x0][0x48c], R13 ;  /* 0x00012300000d7a24 */ /* 0x000fe200078e020d */
[C---:B------:R-:W-:Y:S01]  /*8630*/  LEA R18, P0, R14.reuse, c[0x0][0x450], 0x2 ;  /* 0x000114000e127a11 */ /* 0x040fe200078010ff */
[----:B------:R-:W-:Y:S01]  /*8640*/  IMAD.SHL.U32 R0, R7, 0x8, RZ ;  /* 0x0000000807007824 */ /* 0x000fe200078e00ff */
[----:B------:R-:W-:Y:S01]  /*8650*/  ULDC.64 UR6, c[0x0][0x3f0] ;  /* 0x0000fc0000067ab9 */ /* 0x000fe20000000a00 */
[----:B------:R-:W-:Y:S01]  /*8660*/  IMAD.IADD R13, R15, 0x1, R13 ;  /* 0x000000010f0d7824 */ /* 0x000fe200078e020d */
[----:B------:R-:W-:Y:S01]  /*8670*/  UIMAD UR13, UR13, UR6, URZ ;  /* 0x000000060d0d72a4 */ /* 0x000fe2000f8e023f */
[----:B------:R-:W-:Y:S01]  /*8680*/  IMAD R12, R55, 0x80, R12 ;  /* 0x00000080370c7824 */ /* 0x000fe200078e020c */
[----:B------:R-:W-:Y:S01]  /*8690*/  LOP3.LUT R10, R17, 0x38, R0, 0xf8, !PT ;  /* 0x00000038110a7812 */ /* 0x000fe200078ef800 */
[----:B------:R-:W-:Y:S01]  /*86a0*/  UIADD3 UR21, UR21, UR5, URZ ;  /* 0x0000000515157290 */ /* 0x000fe2000fffe03f */
[----:B------:R-:W-:Y:S01]  /*86b0*/  LEA.HI.X R13, R14, c[0x0][0x454], R13, 0x2, P0 ;  /* 0x000115000e0d7a11 */ /* 0x000fe200000f140d */
[----:B------:R-:W-:Y:S01]  /*86c0*/  @P1 IMAD.HI.U32 R11, R12, c[0x0][0x4ec], RZ ;  /* 0x00013b000c0b1a27 */ /* 0x000fe200078e00ff */
[----:B------:R-:W-:Y:S01]  /*86d0*/  SHF.R.U32.HI R7, RZ, 0x3, R17 ;  /* 0x00000003ff077819 */ /* 0x000fe20000011611 */
[----:B------:R-:W-:Y:S01]  /*86e0*/  UIMAD UR7, UR16, UR7, UR13 ;  /* 0x00000007100772a4 */ /* 0x000fe2000f8e020d */
[----:B------:R-:W-:Y:S01]  /*86f0*/  SHFL.IDX PT, R48, R18, RZ, 0x1c1f ;  /* 0x001c1fff12307589 */ /* 0x000fe200000e0000 */
[--C-:B------:R-:W-:Y:S01]  /*8700*/  IMAD.MOV.U32 R9, RZ, RZ, R12.reuse ;  /* 0x000000ffff097224 */ /* 0x100fe200078e000c */
[----:B------:R-:W-:Y:S01]  /*8710*/  UIMAD.WIDE.U32 UR16, UR16, UR6, UR20 ;  /* 0x00000006101072a5 */ /* 0x000fe2000f8e0014 */
[----:B------:R-:W-:Y:S01]  /*8720*/  @P1 SHF.R.U32.HI R9, RZ, c[0x0][0x4f0], R11 ;  /* 0x00013c00ff091a19 */ /* 0x000fe2000001160b */
[----:B------:R-:W1:Y:S01]  /*8730*/  SHFL.IDX PT, R49, R13, RZ, 0x1c1f ;  /* 0x001c1fff0d317589 */ /* 0x000e6200000e0000 */
[----:B------:R-:W-:Y:S01]  /*8740*/  LOP3.LUT R7, R10, R7, RZ, 0x3c, !PT ;  /* 0x000000070a077212 */ /* 0x000fe200078e3cff */
[----:B------:R-:W-:Y:S01]  /*8750*/  UIADD3 UR7, UR17, UR7, URZ ;  /* 0x0000000711077290 */ /* 0x000fe2000fffe03f */
[--C-:B------:R-:W-:Y:S01]  /*8760*/  SHF.R.S32.HI R14, RZ, 0x1f, R9.reuse ;  /* 0x0000001fff0e7819 */ /* 0x100fe20000011409 */
[----:B------:R-:W-:Y:S01]  /*8770*/  SHFL.IDX PT, R10, R18, 0x1, 0x1c1f ;  /* 0x003c1f00120a7f89 */ /* 0x000fe200000e0000 */
[----:B------:R-:W-:Y:S01]  /*8780*/  IMAD.MOV R15, RZ, RZ, -R9 ;  /* 0x000000ffff0f7224 */ /* 0x000fe200078e0a09 */
[----:B------:R-:W-:Y:S01]  /*8790*/  MOV R16, UR16 ;  /* 0x0000001000107c02 */ /* 0x000fe20008000f00 */
[----:B------:R-:W-:Y:S01]  /*87a0*/  IMAD.U32 R17, RZ, RZ, UR17 ;  /* 0x00000011ff117e24 */ /* 0x000fe2000f8e00ff */
[----:B------:R-:W2:Y:S01]  /*87b0*/  SHFL.IDX PT, R11, R13, 0x1, 0x1c1f ;  /* 0x003c1f000d0b7f89 */ /* 0x000ea200000e0000 */
[----:B------:R-:W-:Y:S01]  /*87c0*/  IMAD.U32 R17, RZ, RZ, UR7 ;  /* 0x00000007ff117e24 */ /* 0x000fe2000f8e00ff */
[-C--:B------:R-:W-:Y:S01]  /*87d0*/  ISETP.GE.OR P1, PT, R19, R2.reuse, P2 ;  /* 0x000000021300720c */ /* 0x080fe20001726670 */
[----:B------:R-:W-:Y:S01]  /*87e0*/  IMAD R15, R15, c[0x0][0x4e8], R12 ;  /* 0x00013a000f0f7a24 */ /* 0x000fe200078e020c */
[----:B------:R-:W-:Y:S01]  /*87f0*/  ISETP.GE.OR P0, PT, R5, R2, P2 ;  /* 0x000000020500720c */ /* 0x000fe20001706670 */
[----:B------:R-:W-:-:S02]  /*8800*/  IMAD R14, R14, c[0x0][0x3e0], RZ ;  /* 0x0000f8000e0e7a24 */ /* 0x000fc400078e02ff */
[----:B------:R-:W-:Y:S02]  /*8810*/  IMAD.SHL.U32 R12, R3, 0x8, RZ ;  /* 0x00000008030c7824 */ /* 0x000fe400078e00ff */
[C---:B------:R-:W-:Y:S02]  /*8820*/  IMAD R14, R9.reuse, c[0x0][0x3e4], R14 ;  /* 0x0000f900090e7a24 */ /* 0x040fe400078e020e */
[----:B------:R-:W-:Y:S01]  /*8830*/  IMAD.WIDE.U32 R16, R9, c[0x0][0x3e0], R16 ;  /* 0x0000f80009107a25 */ /* 0x000fe200078e0010 */
[----:B------:R-:W-:Y:S02]  /*8840*/  SHF.R.S32.HI R9, RZ, 0x1f, R15 ;  /* 0x0000001fff097819 */ /* 0x000fe4000001140f */
[----:B------:R-:W-:Y:S01]  /*8850*/  LOP3.LUT R7, R7, 0x7ffffe00, R12, 0xf8, !PT ;  /* 0x7ffffe0007077812 */ /* 0x000fe200078ef80c */
[----:B------:R-:W-:Y:S01]  /*8860*/  IMAD R55, R55, 0x80, R4 ;  /* 0x0000008037377824 */ /* 0x000fe200078e0204 */
[----:B------:R-:W-:Y:S01]  /*8870*/  IADD3 R17, R17, R14, RZ ;  /* 0x0000000e11117210 */ /* 0x000fe20007ffe0ff */
[----:B------:R-:W-:Y:S01]  /*8880*/  IMAD R14, R9, c[0x0][0x3d8], RZ ;  /* 0x0000f600090e7a24 */ /* 0x000fe200078e02ff */
[----:B-1----:R1:W-:Y:S01]  /*8890*/  @!P1 ST.E [R48.64], R6 ;  /* 0x0000000630009985 */ /* 0x0023e2000c10190e */
[----:B------:R-:W-:-:S02]  /*88a0*/  IMAD.SHL.U32 R58, R7, 0x2, RZ ;  /* 0x00000002073a7824 */ /* 0x000fc400078e00ff */
[C---:B------:R-:W-:Y:S02]  /*88b0*/  IMAD R3, R15.reuse, c[0x0][0x3dc], R14 ;  /* 0x0000f7000f037a24 */ /* 0x040fe400078e020e */
[----:B------:R-:W-:Y:S01]  /*88c0*/  IMAD.WIDE.U32 R56, R15, c[0x0][0x3d8], R16 ;  /* 0x0000f6000f387a25 */ /* 0x000fe200078e0010 */
[----:B--2---:R1:W-:Y:S03]  /*88d0*/  @!P0 ST.E [R10.64], R8 ;  /* 0x000000080a008985 */ /* 0x0043e6000c10190e */
[----:B------:R-:W-:Y:S01]  /*88e0*/  IMAD.IADD R3, R57, 0x1, R3 ;  /* 0x0000000139037824 */ /* 0x000fe200078e0203 */
[----:B------:R1:W2:Y:S01]  /*88f0*/  LDS.128 R44, [R58+0x1080] ;  /* 0x001080003a2c7984 */ /* 0x0002a20000000c00 */
[----:B------:R-:W-:-:S03]  /*8900*/  LEA R57, P0, R56, c[0x0][0x380], 0x1 ;  /* 0x0000e00038397a11 */ /* 0x000fc600078008ff */
[----:B------:R1:W3:Y:S01]  /*8910*/  LDS.128 R40, [R58+0x2080] ;  /* 0x002080003a287984 */ /* 0x0002e20000000c00 */
[----:B------:R-:W-:Y:S02]  /*8920*/  LEA.HI.X R56, R56, c[0x0][0x384], R3, 0x1, P0 ;  /* 0x0000e10038387a11 */ /* 0x000fe400000f0c03 */
[----:B------:R-:W-:Y:S01]  /*8930*/  ISETP.GE.AND P0, PT, R55, R2, PT ;  /* 0x000000023700720c */ /* 0x000fe20003f06270 */
[----:B------:R1:W4:Y:S04]  /*8940*/  LDS.128 R36, [R58+0x3080] ;  /* 0x003080003a247984 */ /* 0x0003280000000c00 */
[----:B------:R1:W1:Y:S04]  /*8950*/  LDS.128 R32, [R58+0x5080] ;  /* 0x005080003a207984 */ /* 0x0002680000000c00 */
[----:B------:R1:W1:Y:S04]  /*8960*/  LDS.128 R28, [R58+0x6080] ;  /* 0x006080003a1c7984 */ /* 0x0002680000000c00 */
[----:B------:R1:W1:Y:S04]  /*8970*/  LDS.128 R24, [R58+0x7080] ;  /* 0x007080003a187984 */ /* 0x0002680000000c00 */
[----:B------:R1:W1:Y:S04]  /*8980*/  LDS.128 R20, [R58+0x9080] ;  /* 0x009080003a147984 */ /* 0x0002680000000c00 */
[----:B------:R1:W1:Y:S04]  /*8990*/  LDS.128 R16, [R58+0xa080] ;  /* 0x00a080003a107984 */ /* 0x0002680000000c00 */
[----:B------:R1:W1:Y:S04]  /*89a0*/  LDS.128 R12, [R58+0xb080] ;  /* 0x00b080003a0c7984 */ /* 0x0002680000000c00 */
[----:B------:R1:W1:Y:S04]  /*89b0*/  SHFL.IDX PT, R60, R57, RZ, 0x181f ;  /* 0x00181fff393c7589 */ /* 0x00026800000e0000 */
[----:B------:R1:W1:Y:S01]  /*89c0*/  SHFL.IDX PT, R61, R56, RZ, 0x181f ;  /* 0x00181fff383d7589 */ /* 0x00026200000e0000 */
[----:B------:R-:W-:Y:S05]  /*89d0*/  @P0 BRA `(.L_x_39) ;  /* 0x0000014000000947 */ /* 0x000fea0003800000 */
[----:B-12---:R-:W1:Y:S01]  /*89e0*/  LDS.128 R48, [R58+0x80] ;  /* 0x000080003a307984 */ /* 0x006e620000000c00 */
[----:B------:R-:W-:-:S02]  /*89f0*/  IADD3 R54, R0, 0x40, RZ ;  /* 0x0000004000367810 */ /* 0x000fc40007ffe0ff */
[----:B------:R-:W-:Y:S01]  /*8a00*/  IADD3 R52, R0, 0x80, RZ ;  /* 0x0000008000347810 */ /* 0x000fe20007ffe0ff */
[----:B------:R-:W2:Y:S01]  /*8a10*/  LDS.128 R8, [R58+0x4080] ;  /* 0x004080003a087984 */ /* 0x000ea20000000c00 */
[----:B------:R-:W-:Y:S02]  /*8a20*/  ISETP.GE.AND P1, PT, R54, c[0x0][0x3c8], PT ;  /* 0x0000f20036007a0c */ /* 0x000fe40003f26270 */
[----:B------:R-:W-:Y:S01]  /*8a30*/  ISETP.GE.AND P0, PT, R52, c[0x0][0x3c8], PT ;  /* 0x0000f20034007a0c */ /* 0x000fe20003f06270 */
[----:B------:R5:W4:Y:S01]  /*8a40*/  LDS.128 R4, [R58+0x8080] ;  /* 0x008080003a047984 */ /* 0x000b220000000c00 */
[----:B------:R-:W-:-:S09]  /*8a50*/  ISETP.GE.AND P2, PT, R0, c[0x0][0x3c8], PT ;  /* 0x0000f20000007a0c */ /* 0x000fd20003f46270 */
[----:B------:R-:W-:Y:S02]  /*8a60*/  @!P1 SHF.R.S32.HI R53, RZ, 0x1f, R54 ;  /* 0x0000001fff359819 */ /* 0x000fe40000011436 */
[----:B------:R-:W-:Y:S02]  /*8a70*/  @!P0 SHF.R.S32.HI R3, RZ, 0x1f, R52 ;  /* 0x0000001fff038819 */ /* 0x000fe40000011434 */
[----:B------:R-:W-:Y:S02]  /*8a80*/  @!P1 LEA.HI R53, R53, R54, RZ, 0x3 ;  /* 0x0000003635359211 */ /* 0x000fe400078f18ff */
[----:B------:R-:W-:Y:S02]  /*8a90*/  @!P0 LEA.HI R3, R3, R52, RZ, 0x3 ;  /* 0x0000003403038211 */ /* 0x000fe400078f18ff */
[----:B------:R-:W-:Y:S02]  /*8aa0*/  @!P1 LOP3.LUT R53, R53, 0xfffffff8, RZ, 0xc0, !PT ;  /* 0xfffffff835359812 */ /* 0x000fe400078ec0ff */
[----:B------:R-:W-:Y:S01]  /*8ab0*/  @!P0 LOP3.LUT R3, R3, 0xfffffff8, RZ, 0xc0, !PT ;  /* 0xfffffff803038812 */ /* 0x000fe200078ec0ff */
[----:B-----5:R-:W-:-:S04]  /*8ac0*/  @!P2 IMAD.WIDE R58, R0, 0x2, R60 ;  /* 0x00000002003aa825 */ /* 0x020fc800078e023c */
[----:B------:R-:W-:-:S04]  /*8ad0*/  @!P1 IMAD.WIDE R52, R53, 0x2, R60 ;  /* 0x0000000235349825 */ /* 0x000fc800078e023c */
[----:B------:R-:W-:Y:S01]  /*8ae0*/  @!P0 IMAD.WIDE R60, R3, 0x2, R60 ;  /* 0x00000002033c8825 */ /* 0x000fe200078e023c */
[----:B-1----:R1:W-:Y:S04]  /*8af0*/  @!P2 ST.E.128 [R58.64], R48 ;  /* 0x000000303a00a985 */ /* 0x0023e8000c101d0e */
[----:B--2---:R1:W-:Y:S04]  /*8b00*/  @!P1 ST.E.128 [R52.64], R8 ;  /* 0x0000000834009985 */ /* 0x0043e8000c101d0e */
[----:B----4-:R1:W-:Y:S02]  /*8b10*/  @!P0 ST.E.128 [R60.64], R4 ;  /* 0x000000043c008985 */ /* 0x0103e4000c101d0e */
.L_x_39:
[----:B--2---:R-:W-:Y:S05]  /*8b20*/  BSYNC B0 ;  /* 0x0000000000007941 */ /* 0x004fea0003800000 */
.L_x_38:
[----:B------:R-:W-:Y:S01]  /*8b30*/  IADD3 R3, R55, 0x20, RZ ;  /* 0x0000002037037810 */ /* 0x000fe20007ffe0ff */
[----:B-1----:R1:W2:Y:S01]  /*8b40*/  SHFL.IDX PT, R9, R56, 0x1, 0x181f ;  /* 0x00381f0038097f89 */ /* 0x0022a200000e0000 */
[----:B------:R-:W-:Y:S02]  /*8b50*/  BSSY B0, `(.L_x_40) ;  /* 0x0000015000007945 */ /* 0x000fe40003800000 */
[----:B------:R-:W-:Y:S01]  /*8b60*/  ISETP.GE.AND P0, PT, R3, R2, PT ;  /* 0x000000020300720c */ /* 0x000fe20003f06270 */
[----:B------:R1:W4:-:S12]  /*8b70*/  SHFL.IDX PT, R8, R57, 0x1, 0x181f ;  /* 0x00381f0039087f89 */ /* 0x00031800000e0000 */
[----:B------:R-:W-:Y:S05]  /*8b80*/  @P0 BRA `(.L_x_41) ;  /* 0x0000011000000947 */ /* 0x000fea0003800000 */
[C---:B------:R-:W-:Y:S02]  /*8b90*/  IADD3 R6, R0.reuse, 0x40, RZ ;  /* 0x0000004000067810 */ /* 0x040fe40007ffe0ff */
[----:B------:R-:W-:Y:S02]  /*8ba0*/  IADD3 R4, R0, 0x80, RZ ;  /* 0x0000008000047810 */ /* 0x000fe40007ffe0ff */
[----:B------:R-:W-:Y:S02]  /*8bb0*/  ISETP.GE.AND P1, PT, R6, c[0x0][0x3c8], PT ;  /* 0x0000f20006007a0c */ /* 0x000fe40003f26270 */
[----:B------:R-:W-:Y:S02]  /*8bc0*/  ISETP.GE.AND P0, PT, R4, c[0x0][0x3c8], PT ;  /* 0x0000f20004007a0c */ /* 0x000fe40003f06270 */
[----:B------:R-:W-:-:S09]  /*8bd0*/  ISETP.GE.AND P2, PT, R0, c[0x0][0x3c8], PT ;  /* 0x0000f20000007a0c */ /* 0x000fd20003f46270 */
[----:B------:R-:W-:Y:S02]  /*8be0*/  @!P1 SHF.R.S32.HI R5, RZ, 0x1f, R6 ;  /* 0x0000001fff059819 */ /* 0x000fe40000011406 */
[----:B------:R-:W-:Y:S02]  /*8bf0*/  @!P0 SHF.R.S32.HI R3, RZ, 0x1f, R4 ;  /* 0x0000001fff038819 */ /* 0x000fe40000011404 */
[----:B------:R-:W-:Y:S01]  /*8c00*/  @!P1 LEA.HI R5, R5, R6, RZ, 0x3 ;  /* 0x0000000605059211 */ /* 0x000fe200078f18ff */
[--C-:B--2-4-:R-:W-:Y:S01]  /*8c10*/  @!P2 IMAD.WIDE R6, R0, 0x2, R8.reuse ;  /* 0x000000020006a825 */ /* 0x114fe200078e0208 */
[----:B------:R-:W-:Y:S02]  /*8c20*/  @!P0 LEA.HI R3, R3, R4, RZ, 0x3 ;  /* 0x0000000403038211 */ /* 0x000fe400078f18ff */
[----:B------:R-:W-:Y:S02]  /*8c30*/  @!P1 LOP3.LUT R5, R5, 0xfffffff8, RZ, 0xc0, !PT ;  /* 0xfffffff805059812 */ /* 0x000fe400078ec0ff */
[----:B------:R-:W-:Y:S01]  /*8c40*/  @!P0 LOP3.LUT R3, R3, 0xfffffff8, RZ, 0xc0, !PT ;  /* 0xfffffff803038812 */ /* 0x000fe200078ec0ff */
[----:B------:R2:W-:Y:S02]  /*8c50*/  @!P2 ST.E.128 [R6.64], R44 ;  /* 0x0000002c0600a985 */ /* 0x0005e4000c101d0e */
[----:B------:R-:W-:-:S04]  /*8c60*/  @!P1 IMAD.WIDE R4, R5, 0x2, R8 ;  /* 0x0000000205049825 */ /* 0x000fc800078e0208 */
[----:B------:R-:W-:Y:S01]  /*8c70*/  @!P0 IMAD.WIDE R8, R3, 0x2, R8 ;  /* 0x0000000203088825 */ /* 0x000fe200078e0208 */
[----:B------:R2:W-:Y:S04]  /*8c80*/  @!P1 ST.E.128 [R4.64], R32 ;  /* 0x0000002004009985 */ /* 0x0005e8000c101d0e */
[----:B------:R2:W-:Y:S02]  /*8c90*/  @!P0 ST.E.128 [R8.64], R20 ;  /* 0x0000001408008985 */ /* 0x0005e4000c101d0e */
.L_x_41:
[----:B------:R-:W-:Y:S05]  /*8ca0*/  BSYNC B0 ;  /* 0x0000000000007941 */ /* 0x000fea0003800000 */
.L_x_40:
[----:B------:R-:W-:Y:S01]  /*8cb0*/  IADD3 R3, R55, 0x40, RZ ;  /* 0x0000004037037810 */ /* 0x000fe20007ffe0ff */
[----:B--2---:R2:W1:Y:S01]  /*8cc0*/  SHFL.IDX PT, R9, R56, 0x2, 0x181f ;  /* 0x00581f0038097f89 */ /* 0x00446200000e0000 */
[----:B------:R-:W-:Y:S02]  /*8cd0*/  BSSY B0, `(.L_x_42) ;  /* 0x0000015000007945 */ /* 0x000fe40003800000 */
[----:B------:R-:W-:Y:S01]  /*8ce0*/  ISETP.GE.AND P0, PT, R3, R2, PT ;  /* 0x000000020300720c */ /* 0x000fe20003f06270 */
[----:B----4-:R2:W4:-:S12]  /*8cf0*/  SHFL.IDX PT, R8, R57, 0x2, 0x181f ;  /* 0x00581f0039087f89 */ /* 0x01051800000e0000 */
        /* <DEDUP_REMOVED lines=9> */
[--C-:B-1--4-:R-:W-:Y:S01]  /*8d90*/  @!P2 IMAD.WIDE R6, R0, 0x2, R8.reuse ;  /* 0x000000020006a825 */ /* 0x112fe200078e0208 */
[----:B------:R-:W-:Y:S02]  /*8da0*/  @!P0 LEA.HI R3, R3, R4, RZ, 0x3 ;  /* 0x0000000403038211 */ /* 0x000fe400078f18ff */
[----:B------:R-:W-:Y:S02]  /*8db0*/  @!P1 LOP3.LUT R5, R5, 0xfffffff8, RZ, 0xc0, !PT ;  /* 0xfffffff805059812 */ /* 0x000fe400078ec0ff */
[----:B------:R-:W-:Y:S01]  /*8dc0*/  @!P0 LOP3.LUT R3, R3, 0xfffffff8, RZ, 0xc0, !PT ;  /* 0xfffffff803038812 */ /* 0x000fe200078ec0ff */
[----:B---3--:R1:W-:Y:S02]  /*8dd0*/  @!P2 ST.E.128 [R6.64], R40 ;  /* 0x000000280600a985 */ /* 0x0083e4000c101d0e */
[----:B------:R-:W-:-:S04]  /*8de0*/  @!P1 IMAD.WIDE R4, R5, 0x2, R8 ;  /* 0x0000000205049825 */ /* 0x000fc800078e0208 */
[----:B------:R-:W-:Y:S01]  /*8df0*/  @!P0 IMAD.WIDE R8, R3, 0x2, R8 ;  /* 0x0000000203088825 */ /* 0x000fe200078e0208 */
[----:B------:R1:W-:Y:S04]  /*8e00*/  @!P1 ST.E.128 [R4.64], R28 ;  /* 0x0000001c04009985 */ /* 0x0003e8000c101d0e */
[----:B------:R1:W-:Y:S02]  /*8e10*/  @!P0 ST.E.128 [R8.64], R16 ;  /* 0x0000001008008985 */ /* 0x0003e4000c101d0e */
.L_x_43:
[----:B------:R-:W-:Y:S05]  /*8e20*/  BSYNC B0 ;  /* 0x0000000000007941 */ /* 0x000fea0003800000 */
.L_x_42:
[----:B------:R-:W-:Y:S01]  /*8e30*/  IADD3 R55, R55, 0x60, RZ ;  /* 0x0000006037377810 */ /* 0x000fe20007ffe0ff */
[----:B-1----:R1:W2:Y:S03]  /*8e40*/  SHFL.IDX PT, R5, R56, 0x3, 0x181f ;  /* 0x00781f0038057f89 */ /* 0x0022a600000e0000 */
[----:B------:R-:W-:Y:S01]  /*8e50*/  ISETP.GE.AND P0, PT, R55, R2, PT ;  /* 0x000000023700720c */ /* 0x000fe20003f06270 */
[----:B------:R1:W4:-:S12]  /*8e60*/  SHFL.IDX PT, R4, R57, 0x3, 0x181f ;  /* 0x00781f0039047f89 */ /* 0x00031800000e0000 */
[----:B------:R-:W-:Y:S05]  /*8e70*/  @P0 EXIT ;  /* 0x000000000000094d */ /* 0x000fea0003800000 */
[C---:B------:R-:W-:Y:S02]  /*8e80*/  IADD3 R3, R0.reuse, 0x40, RZ ;  /* 0x0000004000037810 */ /* 0x040fe40007ffe0ff */
[C---:B------:R-:W-:Y:S02]  /*8e90*/  ISETP.GE.AND P1, PT, R0.reuse, c[0x0][0x3c8], PT ;  /* 0x0000f20000007a0c */ /* 0x040fe40003f26270 */
[----:B------:R-:W-:Y:S02]  /*8ea0*/  ISETP.GE.AND P0, PT, R3, c[0x0][0x3c8], PT ;  /* 0x0000f20003007a0c */ /* 0x000fe40003f06270 */
[----:B------:R-:W-:-:S09]  /*8eb0*/  IADD3 R9, R0, 0x80, RZ ;  /* 0x0000008000097810 */ /* 0x000fd20007ffe0ff */
[----:B--2-4-:R-:W-:Y:S02]  /*8ec0*/  @!P1 IMAD.WIDE R6, R0, 0x2, R4 ;  /* 0x0000000200069825 */ /* 0x014fe400078e0204 */
[----:B------:R-:W-:-:S03]  /*8ed0*/  @!P0 SHF.R.S32.HI R2, RZ, 0x1f, R3 ;  /* 0x0000001fff028819 */ /* 0x000fc60000011403 */
[----:B------:R2:W-:Y:S01]  /*8ee0*/  @!P1 ST.E.128 [R6.64], R36 ;  /* 0x0000002406009985 */ /* 0x0005e2000c101d0e */
[----:B------:R-:W-:-:S04]  /*8ef0*/  @!P0 LEA.HI R2, R2, R3, RZ, 0x3 ;  /* 0x0000000302028211 */ /* 0x000fc800078f18ff */
[----:B------:R-:W-:-:S05]  /*8f00*/  @!P0 LOP3.LUT R2, R2, 0xfffffff8, RZ, 0xc0, !PT ;  /* 0xfffffff802028812 */ /* 0x000fca00078ec0ff */
[----:B------:R-:W-:-:S05]  /*8f10*/  @!P0 IMAD.WIDE R2, R2, 0x2, R4 ;  /* 0x0000000202028825 */ /* 0x000fca00078e0204 */
[----:B------:R2:W-:Y:S01]  /*8f20*/  @!P0 ST.E.128 [R2.64], R24 ;  /* 0x0000001802008985 */ /* 0x0005e2000c101d0e */
[----:B------:R-:W-:-:S13]  /*8f30*/  ISETP.GE.AND P0, PT, R9, c[0x0][0x3c8], PT ;  /* 0x0000f20009007a0c */ /* 0x000fda0003f06270 */
[----:B------:R-:W-:Y:S05]  /*8f40*/  @P0 EXIT ;  /* 0x000000000000094d */ /* 0x000fea0003800000 */
[----:B------:R-:W-:-:S04]  /*8f50*/  SHF.R.S32.HI R0, RZ, 0x1f, R9 ;  /* 0x0000001fff007819 */ /* 0x000fc80000011409 */
[----:B------:R-:W-:-:S04]  /*8f60*/  LEA.HI R0, R0, R9, RZ, 0x3 ;  /* 0x0000000900007211 */ /* 0x000fc800078f18ff */
[----:B--2---:R-:W-:-:S05]  /*8f70*/  LOP3.LUT R3, R0, 0xfffffff8, RZ, 0xc0, !PT ;  /* 0xfffffff800037812 */ /* 0x004fca00078ec0ff */
[----:B------:R-:W-:-:S05]  /*8f80*/  IMAD.WIDE R4, R3, 0x2, R4 ;  /* 0x0000000203047825 */ /* 0x000fca00078e0204 */
[----:B------:R-:W-:Y:S01]  /*8f90*/  ST.E.128 [R4.64], R12 ;  /* 0x0000000c04007985 */ /* 0x000fe2000c101d0e */
[----:B------:R-:W-:Y:S05]  /*8fa0*/  EXIT ;  /* 0x000000000000794d */ /* 0x000fea0003800000 */
.L_x_36:
[----:B------:R-:W-:Y:S02]  /*8fb0*/  ULDC.64 UR4, c[0x0][0x500] ;  /* 0x0001400000047ab9 */ /* 0x000fe40000000a00 */
[----:B------:R-:W-:Y:S02]  /*8fc0*/  UISETP.NE.U32.AND UP1, UPT, URZ, UR4, UPT ;  /* 0x000000043f00728c */ /* 0x000fe4000bf25070 */
[----:B------:R-:W-:Y:S02]  /*8fd0*/  UMOV UR6, 0x4 ;  /* 0x0000000400067882 */ /* 0x000fe40000000000 */
[----:B------:R-:W-:-:S03]  /*8fe0*/  UISETP.NE.AND.EX UP1, UPT, URZ, UR5, UPT, UP1 ;  /* 0x000000053f00728c */ /* 0x000fc6000bf25310 */
[----:B------:R-:W-:Y:S02]  /*8ff0*/  ULDC.64 UR4, c[0x0][0x500] ;  /* 0x0001400000047ab9 */ /* 0x000fe40000000a00 */
[----:B------:R-:W-:Y:S01]  /*9000*/  UIMAD.WIDE UR4, UR16, UR6, UR4 ;  /* 0x00000006100472a5 */ /* 0x000fe2000f8e0204 */
[----:B------:R-:W-:-:S05]  /*9010*/  PLOP3.LUT P0, PT, PT, PT, UP1, 0x80, 0x0 ;  /* 0x000000000000781c */ /* 0x000fca0003f0f018 */
[----:B------:R-:W-:Y:S01]  /*9020*/  IMAD.U32 R6, RZ, RZ, UR4 ;  /* 0x00000004ff067e24 */ /* 0x000fe2000f8e00ff */
[----:B------:R-:W-:Y:S01]  /*9030*/  MOV R7, UR5 ;  /* 0x0000000500077c02 */ /* 0x000fe20008000f00 */
[----:B------:R-:W-:-:S06]  /*9040*/  ULDC.64 UR4, c[0x0][0x508] ;  /* 0x0001420000047ab9 */ /* 0x000fcc0000000a00 */
[----:B------:R-:W2:Y:S01]  /*9050*/  @P0 LDG.E R0, [R6.64] ;  /* 0x0000000e06000981 */ /* 0x000ea2000c1e1900 */
[----:B------:R-:W-:Y:S01]  /*9060*/  UISETP.NE.U32.AND UP0, UPT, URZ, UR4, UPT ;  /* 0x000000043f00728c */ /* 0x000fe2000bf05070 */
[----:B------:R-:W-:-:S03]  /*9070*/  IMAD.MOV.U32 R4, RZ, RZ, c[0x0][0x388] ;  /* 0x0000e200ff047624 */ /* 0x000fc600078e00ff */
[----:B------:R-:W-:-:S03]  /*9080*/  UISETP.NE.AND.EX UP0, UPT, URZ, UR5, UPT, UP0 ;  /* 0x000000053f00728c */ /* 0x000fc6000bf05300 */
[----:B------:R-:W-:-:S03]  /*9090*/  ULDC.64 UR4, c[0x0][0x508] ;  /* 0x0001420000047ab9 */ /* 0x000fc60000000a00 */
[----:B------:R-:W-:-:S05]  /*90a0*/  PLOP3.LUT P1, PT, PT, PT, UP0, 0x80, 0x0 ;  /* 0x000000000000781c */ /* 0x000fca0003f2f008 */
[----:B------:R-:W-:-:S06]  /*90b0*/  @UP0 UIMAD.WIDE UR4, UR16, UR6, UR4 ;  /* 0x00000006100402a5 */ /* 0x000fcc000f8e0204 */
[----:B------:R-:W-:Y:S01]  /*90c0*/  MOV R2, UR4 ;  /* 0x0000000400027c02 */ /* 0x000fe20008000f00 */
[----:B------:R-:W-:-:S05]  /*90d0*/  IMAD.U32 R3, RZ, RZ, UR5 ;  /* 0x00000005ff037e24 */ /* 0x000fca000f8e00ff */
[----:B------:R1:W5:Y:S01]  /*90e0*/  @P1 LDG.E R4, [R2.64] ;  /* 0x0000000e02041981 */ /* 0x000362000c1e1900 */
[----:B------:R-:W-:Y:S02]  /*90f0*/  UMOV UR10, URZ ;  /* 0x0000003f000a7c82 */ /* 0x000fe40008000000 */
[----:B------:R-:W-:Y:S01]  /*9100*/  UMOV UR11, URZ ;  /* 0x0000003f000b7c82 */ /* 0x000fe20008000000 */
[----:B--2---:R-:W2:Y:S02]  /*9110*/  @P0 R2UR UR5, R0 ;  /* 0x00000000000503c2 */ /* 0x004ea400000e0000 */
[----:B--2---:R-:W-:Y:S02]  /*9120*/  @UP1 USHF.R.S32.HI UR4, URZ, 0x1f, UR5 ;  /* 0x0000001f3f041899 */ /* 0x004fe40008011405 */
[----:B------:R-:W-:-:S05]  /*9130*/  @UP1 UMOV UR10, UR5 ;  /* 0x00000005000a1c82 */ /* 0x000fca0008000000 */
[----:B------:R-:W-:Y:S01]  /*9140*/  @UP1 UMOV UR11, UR4 ;  /* 0x00000004000b1c82 */ /* 0x000fe20008000000 */
[----:B------:R-:W-:Y:S05]  /*9150*/  @P1 BRA `(.L_x_44) ;  /* 0x0000004000001947 */ /* 0x000fea0003800000 */
[----:B-1----:R-:W-:Y:S05]  /*9160*/  @!P0 BRA `(.L_x_44) ;  /* 0x0000003000008947 */ /* 0x002fea0003800000 */
[----:B-----5:R-:W2:Y:S04]  /*9170*/  LDG.E R4, [R6.64] ;  /* 0x0000000e06047981 */ /* 0x020ea8000c1e1900 */
[----:B------:R-:W2:Y:S02]  /*9180*/  LDG.E R3, [R6.64+0x4] ;  /* 0x0000040e06037981 */ /* 0x000ea4000c1e1900 */
[----:B--2---:R-:W-:Y:S02]  /*9190*/  IADD3 R4, -R4, R3, RZ ;  /* 0x0000000304047210 */ /* 0x004fe40007ffe1ff */
.L_x_44:
[----:B-1----:R-:W1:Y:S01]  /*91a0*/  S2R R7, SR_TID.X ;  /* 0x0000000000077919 */ /* 0x002e620000002100 */
[----:B------:R-:W-:Y:S01]  /*91b0*/  USHF.R.S32.HI UR6, URZ, 0x1f, UR16 ;  /* 0x0000001f3f067899 */ /* 0x000fe20008011410 */
[----:B------:R-:W-:Y:S01]  /*91c0*/  BSSY B0, `(.L_x_45) ;  /* 0x0000029000007945 */ /* 0x000fe20003800000 */
[----:B------:R-:W-:-:S02]  /*91d0*/  USEL UR16, UR16, URZ, !UP1 ;  /* 0x0000003f10107287 */ /* 0x000fc4000c800000 */
[----:B------:R-:W-:Y:S01]  /*91e0*/  USEL UR6, UR6, URZ, !UP1 ;  /* 0x0000003f06067287 */ /* 0x000fe2000c800000 */
[----:B-1----:R-:W-:-:S13]  /*91f0*/  ISETP.GE.AND P0, PT, R7, 0x80, PT ;  /* 0x000000800700780c */ /* 0x002fda0003f06270 */
[----:B------:R-:W-:Y:S05]  /*9200*/  @P0 BRA `(.L_x_46) ;  /* 0x0000024000000947 */ /* 0x000fea0003800000 */
[----:B------:R-:W1:Y:S01]  /*9210*/  S2R R0, SR_CTAID.X ;  /* 0x0000000000007919 */ /* 0x000e620000002500 */
[----:B-----5:R-:W-:Y:S01]  /*9220*/  IMAD R3, R4, c[0x0][0x4e8], RZ ;  /* 0x00013a0004037a24 */ /* 0x020fe200078e02ff */
[----:B-1----:R-:W-:-:S04]  /*9230*/  LEA R0, R0, R7, 0x7 ;  /* 0x0000000700007211 */ /* 0x002fc800078e38ff */
[----:B------:R-:W-:-:S13]  /*9240*/  ISETP.GE.AND P0, PT, R0, R3, PT ;  /* 0x000000030000720c */ /* 0x000fda0003f06270 */
[----:B------:R-:W-:Y:S05]  /*9250*/  @P0 BRA `(.L_x_46) ;  /* 0x000001f000000947 */ /* 0x000fea0003800000 */
[----:B------:R-:W-:Y:S01]  /*9260*/  IMAD.MOV.U32 R2, RZ, RZ, c[0x0][0x4e8] ;  /* 0x00013a00ff027624 */ /* 0x000fe200078e00ff */
[----:B------:R-:W-:Y:S01]  /*9270*/  ULDC.64 UR4, c[0x0][0x490] ;  /* 0x0001240000047ab9 */ /* 0x000fe20000000a00 */
[----:B------:R-:W-:Y:S01]  /*9280*/  IMAD.MOV.U32 R8, RZ, RZ, R0 ;  /* 0x000000ffff087224 */ /* 0x000fe200078e0000 */
[----:B------:R-:W-:Y:S02]  /*9290*/  UIMAD UR7, UR8, UR4, URZ ;  /* 0x00000004080772a4 */ /* 0x000fe4000f8e023f */
[----:B------:R-:W-:Y:S01]  /*92a0*/  ISETP.NE.AND P0, PT, R2, 0x1, PT ;  /* 0x000000010200780c */ /* 0x000fe20003f05270 */
[----:B------:R-:W-:Y:S02]  /*92b0*/  UMOV UR12, UR10 ;  /* 0x0000000a000c7c82 */ /* 0x000fe40008000000 */
[----:B------:R-:W-:Y:S02]  /*92c0*/  UMOV UR13, UR11 ;  /* 0x0000000b000d7c82 */ /* 0x000fe40008000000 */
[----:B------:R-:W-:-:S02]  /*92d0*/  UIMAD.WIDE.U32 UR12, UR9, UR4, UR12 ;  /* 0x00000004090c72a5 */ /* 0x000fc4000f8e000c */
[----:B------:R-:W-:-:S03]  /*92e0*/  UIMAD UR7, UR9, UR5, UR7 ;  /* 0x00000005090772a4 */ /* 0x000fc6000f8e0207 */
[----:B------:R-:W-:Y:S02]  /*92f0*/  ULDC.64 UR4, c[0x0][0x498] ;  /* 0x0001260000047ab9 */ /* 0x000fe40000000a00 */
[----:B------:R-:W-:Y:S01]  /*9300*/  UIADD3 UR13, UR7, UR13, URZ ;  /* 0x0000000d070d7290 */ /* 0x000fe2000fffe03f */
[----:B------:R-:W-:Y:S01]  /*9310*/  @P0 IMAD.HI.U32 R2, R0, c[0x0][0x4ec], RZ ;  /* 0x00013b0000020a27 */ /* 0x000fe200078e00ff */
[----:B------:R-:W-:Y:S02]  /*9320*/  UIMAD UR7, UR6, UR4, URZ ;  /* 0x00000004060772a4 */ /* 0x000fe4000f8e023f */
[----:B------:R-:W-:Y:S02]  /*9330*/  UIMAD.WIDE.U32 UR12, UR16, UR4, UR12 ;  /* 0x00000004100c72a5 */ /* 0x000fe4000f8e000c */
[----:B------:R-:W-:Y:S01]  /*9340*/  @P0 SHF.R.U32.HI R8, RZ, c[0x0][0x4f0], R2 ;  /* 0x00013c00ff080a19 */ /* 0x000fe20000011602 */
[----:B------:R-:W-:-:S03]  /*9350*/  UIMAD UR5, UR16, UR5, UR7 ;  /* 0x00000005100572a4 */ /* 0x000fc6000f8e0207 */
[C---:B------:R-:W-:Y:S02]  /*9360*/  IADD3 R5, -R8.reuse, RZ, RZ ;  /* 0x000000ff08057210 */ /* 0x040fe40007ffe1ff */
[----:B------:R-:W-:Y:S02]  /*9370*/  SHF.R.S32.HI R3, RZ, 0x1f, R8 ;  /* 0x0000001fff037819 */ /* 0x000fe40000011408 */
[----:B------:R-:W-:Y:S01]  /*9380*/  IADD3 R8, P0, R8, UR12, RZ ;  /* 0x0000000c08087c10 */ /* 0x000fe2000ff1e0ff */
[----:B------:R-:W-:Y:S02]  /*9390*/  IMAD R5, R5, c[0x0][0x4e8], R0 ;  /* 0x00013a0005057a24 */ /* 0x000fe400078e0200 */
[----:B------:R-:W-:-:S03]  /*93a0*/  IMAD.U32 R0, RZ, RZ, UR5 ;  /* 0x00000005ff007e24 */ /* 0x000fc6000f8e00ff */
[----:B------:R-:W-:Y:S02]  /*93b0*/  SHF.R.S32.HI R2, RZ, 0x1f, R5 ;  /* 0x0000001fff027819 */ /* 0x000fe40000011405 */
[----:B------:R-:W-:-:S03]  /*93c0*/  IADD3.X R9, R3, UR13, R0, P0, !PT ;  /* 0x0000000d03097c10 */ /* 0x000fc600087fe400 */
[----:B------:R-:W-:Y:S02]  /*93d0*/  IMAD R0, R2, c[0x0][0x488], RZ ;  /* 0x0001220002007a24 */ /* 0x000fe400078e02ff */
[----:B------:R-:W-:-:S04]  /*93e0*/  IMAD.WIDE.U32 R8, R5, c[0x0][0x488], R8 ;  /* 0x0001220005087a25 */ /* 0x000fc800078e0008 */
[----:B------:R-:W-:Y:S01]  /*93f0*/  IMAD R0, R5, c[0x0][0x48c], R0 ;  /* 0x0001230005007a24 */ /* 0x000fe200078e0200 */
[----:B------:R-:W-:Y:S01]  /*9400*/  LEA R2, P0, R8, c[0x0][0x450], 0x2 ;  /* 0x0001140008027a11 */ /* 0x000fe200078010ff */
[----:B------:R-:W-:-:S03]  /*9410*/  IMAD.MOV.U32 R5, RZ, RZ, -0x800000 ;  /* 0xff800000ff057424 */ /* 0x000fc600078e00ff */
[----:B------:R-:W-:-:S04]  /*9420*/  IADD3 R3, R9, R0, RZ ;  /* 0x0000000009037210 */ /* 0x000fc80007ffe0ff */
[----:B------:R-:W-:-:S05]  /*9430*/  LEA.HI.X R3, R8, c[0x0][0x454], R3, 0x2, P0 ;  /* 0x0001150008037a11 */ /* 0x000fca00000f1403 */
[----:B------:R1:W-:Y:S02]  /*9440*/  STG.E [R2.64], R5 ;  /* 0x0000000502007986 */ /* 0x0003e4000c10190e */
.L_x_46:
[----:B------:R-:W-:Y:S05]  /*9450*/  BSYNC B0 ;  /* 0x0000000000007941 */ /* 0x000fea0003800000 */
.L_x_45:
[----:B-1----:R-:W1:Y:S01]  /*9460*/  S2R R3, SR_CTAID.X ;  /* 0x0000000000037919 */ /* 0x002e620000002500 */
[----:B------:R-:W-:Y:S01]  /*9470*/  SHF.R.S32.HI R0, RZ, 0x1f, R7 ;  /* 0x0000001fff007819 */ /* 0x000fe20000011407 */
[----:B------:R-:W-:Y:S01]  /*9480*/  ULDC.64 UR4, c[0x0][0x3a0] ;  /* 0x0000e80000047ab9 */ /* 0x000fe20000000a00 */
[----:B------:R-:W-:Y:S01]  /*9490*/  IMAD.MOV.U32 R2, RZ, RZ, c[0x0][0x4e8] ;  /* 0x00013a00ff027624 */ /* 0x000fe200078e00ff */
[----:B------:R-:W-:Y:S01]  /*94a0*/  UIMAD UR7, UR11, UR4, URZ ;  /* 0x000000040b0772a4 */ /* 0x000fe2000f8e023f */
[----:B------:R-:W-:Y:S01]  /*94b0*/  LEA.HI R0, R0, R7, RZ, 0x3 ;  /* 0x0000000700007211 */ /* 0x000fe200078f18ff */
[----:B------:R-:W-:Y:S01]  /*94c0*/  UIMAD.WIDE.U32 UR12, UR10, UR4, URZ ;  /* 0x000000040a0c72a5 */ /* 0x000fe2000f8e003f */
[----:B-----5:R-:W-:Y:S01]  /*94d0*/  IMAD R4, R4, c[0x0][0x4e8], RZ ;  /* 0x00013a0004047a24 */ /* 0x020fe200078e02ff */
[----:B------:R-:W-:Y:S01]  /*94e0*/  ISETP.NE.AND P0, PT, R2, 0x1, PT ;  /* 0x000000010200780c */ /* 0x000fe20003f05270 */
[----:B------:R-:W-:Y:S01]  /*94f0*/  UIMAD UR7, UR10, UR5, UR7 ;  /* 0x000000050a0772a4 */ /* 0x000fe2000f8e0207 */
[----:B------:R-:W-:Y:S01]  /*9500*/  LOP3.LUT R6, R0, 0xfffffff8, RZ, 0xc0, !PT ;  /* 0xfffffff800067812 */ /* 0x000fe200078ec0ff */
[----:B------:R-:W-:Y:S01]  /*9510*/  BSSY B0, `(.L_x_47) ;  /* 0x000003b000007945 */ /* 0x000fe20003800000 */
[----:B------:R-:W-:Y:S01]  /*9520*/  SHF.R.S32.HI R0, RZ, 0x3, R0 ;  /* 0x00000003ff007819 */ /* 0x000fe20000011400 */
[----:B------:R-:W-:-:S02]  /*9530*/  ULDC.64 UR4, c[0x0][0x3e8] ;  /* 0x0000fa0000047ab9 */ /* 0x000fc40000000a00 */
[----:B------:R-:W-:Y:S01]  /*9540*/  IMAD.IADD R7, R7, 0x1, -R6 ;  /* 0x0000000107077824 */ /* 0x000fe200078e0a06 */
[----:B------:R-:W-:Y:S02]  /*9550*/  UIADD3 UR13, UR13, UR7, URZ ;  /* 0x000000070d0d7290 */ /* 0x000fe4000fffe03f */
[----:B------:R-:W-:Y:S02]  /*9560*/  UIMAD UR7, UR8, UR4, URZ ;  /* 0x00000004080772a4 */ /* 0x000fe4000f8e023f */
[C---:B------:R-:W-:Y:S01]  /*9570*/  LEA R2, R7.reuse, R0, 0x5 ;  /* 0x0000000007027211 */ /* 0x040fe200078e28ff */
[----:B------:R-:W-:Y:S01]  /*9580*/  UIMAD.WIDE.U32 UR12, UR9, UR4, UR12 ;  /* 0x00000004090c72a5 */ /* 0x000fe2000f8e000c */
[----:B------:R-:W-:Y:S01]  /*9590*/  SHF.L.U32 R7, R7, 0x3, RZ ;  /* 0x0000000307077819 */ /* 0x000fe200000006ff */
[----:B------:R-:W-:Y:S02]  /*95a0*/  UIMAD UR7, UR9, UR5, UR7 ;  /* 0x00000005090772a4 */ /* 0x000fe4000f8e0207 */
[C---:B-1----:R-:W-:Y:S01]  /*95b0*/  IMAD R2, R3.reuse, 0x80, R2 ;  /* 0x0000008003027824 */ /* 0x042fe200078e0202 */
[----:B------:R-:W-:Y:S01]  /*95c0*/  ULDC.64 UR4, c[0x0][0x3f0] ;  /* 0x0000fc0000047ab9 */ /* 0x000fe20000000a00 */
[----:B------:R-:W-:Y:S01]  /*95d0*/  IMAD R3, R3, 0x80, R0 ;  /* 0x0000008003037824 */ /* 0x000fe200078e0200 */
[----:B------:R-:W-:Y:S01]  /*95e0*/  UIMAD UR6, UR6, UR4, URZ ;  /* 0x00000004060672a4 */ /* 0x000fe2000f8e023f */
[----:B------:R-:W-:Y:S01]  /*95f0*/  @P0 IMAD.HI.U32 R5, R2, c[0x0][0x4ec], RZ ;  /* 0x00013b0002050a27 */ /* 0x000fe200078e00ff */
[----:B------:R-:W-:Y:S01]  /*9600*/  UIADD3 UR13, UR7, UR13, URZ ;  /* 0x0000000d070d7290 */ /* 0x000fe2000fffe03f */
[----:B------:R-:W-:Y:S01]  /*9610*/  MOV R8, R2 ;  /* 0x0000000200087202 */ /* 0x000fe20000000f00 */
[----:B------:R-:W-:-:S02]  /*9620*/  UIMAD UR5, UR16, UR5, UR6 ;  /* 0x00000005100572a4 */ /* 0x000fc4000f8e0206 */
[----:B------:R-:W-:Y:S01]  /*9630*/  @P0 SHF.R.U32.HI R8, RZ, c[0x0][0x4f0], R5 ;  /* 0x00013c00ff080a19 */ /* 0x000fe20000011605 */
[----:B------:R-:W-:-:S03]  /*9640*/  UIMAD.WIDE.U32 UR12, UR16, UR4, UR12 ;  /* 0x00000004100c72a5 */ /* 0x000fc6000f8e000c */
[--C-:B------:R-:W-:Y:S01]  /*9650*/  SHF.R.S32.HI R5, RZ, 0x1f, R8.reuse ;  /* 0x0000001fff057819 */ /* 0x100fe20000011408 */
[----:B------:R-:W-:Y:S01]  /*9660*/  UIADD3 UR5, UR13, UR5, URZ ;  /* 0x000000050d057290 */ /* 0x000fe2000fffe03f */
[----:B------:R-:W-:Y:S01]  /*9670*/  IMAD.MOV R9, RZ, RZ, -R8 ;  /* 0x000000ffff097224 */ /* 0x000fe200078e0a08 */
[----:B------:R-:W-:Y:S01]  /*9680*/  MOV R10, UR12 ;  /* 0x0000000c000a7c02 */ /* 0x000fe20008000f00 */
[----:B------:R-:W-:Y:S02]  /*9690*/  IMAD.U32 R11, RZ, RZ, UR13 ;  /* 0x0000000dff0b7e24 */ /* 0x000fe4000f8e00ff */
[----:B------:R-:W-:Y:S01]  /*96a0*/  IMAD R6, R9, c[0x0][0x4e8], R2 ;  /* 0x00013a0009067a24 */ /* 0x000fe200078e0202 */
[----:B------:R-:W-:Y:S01]  /*96b0*/  MOV R11, UR5 ;  /* 0x00000005000b7c02 */ /* 0x000fe20008000f00 */
[----:B------:R-:W-:-:S04]  /*96c0*/  IMAD R5, R5, c[0x0][0x3e0], RZ ;  /* 0x0000f80005057a24 */ /* 0x000fc800078e02ff */
[C---:B------:R-:W-:Y:S01]  /*96d0*/  IMAD R2, R8.reuse, c[0x0][0x3e4], R5 ;  /* 0x0000f90008027a24 */ /* 0x040fe200078e0205 */
[----:B------:R-:W-:Y:S01]  /*96e0*/  SHF.R.S32.HI R5, RZ, 0x1f, R6 ;  /* 0x0000001fff057819 */ /* 0x000fe20000011406 */
[----:B------:R-:W-:-:S04]  /*96f0*/  IMAD.WIDE.U32 R8, R8, c[0x0][0x3e0], R10 ;  /* 0x0000f80008087a25 */ /* 0x000fc800078e000a */
[----:B------:R-:W-:Y:S02]  /*9700*/  IMAD R5, R5, c[0x0][0x3d8], RZ ;  /* 0x0000f60005057a24 */ /* 0x000fe400078e02ff */
[----:B------:R-:W-:Y:S02]  /*9710*/  IMAD.IADD R9, R9, 0x1, R2 ;  /* 0x0000000109097824 */ /* 0x000fe400078e0202 */
[C---:B------:R-:W-:Y:S02]  /*9720*/  IMAD R5, R6.reuse, c[0x0][0x3dc], R5 ;  /* 0x0000f70006057a24 */ /* 0x040fe400078e0205 */
[----:B------:R-:W-:Y:S01]  /*9730*/  IMAD.WIDE.U32 R8, R6, c[0x0][0x3d8], R8 ;  /* 0x0000f60006087a25 */ /* 0x000fe200078e0008 */
[----:B------:R-:W-:-:S04]  /*9740*/  IADD3 R6, R7, 0x40, RZ ;  /* 0x0000004007067810 */ /* 0x000fc80007ffe0ff */
[----:B------:R-:W-:Y:S02]  /*9750*/  IADD3 R5, R9, R5, RZ ;  /* 0x0000000509057210 */ /* 0x000fe40007ffe0ff */
[----:B------:R-:W-:-:S04]  /*9760*/  LEA R9, P0, R8, c[0x0][0x380], 0x1 ;  /* 0x0000e00008097a11 */ /* 0x000fc800078008ff */
[----:B------:R-:W-:Y:S01]  /*9770*/  LEA.HI.X R8, R8, c[0x0][0x384], R5, 0x1, P0 ;  /* 0x0000e10008087a11 */ /* 0x000fe200000f0c05 */
[----:B------:R1:W2:Y:S01]  /*9780*/  SHFL.IDX PT, R10, R9, RZ, 0x181f ;  /* 0x00181fff090a7589 */ /* 0x0002a200000e0000 */
[----:B------:R-:W-:Y:S02]  /*9790*/  ISETP.GE.AND P0, PT, R3, R4, PT ;  /* 0x000000040300720c */ /* 0x000fe40003f06270 */
[----:B------:R-:W-:Y:S01]  /*97a0*/  IADD3 R5, R7, 0x80, RZ ;  /* 0x0000008007057810 */ /* 0x000fe20007ffe0ff */
[----:B------:R1:W3:Y:S10]  /*97b0*/  SHFL.IDX PT, R11, R8, RZ, 0x181f ;  /* 0x00181fff080b7589 */ /* 0x0002f400000e0000 */
[----:B------:R-:W-:Y:S05]  /*97c0*/  @P0 BRA `(.L_x_48) ;  /* 0x000000f000000947 */ /* 0x000fea0003800000 */
[----:B------:R-:W-:Y:S02]  /*97d0*/  ISETP.GE.AND P1, PT, R6, c[0x0][0x3c8], PT ;  /* 0x0000f20006007a0c */ /* 0x000fe40003f26270 */
[----:B------:R-:W-:-:S02]  /*97e0*/  ISETP.GE.AND P0, PT, R5, c[0x0][0x3c8], PT ;  /* 0x0000f20005007a0c */ /* 0x000fc40003f06270 */
[----:B------:R-:W-:-:S09]  /*97f0*/  ISETP.GE.AND P2, PT, R7, c[0x0][0x3c8], PT ;  /* 0x0000f20007007a0c */ /* 0x000fd20003f46270 */
[----:B------:R-:W-:Y:S02]  /*9800*/  @!P1 SHF.R.S32.HI R13, RZ, 0x1f, R6 ;  /* 0x0000001fff0d9819 */ /* 0x000fe40000011406 */
[----:B------:R-:W-:Y:S02]  /*9810*/  @!P0 SHF.R.S32.HI R0, RZ, 0x1f, R5 ;  /* 0x0000001fff008819 */ /* 0x000fe40000011405 */
[----:B------:R-:W-:Y:S01]  /*9820*/  @!P1 LEA.HI R2, R13, R6, RZ, 0x3 ;  /* 0x000000060d029211 */ /* 0x000fe200078f18ff */
[--C-:B--23--:R-:W-:Y:S01]  /*9830*/  @!P2 IMAD.WIDE R12, R7, 0x2, R10.reuse ;  /* 0x00000002070ca825 */ /* 0x10cfe200078e020a */
[----:B------:R-:W-:Y:S02]  /*9840*/  @!P0 LEA.HI R0, R0, R5, RZ, 0x3 ;  /* 0x0000000500008211 */ /* 0x000fe400078f18ff */
[----:B------:R-:W-:Y:S02]  /*9850*/  @!P1 LOP3.LUT R2, R2, 0xfffffff8, RZ, 0xc0, !PT ;  /* 0xfffffff802029812 */ /* 0x000fe400078ec0ff */
[----:B------:R-:W-:Y:S01]  /*9860*/  @!P0 LOP3.LUT R0, R0, 0xfffffff8, RZ, 0xc0, !PT ;  /* 0xfffffff800008812 */ /* 0x000fe200078ec0ff */
[----:B------:R2:W-:Y:S02]  /*9870*/  @!P2 ST.E.128 [R12.64], RZ ;  /* 0x000000ff0c00a985 */ /* 0x0005e4000c101d0e */
[----:B------:R-:W-:-:S04]  /*9880*/  @!P1 IMAD.WIDE R14, R2, 0x2, R10 ;  /* 0x00000002020e9825 */ /* 0x000fc800078e020a */
[----:B------:R-:W-:Y:S01]  /*9890*/  @!P0 IMAD.WIDE R10, R0, 0x2, R10 ;  /* 0x00000002000a8825 */ /* 0x000fe200078e020a */
[----:B------:R2:W-:Y:S04]  /*98a0*/  @!P1 ST.E.128 [R14.64], RZ ;  /* 0x000000ff0e009985 */ /* 0x0005e8000c101d0e */
[----:B------:R2:W-:Y:S02]  /*98b0*/  @!P0 ST.E.128 [R10.64], RZ ;  /* 0x000000ff0a008985 */ /* 0x0005e4000c101d0e */
.L_x_48:
[----:B------:R-:W-:Y:S05]  /*98c0*/  BSYNC B0 ;  /* 0x0000000000007941 */ /* 0x000fea0003800000 */
.L_x_47:
[----:B--2---:R-:W-:Y:S01]  /*98d0*/  IADD3 R13, R3, 0x20, RZ ;  /* 0x00000020030d7810 */ /* 0x004fe20007ffe0ff */
[----:B---3--:R2:W3:Y:S01]  /*98e0*/  SHFL.IDX PT, R11, R8, 0x1, 0x181f ;  /* 0x00381f00080b7f89 */ /* 0x0084e200000e0000 */
        /* <DEDUP_REMOVED lines=9> */
[----:B------:R-:W-:Y:S01]  /*9980*/  @!P1 LEA.HI R2, R13, R6, RZ, 0x3 ;  /* 0x000000060d029211 */ /* 0x000fe200078f18ff */
[--C-:B---34-:R-:W-:Y:S01]  /*9990*/  @!P2 IMAD.WIDE R12, R7, 0x2, R10.reuse ;  /* 0x00000002070ca825 */ /* 0x118fe200078e020a */
        /* <DEDUP_REMOVED lines=8> */
.L_x_50:
[----:B------:R-:W-:Y:S05]  /*9a20*/  BSYNC B0 ;  /* 0x0000000000007941 */ /* 0x000fea0003800000 */
.L_x_49:
        /* <DEDUP_REMOVED lines=21> */
.L_x_52:
[----:B------:R-:W-:Y:S05]  /*9b80*/  BSYNC B0 ;  /* 0x0000000000007941 */ /* 0x000fea0003800000 */
.L_x_51:
[----:B------:R-:W-:Y:S01]  /*9b90*/  IADD3 R3, R3, 0x60, RZ ;  /* 0x0000006003037810 */ /* 0x000fe20007ffe0ff */
[----:B-1----:R1:W2:Y:S03]  /*9ba0*/  SHFL.IDX PT, R11, R8, 0x3, 0x181f ;  /* 0x00781f00080b7f89 */ /* 0x0022a600000e0000 */
[----:B------:R-:W-:Y:S01]  /*9bb0*/  ISETP.GE.AND P0, PT, R3, R4, PT ;  /* 0x000000040300720c */ /* 0x000fe20003f06270 */
[----:B----4-:R1:W4:-:S12]  /*9bc0*/  SHFL.IDX PT, R10, R9, 0x3, 0x181f ;  /* 0x00781f00090a7f89 */ /* 0x01031800000e0000 */
[----:B------:R-:W-:Y:S05]  /*9bd0*/  @P0 EXIT ;  /* 0x000000000000094d */ /* 0x000fea0003800000 */
[----:B------:R-:W-:Y:S02]  /*9be0*/  ISETP.GE.AND P0, PT, R6, c[0x0][0x3c8], PT ;  /* 0x0000f20006007a0c */ /* 0x000fe40003f06270 */
[----:B------:R-:W-:-:S11]  /*9bf0*/  ISETP.GE.AND P1, PT, R7, c[0x0][0x3c8], PT ;  /* 0x0000f20007007a0c */ /* 0x000fd60003f26270 */
[----:B------:R-:W-:-:S04]  /*9c00*/  @!P0 SHF.R.S32.HI R3, RZ, 0x1f, R6 ;  /* 0x0000001fff038819 */ /* 0x000fc80000011406 */
[----:B------:R-:W-:Y:S01]  /*9c10*/  @!P0 LEA.HI R3, R3, R6, RZ, 0x3 ;  /* 0x0000000603038211 */ /* 0x000fe200078f18ff */
[----:B--2-4-:R-:W-:-:S03]  /*9c20*/  @!P1 IMAD.WIDE R6, R7, 0x2, R10 ;  /* 0x0000000207069825 */ /* 0x014fc600078e020a */
[----:B------:R-:W-:Y:S02]  /*9c30*/  @!P0 LOP3.LUT R3, R3, 0xfffffff8, RZ, 0xc0, !PT ;  /* 0xfffffff803038812 */ /* 0x000fe400078ec0ff */
[----:B------:R2:W-:Y:S03]  /*9c40*/  @!P1 ST.E.128 [R6.64], RZ ;  /* 0x000000ff06009985 */ /* 0x0005e6000c101d0e */
[----:B------:R-:W-:-:S05]  /*9c50*/  @!P0 IMAD.WIDE R2, R3, 0x2, R10 ;  /* 0x0000000203028825 */ /* 0x000fca00078e020a */
[----:B------:R2:W-:Y:S01]  /*9c60*/  @!P0 ST.E.128 [R2.64], RZ ;  /* 0x000000ff02008985 */ /* 0x0005e2000c101d0e */
[----:B------:R-:W-:-:S13]  /*9c70*/  ISETP.GE.AND P0, PT, R5, c[0x0][0x3c8], PT ;  /* 0x0000f20005007a0c */ /* 0x000fda0003f06270 */
[----:B------:R-:W-:Y:S05]  /*9c80*/  @P0 EXIT ;  /* 0x000000000000094d */ /* 0x000fea0003800000 */
[----:B------:R-:W-:-:S04]  /*9c90*/  SHF.R.S32.HI R0, RZ, 0x1f, R5 ;  /* 0x0000001fff007819 */ /* 0x000fc80000011405 */
[----:B------:R-:W-:-:S04]  /*9ca0*/  LEA.HI R0, R0, R5, RZ, 0x3 ;  /* 0x0000000500007211 */ /* 0x000fc800078f18ff */
[----:B--2---:R-:W-:-:S05]  /*9cb0*/  LOP3.LUT R3, R0, 0xfffffff8, RZ, 0xc0, !PT ;  /* 0xfffffff800037812 */ /* 0x004fca00078ec0ff */
[----:B------:R-:W-:-:S05]  /*9cc0*/  IMAD.WIDE R10, R3, 0x2, R10 ;  /* 0x00000002030a7825 */ /* 0x000fca00078e020a */
[----:B------:R-:W-:Y:S01]  /*9cd0*/  ST.E.128 [R10.64], RZ ;  /* 0x000000ff0a007985 */ /* 0x000fe2000c101d0e */
[----:B------:R-:W-:Y:S05]  /*9ce0*/  EXIT ;  /* 0x000000000000794d */ /* 0x000fea0003800000 */
.L_x_53:
        /* <DEDUP_REMOVED lines=9> */
.L_x_1698:


//--------------------- .text._ZN7cutlass13device_kernelIN5flash19enable_sm80_to_sm89INS1_16FlashAttnFwdSm80INS1_25CollectiveMainloopFwdSm80ILi8ELi1ELb0EN4cute5tupleIJNS5_1CILi128EEENS7_ILi64EEENS7_ILi192EEEEEELi192ENS_10bfloat16_tEfNS_4arch4Sm80ELb0ELb0ELb0ELb1ELb1ELb1ELb1ELb0EEENS1_21CollectiveEpilogueFwdINS6_IJS8_SA_S9_EEENS6_IJNS7_ILi1EEESI_SI_EEESC_SE_Li256ELb1ELb1ELb0ELb0EEENS1_19SingleTileSchedulerILb1ELb0ELb1ELi128EEEEEEEEEvNT_6ParamsE --------------------------
	.section	.text._ZN7cutlass13device_kernelIN5flash19enable_sm80_to_sm89INS1_16FlashAttnFwdSm80INS1_25CollectiveMainloopFwdSm80ILi8ELi1ELb0EN4cute5tupleIJNS5_1CILi128EEENS7_ILi64EEENS7_ILi192EEEEEELi192ENS_10bfloat16_tEfNS_4arch4Sm80ELb0ELb0ELb0ELb1ELb1ELb1ELb1ELb0EEENS1_21CollectiveEpilogueFwdINS6_IJS8_SA_S9_EEENS6_IJNS7_ILi1EEESI_SI_EEESC_SE_Li256ELb1ELb1ELb0ELb0EEENS1_19SingleTileSchedulerILb1ELb0ELb1ELi128EEEEEEEEEvNT_6ParamsE,"ax",@progbits
	.sectioninfo	@"SHI_REGISTERS=234"
	.align	128
.text._ZN7cutlass13device_kernelIN5flash19enable_sm80_to_sm89INS1_16FlashAttnFwdSm80INS1_25CollectiveMainloopFwdSm80ILi8ELi1ELb0EN4cute5tupleIJNS5_1CILi128EEENS7_ILi64EEENS7_ILi192EEEEEELi192ENS_10bfloat16_tEfNS_4arch4Sm80ELb0ELb0ELb0ELb1ELb1ELb1ELb1ELb0EEENS1_21CollectiveEpilogueFwdINS6_IJS8_SA_S9_EEENS6_IJNS7_ILi1EEESI_SI_EEESC_SE_Li256ELb1ELb1ELb0ELb0EEENS1_19SingleTileSchedulerILb1ELb0ELb1ELi128EEEEEEEEEvNT_6ParamsE:
        .type           _ZN7cutlass13device_kernelIN5flash19enable_sm80_to_sm89INS1_16FlashAttnFwdSm80INS1_25CollectiveMainloopFwdSm80ILi8ELi1ELb0EN4cute5tupleIJNS5_1CILi128EEENS7_ILi64EEENS7_ILi192EEEEEELi192ENS_10bfloat16_tEfNS_4arch4Sm80ELb0ELb0ELb0ELb1ELb1ELb1ELb1ELb0EEENS1_21CollectiveEpilogueFwdINS6_IJS8_SA_S9_EEENS6_IJNS7_ILi1EEESI_SI_EEESC_SE_Li256ELb1ELb1ELb0ELb0EEENS1_19SingleTileSchedulerILb1ELb0ELb1ELi128EEEEEEEEEvNT_6ParamsE,@function
        .size           _ZN7cutlass13device_kernelIN5flash19enable_sm80_to_sm89INS1_16FlashAttnFwdSm80INS1_25CollectiveMainloopFwdSm80ILi8ELi1ELb0EN4cute5tupleIJNS5_1CILi128EEENS7_ILi64EEENS7_ILi192EEEEEELi192ENS_10bfloat16_tEfNS_4arch4Sm80ELb0ELb0ELb0ELb1ELb1ELb1ELb1ELb0EEENS1_21CollectiveEpilogueFwdINS6_IJS8_SA_S9_EEENS6_IJNS7_ILi1EEESI_SI_EEESC_SE_Li256ELb1ELb1ELb0ELb0EEENS1_19SingleTileSchedulerILb1ELb0ELb1ELi128EEEEEEEEEvNT_6ParamsE,(.L_x_1699 - _ZN7cutlass13device_kernelIN5flash19enable_sm80_to_sm89INS1_16FlashAttnFwdSm80INS1_25CollectiveMainloopFwdSm80ILi8ELi1ELb0EN4cute5tupleIJNS5_1CILi128EEENS7_ILi64EEENS7_ILi192EEEEEELi192ENS_10bfloat16_tEfNS_4arch4Sm80ELb0ELb0ELb0ELb1ELb1ELb1ELb1ELb0EEENS1_21CollectiveEpilogueFwdINS6_IJS8_SA_S9_EEENS6_IJNS7_ILi1EEESI_SI_EEESC_SE_Li256ELb1ELb1ELb0ELb0EEENS1_19SingleTileSchedulerILb1ELb0ELb1ELi128EEEEEEEEEvNT_6ParamsE)
        .other          _ZN7cutlass13device_kernelIN5flash19enable_sm80_to_sm89INS1_16FlashAttnFwdSm80INS1_25CollectiveMainloopFwdSm80ILi8ELi1ELb0EN4cute5tupleIJNS5_1CILi128EEENS7_ILi64EEENS7_ILi192EEEEEELi192ENS_10bfloat16_tEfNS_4arch4Sm80ELb0ELb0ELb0ELb1ELb1ELb1ELb1ELb0EEENS1_21CollectiveEpilogueFwdINS6_IJS8_SA_S9_EEENS6_IJNS7_ILi1EEESI_SI_EEESC_SE_Li256ELb1ELb1ELb0ELb0EEENS1_19SingleTileSchedulerILb1ELb0ELb1ELi128EEEEEEEEEvNT_6ParamsE,@"STO_CUDA_ENTRY STV_DEFAULT"
_ZN7cutlass13device_kernelIN5flash19enable_sm80_to_sm89INS1_16FlashAttnFwdSm80INS1_25CollectiveMainloopFwdSm80ILi8ELi1ELb0EN4cute5tupleIJNS5_1CILi128EEENS7_ILi64EEENS7_ILi192EEEEEELi192ENS_10bfloat16_tEfNS_4arch4Sm80ELb0ELb0ELb0ELb1ELb1ELb1ELb1ELb0EEENS1_21CollectiveEpilogueFwdINS6_IJS8_SA_S9_EEENS6_IJNS7_ILi1EEESI_SI_EEESC_SE_Li256ELb1ELb1ELb0ELb0EEENS1_19SingleTileSchedulerILb1ELb0ELb1ELi128EEEEEEEEEvNT_6ParamsE:
[----:B------:R-:W-:Y:S02]  /*0000*/  MOV R1, c[0x0][0x28] ;  /* 0x00000a0000017a02 */ /* 0x000fe40000000f00 */
[----:B------:R-:W1:Y:S01]  /*0010*/  S2R R84, SR_TID.X ;  /* 0x0000000000547919 */ /* 0x000e620000002100 */
[----:B------:R-:W-:-:S03]  /*0020*/  ULDC.64 UR6, c[0x0][0x118] ;  /* 0x0000460000067ab9 */ /* 0x000fc60000000a00 */
[----:B------:R-:W2:Y:S04]  /*0030*/  S2R R201, SR_CTAID.Z ;  /* 0x0000000000c97919 */ /* 0x000ea80000002700 */
[----:B------:R-:W3:Y:S01]  /*0040*/  S2R R86, SR_CTAID.X ;  /* 0x0000000000567919 */ /* 0x000ee20000002500 */
[----:B-1----:R-:W-:-:S05]  /*0050*/  SHF.R.U32.HI R4, RZ, 0x5, R84 ;  /* 0x00000005ff047819 */ /* 0x002fca0000011654 */
[----:B------:R-:W1:Y:S02]  /*0060*/  SHFL.IDX PT, R0, R4, RZ, 0x1f ;  /* 0x00001fff04007589 */ /* 0x000e6400000e0000 */
[----:B-1----:R-:W-:Y:S02]  /*0070*/  ISETP.NE.AND P0, PT, R0, RZ, PT ;  /* 0x000000ff0000720c */ /* 0x002fe40003f05270 */
[----:B------:R-:W-:-:S05]  /*0080*/  MOV R0, 0x4 ;  /* 0x0000000400007802 */ /* 0x000fca0000000f00 */
[----:B--2---:R-:W-:-:S06]  /*0090*/  IMAD.WIDE R2, R201, R0, c[0x0][0x568] ;  /* 0x00015a00c9027625 */ /* 0x004fcc00078e0200 */
[----:B------:R-:W-:Y:S05]  /*00a0*/  @!P0 BRA `(.L_x_54) ;  /* 0x0000013000008947 */ /* 0x000fea0003800000 */
[----:B---3--:R-:W-:-:S04]  /*00b0*/  ISETP.NE.U32.AND P0, PT, RZ, c[0x0][0x568], PT ;  /* 0x00015a00ff007a0c */ /* 0x008fc80003f05070 */
[----:B------:R-:W-:-:S13]  /*00c0*/  ISETP.NE.AND.EX P0, PT, RZ, c[0x0][0x56c], PT, P0 ;  /* 0x00015b00ff007a0c */ /* 0x000fda0003f05300 */
[----:B------:R-:W-:Y:S05]  /*00d0*/  @!P0 BRA `(.L_x_55) ;  /* 0x0000002000008947 */ /* 0x000fea0003800000 */
[----:B------:R1:W5:Y:S01]  /*00e0*/  LDG.E R3, [R2.64] ;  /* 0x0000000602037981 */ /* 0x000362000c1e1900 */
[----:B------:R-:W-:Y:S05]  /*00f0*/  BRA `(.L_x_56) ;  /* 0x0000009000007947 */ /* 0x000fea0003800000 */
.L_x_55:
[----:B------:R-:W-:-:S04]  /*0100*/  ISETP.NE.U32.AND P0, PT, RZ, c[0x0][0x560], PT ;  /* 0x00015800ff007a0c */ /* 0x000fc80003f05070 */
[----:B------:R-:W-:-:S13]  /*0110*/  ISETP.NE.AND.EX P0, PT, RZ, c[0x0][0x564], PT, P0 ;  /* 0x00015900ff007a0c */ /* 0x000fda0003f05300 */
[----:B------:R-:W-:Y:S05]  /*0120*/  @!P0 BRA `(.L_x_57) ;  /* 0x0000005000008947 */ /* 0x000fea0003800000 */
[----:B------:R-:W-:-:S05]  /*0130*/  IMAD.WIDE R4, R201, R0, c[0x0][0x560] ;  /* 0x00015800c9047625 */ /* 0x000fca00078e0200 */
[----:B------:R-:W2:Y:S04]  /*0140*/  LDG.E R3, [R4.64] ;  /* 0x0000000604037981 */ /* 0x000ea8000c1e1900 */
[----:B------:R-:W2:Y:S02]  /*0150*/  LDG.E R2, [R4.64+0x4] ;  /* 0x0000040604027981 */ /* 0x000ea4000c1e1900 */
[----:B--2---:R-:W-:Y:S01]  /*0160*/  IADD3 R3, -R3, R2, RZ ;  /* 0x0000000203037210 */ /* 0x004fe20007ffe1ff */
[----:B------:R-:W-:Y:S05]  /*0170*/  BRA `(.L_x_56) ;  /* 0x0000001000007947 */ /* 0x000fea0003800000 */
.L_x_57:
[----:B------:R-:W-:-:S05]  /*0180*/  MOV R3, c[0x0][0x54c] ;  /* 0x0001530000037a02 */ /* 0x000fca0000000f00 */
.L_x_56:
[----:B-----5:R-:W-:Y:S01]  /*0190*/  IMAD R3, R3, c[0x0][0x548], RZ ;  /* 0x0001520003037a24 */ /* 0x020fe200078e02ff */
[----:B-1----:R-:W-:-:S04]  /*01a0*/  SHF.L.U32 R2, R86, 0x7, RZ ;  /* 0x0000000756027819 */ /* 0x002fc800000006ff */
[----:B------:R-:W-:-:S04]  /*01b0*/  ISETP.GE.AND P0, PT, R2, R3, PT ;  /* 0x000000030200720c */ /* 0x000fc80003f06270 */
[----:B------:R-:W-:Y:S01]  /*01c0*/  SEL R201, R201, 0xffffffff, !P0 ;  /* 0xffffffffc9c97807 */ /* 0x000fe20004000000 */
[----:B------:R-:W-:Y:S05]  /*01d0*/  BRA `(.L_x_58) ;  /* 0x0000012000007947 */ /* 0x000fea0003800000 */
.L_x_54:
[----:B---3--:R-:W-:-:S04]  /*01e0*/  ISETP.NE.U32.AND P0, PT, RZ, c[0x0][0x568], PT ;  /* 0x00015a00ff007a0c */ /* 0x008fc80003f05070 */
[----:B------:R-:W-:-:S13]  /*01f0*/  ISETP.NE.AND.EX P0, PT, RZ, c[0x0][0x56c], PT, P0 ;  /* 0x00015b00ff007a0c */ /* 0x000fda0003f05300 */
[----:B------:R-:W-:Y:S05]  /*0200*/  @!P0 BRA `(.L_x_59) ;  /* 0x0000002000008947 */ /* 0x000fea0003800000 */
[----:B------:R1:W5:Y:S01]  /*0210*/  LDG.E R3, [R2.64] ;  /* 0x0000000602037981 */ /* 0x000362000c1e1900 */
[----:B------:R-:W-:Y:S05]  /*0220*/  BRA `(.L_x_60) ;  /* 0x0000009000007947 */ /* 0x000fea0003800000 */
.L_x_59:
        /* <DEDUP_REMOVED lines=8> */
.L_x_61:
[----:B------:R-:W-:-:S05]  /*02b0*/  MOV R3, c[0x0][0x54c] ;  /* 0x0001530000037a02 */ /* 0x000fca0000000f00 */
.L_x_60:
[----:B-----5:R-:W-:Y:S01]  /*02c0*/  IMAD R3, R3, c[0x0][0x548], RZ ;  /* 0x0001520003037a24 */ /* 0x020fe200078e02ff */
[----:B-1----:R-:W-:-:S04]  /*02d0*/  SHF.L.U32 R2, R86, 0x7, RZ ;  /* 0x0000000756027819 */ /* 0x002fc800000006ff */
[----:B------:R-:W-:-:S04]  /*02e0*/  ISETP.GE.AND P0, PT, R2, R3, PT ;  /* 0x000000030200720c */ /* 0x000fc80003f06270 */
[----:B------:R-:W-:-:S04]  /*02f0*/  SEL R201, R201, 0xffffffff, !P0 ;  /* 0xffffffffc9c97807 */ /* 0x000fc80004000000 */
.L_x_58:
[----:B------:R-:W-:-:S13]  /*0300*/  ISETP.GE.AND P0, PT, R201, RZ, PT ;  /* 0x000000ffc900720c */ /* 0x000fda0003f06270 */
[----:B------:R-:W-:Y:S05]  /*0310*/  @!P0 EXIT ;  /* 0x000000000000894d */ /* 0x000fea0003800000 */
[----:B------:R-:W-:Y:S01]  /*0320*/  ISETP.NE.U32.AND P0, PT, RZ, c[0x0][0x370], PT ;  /* 0x0000dc00ff007a0c */ /* 0x000fe20003f05070 */
[----:B------:R-:W-:Y:S01]  /*0330*/  IMAD.MOV.U32 R90, RZ, RZ, c[0x0][0x168] ;  /* 0x00005a00ff5a7624 */ /* 0x000fe200078e00ff */
[----:B------:R-:W-:Y:S01]  /*0340*/  ISETP.NE.U32.AND P1, PT, RZ, c[0x0][0x360], PT ;  /* 0x0000d800ff007a0c */ /* 0x000fe20003f25070 */
[----:B------:R-:W-:Y:S01]  /*0350*/  IMAD.MOV.U32 R154, RZ, RZ, RZ ;  /* 0x000000ffff9a7224 */ /* 0x000fe200078e00ff */
[----:B------:R-:W-:Y:S01]  /*0360*/  ISETP.NE.AND.EX P2, PT, RZ, c[0x0][0x374], PT, P0 ;  /* 0x0000dd00ff007a0c */ /* 0x000fe20003f45300 */
[----:B------:R-:W-:Y:S01]  /*0370*/  IMAD.MOV.U32 R171, RZ, RZ, RZ ;  /* 0x000000ffffab7224 */ /* 0x000fe200078e00ff */
[----:B------:R-:W-:Y:S01]  /*0380*/  ISETP.NE.AND.EX P0, PT, RZ, c[0x0][0x364], PT, P1 ;  /* 0x0000d900ff007a0c */ /* 0x000fe20003f05310 */
[CC--:B------:R-:W-:Y:S01]  /*0390*/  IMAD.WIDE R10, R201.reuse, R0.reuse, c[0x0][0x348] ;  /* 0x0000d200c90a7625 */ /* 0x0c0fe200078e0200 */
[----:B------:R-:W-:Y:S02]  /*03a0*/  ISETP.NE.U32.AND P1, PT, RZ, c[0x0][0x348], PT ;  /* 0x0000d200ff007a0c */ /* 0x000fe40003f25070 */
[----:B------:R-:W-:Y:S01]  /*03b0*/  ISETP.NE.U32.AND P3, PT, RZ, c[0x0][0x350], PT ;  /* 0x0000d400ff007a0c */ /* 0x000fe20003f65070 */
[----:B------:R-:W-:Y:S01]  /*03c0*/  IMAD.WIDE R4, R201, R0, c[0x0][0x350] ;  /* 0x0000d400c9047625 */ /* 0x000fe200078e0200 */
[----:B------:R-:W-:-:S02]  /*03d0*/  ISETP.NE.U32.AND P4, PT, RZ, c[0x0][0x358], PT ;  /* 0x0000d600ff007a0c */ /* 0x000fc40003f85070 */
[----:B------:R-:W-:Y:S01]  /*03e0*/  ISETP.NE.AND.EX P1, PT, RZ, c[0x0][0x34c], PT, P1 ;  /* 0x0000d300ff007a0c */ /* 0x000fe20003f25310 */
[CC--:B------:R-:W-:Y:S01]  /*03f0*/  IMAD.WIDE R8, R201.reuse, R0.reuse, c[0x0][0x358] ;  /* 0x0000d600c9087625 */ /* 0x0c0fe200078e0200 */
[----:B------:R-:W-:Y:S02]  /*0400*/  ISETP.NE.AND.EX P3, PT, RZ, c[0x0][0x354], PT, P3 ;  /* 0x0000d500ff007a0c */ /* 0x000fe40003f65330 */
[----:B------:R-:W-:Y:S01]  /*0410*/  ISETP.NE.AND.EX P4, PT, RZ, c[0x0][0x35c], PT, P4 ;  /* 0x0000d700ff007a0c */ /* 0x000fe20003f85340 */
[CC--:B------:R-:W-:Y:S01]  /*0420*/  @P0 IMAD.WIDE R2, R201.reuse, R0.reuse, c[0x0][0x360] ;  /* 0x0000d800c9020625 */ /* 0x0c0fe200078e0200 */
[----:B------:R-:W-:Y:S01]  /*0430*/  MOV R98, RZ ;  /* 0x000000ff00627202 */ /* 0x000fe20000000f00 */
[----:B------:R-:W1:Y:S01]  /*0440*/  S2R R199, SR_CTAID.Y ;  /* 0x0000000000c77919 */ /* 0x000e620000002600 */
[----:B------:R-:W-:Y:S01]  /*0450*/  ULDC UR5, c[0x0][0x2ac] ;  /* 0x0000ab0000057ab9 */ /* 0x000fe20000000800 */
[----:B------:R-:W-:Y:S02]  /*0460*/  IMAD.MOV.U32 R200, RZ, RZ, RZ ;  /* 0x000000ffffc87224 */ /* 0x000fe400078e00ff */
[----:B------:R2:W5:Y:S01]  /*0470*/  @P0 LDG.E R90, [R2.64] ;  /* 0x00000006025a0981 */ /* 0x000562000c1e1900 */
[----:B------:R-:W-:Y:S01]  /*0480*/  ULDC UR4, c[0x0][0x1d0] ;  /* 0x0000740000047ab9 */ /* 0x000fe20000000800 */
[----:B------:R-:W-:-:S02]  /*0490*/  @P2 IMAD.WIDE R6, R201, R0, c[0x0][0x370] ;  /* 0x0000dc00c9062625 */ /* 0x000fc400078e0200 */
[----:B------:R2:W5:Y:S04]  /*04a0*/  @P1 LDG.E R154, [R10.64] ;  /* 0x000000060a9a1981 */ /* 0x000568000c1e1900 */
[----:B------:R2:W5:Y:S04]  /*04b0*/  @P3 LDG.E R98, [R4.64] ;  /* 0x0000000604623981 */ /* 0x000568000c1e1900 */
[----:B------:R2:W5:Y:S01]  /*04c0*/  @P4 LDG.E R171, [R8.64] ;  /* 0x0000000608ab4981 */ /* 0x000562000c1e1900 */
[----:B------:R-:W-:-:S03]  /*04d0*/  UIMAD UR4, UR5, UR4, URZ ;  /* 0x00000004050472a4 */ /* 0x000fc6000f8e023f */
[----:B------:R3:W5:Y:S01]  /*04e0*/  @P2 LDG.E R200, [R6.64] ;  /* 0x0000000606c82981 */ /* 0x000762000c1e1900 */
[----:B------:R-:W-:Y:S01]  /*04f0*/  IMAD.MOV.U32 R155, RZ, RZ, c[0x0][0x228] ;  /* 0x00008a00ff9b7624 */ /* 0x000fe200078e00ff */
[----:B-1----:R-:W-:Y:S02]  /*0500*/  SHF.R.S32.HI R88, RZ, 0x1f, R199 ;  /* 0x0000001fff587819 */ /* 0x002fe400000114c7 */
[----:B---3--:R-:W-:Y:S01]  /*0510*/  MOV R7, UR4 ;  /* 0x0000000400077c02 */ /* 0x008fe20008000f00 */
[----:B------:R-:W-:Y:S05]  /*0520*/  @P0 BRA `(.L_x_62) ;  /* 0x0000004000000947 */ /* 0x000fea0003800000 */
[----:B--2---:R-:W-:Y:S05]  /*0530*/  @!P1 BRA `(.L_x_62) ;  /* 0x0000003000009947 */ /* 0x004fea0003800000 */
[----:B-----5:R-:W2:Y:S04]  /*0540*/  LDG.E R90, [R10.64] ;  /* 0x000000060a5a7981 */ /* 0x020ea8000c1e1900 */
[----:B------:R-:W2:Y:S02]  /*0550*/  LDG.E R3, [R10.64+0x4] ;  /* 0x000004060a037981 */ /* 0x000ea4000c1e1900 */
[----:B--2---:R-:W-:-:S02]  /*0560*/  IADD3 R90, -R90, R3, RZ ;  /* 0x000000035a5a7210 */ /* 0x004fc40007ffe1ff */
.L_x_62:
[----:B--2---:R-:W-:-:S04]  /*0570*/  ISETP.NE.U32.AND P0, PT, RZ, c[0x0][0x368], PT ;  /* 0x0000da00ff007a0c */ /* 0x004fc80003f05070 */
[----:B------:R-:W-:-:S13]  /*0580*/  ISETP.NE.AND.EX P0, PT, RZ, c[0x0][0x36c], PT, P0 ;  /* 0x0000db00ff007a0c */ /* 0x000fda0003f05300 */
[----:B------:R-:W-:Y:S05]  /*0590*/  @!P0 BRA `(.L_x_63) ;  /* 0x0000003000008947 */ /* 0x000fea0003800000 */
[----:B------:R-:W-:-:S05]  /*05a0*/  IMAD.WIDE R2, R201, R0, c[0x0][0x368] ;  /* 0x0000da00c9027625 */ /* 0x000fca00078e0200 */
[----:B------:R1:W5:Y:S01]  /*05b0*/  LDG.E R7, [R2.64] ;  /* 0x0000000602077981 */ /* 0x000362000c1e1900 */
[----:B------:R-:W-:Y:S05]  /*05c0*/  BRA `(.L_x_64) ;  /* 0x0000004000007947 */ /* 0x000fea0003800000 */
.L_x_63:
[----:B------:R-:W-:Y:S05]  /*05d0*/  @!P3 BRA `(.L_x_64) ;  /* 0x000000300000b947 */ /* 0x000fea0003800000 */
[----:B------:R-:W2:Y:S04]  /*05e0*/  LDG.E R7, [R4.64] ;  /* 0x0000000604077981 */ /* 0x000ea8000c1e1900 */
[----:B------:R-:W2:Y:S02]  /*05f0*/  LDG.E R2, [R4.64+0x4] ;  /* 0x0000040604027981 */ /* 0x000ea4000c1e1900 */
[----:B--2---:R-:W-:Y:S02]  /*0600*/  IADD3 R7, -R7, R2, RZ ;  /* 0x0000000207077210 */ /* 0x004fe40007ffe1ff */
.L_x_64:
[----:B-1----:R-:W2:Y:S04]  /*0610*/  @P4 LDG.E R3, [R8.64] ;  /* 0x0000000608034981 */ /* 0x002ea8000c1e1900 */
[----:B------:R-:W2:Y:S01]  /*0620*/  @P4 LDG.E R4, [R8.64+0x4] ;  /* 0x0000040608044981 */ /* 0x000ea2000c1e1900 */
[----:B-----5:R-:W-:Y:S01]  /*0630*/  IMAD.IADD R2, R7, 0x1, -R200 ;  /* 0x0000000107027824 */ /* 0x020fe200078e0ac8 */
[----:B------:R-:W-:Y:S01]  /*0640*/  ISETP.NE.U32.AND P0, PT, RZ, c[0x0][0x378], PT ;  /* 0x0000de00ff007a0c */ /* 0x000fe20003f05070 */
[----:B------:R-:W-:-:S03]  /*0650*/  IMAD.MOV.U32 R87, RZ, RZ, R7 ;  /* 0x000000ffff577224 */ /* 0x000fc600078e0007 */
[----:B------:R-:W-:Y:S01]  /*0660*/  ISETP.NE.AND.EX P0, PT, RZ, c[0x0][0x37c], PT, P0 ;  /* 0x0000df00ff007a0c */ /* 0x000fe20003f05300 */
[----:B------:R-:W-:-:S05]  /*0670*/  IMAD.MOV R104, RZ, RZ, -R2 ;  /* 0x000000ffff687224 */ /* 0x000fca00078e0a02 */
[----:B------:R-:W-:-:S07]  /*0680*/  IMNMX R104, RZ, R104, !PT ;  /* 0x00000068ff687217 */ /* 0x000fce0007800200 */
[----:B------:R-:W-:-:S05]  /*0690*/  @P0 IMAD.WIDE R10, R201, R0, c[0x0][0x378] ;  /* 0x0000de00c90a0625 */ /* 0x000fca00078e0200 */
[----:B------:R1:W5:Y:S01]  /*06a0*/  @P0 LDG.E R87, [R10.64] ;  /* 0x000000060a570981 */ /* 0x000362000c1e1900 */
[----:B--2---:R-:W-:-:S04]  /*06b0*/  @P4 IMAD.IADD R155, R4, 0x1, -R3 ;  /* 0x00000001049b4824 */ /* 0x004fc800078e0a03 */
[----:B------:R-:W-:-:S05]  /*06c0*/  IMAD.IADD R85, R2, 0x1, R155 ;  /* 0x0000000102557824 */ /* 0x000fca00078e029b */
[----:B------:R-:W-:-:S04]  /*06d0*/  IADD3 R4, R85, 0x3f, RZ ;  /* 0x0000003f55047810 */ /* 0x000fc80007ffe0ff */
[----:B------:R-:W-:-:S04]  /*06e0*/  SHF.R.S32.HI R133, RZ, 0x1f, R4 ;  /* 0x0000001fff857819 */ /* 0x000fc80000011404 */
[----:B------:R-:W-:-:S04]  /*06f0*/  LEA.HI R133, R133, R4, RZ, 0x6 ;  /* 0x0000000485857211 */ /* 0x000fc800078f30ff */
[----:B------:R-:W-:-:S05]  /*0700*/  LOP3.LUT R83, R133, 0xffffffc0, RZ, 0xc0, !PT ;  /* 0xffffffc085537812 */ /* 0x000fca00078ec0ff */
[----:B------:R-:W-:-:S05]  /*0710*/  IMAD.IADD R2, R83, 0x1, -R2 ;  /* 0x0000000153027824 */ /* 0x000fca00078e0a02 */
[----:B------:R-:W-:-:S04]  /*0720*/  IMNMX R5, R2, R155, PT ;  /* 0x0000009b02057217 */ /* 0x000fc80003800200 */
[----:B------:R-:W-:Y:S02]  /*0730*/  ISETP.GT.AND P0, PT, R5, R104, PT ;  /* 0x000000680500720c */ /* 0x000fe40003f04270 */
[----:B------:R-:W-:-:S05]  /*0740*/  SHF.R.U32.HI R104, RZ, 0x6, R104 ;  /* 0x00000006ff687819 */ /* 0x000fca0000011668 */
[----:B------:R-:W-:-:S06]  /*0750*/  IMAD.MOV.U32 R3, RZ, RZ, R104 ;  /* 0x000000ffff037224 */ /* 0x000fcc00078e0068 */
[----:B------:R-:W-:-:S04]  /*0760*/  @P0 IADD3 R5, R5, 0x3f, RZ ;  /* 0x0000003f05050810 */ /* 0x000fc80007ffe0ff */
[----:B------:R-:W-:-:S04]  /*0770*/  @P0 SHF.R.S32.HI R2, RZ, 0x1f, R5 ;  /* 0x0000001fff020819 */ /* 0x000fc80000011405 */
[----:B------:R-:W-:-:S04]  /*0780*/  @P0 LEA.HI R2, R2, R5, RZ, 0x6 ;  /* 0x0000000502020211 */ /* 0x000fc800078f30ff */
[----:B------:R-:W-:-:S04]  /*0790*/  @P0 SHF.R.S32.HI R3, RZ, 0x6, R2 ;  /* 0x00000006ff030819 */ /* 0x000fc80000011402 */
[----:B------:R-:W-:-:S13]  /*07a0*/  ISETP.GT.AND P0, PT, R3, R104, PT ;  /* 0x000000680300720c */ /* 0x000fda0003f04270 */
[----:B------:R-:W-:Y:S05]  /*07b0*/  @!P0 BRA `(.L_x_65) ;  /* 0x000056c000008947 */ /* 0x000fea0003800000 */
[----:B-1----:R-:W-:-:S04]  /*07c0*/  ISETP.NE.U32.AND P3, PT, RZ, c[0x0][0x340], PT ;  /* 0x0000d000ff007a0c */ /* 0x002fc80003f65070 */
[----:B------:R-:W-:-:S13]  /*07d0*/  ISETP.NE.AND.EX P3, PT, RZ, c[0x0][0x344], PT, P3 ;  /* 0x0000d100ff007a0c */ /* 0x000fda0003f65330 */
[----:B------:R-:W-:-:S06]  /*07e0*/  @P3 IMAD.WIDE R156, R201, R0, c[0x0][0x340] ;  /* 0x0000d000c99c3625 */ /* 0x000fcc00078e0200 */
[----:B------:R-:W2:Y:S01]  /*07f0*/  @P3 LDG.E R156, [R156.64] ;  /* 0x000000069c9c3981 */ /* 0x000ea2000c1e1900 */
[----:B------:R-:W-:Y:S01]  /*0800*/  SHF.R.S32.HI R5, RZ, 0x1f, R84 ;  /* 0x0000001fff057819 */ /* 0x000fe20000011454 */
[----:B------:R-:W-:Y:S01]  /*0810*/  IMAD.MOV.U32 R122, RZ, RZ, c[0x0][0x238] ;  /* 0x00008e00ff7a7624 */ /* 0x000fe200078e00ff */
[----:B------:R-:W-:Y:S01]  /*0820*/  IADD3 R148, R3, -0x1, RZ ;  /* 0xffffffff03947810 */ /* 0x000fe20007ffe0ff */
[----:B------:R-:W-:Y:S01]  /*0830*/  IMAD.MOV.U32 R111, RZ, RZ, 0x6 ;  /* 0x00000006ff6f7424 */ /* 0x000fe200078e00ff */
[----:B------:R-:W-:Y:S01]  /*0840*/  LEA.HI R4, R5, R84, RZ, 0x3 ;  /* 0x0000005405047211 */ /* 0x000fe200078f18ff */
[----:B------:R-:W-:Y:S01]  /*0850*/  IMAD.IADD R98, R98, 0x1, R7 ;  /* 0x0000000162627824 */ /* 0x000fe200078e0207 */
[----:B------:R-:W-:Y:S01]  /*0860*/  SHF.R.S32.HI R2, RZ, 0x1f, R171 ;  /* 0x0000001fff027819 */ /* 0x000fe200000114ab */
[----:B------:R-:W-:Y:S01]  /*0870*/  IMAD.SHL.U32 R108, R122, 0x40, RZ ;  /* 0x000000407a6c7824 */ /* 0x000fe200078e00ff */
[----:B------:R-:W-:Y:S01]  /*0880*/  LOP3.LUT R3, R4, 0x1ffffff8, RZ, 0xc0, !PT ;  /* 0x1ffffff804037812 */ /* 0x000fe200078ec0ff */
[----:B------:R-:W-:Y:S01]  /*0890*/  IMAD R168, R88, c[0x0][0x240], RZ ;  /* 0x0000900058a87a24 */ /* 0x000fe200078e02ff */
[----:B------:R-:W-:Y:S01]  /*08a0*/  SHF.R.S32.HI R4, RZ, 0x3, R4 ;  /* 0x00000003ff047819 */ /* 0x000fe20000011404 */
[----:B------:R-:W-:Y:S01]  /*08b0*/  IMAD.MOV.U32 R121, RZ, RZ, 0x5 ;  /* 0x00000005ff797424 */ /* 0x000fe200078e00ff */
[----:B------:R-:W-:Y:S01]  /*08c0*/  SHF.L.U64.HI R107, R122, R111, c[0x0][0x23c] ;  /* 0x00008f007a6b7619 */ /* 0x000fe2000001026f */
[----:B------:R-:W-:Y:S01]  /*08d0*/  IMAD.IADD R8, R84, 0x1, -R3 ;  /* 0x0000000154087824 */ /* 0x000fe200078e0a03 */
[C---:B------:R-:W-:Y:S01]  /*08e0*/  IADD3 R170, P0, R4.reuse, R171, RZ ;  /* 0x000000ab04aa7210 */ /* 0x040fe20007f1e0ff */
[----:B------:R-:W-:Y:S01]  /*08f0*/  IMAD.SHL.U32 R3, R4, 0x40, RZ ;  /* 0x0000004004037824 */ /* 0x000fe200078e00ff */
[----:B------:R-:W-:Y:S01]  /*0900*/  SHF.R.S32.HI R10, RZ, 0x1f, R148 ;  /* 0x0000001fff0a7819 */ /* 0x000fe20000011494 */
[----:B------:R-:W-:Y:S01]  /*0910*/  IMAD.SHL.U32 R8, R8, 0x8, RZ ;  /* 0x0000000808087824 */ /* 0x000fe200078e00ff */
[----:B------:R-:W-:Y:S01]  /*0920*/  LEA.HI.X.SX32 R171, R4, R2, 0x1, P0 ;  /* 0x0000000204ab7211 */ /* 0x000fe200000f0eff */
[----:B------:R-:W-:Y:S01]  /*0930*/  IMAD R7, R107, R148, RZ ;  /* 0x000000946b077224 */ /* 0x000fe200078e02ff */
[----:B------:R-:W-:Y:S01]  /*0940*/  LOP3.LUT R3, R3, 0x1c0, RZ, 0xc0, !PT ;  /* 0x000001c003037812 */ /* 0x000fe200078ec0ff */
[----:B------:R-:W-:Y:S01]  /*0950*/  IMAD.IADD R105, R155, 0x1, -R4 ;  /* 0x000000019b697824 */ /* 0x000fe200078e0a04 */
[--C-:B------:R-:W-:Y:S01]  /*0960*/  SHF.R.S32.HI R9, RZ, 0x1f, R8.reuse ;  /* 0x0000001fff097819 */ /* 0x100fe20000011408 */
[----:B------:R-:W-:Y:S01]  /*0970*/  IMAD R10, R10, R108, R7 ;  /* 0x0000006c0a0a7224 */ /* 0x000fe200078e0207 */
[----:B------:R-:W-:Y:S01]  /*0980*/  LOP3.LUT R2, R3, 0x38, R8, 0xf8, !PT ;  /* 0x0000003803027812 */ /* 0x000fe200078ef808 */
[----:B------:R-:W-:Y:S01]  /*0990*/  IMAD R7, R171, c[0x0][0x238], RZ ;  /* 0x00008e00ab077a24 */ /* 0x000fe200078e02ff */
[----:B------:R-:W-:Y:S01]  /*09a0*/  SHF.R.U32.HI R3, RZ, 0x3, R3 ;  /* 0x00000003ff037819 */ /* 0x000fe20000011603 */
[----:B------:R-:W-:Y:S01]  /*09b0*/  IMAD R168, R199, c[0x0][0x244], R168 ;  /* 0x00009100c7a87a24 */ /* 0x000fe200078e02a8 */
[----:B------:R-:W-:Y:S01]  /*09c0*/  SEL R166, R201, RZ, !P4 ;  /* 0x000000ffc9a67207 */ /* 0x000fe20006000000 */
[----:B------:R-:W-:Y:S01]  /*09d0*/  IMAD R12, R170, c[0x0][0x23c], R7 ;  /* 0x00008f00aa0c7a24 */ /* 0x000fe200078e0207 */
[----:B------:R-:W-:Y:S01]  /*09e0*/  LOP3.LUT R3, R2, R3, RZ, 0x3c, !PT ;  /* 0x0000000302037212 */ /* 0x000fe200078e3cff */
[----:B------:R-:W-:Y:S01]  /*09f0*/  IMAD.WIDE.U32 R6, R170, c[0x0][0x238], R8 ;  /* 0x00008e00aa067a25 */ /* 0x000fe200078e0008 */
[----:B------:R-:W-:Y:S01]  /*0a00*/  IADD3 R2, R8, 0x40, RZ ;  /* 0x0000004008027810 */ /* 0x000fe20007ffe0ff */
[----:B------:R-:W-:Y:S01]  /*0a10*/  ULDC.U8 UR4, c[0x0][0x298] ;  /* 0x0000a60000047ab9 */ /* 0x000fe20000000000 */
[----:B------:R-:W-:Y:S01]  /*0a20*/  LEA.HI R146, R5, R84, RZ, 0x6 ;  /* 0x0000005405927211 */ /* 0x000fe200078f30ff */
[----:B------:R-:W-:Y:S01]  /*0a30*/  IMAD.IADD R13, R7, 0x1, R12 ;  /* 0x00000001070d7824 */ /* 0x000fe200078e020c */
[----:B------:R-:W-:Y:S01]  /*0a40*/  ISETP.GE.AND P6, PT, R2, c[0x0][0x1d4], PT ;  /* 0x0000750002007a0c */ /* 0x000fe20003fc6270 */
[----:B------:R-:W-:Y:S01]  /*0a50*/  IMAD.MOV.U32 R12, RZ, RZ, R6 ;  /* 0x000000ffff0c7224 */ /* 0x000fe200078e0006 */
[----:B------:R-:W-:Y:S01]  /*0a60*/  SHF.R.S32.HI R2, RZ, 0x1f, R201 ;  /* 0x0000001fff027819 */ /* 0x000fe200000114c9 */
[----:B------:R-:W-:Y:S01]  /*0a70*/  IMAD R0, R148, -0x40, R105 ;  /* 0xffffffc094007824 */ /* 0x000fe200078e0269 */
[----:B------:R-:W-:Y:S01]  /*0a80*/  ISETP.GE.AND P2, PT, R8, c[0x0][0x1d4], PT ;  /* 0x0000750008007a0c */ /* 0x000fe20003f46270 */
[----:B------:R-:W-:Y:S01]  /*0a90*/  IMAD.WIDE.U32 R12, R199, c[0x0][0x240], R12 ;  /* 0x00009000c70c7a25 */ /* 0x000fe200078e000c */
[----:B------:R-:W-:-:S02]  /*0aa0*/  SEL R103, R2, RZ, !P4 ;  /* 0x000000ff02677207 */ /* 0x000fc40006000000 */
[C---:B------:R-:W-:Y:S01]  /*0ab0*/  ISETP.GE.AND P1, PT, R0.reuse, 0x1, PT ;  /* 0x000000010000780c */ /* 0x040fe20003f26270 */
[----:B------:R-:W-:Y:S01]  /*0ac0*/  IMAD.IADD R169, R13, 0x1, R168 ;  /* 0x000000010da97824 */ /* 0x000fe200078e02a8 */
[----:B------:R-:W-:Y:S01]  /*0ad0*/  ISETP.GT.AND P0, PT, R0, 0x20, PT ;  /* 0x000000200000780c */ /* 0x000fe20003f04270 */
[----:B------:R-:W-:Y:S01]  /*0ae0*/  IMAD R177, R103, c[0x0][0x248], RZ ;  /* 0x0000920067b17a24 */ /* 0x000fe200078e02ff */
[----:B------:R-:W-:Y:S01]  /*0af0*/  IADD3 R0, R8, 0x80, RZ ;  /* 0x0000008008007810 */ /* 0x000fe20007ffe0ff */
[----:B------:R-:W-:Y:S01]  /*0b00*/  IMAD.MOV.U32 R168, RZ, RZ, R12 ;  /* 0x000000ffffa87224 */ /* 0x000fe200078e000c */
[----:B------:R-:W-:Y:S01]  /*0b10*/  LEA.HI R4, R5, R84, RZ, 0x2 ;  /* 0x0000005405047211 */ /* 0x000fe200078f10ff */
[----:B------:R-:W-:Y:S01]  /*0b20*/  IMAD R6, R88, c[0x0][0x260], RZ ;  /* 0x0000980058067a24 */ /* 0x000fe200078e02ff */
[----:B------:R-:W-:Y:S01]  /*0b30*/  LOP3.LUT R89, R89, 0xfffffffe, RZ, 0xc0, !PT ;  /* 0xfffffffe59597812 */ /* 0x000fe200078ec0ff */
[----:B------:R-:W-:Y:S01]  /*0b40*/  IMAD R177, R166, c[0x0][0x24c], R177 ;  /* 0x00009300a6b17a24 */ /* 0x000fe200078e02b1 */
[----:B------:R-:W-:Y:S01]  /*0b50*/  SHF.L.U64.HI R121, R122, R121, c[0x0][0x23c] ;  /* 0x00008f007a797619 */ /* 0x000fe20000010279 */
[----:B------:R-:W-:Y:S01]  /*0b60*/  IMAD.WIDE.U32 R168, R166, c[0x0][0x248], R168 ;  /* 0x00009200a6a87a25 */ /* 0x000fe200078e00a8 */
[----:B------:R-:W-:-:S02]  /*0b70*/  @P2 LOP3.LUT R89, R89, 0x1, RZ, 0xfc, !PT ;  /* 0x0000000159592812 */ /* 0x000fc400078efcff */
[----:B------:R-:W-:Y:S01]  /*0b80*/  ISETP.GE.AND P5, PT, R0, c[0x0][0x1d4], PT ;  /* 0x0000750000007a0c */ /* 0x000fe20003fa6270 */
[C---:B------:R-:W-:Y:S01]  /*0b90*/  IMAD R6, R199.reuse, c[0x0][0x264], R6 ;  /* 0x00009900c7067a24 */ /* 0x040fe200078e0206 */
[----:B------:R-:W-:Y:S01]  /*0ba0*/  SHF.R.S32.HI R153, RZ, 0x2, R4 ;  /* 0x00000002ff997819 */ /* 0x000fe20000011404 */
[----:B------:R-:W-:Y:S01]  /*0bb0*/  IMAD.WIDE.U32 R8, R199, c[0x0][0x260], R8 ;  /* 0x00009800c7087a25 */ /* 0x000fe200078e0008 */
[C---:B------:R-:W-:Y:S02]  /*0bc0*/  LOP3.LUT P4, RZ, R89.reuse, 0x1, RZ, 0xc0, !PT ;  /* 0x0000000159ff7812 */ /* 0x040fe4000788c0ff */
[----:B------:R-:W-:Y:S01]  /*0bd0*/  SHF.R.S32.HI R158, RZ, 0x1f, R153 ;  /* 0x0000001fff9e7819 */ /* 0x000fe20000011499 */
[----:B------:R-:W-:Y:S01]  /*0be0*/  IMAD.SHL.U32 R146, R146, 0x8, RZ ;  /* 0x0000000892927824 */ /* 0x000fe200078e00ff */
[----:B------:R-:W-:Y:S01]  /*0bf0*/  LOP3.LUT R89, R89, 0xfffffffb, RZ, 0xc0, !PT ;  /* 0xfffffffb59597812 */ /* 0x000fe200078ec0ff */
[----:B------:R-:W-:Y:S01]  /*0c00*/  IMAD.IADD R177, R169, 0x1, R177 ;  /* 0x00000001a9b17824 */ /* 0x000fe200078e02b1 */
[----:B------:R-:W-:Y:S01]  /*0c10*/  LEA.HI R132, R5, R84, RZ, 0x5 ;  /* 0x0000005405847211 */ /* 0x000fe200078f28ff */
[----:B------:R-:W-:Y:S01]  /*0c20*/  IMAD.MOV.U32 R176, RZ, RZ, R168 ;  /* 0x000000ffffb07224 */ /* 0x000fe200078e00a8 */
[----:B------:R-:W-:Y:S01]  /*0c30*/  LOP3.LUT R146, R3, 0xfffffe00, R146, 0xf8, !PT ;  /* 0xfffffe0003927812 */ /* 0x000fe200078ef892 */
[----:B------:R-:W-:Y:S01]  /*0c40*/  IMAD.IADD R7, R9, 0x1, R6 ;  /* 0x0000000109077824 */ /* 0x000fe200078e0206 */
[----:B------:R-:W-:Y:S01]  /*0c50*/  LOP3.LUT R3, R4, 0xfffffffc, RZ, 0xc0, !PT ;  /* 0xfffffffc04037812 */ /* 0x000fe200078ec0ff */
[----:B------:R-:W-:Y:S01]  /*0c60*/  IMAD.MOV.U32 R6, RZ, RZ, R8 ;  /* 0x000000ffff067224 */ /* 0x000fe200078e0008 */
[----:B------:R-:W-:Y:S01]  /*0c70*/  SHF.R.S32.HI R4, RZ, 0x1f, R4 ;  /* 0x0000001fff047819 */ /* 0x000fe20000011404 */
[----:B------:R-:W-:-:S03]  /*0c80*/  IMAD.WIDE.U32 R8, R148, R108, R176 ;  /* 0x0000006c94087225 */ /* 0x000fc600078e00b0 */
[----:B------:R-:W-:Y:S01]  /*0c90*/  LEA.HI R4, R4, R153, RZ, 0x3 ;  /* 0x0000009904047211 */ /* 0x000fe200078f18ff */
[----:B------:R-:W-:Y:S01]  /*0ca0*/  IMAD.IADD R10, R9, 0x1, R10 ;  /* 0x00000001090a7824 */ /* 0x000fe200078e020a */
[----:B------:R-:W-:Y:S01]  /*0cb0*/  @P1 LEA R20, P2, R8, c[0x0][0x220], 0x1 ;  /* 0x0000880008141a11 */ /* 0x000fe200078408ff */
[----:B------:R-:W-:Y:S01]  /*0cc0*/  IMAD.SHL.U32 R122, R122, 0x20, RZ ;  /* 0x000000207a7a7824 */ /* 0x000fe200078e00ff */
[----:B------:R-:W-:Y:S01]  /*0cd0*/  LOP3.LUT R4, R4, 0xfffffff8, RZ, 0xc0, !PT ;  /* 0xfffffff804047812 */ /* 0x000fe200078ec0ff */
[----:B------:R-:W-:Y:S01]  /*0ce0*/  IMAD.IADD R0, R84, 0x1, -R3 ;  /* 0x0000000154007824 */ /* 0x000fe200078e0a03 */
[----:B------:R-:W-:Y:S01]  /*0cf0*/  @P1 LEA.HI.X R21, R8, c[0x0][0x224], R10, 0x1, P2 ;  /* 0x0000890008151a11 */ /* 0x000fe200010f0c0a */
[----:B------:R-:W-:Y:S01]  /*0d00*/  IMAD R160, R158, c[0x0][0x280], RZ ;  /* 0x0000a0009ea07a24 */ /* 0x000fe200078e02ff */
[----:B------:R-:W-:Y:S01]  /*0d10*/  @P0 IADD3 R8, P2, R122, R8, RZ ;  /* 0x000000087a080210 */ /* 0x000fe20007f5e0ff */
[C---:B------:R-:W-:Y:S02]  /*0d20*/  IMAD.SHL.U32 R16, R0.reuse, 0x8, RZ ;  /* 0x0000000800107824 */ /* 0x040fe400078e00ff */
[----:B------:R-:W-:-:S02]  /*0d30*/  IMAD.SHL.U32 R18, R0, 0x4, RZ ;  /* 0x0000000400127824 */ /* 0x000fc400078e00ff */
[----:B------:R-:W-:Y:S01]  /*0d40*/  @P0 IMAD.X R3, R121, 0x1, R10, P2 ;  /* 0x0000000179030824 */ /* 0x000fe200010e060a */
[----:B------:R-:W-:Y:S01]  /*0d50*/  SHF.R.S32.HI R17, RZ, 0x1f, R16 ;  /* 0x0000001fff117819 */ /* 0x000fe20000011410 */
[C---:B------:R-:W-:Y:S01]  /*0d60*/  IMAD R160, R153.reuse, c[0x0][0x284], R160 ;  /* 0x0000a10099a07a24 */ /* 0x040fe200078e02a0 */
[----:B------:R-:W-:Y:S01]  /*0d70*/  @P0 LEA R10, P2, R8, c[0x0][0x220], 0x1 ;  /* 0x00008800080a0a11 */ /* 0x000fe200078408ff */
[----:B------:R-:W-:Y:S01]  /*0d80*/  IMAD R158, R158, c[0x0][0x290], RZ ;  /* 0x0000a4009e9e7a24 */ /* 0x000fe200078e02ff */
[----:B------:R-:W-:Y:S01]  /*0d90*/  SHF.R.S32.HI R19, RZ, 0x1f, R18 ;  /* 0x0000001fff137819 */ /* 0x000fe20000011412 */
[C---:B------:R-:W-:Y:S01]  /*0da0*/  IMAD.WIDE.U32 R14, R153.reuse, c[0x0][0x280], R16 ;  /* 0x0000a000990e7a25 */ /* 0x040fe200078e0010 */
[----:B------:R-:W-:Y:S02]  /*0db0*/  @P0 LEA.HI.X R11, R8, c[0x0][0x224], R3, 0x1, P2 ;  /* 0x00008900080b0a11 */ /* 0x000fe400010f0c03 */
[----:B------:R-:W-:Y:S01]  /*0dc0*/  ISETP.GE.AND P2, PT, R16, c[0x0][0x27c], PT ;  /* 0x00009f0010007a0c */ /* 0x000fe20003f46270 */
[----:B------:R-:W-:Y:S01]  /*0dd0*/  IMAD.IADD R161, R160, 0x1, R15 ;  /* 0x00000001a0a17824 */ /* 0x000fe200078e020f */
[----:B------:R-:W-:Y:S01]  /*0de0*/  IADD3 R15, R18, 0x20, RZ ;  /* 0x00000020120f7810 */ /* 0x000fe20007ffe0ff */
[C---:B------:R-:W-:Y:S01]  /*0df0*/  IMAD R158, R153.reuse, c[0x0][0x294], R158 ;  /* 0x0000a500999e7a24 */ /* 0x040fe200078e029e */
[----:B------:R-:W-:Y:S01]  /*0e00*/  SEL R3, RZ, c[0x0][0x27c], !P2 ;  /* 0x00009f00ff037a07 */ /* 0x000fe20005000000 */
[----:B------:R-:W-:Y:S01]  /*0e10*/  IMAD.WIDE.U32 R12, R153, c[0x0][0x290], R16 ;  /* 0x0000a400990c7a25 */ /* 0x000fe200078e0010 */
[----:B------:R-:W-:-:S02]  /*0e20*/  IADD3 R152, R16, 0x60, RZ ;  /* 0x0000006010987810 */ /* 0x000fc40007ffe0ff */
[----:B------:R-:W-:Y:S01]  /*0e30*/  IADD3 R151, R16, 0x80, RZ ;  /* 0x0000008010977810 */ /* 0x000fe20007ffe0ff */
[----:B------:R-:W-:Y:S01]  /*0e40*/  IMAD.IADD R159, R158, 0x1, R13 ;  /* 0x000000019e9f7824 */ /* 0x000fe200078e020d */
[----:B------:R-:W-:Y:S01]  /*0e50*/  IADD3 R150, R16, 0xa0, RZ ;  /* 0x000000a010967810 */ /* 0x000fe20007ffe0ff */
[----:B------:R-:W-:Y:S02]  /*0e60*/  IMAD.WIDE.U32 R164, R153, c[0x0][0x280], R18 ;  /* 0x0000a00099a47a25 */ /* 0x000fe400078e0012 */
[----:B------:R-:W-:Y:S02]  /*0e70*/  @P2 LOP3.LUT R89, R89, 0x4, RZ, 0xfc, !PT ;  /* 0x0000000459592812 */ /* 0x000fe400078efcff */
[----:B------:R-:W-:Y:S02]  /*0e80*/  IMAD.SHL.U32 R146, R146, 0x2, RZ ;  /* 0x0000000292927824 */ /* 0x000fe400078e00ff */
[----:B------:R-:W-:Y:S01]  /*0e90*/  IMAD.IADD R13, R18, 0x1, R15 ;  /* 0x00000001120d7824 */ /* 0x000fe200078e020f */
[----:B------:R-:W-:Y:S01]  /*0ea0*/  LOP3.LUT R89, R89, 0xfffffffd, RZ, 0xc0, !PT ;  /* 0xfffffffd59597812 */ /* 0x000fe200078ec0ff */
[----:B------:R-:W-:Y:S01]  /*0eb0*/  IMAD.IADD R165, R165, 0x1, R160 ;  /* 0x00000001a5a57824 */ /* 0x000fe200078e02a0 */
[----:B------:R-:W-:Y:S01]  /*0ec0*/  @!PT LDS RZ, [RZ] ;  /* 0x00000000fffff984 */ /* 0x000fe20000000800 */
[----:B------:R-:W-:Y:S01]  /*0ed0*/  @!PT LDS RZ, [RZ] ;  /* 0x00000000fffff984 */ /* 0x000fe20000000800 */
[----:B------:R-:W-:Y:S01]  /*0ee0*/  @!PT LDS RZ, [RZ] ;  /* 0x00000000fffff984 */ /* 0x000fe20000000800 */
[----:B------:R1:W-:Y:S01]  /*0ef0*/  @P1 LDGSTS.E.BYPASS.LTC128B.128 [R146+0x6100], [R20.64], !P4 ;  /* 0x0610000014921fae */ /* 0x0003e2000e101d46 */
[----:B------:R-:W-:Y:S01]  /*0f00*/  IMAD.WIDE.U32 R162, R153, c[0x0][0x290], R18 ;  /* 0x0000a40099a27a25 */ /* 0x000fe200078e0012 */
[----:B------:R-:W-:-:S02]  /*0f10*/  ISETP.GE.AND P2, PT, R13, c[0x0][0x27c], PT ;  /* 0x00009f000d007a0c */ /* 0x000fc40003f46270 */
[----:B------:R1:W-:Y:S01]  /*0f20*/  @P1 LDGSTS.E.BYPASS.LTC128B.128 [R146+0x8100], [R20.64+0x80], !P6 ;  /* 0x0810008014921fae */ /* 0x0003e2000f101d46 */
[----:B------:R-:W-:Y:S01]  /*0f30*/  IMAD.MOV.U32 R160, RZ, RZ, R14 ;  /* 0x000000ffffa07224 */ /* 0x000fe200078e000e */
[----:B------:R-:W-:Y:S01]  /*0f40*/  IADD3 R14, R18, 0x40, RZ ;  /* 0x00000040120e7810 */ /* 0x000fe20007ffe0ff */
[----:B------:R-:W-:Y:S01]  /*0f50*/  IMAD.IADD R149, R153, 0x1, -R4 ;  /* 0x0000000199957824 */ /* 0x000fe200078e0a04 */
[----:B------:R1:W-:Y:S01]  /*0f60*/  @P1 LDGSTS.E.BYPASS.LTC128B.128 [R146+0xa100], [R20.64+0x100], !P5 ;  /* 0x0a10010014921fae */ /* 0x0003e2000e901d46 */
[----:B------:R-:W-:Y:S01]  /*0f70*/  IMAD.IADD R163, R163, 0x1, R158 ;  /* 0x00000001a3a37824 */ /* 0x000fe200078e029e */
[----:B------:R-:W-:Y:S01]  /*0f80*/  SHF.R.S32.HI R144, RZ, 0x1f, R13 ;  /* 0x0000001fff907819 */ /* 0x000fe2000001140d */
[----:B------:R-:W-:Y:S01]  /*0f90*/  IMAD.IADD R3, R16, 0x1, R3 ;  /* 0x0000000110037824 */ /* 0x000fe200078e0203 */
[----:B------:R3:W-:Y:S01]  /*0fa0*/  @P0 LDGSTS.E.BYPASS.LTC128B.128 [R146+0x7100], [R10.64], !P4 ;  /* 0x071000000a920fae */ /* 0x0007e2000e101d46 */
[----:B------:R-:W-:Y:S01]  /*0fb0*/  IMAD.MOV.U32 R158, RZ, RZ, R12 ;  /* 0x000000ffff9e7224 */ /* 0x000fe200078e000c */
[----:B------:R-:W-:Y:S01]  /*0fc0*/  LEA.HI R144, R144, R13, RZ, 0x3 ;  /* 0x0000000d90907211 */ /* 0x000fe200078f18ff */
[----:B------:R-:W-:Y:S01]  /*0fd0*/  IMAD.IADD R12, R18, 0x1, R14 ;  /* 0x00000001120c7824 */ /* 0x000fe200078e020e */
[----:B------:R3:W-:Y:S01]  /*0fe0*/  @P0 LDGSTS.E.BYPASS.LTC128B.128 [R146+0x9100], [R10.64+0x80], !P6 ;  /* 0x091000800a920fae */ /* 0x0007e2000f101d46 */
[----:B------:R-:W-:Y:S01]  /*0ff0*/  SHF.R.S32.HI R130, RZ, 0x1f, R3 ;  /* 0x0000001fff827819 */ /* 0x000fe20000011403 */
[----:B------:R-:W-:Y:S01]  /*1000*/  IMAD.SHL.U32 R132, R132, 0x10, RZ ;  /* 0x0000001084847824 */ /* 0x000fe200078e00ff */
[----:B------:R-:W-:Y:S01]  /*1010*/  @P2 LOP3.LUT R89, R89, 0x2, RZ, 0xfc, !PT ;  /* 0x0000000259592812 */ /* 0x000fe200078efcff */
[----:B------:R3:W-:Y:S01]  /*1020*/  @P0 LDGSTS.E.BYPASS.LTC128B.128 [R146+0xb100], [R10.64+0x100], !P5 ;  /* 0x0b1001000a920fae */ /* 0x0007e2000e901d46 */
[C---:B------:R-:W-:Y:S01]  /*1030*/  LOP3.LUT P0, RZ, R149.reuse, 0x4, RZ, 0xc0, !PT ;  /* 0x0000000495ff7812 */ /* 0x040fe2000780c0ff */
[----:B------:R-:W-:Y:S01]  /*1040*/  IMAD.SHL.U32 R149, R149, 0x40, RZ ;  /* 0x0000004095957824 */ /* 0x000fe200078e00ff */
[----:B------:R-:W-:Y:S01]  /*1050*/  ISETP.GE.AND P1, PT, R12, c[0x0][0x27c], PT ;  /* 0x00009f000c007a0c */ /* 0x000fe20003f26270 */
[----:B------:R-:W-:Y:S01]  /*1060*/  IMAD R103, R103, c[0x0][0x268], RZ ;  /* 0x00009a0067677a24 */ /* 0x000fe200078e02ff */
[-C--:B------:R-:W-:Y:S01]  /*1070*/  LEA.HI R116, R130, R3.reuse, RZ, 0x3 ;  /* 0x0000000382747211 */ /* 0x080fe200078f18ff */
[----:B------:R-:W-:Y:S01]  /*1080*/  IMAD.MOV.U32 R106, RZ, RZ, c[0x0][0x2b8] ;  /* 0x0000ae00ff6a7624 */ /* 0x000fe200078e00ff */
[----:B------:R-:W-:Y:S01]  /*1090*/  LOP3.LUT R149, R149, 0x1c0, RZ, 0xc0, !PT ;  /* 0x000001c095957812 */ /* 0x000fe200078ec0ff */
[----:B------:R-:W-:Y:S01]  /*10a0*/  IMAD R103, R166, c[0x0][0x26c], R103 ;  /* 0x00009b00a6677a24 */ /* 0x000fe200078e0267 */
[----:B------:R-:W-:Y:S01]  /*10b0*/  LEA.HI R130, R130, R3, RZ, 0x6 ;  /* 0x0000000382827211 */ /* 0x000fe200078f30ff */
[----:B------:R-:W-:Y:S01]  /*10c0*/  IMAD.WIDE.U32 R166, R166, c[0x0][0x268], R6 ;  /* 0x00009a00a6a67a25 */ /* 0x000fe200078e0006 */
[----:B------:R-:W-:Y:S01]  /*10d0*/  SEL R3, RZ, c[0x0][0x27c], !P1 ;  /* 0x00009f00ff037a07 */ /* 0x000fe20004800000 */
[----:B------:R-:W0:Y:S01]  /*10e0*/  LDGDEPBAR ;  /* 0x00000000000079af */ /* 0x000e220000000000 */
[----:B------:R-:W-:Y:S01]  /*10f0*/  SHF.R.U32.HI R134, RZ, 0x3, R149 ;  /* 0x00000003ff867819 */ /* 0x000fe20000011695 */
[----:B------:R-:W-:Y:S01]  /*1100*/  IMAD.SHL.U32 R130, R130, 0x40, RZ ;  /* 0x0000004082827824 */ /* 0x000fe200078e00ff */
[----:B------:R-:W-:Y:S01]  /*1110*/  LOP3.LUT R141, R149, 0x18, R16, 0xf8, !PT ;  /* 0x00000018958d7812 */ /* 0x000fe200078ef810 */
[----:B------:R-:W-:Y:S01]  /*1120*/  IMAD.IADD R3, R3, 0x1, R12 ;  /* 0x0000000103037824 */ /* 0x000fe200078e020c */
[----:B------:R-:W-:Y:S01]  /*1130*/  LOP3.LUT R132, R132, 0xfffffe00, RZ, 0xc0, !PT ;  /* 0xfffffe0084847812 */ /* 0x000fe200078ec0ff */
[----:B------:R-:W-:Y:S01]  /*1140*/  IMAD R6, R88, c[0x0][0x210], RZ ;  /* 0x0000840058067a24 */ /* 0x000fe200078e02ff */
[----:B------:R-:W-:Y:S01]  /*1150*/  LOP3.LUT R141, R141, R134, RZ, 0x3c, !PT ;  /* 0x000000868d8d7212 */ /* 0x000fe200078e3cff */
[----:B------:R-:W-:Y:S01]  /*1160*/  IMAD.MOV.U32 R91, RZ, RZ, c[0x0][0x27c] ;  /* 0x00009f00ff5b7624 */ /* 0x000fe200078e00ff */
[----:B------:R-:W-:Y:S01]  /*1170*/  LOP3.LUT R5, R149, 0x38, R116, 0xf8, !PT ;  /* 0x0000003895057812 */ /* 0x000fe200078ef874 */
[----:B------:R-:W-:Y:S01]  /*1180*/  IMAD.WIDE.U32 R172, R199, c[0x0][0x210], RZ ;  /* 0x00008400c7ac7a25 */ /* 0x000fe200078e00ff */
[----:B------:R-:W-:-:S02]  /*1190*/  SHF.R.S32.HI R128, RZ, 0x1f, R3 ;  /* 0x0000001fff807819 */ /* 0x000fc40000011403 */
[----:B------:R-:W-:Y:S01]  /*11a0*/  LOP3.LUT R89, R89, 0xfffffff7, RZ, 0xc0, !PT ;  /* 0xfffffff759597812 */ /* 0x000fe200078ec0ff */
[----:B------:R-:W-:Y:S01]  /*11b0*/  IMAD.IADD R141, R141, 0x1, R132 ;  /* 0x000000018d8d7824 */ /* 0x000fe200078e0284 */
[----:B------:R-:W-:Y:S01]  /*11c0*/  LOP3.LUT R130, R130, 0x7ffff000, RZ, 0xc0, !PT ;  /* 0x7ffff00082827812 */ /* 0x000fe200078ec0ff */
[----:B------:R-:W-:Y:S01]  /*11d0*/  IMAD R147, R0, 0x40, R153 ;  /* 0x0000004000937824 */ /* 0x000fe200078e0299 */
[----:B------:R-:W-:Y:S01]  /*11e0*/  LOP3.LUT R5, R5, R134, RZ, 0x3c, !PT ;  /* 0x0000008605057212 */ /* 0x000fe200078e3cff */
[----:B------:R-:W-:Y:S01]  /*11f0*/  IMAD R8, R88, c[0x0][0x1e8], RZ ;  /* 0x00007a0058087a24 */ /* 0x000fe200078e02ff */
[CC--:B------:R-:W-:Y:S01]  /*1200*/  LEA.HI R120, R128.reuse, R3.reuse, RZ, 0x3 ;  /* 0x0000000380787211 */ /* 0x0c0fe200078f18ff */
[----:B------:R-:W-:Y:S01]  /*1210*/  IMAD.MOV.U32 R110, RZ, RZ, c[0x0][0x280] ;  /* 0x0000a000ff6e7624 */ /* 0x000fe200078e00ff */
[----:B------:R-:W-:Y:S01]  /*1220*/  LEA.HI R128, R128, R3, RZ, 0x6 ;  /* 0x0000000380807211 */ /* 0x000fe200078f30ff */
[----:B------:R-:W-:Y:S01]  /*1230*/  IMAD.MOV.U32 R112, RZ, RZ, c[0x0][0x290] ;  /* 0x0000a400ff707624 */ /* 0x000fe200078e00ff */
[----:B------:R-:W-:Y:S01]  /*1240*/  LEA R141, R141, 0x100, 0x1 ;  /* 0x000001008d8d7811 */ /* 0x000fe200078e08ff */
[----:B-----5:R-:W-:Y:S01]  /*1250*/  IMAD.WIDE.U32 R162, R87, c[0x0][0x290], R162 ;  /* 0x0000a40057a27a25 */ /* 0x020fe200078e00a2 */
[----:B------:R-:W-:-:S02]  /*1260*/  @P1 LOP3.LUT R89, R89, 0x8, RZ, 0xfc, !PT ;  /* 0x0000000859591812 */ /* 0x000fc400078efcff */
[----:B------:R-:W-:Y:S01]  /*1270*/  IADD3 R130, R5, R130, R132 ;  /* 0x0000008205827210 */ /* 0x000fe20007ffe084 */
[----:B------:R-:W-:Y:S01]  /*1280*/  IMAD R5, R199, c[0x0][0x214], R6 ;  /* 0x00008500c7057a24 */ /* 0x000fe200078e0206 */
[----:B------:R-:W-:Y:S01]  /*1290*/  ISETP.NE.AND P1, PT, R106, 0x1, PT ;  /* 0x000000016a00780c */ /* 0x000fe20003f25270 */
[----:B------:R-:W-:Y:S01]  /*12a0*/  IMAD.SHL.U32 R128, R128, 0x40, RZ ;  /* 0x0000004080807824 */ /* 0x000fe200078e00ff */
[----:B------:R-:W-:Y:S01]  /*12b0*/  IADD3 R140, R141, 0x40, RZ ;  /* 0x000000408d8c7810 */ /* 0x000fe20007ffe0ff */
[----:B------:R-:W-:Y:S01]  /*12c0*/  IMAD.IADD R114, R173, 0x1, R5 ;  /* 0x00000001ad727824 */ /* 0x000fe200078e0205 */
[----:B------:R-:W-:Y:S01]  /*12d0*/  @P0 IADD3 R140, R141, -0x40, RZ ;  /* 0xffffffc08d8c0810 */ /* 0x000fe20007ffe0ff */
[----:B------:R-:W-:Y:S01]  /*12e0*/  IMAD.MOV.U32 R131, RZ, RZ, c[0x0][0x27c] ;  /* 0x00009f00ff837624 */ /* 0x000fe200078e00ff */
[----:B------:R-:W-:Y:S01]  /*12f0*/  LOP3.LUT R3, R149, 0x38, R120, 0xf8, !PT ;  /* 0x0000003895037812 */ /* 0x000fe200078ef878 */
[----:B------:R-:W-:Y:S01]  /*1300*/  IMAD.WIDE.U32 R174, R199, c[0x0][0x1e8], RZ ;  /* 0x00007a00c7ae7a25 */ /* 0x000fe200078e00ff */
[----:B------:R-:W-:-:S02]  /*1310*/  ISETP.GE.AND P0, PT, R91, 0x1, PT ;  /* 0x000000015b00780c */ /* 0x000fc40003f06270 */
[----:B------:R-:W-:Y:S01]  /*1320*/  SHF.R.S32.HI R7, RZ, 0x1f, R152 ;  /* 0x0000001fff077819 */ /* 0x000fe20000011498 */
[----:B------:R-:W-:Y:S01]  /*1330*/  IMAD R113, R199, c[0x0][0x1ec], R8 ;  /* 0x00007b00c7717a24 */ /* 0x000fe200078e0208 */
[----:B------:R-:W-:Y:S01]  /*1340*/  SHF.R.S32.HI R0, RZ, 0x1f, R151 ;  /* 0x0000001fff007819 */ /* 0x000fe20000011497 */
[C---:B------:R-:W-:Y:S01]  /*1350*/  IMAD.WIDE.U32 R164, R87.reuse, c[0x0][0x280], R164 ;  /* 0x0000a00057a47a25 */ /* 0x040fe200078e00a4 */
[----:B------:R-:W-:Y:S02]  /*1360*/  SHF.R.S32.HI R5, RZ, 0x1f, R150 ;  /* 0x0000001fff057819 */ /* 0x000fe40000011496 */
[----:B------:R-:W-:Y:S01]  /*1370*/  SHF.R.S32.HI R145, RZ, 0x1f, R12 ;  /* 0x0000001fff917819 */ /* 0x000fe2000001140c */
[----:B------:R-:W-:Y:S01]  /*1380*/  IMAD.WIDE.U32 R160, R87, c[0x0][0x280], R160 ;  /* 0x0000a00057a07a25 */ /* 0x000fe200078e00a0 */
[----:B------:R-:W-:Y:S02]  /*1390*/  LOP3.LUT R89, R89, 0xffffffdf, RZ, 0xc0, !PT ;  /* 0xffffffdf59597812 */ /* 0x000fe400078ec0ff */
[----:B------:R-:W-:Y:S01]  /*13a0*/  SHF.R.S32.HI R143, RZ, 0x3, R116 ;  /* 0x00000003ff8f7819 */ /* 0x000fe20000011474 */
[----:B------:R-:W-:Y:S01]  /*13b0*/  IMAD.WIDE.U32 R158, R87, c[0x0][0x290], R158 ;  /* 0x0000a400579e7a25 */ /* 0x000fe200078e009e */
[----:B------:R-:W-:-:S02]  /*13c0*/  SHF.R.S32.HI R137, RZ, 0x3, R120 ;  /* 0x00000003ff897819 */ /* 0x000fc40000011478 */
[----:B------:R-:W-:Y:S01]  /*13d0*/  LOP3.LUT R128, R128, 0x7ffff000, RZ, 0xc0, !PT ;  /* 0x7ffff00080807812 */ /* 0x000fe200078ec0ff */
[----:B------:R-:W-:Y:S01]  /*13e0*/  IMAD.SHL.U32 R131, R131, 0x2, RZ ;  /* 0x0000000283837824 */ /* 0x000fe200078e00ff */
[----:B------:R-:W-:Y:S01]  /*13f0*/  LOP3.LUT R3, R3, R134, RZ, 0x3c, !PT ;  /* 0x0000008603037212 */ /* 0x000fe200078e3cff */
[----:B------:R-:W-:Y:S01]  /*1400*/  IMAD.IADD R113, R175, 0x1, R113 ;  /* 0x00000001af717824 */ /* 0x000fe200078e0271 */
[----:B------:R-:W-:Y:S01]  /*1410*/  LOP3.LUT R116, R116, 0xfffffff8, RZ, 0xc0, !PT ;  /* 0xfffffff874747812 */ /* 0x000fe200078ec0ff */
[----:B------:R-:W-:Y:S01]  /*1420*/  IMAD.IADD R103, R167, 0x1, R103 ;  /* 0x00000001a7677824 */ /* 0x000fe200078e0267 */
[----:B------:R-:W-:Y:S01]  /*1430*/  LOP3.LUT R120, R120, 0xfffffff8, RZ, 0xc0, !PT ;  /* 0xfffffff878787812 */ /* 0x000fe200078ec0ff */
[----:B------:R-:W-:Y:S01]  /*1440*/  IMAD.SHL.U32 R130, R130, 0x2, RZ ;  /* 0x0000000282827824 */ /* 0x000fe200078e00ff */
[----:B------:R-:W-:Y:S02]  /*1450*/  LEA.HI R142, R7, R152, RZ, 0x3 ;  /* 0x00000098078e7211 */ /* 0x000fe400078f18ff */
[----:B------:R-:W-:-:S02]  /*1460*/  LEA.HI R139, R0, R151, RZ, 0x3 ;  /* 0x00000097008b7211 */ /* 0x000fc400078f18ff */
[----:B------:R-:W-:Y:S02]  /*1470*/  LEA.HI R136, R5, R150, RZ, 0x3 ;  /* 0x0000009605887211 */ /* 0x000fe400078f18ff */
[----:B------:R-:W-:Y:S02]  /*1480*/  LEA.HI R145, R145, R12, RZ, 0x3 ;  /* 0x0000000c91917211 */ /* 0x000fe400078f18ff */
[----:B------:R-:W-:Y:S02]  /*1490*/  LOP3.LUT R89, R89, 0xffffffef, RZ, 0xc0, !PT ;  /* 0xffffffef59597812 */ /* 0x000fe400078ec0ff */
[----:B------:R-:W-:Y:S02]  /*14a0*/  IADD3 R128, R3, R128, R132 ;  /* 0x0000008003807210 */ /* 0x000fe40007ffe084 */
[----:B------:R-:W-:Y:S02]  /*14b0*/  SHF.R.S32.HI R115, RZ, 0x1f, R116 ;  /* 0x0000001fff737819 */ /* 0x000fe40000011474 */
[----:B------:R-:W-:Y:S01]  /*14c0*/  SHF.R.S32.HI R119, RZ, 0x1f, R120 ;  /* 0x0000001fff777819 */ /* 0x000fe20000011478 */
[----:B------:R-:W-:Y:S01]  /*14d0*/  IMAD.SHL.U32 R128, R128, 0x2, RZ ;  /* 0x0000000280807824 */ /* 0x000fe200078e00ff */
[----:B------:R-:W-:-:S02]  /*14e0*/  LOP3.LUT R142, R142, 0xfffffff8, RZ, 0xc0, !PT ;  /* 0xfffffff88e8e7812 */ /* 0x000fc400078ec0ff */
[----:B------:R-:W-:Y:S02]  /*14f0*/  LOP3.LUT R139, R139, 0xfffffff8, RZ, 0xc0, !PT ;  /* 0xfffffff88b8b7812 */ /* 0x000fe400078ec0ff */
[----:B------:R-:W-:Y:S02]  /*1500*/  LOP3.LUT R136, R136, 0xfffffff8, RZ, 0xc0, !PT ;  /* 0xfffffff888887812 */ /* 0x000fe400078ec0ff */
[----:B------:R-:W-:Y:S02]  /*1510*/  LOP3.LUT R144, R144, 0xfffffff8, RZ, 0xc0, !PT ;  /* 0xfffffff890907812 */ /* 0x000fe400078ec0ff */
[----:B------:R-:W-:Y:S02]  /*1520*/  LOP3.LUT R145, R145, 0xfffffff8, RZ, 0xc0, !PT ;  /* 0xfffffff891917812 */ /* 0x000fe400078ec0ff */
[----:B------:R-:W-:Y:S02]  /*1530*/  @P1 LOP3.LUT R89, R89, 0x10, RZ, 0xfc, !PT ;  /* 0x0000001059591812 */ /* 0x000fe400078efcff */
[CC--:B------:R-:W-:Y:S01]  /*1540*/  SHF.L.U64.HI R109, R110.reuse, R111.reuse, c[0x0][0x284] ;  /* 0x0000a1006e6d7619 */ /* 0x0c0fe2000001026f */
[----:B------:R-:W-:Y:S01]  /*1550*/  IMAD.SHL.U32 R110, R110, 0x40, RZ ;  /* 0x000000406e6e7824 */ /* 0x000fe200078e00ff */
[C---:B------:R-:W-:Y:S01]  /*1560*/  SHF.L.U64.HI R111, R112.reuse, R111, c[0x0][0x294] ;  /* 0x0000a500706f7619 */ /* 0x040fe2000001026f */
[----:B------:R-:W-:Y:S01]  /*1570*/  IMAD.SHL.U32 R112, R112, 0x40, RZ ;  /* 0x0000004070707824 */ /* 0x000fe200078e00ff */
[C---:B------:R-:W-:Y:S01]  /*1580*/  SHF.L.U64.HI R115, R116.reuse, 0x1, R115 ;  /* 0x0000000174737819 */ /* 0x040fe20000010273 */
[----:B------:R-:W-:Y:S01]  /*1590*/  IMAD.SHL.U32 R116, R116, 0x2, RZ ;  /* 0x0000000274747824 */ /* 0x000fe200078e00ff */
[C---:B------:R-:W-:Y:S01]  /*15a0*/  SHF.L.U64.HI R119, R120.reuse, 0x1, R119 ;  /* 0x0000000178777819 */ /* 0x040fe20000010277 */
[----:B------:R-:W-:Y:S01]  /*15b0*/  IMAD.SHL.U32 R120, R120, 0x2, RZ ;  /* 0x0000000278787824 */ /* 0x000fe200078e00ff */
[----:B---3--:R-:W-:-:S02]  /*15c0*/  IADD3 R11, R18, 0x30, RZ ;  /* 0x00000030120b7810 */ /* 0x008fc40007ffe0ff */
[----:B------:R-:W-:Y:S02]  /*15d0*/  IADD3 R10, R18, 0x50, RZ ;  /* 0x00000050120a7810 */ /* 0x000fe40007ffe0ff */
[----:B------:R-:W-:Y:S02]  /*15e0*/  SHF.R.S32.HI R125, RZ, 0x1f, R142 ;  /* 0x0000001fff7d7819 */ /* 0x000fe4000001148e */
[----:B------:R-:W-:Y:S02]  /*15f0*/  SHF.R.S32.HI R124, RZ, 0x1f, R139 ;  /* 0x0000001fff7c7819 */ /* 0x000fe4000001148b */
[----:B------:R-:W-:Y:S02]  /*1600*/  SHF.R.S32.HI R123, RZ, 0x1f, R136 ;  /* 0x0000001fff7b7819 */ /* 0x000fe40000011488 */
[----:B------:R-:W-:Y:S02]  /*1610*/  SHF.R.S32.HI R127, RZ, 0x1f, R144 ;  /* 0x0000001fff7f7819 */ /* 0x000fe40000011490 */
[----:B------:R-:W-:-:S02]  /*1620*/  SHF.R.S32.HI R126, RZ, 0x1f, R145 ;  /* 0x0000001fff7e7819 */ /* 0x000fc40000011491 */
[----:B------:R-:W-:Y:S02]  /*1630*/  @P0 LOP3.LUT R89, R89, 0x20, RZ, 0xfc, !PT ;  /* 0x0000002059590812 */ /* 0x000fe400078efcff */
[----:B--2---:R-:W-:Y:S01]  /*1640*/  @P3 SHF.R.S32.HI R157, RZ, 0x1f, R156 ;  /* 0x0000001fff9d3819 */ /* 0x004fe2000001149c */
[----:B------:R-:W-:Y:S01]  /*1650*/  @!P3 IMAD.MOV.U32 R157, RZ, RZ, R2 ;  /* 0x000000ffff9db224 */ /* 0x000fe200078e0002 */
[----:B------:R-:W-:Y:S01]  /*1660*/  SEL R2, RZ, c[0x0][0x27c], !P2 ;  /* 0x00009f00ff027a07 */ /* 0x000fe20005000000 */
[----:B------:R-:W-:Y:S02]  /*1670*/  @!P3 IMAD.MOV.U32 R156, RZ, RZ, R201 ;  /* 0x000000ffff9cb224 */ /* 0x000fe400078e00c9 */
[----:B------:R-:W-:Y:S02]  /*1680*/  IMAD R97, R157, c[0x0][0x2b0], RZ ;  /* 0x0000ac009d617a24 */ /* 0x000fe400078e02ff */
[----:B------:R-:W-:Y:S02]  /*1690*/  IMAD.IADD R9, R2, 0x1, R13 ;  /* 0x0000000102097824 */ /* 0x000fe400078e020d */
[----:B------:R-:W-:-:S02]  /*16a0*/  IMAD R97, R156, c[0x0][0x2b4], R97 ;  /* 0x0000ad009c617a24 */ /* 0x000fc400078e0261 */
[----:B------:R-:W-:Y:S01]  /*16b0*/  IMAD.WIDE.U32 R156, R156, c[0x0][0x2b0], RZ ;  /* 0x0000ac009c9c7a25 */ /* 0x000fe200078e00ff */
[----:B------:R-:W-:-:S03]  /*16c0*/  SHF.R.S32.HI R2, RZ, 0x1f, R9 ;  /* 0x0000001fff027819 */ /* 0x000fc60000011409 */
[----:B------:R-:W-:Y:S01]  /*16d0*/  IMAD.IADD R97, R157, 0x1, R97 ;  /* 0x000000019d617824 */ /* 0x000fe200078e0261 */
[CC--:B------:R-:W-:Y:S02]  /*16e0*/  LEA.HI R118, R2.reuse, R9.reuse, RZ, 0x3 ;  /* 0x0000000902767211 */ /* 0x0c0fe400078f18ff */
[----:B------:R-:W-:Y:S02]  /*16f0*/  LEA.HI R2, R2, R9, RZ, 0x6 ;  /* 0x0000000902027211 */ /* 0x000fe400078f30ff */
[--C-:B------:R-:W-:Y:S02]  /*1700*/  LOP3.LUT R129, R149, 0x38, R118.reuse, 0xf8, !PT ;  /* 0x0000003895817812 */ /* 0x100fe400078ef876 */
[----:B------:R-:W-:Y:S01]  /*1710*/  SHF.R.S32.HI R138, RZ, 0x3, R118 ;  /* 0x00000003ff8a7819 */ /* 0x000fe20000011476 */
[----:B------:R-:W-:Y:S01]  /*1720*/  IMAD.SHL.U32 R2, R2, 0x40, RZ ;  /* 0x0000004002027824 */ /* 0x000fe200078e00ff */
[----:B------:R-:W-:Y:S02]  /*1730*/  LOP3.LUT R129, R129, R134, RZ, 0x3c, !PT ;  /* 0x0000008681817212 */ /* 0x000fe400078e3cff */
[----:B------:R-:W-:-:S02]  /*1740*/  LOP3.LUT R118, R118, 0xfffffff8, RZ, 0xc0, !PT ;  /* 0xfffffff876767812 */ /* 0x000fc400078ec0ff */
[----:B------:R-:W-:Y:S02]  /*1750*/  LOP3.LUT R2, R2, 0x7ffff000, RZ, 0xc0, !PT ;  /* 0x7ffff00002027812 */ /* 0x000fe400078ec0ff */
[----:B------:R-:W-:Y:S02]  /*1760*/  SHF.R.S32.HI R117, RZ, 0x1f, R118 ;  /* 0x0000001fff757819 */ /* 0x000fe40000011476 */
[----:B------:R-:W-:Y:S02]  /*1770*/  IADD3 R129, R129, R2, R132 ;  /* 0x0000000281817210 */ /* 0x000fe40007ffe084 */
[----:B------:R-:W-:Y:S02]  /*1780*/  SHF.R.S32.HI R2, RZ, 0x1f, R87 ;  /* 0x0000001fff027819 */ /* 0x000fe40000011457 */
[C---:B------:R-:W-:Y:S01]  /*1790*/  SHF.L.U64.HI R117, R118.reuse, 0x1, R117 ;  /* 0x0000000176757819 */ /* 0x040fe20000010275 */
[----:B------:R-:W-:Y:S01]  /*17a0*/  IMAD.SHL.U32 R118, R118, 0x2, RZ ;  /* 0x0000000276767824 */ /* 0x000fe200078e00ff */
[----:B------:R-:W-:Y:S01]  /*17b0*/  IADD3 R9, R18, 0x10, RZ ;  /* 0x0000001012097810 */ /* 0x000fe20007ffe0ff */
[----:B------:R-:W-:-:S02]  /*17c0*/  IMAD R4, R2, c[0x0][0x280], RZ ;  /* 0x0000a00002047a24 */ /* 0x000fc400078e02ff */
[----:B------:R-:W-:Y:S02]  /*17d0*/  IMAD R2, R2, c[0x0][0x290], RZ ;  /* 0x0000a40002027a24 */ /* 0x000fe400078e02ff */
[C---:B------:R-:W-:Y:S02]  /*17e0*/  IMAD R3, R87.reuse, c[0x0][0x284], R4 ;  /* 0x0000a10057037a24 */ /* 0x040fe400078e0204 */
[----:B------:R-:W-:Y:S02]  /*17f0*/  IMAD R99, R87, c[0x0][0x294], R2 ;  /* 0x0000a50057637a24 */ /* 0x000fe400078e0202 */
[----:B------:R-:W-:Y:S02]  /*1800*/  IMAD.IADD R102, R165, 0x1, R3 ;  /* 0x00000001a5667824 */ /* 0x000fe400078e0203 */
[----:B------:R-:W-:Y:S02]  /*1810*/  IMAD.IADD R101, R163, 0x1, R99 ;  /* 0x00000001a3657824 */ /* 0x000fe400078e0263 */
[----:B------:R-:W-:-:S02]  /*1820*/  IMAD.IADD R100, R3, 0x1, R161 ;  /* 0x0000000103647824 */ /* 0x000fc400078e02a1 */
[----:B------:R-:W-:Y:S02]  /*1830*/  IMAD.IADD R99, R99, 0x1, R159 ;  /* 0x0000000163637824 */ /* 0x000fe400078e029f */
[----:B------:R-:W-:Y:S01]  /*1840*/  IMAD.SHL.U32 R129, R129, 0x2, RZ ;  /* 0x0000000281817824 */ /* 0x000fe200078e00ff */
[----:B-1----:R-:W-:Y:S06]  /*1850*/  BAR.SYNC.DEFER_BLOCKING 0x0 ;  /* 0x0000000000007b1d */ /* 0x002fec0000010000 */
.L_x_90:
[----:B------:R-:W-:Y:S01]  /*1860*/  IMAD.SHL.U32 R96, R148, 0x40, RZ ;  /* 0x0000004094607824 */ /* 0x000fe200078e00ff */
[----:B------:R-:W-:Y:S04]  /*1870*/  DEPBAR.LE SB0, 0x0 ;  /* 0x000080000000791a */ /* 0x000fe80000000000 */
[----:B------:R-:W-:Y:S01]  /*1880*/  IMAD.IADD R0, R147, 0x1, R96 ;  /* 0x0000000193007824 */ /* 0x000fe200078e0260 */
[----:B------:R-:W-:Y:S01]  /*1890*/  ISETP.NE.AND P1, PT, R106, 0x1, PT ;  /* 0x000000016a00780c */ /* 0x000fe20003f25270 */
[----:B------:R-:W-:Y:S01]  /*18a0*/  IMAD.MOV.U32 R135, RZ, RZ, RZ ;  /* 0x000000ffff877224 */ /* 0x000fe200078e00ff */
[----:B------:R-:W-:Y:S01]  /*18b0*/  ISETP.GE.AND P2, PT, R91, 0x1, PT ;  /* 0x000000015b00780c */ /* 0x000fe20003f46270 */
[----:B------:R-:W-:Y:S01]  /*18c0*/  IMAD.IADD R95, R98, 0x1, R0 ;  /* 0x00000001625f7824 */ /* 0x000fe200078e0200 */
[----:B------:R-:W-:Y:S01]  /*18d0*/  ISETP.GE.AND P0, PT, R0, R155, PT ;  /* 0x0000009b0000720c */ /* 0x000fe20003f06270 */
[----:B------:R-:W-:Y:S02]  /*18e0*/  BSSY B1, `(.L_x_66) ;  /* 0x00003ea000017945 */ /* 0x000fe40003800000 */
[--C-:B------:R-:W-:Y:S01]  /*18f0*/  IMAD.MOV.U32 R0, RZ, RZ, R95.reuse ;  /* 0x000000ffff007224 */ /* 0x100fe200078e005f */
[----:B------:R-:W-:Y:S05]  /*1900*/  ISETP.GT.OR P0, PT, R147, 0x3f, P0 ;  /* 0x0000003f9300780c */ /* 0x000fea0000704670 */
[----:B------:R-:W-:Y:S05]  /*1910*/  @P1 IMAD.HI.U32 R2, R95, c[0x0][0x2bc], RZ ;  /* 0x0000af005f021a27 */ /* 0x000fea00078e00ff */
[----:B------:R-:W-:Y:S04]  /*1920*/  @P1 SHF.R.U32.HI R0, RZ, c[0x0][0x2c0], R2 ;  /* 0x0000b000ff001a19 */ /* 0x000fe80000011602 */
[C---:B------:R-:W-:Y:S04]  /*1930*/  @!P0 IADD3 R3, P1, R0.reuse, R156, RZ ;  /* 0x0000009c00038210 */ /* 0x040fe80007f3e0ff */
[----:B------:R-:W-:Y:S01]  /*1940*/  @!P0 LEA.HI.X.SX32 R2, R0, R97, 0x1, P1 ;  /* 0x0000006100028211 */ /* 0x000fe200008f0eff */
[----:B------:R-:W-:Y:S01]  /*1950*/  IMAD.MOV R0, RZ, RZ, -R0 ;  /* 0x000000ffff007224 */ /* 0x000fe200078e0a00 */
[C---:B-1----:R-:W-:Y:S03]  /*1960*/  @!P0 LEA R6, P1, R3.reuse, c[0x0][0x2a0], 0x2 ;  /* 0x0000a80003068a11 */ /* 0x042fe600078210ff */
[----:B------:R-:W-:Y:S01]  /*1970*/  IMAD R95, R0, c[0x0][0x2b8], R95 ;  /* 0x0000ae00005f7a24 */ /* 0x000fe200078e025f */
[----:B------:R-:W-:Y:S03]  /*1980*/  @!P0 LEA.HI.X R7, R3, c[0x0][0x2a4], R2, 0x2, P1 ;  /* 0x0000a90003078a11 */ /* 0x000fe600008f1402 */
[C---:B------:R-:W-:Y:S01]  /*1990*/  IMAD.WIDE.U32 R4, R95.reuse, c[0x0][0x1e0], RZ ;  /* 0x000078005f047a25 */ /* 0x040fe200078e00ff */
[----:B------:R-:W-:Y:S01]  /*19a0*/  SHF.R.S32.HI R94, RZ, 0x1f, R95 ;  /* 0x0000001fff5e7819 */ /* 0x000fe2000001145f */
[----:B--2---:R-:W2:Y:S04]  /*19b0*/  @!P0 LDG.E R135, [R6.64] ;  /* 0x0000000606878981 */ /* 0x004ea8000c1e1900 */
[----:B------:R-:W-:Y:S01]  /*19c0*/  IMAD R0, R94, c[0x0][0x1e0], RZ ;  /* 0x000078005e007a24 */ /* 0x000fe200078e02ff */
[----:B------:R-:W-:Y:S03]  /*19d0*/  BAR.SYNC.DEFER_BLOCKING 0x0 ;  /* 0x0000000000007b1d */ /* 0x000fe60000010000 */
[----:B------:R-:W-:Y:S04]  /*19e0*/  IMAD R0, R95, c[0x0][0x1e4], R0 ;  /* 0x000079005f007a24 */ /* 0x000fe800078e0200 */
[----:B------:R-:W-:Y:S01]  /*19f0*/  IMAD.IADD R5, R5, 0x1, R0 ;  /* 0x0000000105057824 */ /* 0x000fe200078e0200 */
[----:B--2---:R-:W-:Y:S03]  /*1a00*/  SHF.R.S32.HI R93, RZ, 0x1f, R135 ;  /* 0x0000001fff5d7819 */ /* 0x004fe60000011487 */
[----:B------:R-:W-:Y:S04]  /*1a10*/  IMAD.WIDE.U32 R4, R135, c[0x0][0x1f0], R4 ;  /* 0x00007c0087047a25 */ /* 0x000fe800078e0004 */
[----:B------:R-:W-:Y:S01]  /*1a20*/  IMAD R2, R93, c[0x0][0x1f0], RZ ;  /* 0x00007c005d027a24 */ /* 0x000fe200078e02ff */
[----:B------:R-:W-:Y:S03]  /*1a30*/  IADD3 R0, P0, R174, R4, RZ ;  /* 0x00000004ae007210 */ /* 0x000fe60007f1e0ff */
[----:B------:R-:W-:Y:S05]  /*1a40*/  IMAD R2, R135, c[0x0][0x1f4], R2 ;  /* 0x00007d0087027a24 */ /* 0x000fea00078e0202 */
[----:B------:R-:W-:Y:S02]  /*1a50*/  IADD3.X R75, R113, R5, R2, P0, !PT ;  /* 0x00000005714b7210 */ /* 0x000fe400007fe402 */
[C---:B------:R-:W-:Y:S04]  /*1a60*/  LEA R73, P0, R0.reuse, c[0x0][0x1c8], 0x1 ;  /* 0x0000720000497a11 */ /* 0x040fe800078008ff */
[----:B------:R-:W-:Y:S01]  /*1a70*/  LEA.HI.X R75, R0, c[0x0][0x1cc], R75, 0x1, P0 ;  /* 0x00007300004b7a11 */ /* 0x000fe200000f0c4b */
[----:B------:R-:W-:-:S05]  /*1a80*/  @!P2 BRA `(.L_x_67) ;  /* 0x00003a900000a947 */ /* 0x000fca0003800000 */
[-C--:B------:R-:W-:Y:S01]  /*1a90*/  IMAD R3, R109, R148.reuse, RZ ;  /* 0x000000946d037224 */ /* 0x080fe200078e02ff */
[----:B------:R-:W-:Y:S01]  /*1aa0*/  ISETP.NE.AND P0, PT, RZ, UR4, PT ;  /* 0x00000004ff007c0c */ /* 0x000fe2000bf05270 */
[-C--:B------:R-:W-:Y:S01]  /*1ab0*/  IMAD R21, R111, R148.reuse, RZ ;  /* 0x000000946f157224 */ /* 0x080fe200078e02ff */
[----:B------:R-:W-:Y:S01]  /*1ac0*/  SHF.R.S32.HI R0, RZ, 0x1f, R148 ;  /* 0x0000001fff007819 */ /* 0x000fe20000011494 */
[----:B------:R-:W-:Y:S01]  /*1ad0*/  IMAD.WIDE.U32 R6, R110, R148, RZ ;  /* 0x000000946e067225 */ /* 0x000fe200078e00ff */
[----:B------:R-:W-:Y:S03]  /*1ae0*/  IADD3 R92, -R96, R155, RZ ;  /* 0x0000009b605c7210 */ /* 0x000fe60007ffe1ff */
[----:B------:R-:W-:Y:S01]  /*1af0*/  IMAD R3, R0, R110, R3 ;  /* 0x0000006e00037224 */ /* 0x000fe200078e0203 */
[----:B------:R-:W-:Y:S01]  /*1b00*/  IMNMX R92, R92, 0x40, PT ;  /* 0x000000405c5c7817 */ /* 0x000fe20003800200 */
[----:B------:R-:W-:Y:S02]  /*1b10*/  IMAD R21, R0, R112, R21 ;  /* 0x0000007000157224 */ /* 0x000fe400078e0215 */
[----:B------:R-:W-:Y:S01]  /*1b20*/  IMAD.WIDE.U32 R4, R112, R148, RZ ;  /* 0x0000009470047225 */ /* 0x000fe200078e00ff */
[----:B------:R-:W-:Y:S04]  /*1b30*/  IADD3 R3, R7, R3, RZ ;  /* 0x0000000307037210 */ /* 0x000fe80007ffe0ff */
[----:B------:R-:W-:Y:S01]  /*1b40*/  IADD3 R0, R5, R21, RZ ;  /* 0x0000001505007210 */ /* 0x000fe20007ffe0ff */
[----:B------:R-:W-:-:S05]  /*1b50*/  @!P0 BRA `(.L_x_68) ;  /* 0x00001cb000008947 */ /* 0x000fca0003800000 */
[----:B------:R-:W-:Y:S01]  /*1b60*/  ISETP.GE.AND P1, PT, R153, R92, PT ;  /* 0x0000005c9900720c */ /* 0x000fe20003f26270 */
[----:B------:R-:W-:Y:S01]  /*1b70*/  BSSY B0, `(.L_x_69) ;  /* 0x000003a000007945 */ /* 0x000fe20003800000 */
        /* <DEDUP_REMOVED lines=12> */
[----:B------:R-:W-:-:S05]  /*1c40*/  @P1 BRA `(.L_x_70) ;  /* 0x000002c000001947 */ /* 0x000fca0003800000 */
[----:B------:R-:W-:Y:S01]  /*1c50*/  IADD3 R6, P0, R164, R6, RZ ;  /* 0x00000006a4067210 */ /* 0x000fe20007f1e0ff */
[----:B------:R-:W-:Y:S01]  /*1c60*/  CS2R R42, SRZ ;  /* 0x00000000002a7805 */ /* 0x000fe2000001ff00 */
[----:B------:R-:W-:Y:S01]  /*1c70*/  CS2R R46, SRZ ;  /* 0x00000000002e7805 */ /* 0x000fe2000001ff00 */
[----:B------:R-:W-:Y:S01]  /*1c80*/  CS2R R44, SRZ ;  /* 0x00000000002c7805 */ /* 0x000fe2000001ff00 */
[----:B------:R-:W-:Y:S01]  /*1c90*/  CS2R R70, SRZ ;  /* 0x0000000000467805 */ /* 0x000fe2000001ff00 */
[----:B------:R-:W-:Y:S01]  /*1ca0*/  IMAD.X R3, R3, 0x1, R102, P0 ;  /* 0x0000000103037824 */ /* 0x000fe200000e0666 */
[----:B------:R-:W-:Y:S01]  /*1cb0*/  IADD3 R4, P0, R162, R4, RZ ;  /* 0x00000004a2047210 */ /* 0x000fe20007f1e0ff */
[----:B------:R-:W-:Y:S01]  /*1cc0*/  CS2R R36, SRZ ;  /* 0x0000000000247805 */ /* 0x000fe2000001ff00 */
[----:B------:R-:W-:Y:S01]  /*1cd0*/  CS2R R66, SRZ ;  /* 0x0000000000427805 */ /* 0x000fe2000001ff00 */
[----:B------:R-:W-:Y:S01]  /*1ce0*/  CS2R R32, SRZ ;  /* 0x0000000000207805 */ /* 0x000fe2000001ff00 */
[----:B------:R-:W-:Y:S01]  /*1cf0*/  CS2R R62, SRZ ;  /* 0x00000000003e7805 */ /* 0x000fe2000001ff00 */
[----:B------:R-:W-:Y:S01]  /*1d00*/  IMAD.X R5, R0, 0x1, R101, P0 ;  /* 0x0000000100057824 */ /* 0x000fe200000e0665 */
[C---:B------:R-:W-:Y:S01]  /*1d10*/  LEA R20, P0, R6.reuse, c[0x0][0x270], 0x1 ;  /* 0x00009c0006147a11 */ /* 0x040fe200078008ff */
[----:B------:R-:W-:Y:S01]  /*1d20*/  CS2R R30, SRZ ;  /* 0x00000000001e7805 */ /* 0x000fe2000001ff00 */
[----:B------:R-:W-:Y:S01]  /*1d30*/  CS2R R58, SRZ ;  /* 0x00000000003a7805 */ /* 0x000fe2000001ff00 */
[----:B------:R-:W-:Y:S01]  /*1d40*/  CS2R R26, SRZ ;  /* 0x00000000001a7805 */ /* 0x000fe2000001ff00 */
[----:B------:R-:W-:Y:S01]  /*1d50*/  LEA.HI.X R21, R6, c[0x0][0x274], R3, 0x1, P0 ;  /* 0x00009d0006157a11 */ /* 0x000fe200000f0c03 */
[----:B------:R-:W-:Y:S01]  /*1d60*/  CS2R R54, SRZ ;  /* 0x0000000000367805 */ /* 0x000fe2000001ff00 */
[C---:B------:R-:W-:Y:S04]  /*1d70*/  LEA R2, P0, R4.reuse, c[0x0][0x288], 0x1 ;  /* 0x0000a20004027a11 */ /* 0x040fe800078008ff */
[----:B------:R-:W-:Y:S02]  /*1d80*/  LEA.HI.X R3, R4, c[0x0][0x28c], R5, 0x1, P0 ;  /* 0x0000a30004037a11 */ /* 0x000fe400000f0c05 */
[----:B------:R-:W-:Y:S11]  /*1d90*/  ISETP.GE.AND P0, PT, R18, c[0x0][0x27c], PT ;  /* 0x00009f0012007a0c */ /* 0x000ff60003f06270 */
[----:B------:R-:W-:Y:S02]  /*1da0*/  @!UPT UIADD3 URZ, URZ, URZ, URZ ;  /* 0x0000003f3f3ff290 */ /* 0x000fe4000fffe03f */
[----:B------:R1:W5:Y:S04]  /*1db0*/  @!P0 LDG.E.64 R42, [R20.64] ;  /* 0x00000006142a8981 */ /* 0x000368000c1e1b00 */
[----:B------:R1:W5:Y:S01]  /*1dc0*/  @!P0 LDG.E.64 R46, [R2.64] ;  /* 0x00000006022e8981 */ /* 0x000362000c1e1b00 */
[----:B------:R-:W-:Y:S11]  /*1dd0*/  ISETP.GE.AND P0, PT, R9, c[0x0][0x27c], PT ;  /* 0x00009f0009007a0c */ /* 0x000ff60003f06270 */
[----:B------:R-:W-:Y:S02]  /*1de0*/  @!UPT UIADD3 URZ, URZ, URZ, URZ ;  /* 0x0000003f3f3ff290 */ /* 0x000fe4000fffe03f */
[----:B------:R1:W5:Y:S04]  /*1df0*/  @!P0 LDG.E.64 R44, [R20.64+0x20] ;  /* 0x00002006142c8981 */ /* 0x000368000c1e1b00 */
[----:B------:R1:W5:Y:S01]  /*1e00*/  @!P0 LDG.E.64 R70, [R2.64+0x20] ;  /* 0x0000200602468981 */ /* 0x000362000c1e1b00 */
        /* <DEDUP_REMOVED lines=15> */
[----:B------:R1:W5:Y:S02]  /*1f00*/  @!P0 LDG.E.64 R54, [R2.64+0xa0] ;  /* 0x0000a00602368981 */ /* 0x000364000c1e1b00 */
.L_x_70:
[----:B------:R-:W-:Y:S05]  /*1f10*/  BSYNC B0 ;  /* 0x0000000000007941 */ /* 0x000fea0003800000 */
.L_x_69:
[----:B------:R-:W2:Y:S04]  /*1f20*/  SHFL.IDX PT, R75, R75, RZ, 0x1c1f ;  /* 0x001c1fff4b4b7589 */ /* 0x000ea800000e0000 */
[----:B------:R-:W3:Y:S01]  /*1f30*/  SHFL.IDX PT, R73, R73, RZ, 0x1c1f ;  /* 0x001c1fff49497589 */ /* 0x000ee200000e0000 */
[----:B------:R-:W-:-:S05]  /*1f40*/  @P1 BRA `(.L_x_71) ;  /* 0x0000383000001947 */ /* 0x000fca0003800000 */
[----:B------:R-:W-:Y:S01]  /*1f50*/  ISETP.GE.AND P0, PT, R16, c[0x0][0x1d4], PT ;  /* 0x0000750010007a0c */ /* 0x000fe20003f06270 */
[----:B-1---5:R-:W-:Y:S01]  /*1f60*/  IMAD.MOV.U32 R2, RZ, RZ, R30 ;  /* 0x000000ffff027224 */ /* 0x022fe200078e001e */
[----:B------:R-:W-:Y:S01]  /*1f70*/  BSSY B0, `(.L_x_72) ;  /* 0x0000063000007945 */ /* 0x000fe20003800000 */
[----:B------:R-:W-:Y:S02]  /*1f80*/  IMAD.MOV.U32 R0, RZ, RZ, R31 ;  /* 0x000000ffff007224 */ /* 0x000fe400078e001f */
[----:B------:R-:W-:Y:S01]  /*1f90*/  IMAD.MOV.U32 R21, RZ, RZ, R54 ;  /* 0x000000ffff157224 */ /* 0x000fe200078e0036 */
[----:B------:R-:W-:Y:S01]  /*1fa0*/  PRMT R8, R2, 0x7610, R8 ;  /* 0x0000761002087816 */ /* 0x000fe20000000008 */
        /* <DEDUP_REMOVED lines=33> */
[----:B------:R-:W-:Y:S02]  /*21c0*/  PRMT R64, R22, 0x7610, R64 ;  /* 0x0000761016407816 */ /* 0x000fe40000000040 */
[----:B------:R-:W-:Y:S02]  /*21d0*/  PRMT R69, R21, 0x7610, R69 ;  /* 0x0000761015457816 */ /* 0x000fe40000000045 */
[----:B------:R-:W-:Y:S01]  /*21e0*/  PRMT R68, R20, 0x7610, R68 ;  /* 0x0000761014447816 */ /* 0x000fe20000000044 */
[----:B------:R-:W-:-:S05]  /*21f0*/  @P0 BRA `(.L_x_73) ;  /* 0x000003a000000947 */ /* 0x000fca0003800000 */
[C---:B---3--:R-:W-:Y:S01]  /*2200*/  LEA R80, P0, R16.reuse, R73, 0x1 ;  /* 0x0000004910507211 */ /* 0x048fe200078008ff */
[----:B------:R-:W1:Y:S01]  /*2210*/  LDS.128 R20, [R141+0x6000] ;  /* 0x006000008d147984 */ /* 0x000e620000000c00 */
[----:B------:R-:W-:Y:S01]  /*2220*/  MOV R40, R42 ;  /* 0x0000002a00287202 */ /* 0x000fe20000000f00 */
[----:B------:R-:W-:Y:S01]  /*2230*/  IMAD.MOV.U32 R48, RZ, RZ, R46 ;  /* 0x000000ffff307224 */ /* 0x000fe200078e002e */
[----:B--2---:R-:W-:Y:S01]  /*2240*/  LEA.HI.X R81, R16, R75, R17, 0x1, P0 ;  /* 0x0000004b10517211 */ /* 0x004fe200000f0c11 */
[----:B------:R-:W-:Y:S01]  /*2250*/  IMAD.MOV.U32 R41, RZ, RZ, R43 ;  /* 0x000000ffff297224 */ /* 0x000fe200078e002b */
[----:B------:R-:W-:Y:S01]  /*2260*/  ISETP.GE.AND P0, PT, R18, c[0x0][0x27c], PT ;  /* 0x00009f0012007a0c */ /* 0x000fe20003f06270 */
[--C-:B------:R-:W-:Y:S11]  /*2270*/  IMAD.MOV.U32 R51, RZ, RZ, R47.reuse ;  /* 0x000000ffff337224 */ /* 0x100ff600078e002f */
[----:B------:R-:W-:Y:S01]  /*2280*/  @!UPT UIADD3 URZ, URZ, URZ, URZ ;  /* 0x0000003f3f3ff290 */ /* 0x000fe2000fffe03f */
[----:B------:R-:W-:Y:S02]  /*2290*/  @!P0 SHF.R.U64 R49, R46, 0x10, R47 ;  /* 0x000000102e318819 */ /* 0x000fe4000000122f */
[--C-:B------:R-:W-:Y:S02]  /*22a0*/  @!P0 SHF.R.U64 R39, R42, 0x10, R43.reuse ;  /* 0x000000102a278819 */ /* 0x100fe4000000122b */
[----:B------:R-:W-:Y:S02]  /*22b0*/  @!P0 SHF.R.U32.HI R38, RZ, 0x10, R43 ;  /* 0x00000010ff268819 */ /* 0x000fe4000001162b */
[----:B------:R-:W-:Y:S02]  /*22c0*/  @!P0 PRMT R49, R48, 0x5410, R49 ;  /* 0x0000541030318816 */ /* 0x000fe40000000031 */
[----:B------:R-:W-:Y:S02]  /*22d0*/  @!P0 SHF.R.U32.HI R46, RZ, 0x10, R47 ;  /* 0x00000010ff2e8819 */ /* 0x000fe4000001162f */
[----:B------:R-:W-:Y:S02]  /*22e0*/  @!P0 PRMT R39, R40, 0x5410, R39 ;  /* 0x0000541028278816 */ /* 0x000fe40000000027 */
[----:B------:R-:W-:Y:S02]  /*22f0*/  @!P0 PRMT R38, R41, 0x5410, R38 ;  /* 0x0000541029268816 */ /* 0x000fe40000000026 */
[----:B------:R-:W-:Y:S01]  /*2300*/  @!P0 PRMT R51, R51, 0x5410, R46 ;  /* 0x0000541033338816 */ /* 0x000fe2000000002e */
[----:B------:R-:W-:Y:S01]  /*2310*/  @!P0 IMAD.U32 R46, R49, 0x10000, RZ ;  /* 0x00010000312e8824 */ /* 0x000fe200078e00ff */
[----:B------:R-:W-:Y:S02]  /*2320*/  @!P0 SHF.L.U32 R40, R39, 0x10, RZ ;  /* 0x0000001027288819 */ /* 0x000fe400000006ff */
[----:B------:R-:W-:Y:S02]  /*2330*/  @!P0 LOP3.LUT R49, R49, 0xffff0000, RZ, 0xc0, !PT ;  /* 0xffff000031318812 */ /* 0x000fe400078ec0ff */
[----:B------:R-:W-:Y:S01]  /*2340*/  @!P0 LOP3.LUT R39, R39, 0xffff0000, RZ, 0xc0, !PT ;  /* 0xffff000027278812 */ /* 0x000fe200078ec0ff */
[C---:B-1----:R-:W-:Y:S01]  /*2350*/  @!P0 IMAD.U32 R47, R20.reuse, 0x10000, RZ ;  /* 0x00010000142f8824 */ /* 0x042fe200078e00ff */
[----:B------:R-:W-:Y:S01]  /*2360*/  @!P0 LOP3.LUT R41, R20, 0xffff0000, RZ, 0xc0, !PT ;  /* 0xffff000014298812 */ /* 0x000fe200078ec0ff */
[C---:B------:R-:W-:Y:S01]  /*2370*/  @!P0 IMAD.U32 R48, R21.reuse, 0x10000, RZ ;  /* 0x0001000015308824 */ /* 0x040fe200078e00ff */
[----:B------:R-:W-:Y:S01]  /*2380*/  @!P0 LOP3.LUT R42, R21, 0xffff0000, RZ, 0xc0, !PT ;  /* 0xffff0000152a8812 */ /* 0x000fe200078ec0ff */
[----:B------:R-:W-:Y:S02]  /*2390*/  @!P0 IMAD.U32 R50, R22, 0x10000, RZ ;  /* 0x0001000016328824 */ /* 0x000fe400078e00ff */
[C---:B------:R-:W-:Y:S02]  /*23a0*/  @!P0 FMUL.FTZ R77, R41.reuse, R46 ;  /* 0x0000002e294d8220 */ /* 0x040fe40000410000 */
[-C--:B------:R-:W-:Y:S01]  /*23b0*/  @!P0 FMUL.FTZ R0, R41, R40.reuse ;  /* 0x0000002829008220 */ /* 0x080fe20000410000 */
[----:B------:R-:W-:Y:S01]  /*23c0*/  @!P0 LOP3.LUT R41, R23, 0xffff0000, RZ, 0xc0, !PT ;  /* 0xffff000017298812 */ /* 0x000fe200078ec0ff */
[----:B------:R-:W-:Y:S02]  /*23d0*/  @!P0 FMUL.FTZ R79, R42, R49 ;  /* 0x000000312a4f8220 */ /* 0x000fe40000410000 */
[----:B------:R-:W-:Y:S01]  /*23e0*/  @!P0 FFMA.FTZ R77, R47, R40, -R77 ;  /* 0x000000282f4d8223 */ /* 0x000fe2000001084d */
[----:B------:R-:W-:Y:S01]  /*23f0*/  @!P0 LOP3.LUT R40, R22, 0xffff0000, RZ, 0xc0, !PT ;  /* 0xffff000016288812 */ /* 0x000fe200078ec0ff */
[----:B------:R-:W-:Y:S01]  /*2400*/  @!P0 FFMA.FTZ R0, R46, R47, R0 ;  /* 0x0000002f2e008223 */ /* 0x000fe20000010000 */
[C---:B------:R-:W-:Y:S01]  /*2410*/  @!P0 SHF.L.U32 R46, R51.reuse, 0x10, RZ ;  /* 0x00000010332e8819 */ /* 0x040fe200000006ff */
[-C--:B------:R-:W-:Y:S01]  /*2420*/  @!P0 FMUL.FTZ R2, R42, R39.reuse ;  /* 0x000000272a028220 */ /* 0x080fe20000410000 */
[----:B------:R-:W-:Y:S01]  /*2430*/  @!P0 LOP3.LUT R47, R51, 0xffff0000, RZ, 0xc0, !PT ;  /* 0xffff0000332f8812 */ /* 0x000fe200078ec0ff */
[----:B------:R-:W-:Y:S01]  /*2440*/  @!P0 FFMA.FTZ R79, R48, R39, -R79 ;  /* 0x00000027304f8223 */ /* 0x000fe2000001084f */
[----:B------:R-:W-:Y:S01]  /*2450*/  @!P0 SHF.L.U32 R51, R23, 0x10, RZ ;  /* 0x0000001017338819 */ /* 0x000fe200000006ff */
[C---:B------:R-:W-:Y:S01]  /*2460*/  @!P0 IMAD.U32 R39, R38.reuse, 0x10000, RZ ;  /* 0x0001000026278824 */ /* 0x040fe200078e00ff */
[----:B------:R-:W-:Y:S01]  /*2470*/  @!P0 LOP3.LUT R38, R38, 0xffff0000, RZ, 0xc0, !PT ;  /* 0xffff000026268812 */ /* 0x000fe200078ec0ff */
[----:B------:R-:W-:Y:S01]  /*2480*/  @!P0 FMUL.FTZ R72, R40, R46 ;  /* 0x0000002e28488220 */ /* 0x000fe20000410000 */
[----:B------:R-:W-:Y:S01]  /*2490*/  @!P0 F2FP.BF16.PACK_AB R77, R0, R77 ;  /* 0x0000004d004d823e */ /* 0x000fe200000010ff */
[----:B------:R-:W-:Y:S02]  /*24a0*/  @!P0 FMUL.FTZ R3, R40, R39 ;  /* 0x0000002728038220 */ /* 0x000fe40000410000 */
[C---:B------:R-:W-:Y:S02]  /*24b0*/  @!P0 FMUL.FTZ R74, R41.reuse, R47 ;  /* 0x0000002f294a8220 */ /* 0x040fe40000410000 */
[----:B------:R-:W-:Y:S02]  /*24c0*/  @!P0 FMUL.FTZ R4, R41, R38 ;  /* 0x0000002629048220 */ /* 0x000fe40000410000 */
[----:B------:R-:W-:Y:S02]  /*24d0*/  @!P0 FFMA.FTZ R2, R49, R48, R2 ;  /* 0x0000003031028223 */ /* 0x000fe40000010002 */
[----:B------:R-:W-:Y:S02]  /*24e0*/  @!P0 FFMA.FTZ R3, R46, R50, R3 ;  /* 0x000000322e038223 */ /* 0x000fe40000010003 */
[----:B------:R-:W-:Y:S01]  /*24f0*/  @!P0 FFMA.FTZ R72, R50, R39, -R72 ;  /* 0x0000002732488223 */ /* 0x000fe20000010848 */
[----:B------:R-:W-:Y:S01]  /*2500*/  @!P0 F2FP.BF16.PACK_AB R76, R2, R79 ;  /* 0x0000004f024c823e */ /* 0x000fe200000010ff */
[----:B------:R-:W-:Y:S02]  /*2510*/  @!P0 FFMA.FTZ R74, R51, R38, -R74 ;  /* 0x00000026334a8223 */ /* 0x000fe4000001084a */
[----:B------:R-:W-:Y:S01]  /*2520*/  @!P0 FFMA.FTZ R4, R47, R51, R4 ;  /* 0x000000332f048223 */ /* 0x000fe20000010004 */
[----:B------:R-:W-:Y:S01]  /*2530*/  @!P0 F2FP.BF16.PACK_AB R72, R3, R72 ;  /* 0x000000480348823e */ /* 0x000fe200000010ff */
[----:B------:R-:W-:Y:S01]  /*2540*/  @!P0 IMAD.MOV.U32 R20, RZ, RZ, R77 ;  /* 0x000000ffff148224 */ /* 0x000fe200078e004d */
[----:B------:R-:W-:Y:S02]  /*2550*/  @!P0 MOV R21, R76 ;  /* 0x0000004c00158202 */ /* 0x000fe40000000f00 */
[----:B------:R-:W-:Y:S01]  /*2560*/  @!P0 F2FP.BF16.PACK_AB R79, R4, R74 ;  /* 0x0000004a044f823e */ /* 0x000fe200000010ff */
[----:B------:R-:W-:Y:S03]  /*2570*/  @!P0 IMAD.MOV.U32 R22, RZ, RZ, R72 ;  /* 0x000000ffff168224 */ /* 0x000fe600078e0048 */
[----:B------:R-:W-:Y:S05]  /*2580*/  @!P0 MOV R23, R79 ;  /* 0x0000004f00178202 */ /* 0x000fea0000000f00 */
[----:B------:R1:W-:Y:S02]  /*2590*/  ST.E.128 [R80.64], R20 ;  /* 0x0000001450007985 */ /* 0x0003e4000c101d06 */
.L_x_73:
[----:B------:R-:W-:Y:S05]  /*25a0*/  BSYNC B0 ;  /* 0x0000000000007941 */ /* 0x000fea0003800000 */
.L_x_72:
[----:B------:R-:W-:Y:S01]  /*25b0*/  ISETP.GE.AND P0, PT, R13, c[0x0][0x1d4], PT ;  /* 0x000075000d007a0c */ /* 0x000fe20003f06270 */
[----:B------:R-:W-:Y:S01]  /*25c0*/  @!UPT UIADD3 URZ, URZ, URZ, URZ ;  /* 0x0000003f3f3ff290 */ /* 0x000fe2000fffe03f */
[----:B------:R-:W-:Y:S11]  /*25d0*/  BSSY B0, `(.L_x_74) ;  /* 0x0000038000007945 */ /* 0x000ff60003800000 */
[----:B------:R-:W-:-:S05]  /*25e0*/  @P0 BRA `(.L_x_75) ;  /* 0x0000036000000947 */ /* 0x000fca0003800000 */
[C---:B---3--:R-:W-:Y:S01]  /*25f0*/  LEA R78, P0, R144.reuse, R73, 0x1 ;  /* 0x00000049904e7211 */ /* 0x048fe200078008ff */
[----:B-1----:R-:W1:Y:S03]  /*2600*/  LDS.128 R20, [R140+0x6000] ;  /* 0x006000008c147984 */ /* 0x002e660000000c00 */
[----:B--2---:R-:W-:Y:S02]  /*2610*/  LEA.HI.X R79, R144, R75, R127, 0x1, P0 ;  /* 0x0000004b904f7211 */ /* 0x004fe400000f0c7f */
[----:B------:R-:W-:Y:S11]  /*2620*/  ISETP.GE.AND P0, PT, R9, c[0x0][0x27c], PT ;  /* 0x00009f0009007a0c */ /* 0x000ff60003f06270 */
[----:B------:R-:W-:Y:S02]  /*2630*/  @!UPT UIADD3 URZ, URZ, URZ, URZ ;  /* 0x0000003f3f3ff290 */ /* 0x000fe4000fffe03f */
[----:B------:R-:W-:Y:S02]  /*2640*/  @!P0 SHF.R.U64 R42, R70, 0x10, R71 ;  /* 0x00000010462a8819 */ /* 0x000fe40000001247 */
[--C-:B------:R-:W-:Y:S02]  /*2650*/  @!P0 SHF.R.U64 R38, R44, 0x10, R45.reuse ;  /* 0x000000102c268819 */ /* 0x100fe4000000122d */
[----:B------:R-:W-:Y:S02]  /*2660*/  @!P0 PRMT R69, R69, 0x5410, R42 ;  /* 0x0000541045458816 */ /* 0x000fe4000000002a */
[----:B------:R-:W-:Y:S02]  /*2670*/  @!P0 PRMT R35, R35, 0x5410, R38 ;  /* 0x0000541023238816 */ /* 0x000fe40000000026 */
[C---:B------:R-:W-:Y:S01]  /*2680*/  @!P0 LOP3.LUT R47, R69.reuse, 0xffff0000, RZ, 0xc0, !PT ;  /* 0xffff0000452f8812 */ /* 0x040fe200078ec0ff */
[----:B------:R-:W-:Y:S01]  /*2690*/  @!P0 IMAD.U32 R41, R69, 0x10000, RZ ;  /* 0x0001000045298824 */ /* 0x000fe200078e00ff */
[----:B------:R-:W-:Y:S01]  /*26a0*/  @!P0 SHF.R.U32.HI R45, RZ, 0x10, R45 ;  /* 0x00000010ff2d8819 */ /* 0x000fe2000001162d */
[C---:B------:R-:W-:Y:S01]  /*26b0*/  @!P0 IMAD.U32 R38, R35.reuse, 0x10000, RZ ;  /* 0x0001000023268824 */ /* 0x040fe200078e00ff */
[----:B------:R-:W-:Y:S02]  /*26c0*/  @!P0 SHF.R.U32.HI R71, RZ, 0x10, R71 ;  /* 0x00000010ff478819 */ /* 0x000fe40000011647 */
[----:B------:R-:W-:Y:S02]  /*26d0*/  @!P0 LOP3.LUT R35, R35, 0xffff0000, RZ, 0xc0, !PT ;  /* 0xffff000023238812 */ /* 0x000fe400078ec0ff */
[----:B------:R-:W-:Y:S02]  /*26e0*/  @!P0 PRMT R34, R34, 0x5410, R45 ;  /* 0x0000541022228816 */ /* 0x000fe4000000002d */
[----:B------:R-:W-:Y:S01]  /*26f0*/  @!P0 PRMT R68, R68, 0x5410, R71 ;  /* 0x0000541044448816 */ /* 0x000fe20000000047 */
[C---:B-1----:R-:W-:Y:S01]  /*2700*/  @!P0 IMAD.U32 R43, R20.reuse, 0x10000, RZ ;  /* 0x00010000142b8824 */ /* 0x042fe200078e00ff */
[----:B------:R-:W-:Y:S01]  /*2710*/  @!P0 LOP3.LUT R39, R20, 0xffff0000, RZ, 0xc0, !PT ;  /* 0xffff000014278812 */ /* 0x000fe200078ec0ff */
[----:B------:R-:W-:Y:S01]  /*2720*/  @!P0 IMAD.U32 R46, R22, 0x10000, RZ ;  /* 0x00010000162e8824 */ /* 0x000fe200078e00ff */
[----:B------:R-:W-:Y:S01]  /*2730*/  @!P0 LOP3.LUT R40, R21, 0xffff0000, RZ, 0xc0, !PT ;  /* 0xffff000015288812 */ /* 0x000fe200078ec0ff */
[----:B------:R-:W-:Y:S01]  /*2740*/  @!P0 IMAD.U32 R49, R23, 0x10000, RZ ;  /* 0x0001000017318824 */ /* 0x000fe200078e00ff */
[----:B------:R-:W-:Y:S01]  /*2750*/  @!P0 SHF.L.U32 R42, R21, 0x10, RZ ;  /* 0x00000010152a8819 */ /* 0x000fe200000006ff */
[C---:B------:R-:W-:Y:S02]  /*2760*/  @!P0 FMUL.FTZ R51, R39.reuse, R41 ;  /* 0x0000002927338220 */ /* 0x040fe40000410000 */
[----:B------:R-:W-:Y:S02]  /*2770*/  @!P0 FMUL.FTZ R77, R40, R47 ;  /* 0x0000002f284d8220 */ /* 0x000fe40000410000 */
[-C--:B------:R-:W-:Y:S01]  /*2780*/  @!P0 FMUL.FTZ R0, R39, R38.reuse ;  /* 0x0000002627008220 */ /* 0x080fe20000410000 */
[----:B------:R-:W-:Y:S01]  /*2790*/  @!P0 LOP3.LUT R39, R23, 0xffff0000, RZ, 0xc0, !PT ;  /* 0xffff000017278812 */ /* 0x000fe200078ec0ff */
[----:B------:R-:W-:Y:S01]  /*27a0*/  @!P0 FFMA.FTZ R51, R43, R38, -R51 ;  /* 0x000000262b338223 */ /* 0x000fe20000010833 */
[----:B------:R-:W-:Y:S01]  /*27b0*/  @!P0 LOP3.LUT R38, R22, 0xffff0000, RZ, 0xc0, !PT ;  /* 0xffff000016268812 */ /* 0x000fe200078ec0ff */
[-C--:B------:R-:W-:Y:S02]  /*27c0*/  @!P0 FMUL.FTZ R2, R40, R35.reuse ;  /* 0x0000002328028220 */ /* 0x080fe40000410000 */
[----:B------:R-:W-:Y:S01]  /*27d0*/  @!P0 FFMA.FTZ R77, R42, R35, -R77 ;  /* 0x000000232a4d8223 */ /* 0x000fe2000001084d */
[----:B------:R-:W-:Y:S01]  /*27e0*/  @!P0 SHF.L.U32 R35, R34, 0x10, RZ ;  /* 0x0000001022238819 */ /* 0x000fe200000006ff */
[----:B------:R-:W-:Y:S01]  /*27f0*/  @!P0 FFMA.FTZ R0, R41, R43, R0 ;  /* 0x0000002b29008223 */ /* 0x000fe20000010000 */
[C---:B------:R-:W-:Y:S01]  /*2800*/  @!P0 LOP3.LUT R43, R68.reuse, 0xffff0000, RZ, 0xc0, !PT ;  /* 0xffff0000442b8812 */ /* 0x040fe200078ec0ff */
[----:B------:R-:W-:Y:S01]  /*2810*/  @!P0 IMAD.U32 R41, R68, 0x10000, RZ ;  /* 0x0001000044298824 */ /* 0x000fe200078e00ff */
        /* <DEDUP_REMOVED lines=19> */
.L_x_75:
[----:B------:R-:W-:Y:S05]  /*2950*/  BSYNC B0 ;  /* 0x0000000000007941 */ /* 0x000fea0003800000 */
.L_x_74:
        /* <DEDUP_REMOVED lines=58> */
.L_x_77:
[----:B------:R-:W-:Y:S05]  /*2d00*/  BSYNC B0 ;  /* 0x0000000000007941 */ /* 0x000fea0003800000 */
.L_x_76:
        /* <DEDUP_REMOVED lines=58> */
.L_x_79:
[----:B------:R-:W-:Y:S05]  /*30b0*/  BSYNC B0 ;  /* 0x0000000000007941 */ /* 0x000fea0003800000 */
.L_x_78:
        /* <DEDUP_REMOVED lines=10> */
[----:B------:R-:W-:Y:S02]  /*3160*/  @!P0 SHF.R.U64 R25, R30, 0x10, R31 ;  /* 0x000000101e198819 */ /* 0x000fe4000000121f */
        /* <DEDUP_REMOVED lines=13> */
[----:B------:R-:W-:Y:S02]  /*3240*/  @!P0 LOP3.LUT R29, R20, 0xffff0000, RZ, 0xc0, !PT ;  /* 0xffff0000141d8812 */ /* 0x000fe400078ec0ff */
[----:B------:R-:W-:Y:S01]  /*3250*/  @!P0 SHF.L.U32 R35, R21, 0x10, RZ ;  /* 0x0000001015238819 */ /* 0x000fe200000006ff */
[----:B------:R-:W-:Y:S01]  /*3260*/  @!P0 FMUL.FTZ R43, R25, R32 ;  /* 0x00000020192b8220 */ /* 0x000fe20000410000 */
[----:B------:R-:W-:Y:S01]  /*3270*/  @!P0 LOP3.LUT R37, R56, 0xffff0000, RZ, 0xc0, !PT ;  /* 0xffff000038258812 */ /* 0x000fe200078ec0ff */
[C---:B------:R-:W-:Y:S02]  /*3280*/  @!P0 FMUL.FTZ R39, R29.reuse, R28 ;  /* 0x0000001c1d278220 */ /* 0x040fe40000410000 */
[----:B------:R-:W-:Y:S02]  /*3290*/  @!P0 FMUL.FTZ R0, R29, R24 ;  /* 0x000000181d008220 */ /* 0x000fe40000410000 */
[-C--:B------:R-:W-:Y:S01]  /*32a0*/  @!P0 FMUL.FTZ R2, R25, R8.reuse ;  /* 0x0000000819028220 */ /* 0x080fe20000410000 */
[----:B------:R-:W-:Y:S01]  /*32b0*/  @!P0 LOP3.LUT R25, R22, 0xffff0000, RZ, 0xc0, !PT ;  /* 0xffff000016198812 */ /* 0x000fe200078ec0ff */
[----:B------:R-:W-:Y:S01]  /*32c0*/  @!P0 FFMA.FTZ R43, R35, R8, -R43 ;  /* 0x00000008232b8223 */ /* 0x000fe2000001082b */
[----:B------:R-:W-:Y:S01]  /*32d0*/  @!P0 SHF.L.U32 R8, R7, 0x10, RZ ;  /* 0x0000001007088819 */ /* 0x000fe200000006ff */
[----:B------:R-:W-:Y:S01]  /*32e0*/  @!P0 FFMA.FTZ R39, R33, R24, -R39 ;  /* 0x0000001821278223 */ /* 0x000fe20000010827 */
[----:B------:R-:W-:Y:S01]  /*32f0*/  @!P0 LOP3.LUT R24, R23, 0xffff0000, RZ, 0xc0, !PT ;  /* 0xffff000017188812 */ /* 0x000fe200078ec0ff */
[----:B------:R-:W-:Y:S01]  /*3300*/  @!P0 FFMA.FTZ R0, R28, R33, R0 ;  /* 0x000000211c008223 */ /* 0x000fe20000010000 */
[----:B------:R-:W-:Y:S01]  /*3310*/  @!P0 LOP3.LUT R7, R7, 0xffff0000, RZ, 0xc0, !PT ;  /* 0xffff000007078812 */ /* 0x000fe200078ec0ff */
[----:B------:R-:W-:Y:S02]  /*3320*/  @!P0 IMAD.U32 R28, R56, 0x10000, RZ ;  /* 0x00010000381c8824 */ /* 0x000fe400078e00ff */
[----:B------:R-:W-:Y:S01]  /*3330*/  @!P0 IMAD.U32 R33, R22, 0x10000, RZ ;  /* 0x0001000016218824 */ /* 0x000fe200078e00ff */
[----:B------:R-:W-:Y:S01]  /*3340*/  @!P0 F2FP.BF16.PACK_AB R39, R0, R39 ;  /* 0x000000270027823e */ /* 0x000fe200000010ff */
[C---:B------:R-:W-:Y:S02]  /*3350*/  @!P0 FMUL.FTZ R3, R25.reuse, R8 ;  /* 0x0000000819038220 */ /* 0x040fe40000410000 */
        /* <DEDUP_REMOVED lines=16> */
.L_x_81:
[----:B------:R-:W-:Y:S05]  /*3460*/  BSYNC B0 ;  /* 0x0000000000007941 */ /* 0x000fea0003800000 */
.L_x_80:
[----:B------:R-:W-:Y:S11]  /*3470*/  ISETP.GE.AND P0, PT, R150, c[0x0][0x1d4], PT ;  /* 0x0000750096007a0c */ /* 0x000ff60003f06270 */
[----:B------:R-:W-:Y:S02]  /*3480*/  @!UPT UIADD3 URZ, URZ, URZ, URZ ;  /* 0x0000003f3f3ff290 */ /* 0x000fe4000fffe03f */
        /* <DEDUP_REMOVED lines=21> */
[C---:B------:R-:W-:Y:S02]  /*35e0*/  @!P0 LOP3.LUT R25, R21.reuse, 0xffff0000, RZ, 0xc0, !PT ;  /* 0xffff000015198812 */ /* 0x040fe400078ec0ff */
[----:B------:R-:W-:Y:S01]  /*35f0*/  @!P0 SHF.L.U32 R31, R21, 0x10, RZ ;  /* 0x00000010151f8819 */ /* 0x000fe200000006ff */
[----:B------:R-:W-:Y:S01]  /*3600*/  @!P0 FMUL.FTZ R35, R8, R29 ;  /* 0x0000001d08238220 */ /* 0x000fe20000410000 */
[----:B------:R-:W-:Y:S01]  /*3610*/  @!P0 LOP3.LUT R33, R52, 0xffff0000, RZ, 0xc0, !PT ;  /* 0xffff000034218812 */ /* 0x000fe200078ec0ff */
        /* <DEDUP_REMOVED lines=29> */
[----:B------:R1:W-:Y:S01]  /*37f0*/  ST.E.128 [R36.64], R20 ;  /* 0x0000001424007985 */ /* 0x0003e2000c101d06 */
[----:B------:R-:W-:-:S05]  /*3800*/  BRA `(.L_x_71) ;  /* 0x00001f7000007947 */ /* 0x000fca0003800000 */
.L_x_68:
        /* <DEDUP_REMOVED lines=37> */
[----:B------:R1:W5:Y:S04]  /*3a60*/  @!P0 LDG.E.128 R40, [R2.64] ;  /* 0x0000000602288981 */ /* 0x000368000c1e1d00 */
[----:B------:R1:W5:Y:S01]  /*3a70*/  @!P0 LDG.E.128 R52, [R6.64] ;  /* 0x0000000606348981 */ /* 0x000362000c1e1d00 */
[----:B------:R-:W-:Y:S11]  /*3a80*/  ISETP.GE.AND P0, PT, R13, c[0x0][0x27c], PT ;  /* 0x00009f000d007a0c */ /* 0x000ff60003f06270 */
[----:B------:R-:W-:Y:S02]  /*3a90*/  @!UPT UIADD3 URZ, URZ, URZ, URZ ;  /* 0x0000003f3f3ff290 */ /* 0x000fe4000fffe03f */
[----:B------:R1:W5:Y:S04]  /*3aa0*/  @!P0 LDG.E.128 R28, [R2.64+0x40] ;  /* 0x00004006021c8981 */ /* 0x000368000c1e1d00 */
[----:B------:R1:W5:Y:S01]  /*3ab0*/  @!P0 LDG.E.128 R68, [R6.64+0x40] ;  /* 0x0000400606448981 */ /* 0x000362000c1e1d00 */
[----:B------:R-:W-:Y:S11]  /*3ac0*/  ISETP.GE.AND P0, PT, R12, c[0x0][0x27c], PT ;  /* 0x00009f000c007a0c */ /* 0x000ff60003f06270 */
[----:B------:R-:W-:Y:S02]  /*3ad0*/  @!UPT UIADD3 URZ, URZ, URZ, URZ ;  /* 0x0000003f3f3ff290 */ /* 0x000fe4000fffe03f */
[----:B------:R1:W5:Y:S04]  /*3ae0*/  @!P0 LDG.E.128 R20, [R2.64+0x80] ;  /* 0x0000800602148981 */ /* 0x000368000c1e1d00 */
[----:B------:R1:W5:Y:S02]  /*3af0*/  @!P0 LDG.E.128 R64, [R6.64+0x80] ;  /* 0x0000800606408981 */ /* 0x000364000c1e1d00 */
.L_x_83:
[----:B------:R-:W-:Y:S05]  /*3b00*/  BSYNC B0 ;  /* 0x0000000000007941 */ /* 0x000fea0003800000 */
.L_x_82:
[----:B------:R2:W3:Y:S04]  /*3b10*/  SHFL.IDX PT, R179, R75, RZ, 0x1c1f ;  /* 0x001c1fff4bb37589 */ /* 0x0004e800000e0000 */
[----:B------:R2:W4:Y:S01]  /*3b20*/  SHFL.IDX PT, R178, R73, RZ, 0x1c1f ;  /* 0x001c1fff49b27589 */ /* 0x00052200000e0000 */
[----:B------:R-:W-:-:S05]  /*3b30*/  @P1 BRA `(.L_x_71) ;  /* 0x00001c4000001947 */ /* 0x000fca0003800000 */
[----:B------:R-:W-:Y:S01]  /*3b40*/  ISETP.GE.AND P0, PT, R16, c[0x0][0x1d4], PT ;  /* 0x0000750010007a0c */ /* 0x000fe20003f06270 */
[----:B-----5:R-:W-:Y:S01]  /*3b50*/  IMAD.MOV.U32 R4, RZ, RZ, R22 ;  /* 0x000000ffff047224 */ /* 0x020fe200078e0016 */
[----:B------:R-:W-:Y:S01]  /*3b60*/  IADD3 R180, -R131, c[0x0][0x1d4], RZ ;  /* 0x0000750083b47a10 */ /* 0x000fe20007ffe1ff */
[----:B-1----:R-:W-:Y:S01]  /*3b70*/  IMAD.MOV.U32 R3, RZ, RZ, R23 ;  /* 0x000000ffff037224 */ /* 0x002fe200078e0017 */
[----:B------:R-:W-:Y:S01]  /*3b80*/  BSSY B0, `(.L_x_84) ;  /* 0x000009f000007945 */ /* 0x000fe20003800000 */
        /* <DEDUP_REMOVED lines=31> */
[----:B------:R-:W-:Y:S01]  /*3d80*/  LOP3.LUT P2, RZ, R89, 0x4, RZ, 0xc0, !PT ;  /* 0x0000000459ff7812 */ /* 0x000fe2000784c0ff */
[----:B--2---:R-:W1:Y:S01]  /*3d90*/  LDS.128 R72, [R130+0x6100] ;  /* 0x0061000082487984 */ /* 0x004e620000000c00 */
[----:B------:R-:W-:Y:S01]  /*3da0*/  ISETP.GE.AND P0, PT, R16, c[0x0][0x27c], PT ;  /* 0x00009f0010007a0c */ /* 0x000fe20003f06270 */
[----:B------:R-:W-:Y:S01]  /*3db0*/  IMAD.MOV.U32 R50, RZ, RZ, R52 ;  /* 0x000000ffff327224 */ /* 0x000fe200078e0034 */
[----:B------:R-:W-:Y:S01]  /*3dc0*/  SEL R182, R131, R180, !P2 ;  /* 0x000000b483b67207 */ /* 0x000fe20005000000 */
[----:B------:R-:W-:Y:S01]  /*3dd0*/  IMAD.MOV.U32 R45, RZ, RZ, R40 ;  /* 0x000000ffff2d7224 */ /* 0x000fe200078e0028 */
[----:B------:R-:W-:Y:S01]  /*3de0*/  MOV R48, R53 ;  /* 0x0000003500307202 */ /* 0x000fe20000000f00 */
[----:B------:R-:W-:Y:S01]  /*3df0*/  IMAD.MOV.U32 R44, RZ, RZ, R41 ;  /* 0x000000ffff2c7224 */ /* 0x000fe200078e0029 */
[----:B------:R-:W-:Y:S01]  /*3e00*/  SHF.R.S32.HI R181, RZ, 0x1f, R182 ;  /* 0x0000001fffb57819 */ /* 0x000fe200000114b6 */
[----:B------:R-:W-:Y:S01]  /*3e10*/  IMAD.MOV.U32 R46, RZ, RZ, R42 ;  /* 0x000000ffff2e7224 */ /* 0x000fe200078e002a */
[----:B------:R-:W-:Y:S01]  /*3e20*/  MOV R63, R55 ;  /* 0x00000037003f7202 */ /* 0x000fe20000000f00 */
[----:B------:R-:W-:Y:S01]  /*3e30*/  IMAD.MOV.U32 R56, RZ, RZ, R54 ;  /* 0x000000ffff387224 */ /* 0x000fe200078e0036 */
[----:B------:R-:W-:Y:S03]  /*3e40*/  LEA.HI R182, R181, R182, RZ, 0x4 ;  /* 0x000000b6b5b67211 */ /* 0x000fe600078f20ff */
[----:B------:R-:W-:Y:S02]  /*3e50*/  @!P0 SHF.R.U64 R51, R52, 0x10, R53 ;  /* 0x0000001034338819 */ /* 0x000fe40000001235 */
[----:B------:R-:W-:Y:S02]  /*3e60*/  LEA.HI.SX32 R183, R182, R143, 0x1c ;  /* 0x0000008fb6b77211 */ /* 0x000fe400078fe2ff */
[----:B------:R-:W-:Y:S02]  /*3e70*/  @!P0 SHF.R.U64 R40, R40, 0x10, R41 ;  /* 0x0000001028288819 */ /* 0x000fe40000001229 */
[----:B------:R-:W-:Y:S01]  /*3e80*/  SHF.R.S32.HI R184, RZ, 0x1f, R183 ;  /* 0x0000001fffb87819 */ /* 0x000fe200000114b7 */
[----:B------:R-:W-:Y:S01]  /*3e90*/  IMAD.SHL.U32 R181, R183, 0x8, RZ ;  /* 0x00000008b7b57824 */ /* 0x000fe200078e00ff */
[----:B------:R-:W-:Y:S02]  /*3ea0*/  @!P0 SHF.R.U32.HI R53, RZ, 0x10, R53 ;  /* 0x00000010ff358819 */ /* 0x000fe40000011635 */
[----:B------:R-:W-:Y:S02]  /*3eb0*/  LEA.HI R184, R184, R183, RZ, 0x3 ;  /* 0x000000b7b8b87211 */ /* 0x000fe400078f18ff */
[----:B------:R-:W-:Y:S02]  /*3ec0*/  @!P0 PRMT R50, R50, 0x5410, R51 ;  /* 0x0000541032328816 */ /* 0x000fe40000000033 */
[----:B------:R-:W-:Y:S01]  /*3ed0*/  @!P0 PRMT R45, R45, 0x5410, R40 ;  /* 0x000054102d2d8816 */ /* 0x000fe20000000028 */
[----:B------:R-:W-:Y:S01]  /*3ee0*/  IMAD.SHL.U32 R184, R184, 0x200, RZ ;  /* 0x00000200b8b87824 */ /* 0x000fe200078e00ff */
[----:B------:R-:W-:Y:S02]  /*3ef0*/  LOP3.LUT R183, R149, 0x38, R181, 0xf8, !PT ;  /* 0x0000003895b77812 */ /* 0x000fe400078ef8b5 */
[----:B------:R-:W-:Y:S01]  /*3f00*/  @!P0 SHF.R.U32.HI R47, RZ, 0x10, R41 ;  /* 0x00000010ff2f8819 */ /* 0x000fe20000011629 */
[--C-:B------:R-:W-:Y:S01]  /*3f10*/  IMAD.MOV.U32 R41, RZ, RZ, R43.reuse ;  /* 0x000000ffff297224 */ /* 0x100fe200078e002b */
[----:B------:R-:W-:Y:S02]  /*3f20*/  LOP3.LUT R183, R183, R134, RZ, 0x3c, !PT ;  /* 0x00000086b7b77212 */ /* 0x000fe400078e3cff */
[----:B------:R-:W-:Y:S02]  /*3f30*/  LOP3.LUT R184, R184, 0x7ffff000, RZ, 0xc0, !PT ;  /* 0x7ffff000b8b87812 */ /* 0x000fe400078ec0ff */
[----:B------:R-:W-:Y:S01]  /*3f40*/  @!P0 SHF.R.U64 R49, R42, 0x10, R43 ;  /* 0x000000102a318819 */ /* 0x000fe2000000122b */
[----:B-1----:R-:W-:Y:S01]  /*3f50*/  @!P0 IMAD.U32 R51, R72, 0x10000, RZ ;  /* 0x0001000048338824 */ /* 0x002fe200078e00ff */
[----:B------:R-:W-:Y:S01]  /*3f60*/  IADD3 R183, R183, R184, R132 ;  /* 0x000000b8b7b77210 */ /* 0x000fe20007ffe084 */
[----:B------:R-:W-:Y:S01]  /*3f70*/  @!P0 IMAD.U32 R61, R75, 0x10000, RZ ;  /* 0x000100004b3d8824 */ /* 0x000fe200078e00ff */
[--C-:B------:R-:W-:Y:S02]  /*3f80*/  @!P0 SHF.R.U64 R57, R54, 0x10, R55.reuse ;  /* 0x0000001036398819 */ /* 0x100fe40000001237 */
[----:B------:R-:W-:Y:S01]  /*3f90*/  @!P0 SHF.R.U32.HI R52, RZ, 0x10, R55 ;  /* 0x00000010ff348819 */ /* 0x000fe20000011637 */
[----:B------:R-:W-:Y:S01]  /*3fa0*/  IMAD.SHL.U32 R182, R183, 0x2, RZ ;  /* 0x00000002b7b67824 */ /* 0x000fe200078e00ff */
[----:B------:R-:W-:Y:S02]  /*3fb0*/  @!P0 PRMT R55, R48, 0x5410, R53 ;  /* 0x0000541030378816 */ /* 0x000fe40000000035 */
[----:B------:R-:W-:Y:S02]  /*3fc0*/  @!P0 SHF.L.U32 R48, R50, 0x10, RZ ;  /* 0x0000001032308819 */ /* 0x000fe400000006ff */
[----:B------:R-:W1:Y:S01]  /*3fd0*/  LDS.128 R24, [R182+0x6100] ;  /* 0x00610000b6187984 */ /* 0x000e620000000c00 */
[----:B------:R-:W-:Y:S02]  /*3fe0*/  @!P0 SHF.R.U32.HI R42, RZ, 0x10, R43 ;  /* 0x00000010ff2a8819 */ /* 0x000fe4000001162b */
[----:B------:R-:W-:Y:S01]  /*3ff0*/  @!P0 PRMT R43, R44, 0x5410, R47 ;  /* 0x000054102c2b8816 */ /* 0x000fe2000000002f */
[----:B------:R-:W-:Y:S01]  /*4000*/  @!P0 IMAD.U32 R44, R45, 0x10000, RZ ;  /* 0x000100002d2c8824 */ /* 0x000fe200078e00ff */
[----:B------:R-:W-:Y:S02]  /*4010*/  @!P0 PRMT R40, R46, 0x5410, R49 ;  /* 0x000054102e288816 */ /* 0x000fe40000000031 */
[----:B------:R-:W-:Y:S02]  /*4020*/  @!P0 LOP3.LUT R50, R50, 0xffff0000, RZ, 0xc0, !PT ;  /* 0xffff000032328812 */ /* 0x000fe400078ec0ff */
[----:B------:R-:W-:Y:S02]  /*4030*/  @!P0 PRMT R41, R41, 0x5410, R42 ;  /* 0x0000541029298816 */ /* 0x000fe4000000002a */
[----:B------:R-:W-:Y:S02]  /*4040*/  @!P0 LOP3.LUT R42, R45, 0xffff0000, RZ, 0xc0, !PT ;  /* 0xffff00002d2a8812 */ /* 0x000fe400078ec0ff */
[----:B------:R-:W-:Y:S02]  /*4050*/  @!P0 LOP3.LUT R53, R72, 0xffff0000, RZ, 0xc0, !PT ;  /* 0xffff000048358812 */ /* 0x000fe400078ec0ff */
[----:B------:R-:W-:Y:S02]  /*4060*/  @!P0 PRMT R63, R63, 0x5410, R52 ;  /* 0x000054103f3f8816 */ /* 0x000fe40000000034 */
[----:B------:R-:W-:Y:S02]  /*4070*/  @!P0 LOP3.LUT R52, R73, 0xffff0000, RZ, 0xc0, !PT ;  /* 0xffff000049348812 */ /* 0x000fe400078ec0ff */
[----:B------:R-:W-:Y:S01]  /*4080*/  @!P0 PRMT R56, R56, 0x5410, R57 ;  /* 0x0000541038388816 */ /* 0x000fe20000000039 */
[C---:B------:R-:W-:Y:S01]  /*4090*/  @!P0 IMAD.U32 R57, R74.reuse, 0x10000, RZ ;  /* 0x000100004a398824 */ /* 0x040fe200078e00ff */
[----:B------:R-:W-:Y:S02]  /*40a0*/  @!P0 LOP3.LUT R59, R74, 0xffff0000, RZ, 0xc0, !PT ;  /* 0xffff00004a3b8812 */ /* 0x000fe400078ec0ff */
[C---:B------:R-:W-:Y:S02]  /*40b0*/  @!P0 SHF.L.U32 R54, R56.reuse, 0x10, RZ ;  /* 0x0000001038368819 */ /* 0x040fe400000006ff */
[----:B------:R-:W-:Y:S02]  /*40c0*/  @!P0 LOP3.LUT R56, R56, 0xffff0000, RZ, 0xc0, !PT ;  /* 0xffff000038388812 */ /* 0x000fe400078ec0ff */
[C---:B------:R-:W-:Y:S02]  /*40d0*/  @!P0 SHF.L.U32 R58, R63.reuse, 0x10, RZ ;  /* 0x000000103f3a8819 */ /* 0x040fe400000006ff */
[----:B------:R-:W-:Y:S02]  /*40e0*/  @!P0 LOP3.LUT R63, R63, 0xffff0000, RZ, 0xc0, !PT ;  /* 0xffff00003f3f8812 */ /* 0x000fe400078ec0ff */
[----:B------:R-:W-:Y:S01]  /*40f0*/  @!P0 LOP3.LUT R60, R75, 0xffff0000, RZ, 0xc0, !PT ;  /* 0xffff00004b3c8812 */ /* 0x000fe200078ec0ff */
[C---:B-1----:R-:W-:Y:S01]  /*4100*/  @!P0 IMAD.U32 R49, R24.reuse, 0x10000, RZ ;  /* 0x0001000018318824 */ /* 0x042fe200078e00ff */
[----:B------:R-:W-:Y:S01]  /*4110*/  @!P0 LOP3.LUT R47, R24, 0xffff0000, RZ, 0xc0, !PT ;  /* 0xffff0000182f8812 */ /* 0x000fe200078ec0ff */
[----:B------:R-:W-:Y:S02]  /*4120*/  @!P0 IMAD.U32 R45, R25, 0x10000, RZ ;  /* 0x00010000192d8824 */ /* 0x000fe400078e00ff */
[C---:B------:R-:W-:Y:S02]  /*4130*/  @!P0 FMUL.FTZ R182, R49.reuse, R48 ;  /* 0x0000003031b68220 */ /* 0x040fe40000410000 */
[----:B------:R-:W-:Y:S02]  /*4140*/  @!P0 FMUL.FTZ R0, R49, R44 ;  /* 0x0000002c31008220 */ /* 0x000fe40000410000 */
[----:B------:R-:W-:Y:S02]  /*4150*/  @!P0 FMUL.FTZ R183, R47, R50 ;  /* 0x000000322fb78220 */ /* 0x000fe40000410000 */
[----:B------:R-:W-:Y:S01]  /*4160*/  @!P0 FFMA.FTZ R182, R51, R44, -R182 ;  /* 0x0000002c33b68223 */ /* 0x000fe200000108b6 */
[----:B------:R-:W-:Y:S01]  /*4170*/  @!P0 LOP3.LUT R44, R25, 0xffff0000, RZ, 0xc0, !PT ;  /* 0xffff0000192c8812 */ /* 0x000fe200078ec0ff */
[----:B------:R-:W-:Y:S01]  /*4180*/  @!P0 FFMA.FTZ R0, R48, R51, R0 ;  /* 0x0000003330008223 */ /* 0x000fe20000010000 */
[----:B------:R-:W-:Y:S01]  /*4190*/  @!P0 SHF.L.U32 R48, R55, 0x10, RZ ;  /* 0x0000001037308819 */ /* 0x000fe200000006ff */
[-C--:B------:R-:W-:Y:S01]  /*41a0*/  @!P0 FMUL.FTZ R2, R47, R42.reuse ;  /* 0x0000002a2f028220 */ /* 0x080fe20000410000 */
[----:B------:R-:W-:Y:S01]  /*41b0*/  @!P0 LOP3.LUT R55, R55, 0xffff0000, RZ, 0xc0, !PT ;  /* 0xffff000037378812 */ /* 0x000fe200078ec0ff */
[----:B------:R-:W-:Y:S02]  /*41c0*/  @!P0 FFMA.FTZ R183, R53, R42, -R183 ;  /* 0x0000002a35b78223 */ /* 0x000fe400000108b7 */
[C---:B------:R-:W-:Y:S01]  /*41d0*/  @!P0 IMAD.U32 R42, R43.reuse, 0x10000, RZ ;  /* 0x000100002b2a8824 */ /* 0x040fe200078e00ff */
[----:B------:R-:W-:Y:S01]  /*41e0*/  @!P0 LOP3.LUT R43, R43, 0xffff0000, RZ, 0xc0, !PT ;  /* 0xffff00002b2b8812 */ /* 0x000fe200078ec0ff */
[C---:B------:R-:W-:Y:S01]  /*41f0*/  @!P0 FMUL.FTZ R185, R44.reuse, R55 ;  /* 0x000000372cb98220 */ /* 0x040fe20000410000 */
[----:B------:R-:W-:Y:S01]  /*4200*/  @!P0 F2FP.BF16.PACK_AB R182, R183, R182 ;  /* 0x000000b6b7b6823e */ /* 0x000fe200000010ff */
[----:B------:R-:W-:Y:S02]  /*4210*/  @!P0 IMAD.U32 R51, R73, 0x10000, RZ ;  /* 0x0001000049338824 */ /* 0x000fe400078e00ff */
[C---:B------:R-:W-:Y:S02]  /*4220*/  @!P0 FMUL.FTZ R184, R45.reuse, R48 ;  /* 0x000000302db88220 */ /* 0x040fe40000410000 */
[-C--:B------:R-:W-:Y:S02]  /*4230*/  @!P0 FMUL.FTZ R4, R44, R43.reuse ;  /* 0x0000002b2c048220 */ /* 0x080fe40000410000 */
[----:B------:R-:W-:Y:S01]  /*4240*/  @!P0 FFMA.FTZ R185, R52, R43, -R185 ;  /* 0x0000002b34b98223 */ /* 0x000fe200000108b9 */
[C---:B------:R-:W-:Y:S01]  /*4250*/  @!P0 LOP3.LUT R43, R26.reuse, 0xffff0000, RZ, 0xc0, !PT ;  /* 0xffff00001a2b8812 */ /* 0x040fe200078ec0ff */
[-C--:B------:R-:W-:Y:S02]  /*4260*/  @!P0 FMUL.FTZ R3, R45, R42.reuse ;  /* 0x0000002a2d038220 */ /* 0x080fe40000410000 */
[----:B------:R-:W-:Y:S02]  /*4270*/  @!P0 IMAD.U32 R45, R26, 0x10000, RZ ;  /* 0x000100001a2d8824 */ /* 0x000fe400078e00ff */
[----:B------:R-:W-:Y:S02]  /*4280*/  @!P0 FFMA.FTZ R184, R51, R42, -R184 ;  /* 0x0000002a33b88223 */ /* 0x000fe400000108b8 */
[C---:B------:R-:W-:Y:S01]  /*4290*/  @!P0 IMAD.U32 R42, R40.reuse, 0x10000, RZ ;  /* 0x00010000282a8824 */ /* 0x040fe200078e00ff */
[----:B------:R-:W-:Y:S01]  /*42a0*/  @!P0 LOP3.LUT R40, R40, 0xffff0000, RZ, 0xc0, !PT ;  /* 0xffff000028288812 */ /* 0x000fe200078ec0ff */
[----:B------:R-:W-:Y:S01]  /*42b0*/  @!P0 FMUL.FTZ R187, R45, R54 ;  /* 0x000000362dbb8220 */ /* 0x000fe20000410000 */
[----:B------:R-:W-:Y:S01]  /*42c0*/  @!P0 F2FP.BF16.PACK_AB R185, R185, R184 ;  /* 0x000000b8b9b9823e */ /* 0x000fe200000010ff */
[----:B------:R-:W-:Y:S02]  /*42d0*/  @!P0 FMUL.FTZ R188, R43, R56 ;  /* 0x000000382bbc8220 */ /* 0x000fe40000410000 */
[----:B------:R-:W-:Y:S01]  /*42e0*/  @!P0 FFMA.FTZ R2, R50, R53, R2 ;  /* 0x0000003532028223 */ /* 0x000fe20000010002 */
[----:B------:R-:W-:Y:S01]  /*42f0*/  @!P0 MOV R73, R185 ;  /* 0x000000b900498202 */ /* 0x000fe20000000f00 */
[-C--:B------:R-:W-:Y:S02]  /*4300*/  @!P0 FMUL.FTZ R5, R45, R42.reuse ;  /* 0x0000002a2d058220 */ /* 0x080fe40000410000 */
[----:B------:R-:W-:Y:S01]  /*4310*/  @!P0 FFMA.FTZ R187, R57, R42, -R187 ;  /* 0x0000002a39bb8223 */ /* 0x000fe200000108bb */
[----:B------:R-:W-:Y:S01]  /*4320*/  @!P0 LOP3.LUT R42, R27, 0xffff0000, RZ, 0xc0, !PT ;  /* 0xffff00001b2a8812 */ /* 0x000fe200078ec0ff */
[----:B------:R-:W-:Y:S01]  /*4330*/  @!P0 FMUL.FTZ R6, R43, R40 ;  /* 0x000000282b068220 */ /* 0x000fe20000410000 */
[----:B------:R-:W-:Y:S01]  /*4340*/  @!P0 F2FP.BF16.PACK_AB R183, R2, R0 ;  /* 0x0000000002b7823e */ /* 0x000fe200000010ff */
[----:B------:R-:W-:Y:S02]  /*4350*/  @!P0 FFMA.FTZ R188, R59, R40, -R188 ;  /* 0x000000283bbc8223 */ /* 0x000fe400000108bc */
[----:B------:R-:W-:Y:S01]  /*4360*/  @!P0 IMAD.U32 R43, R27, 0x10000, RZ ;  /* 0x000100001b2b8824 */ /* 0x000fe200078e00ff */
[----:B------:R-:W-:Y:S01]  /*4370*/  @!P0 MOV R24, R183 ;  /* 0x000000b700188202 */ /* 0x000fe20000000f00 */
[C---:B------:R-:W-:Y:S01]  /*4380*/  @!P0 IMAD.U32 R40, R41.reuse, 0x10000, RZ ;  /* 0x0001000029288824 */ /* 0x040fe200078e00ff */
[----:B------:R-:W-:Y:S01]  /*4390*/  @!P0 LOP3.LUT R41, R41, 0xffff0000, RZ, 0xc0, !PT ;  /* 0xffff000029298812 */ /* 0x000fe200078ec0ff */
[----:B------:R-:W-:Y:S01]  /*43a0*/  @!P0 FFMA.FTZ R3, R48, R51, R3 ;  /* 0x0000003330038223 */ /* 0x000fe20000010003 */
[----:B------:R-:W-:Y:S01]  /*43b0*/  @!P0 F2FP.BF16.PACK_AB R187, R188, R187 ;  /* 0x000000bbbcbb823e */ /* 0x000fe200000010ff */
[----:B------:R-:W-:Y:S02]  /*43c0*/  @!P0 FFMA.FTZ R4, R55, R52, R4 ;  /* 0x0000003437048223 */ /* 0x000fe40000010004 */
[C---:B------:R-:W-:Y:S02]  /*43d0*/  @!P0 FMUL.FTZ R7, R43.reuse, R40 ;  /* 0x000000282b078220 */ /* 0x040fe40000410000 */
[----:B------:R-:W-:Y:S01]  /*43e0*/  @!P0 FFMA.FTZ R5, R54, R57, R5 ;  /* 0x0000003936058223 */ /* 0x000fe20000010005 */
        /* <DEDUP_REMOVED lines=9> */
[----:B------:R-:W-:Y:S02]  /*4480*/  @!P0 FFMA.FTZ R8, R63, R60, R8 ;  /* 0x0000003c3f088223 */ /* 0x000fe40000010008 */
[----:B------:R-:W-:Y:S01]  /*4490*/  @!P0 IMAD.MOV.U32 R72, RZ, RZ, R182 ;  /* 0x000000ffff488224 */ /* 0x000fe200078e00b6 */
[----:B------:R-:W-:Y:S01]  /*44a0*/  @!P0 F2FP.BF16.PACK_AB R186, R189, R186 ;  /* 0x000000babdba823e */ /* 0x000fe200000010ff */
[----:B------:R-:W-:Y:S01]  /*44b0*/  @!P0 IMAD.MOV.U32 R74, RZ, RZ, R187 ;  /* 0x000000ffff4a8224 */ /* 0x000fe200078e00bb */
[----:B------:R-:W-:Y:S01]  /*44c0*/  @!P0 F2FP.BF16.PACK_AB R189, R8, R7 ;  /* 0x0000000708bd823e */ /* 0x000fe200000010ff */
[----:B------:R-:W-:Y:S02]  /*44d0*/  @!P0 IMAD.MOV.U32 R25, RZ, RZ, R184 ;  /* 0x000000ffff198224 */ /* 0x000fe400078e00b8 */
[----:B------:R-:W-:Y:S01]  /*44e0*/  @!P0 IMAD.MOV.U32 R75, RZ, RZ, R186 ;  /* 0x000000ffff4b8224 */ /* 0x000fe200078e00ba */
[----:B------:R-:W-:Y:S01]  /*44f0*/  @!P0 MOV R27, R189 ;  /* 0x000000bd001b8202 */ /* 0x000fe20000000f00 */
[----:B------:R-:W-:Y:S01]  /*4500*/  @!P0 IMAD.MOV.U32 R26, RZ, RZ, R188 ;  /* 0x000000ffff1a8224 */ /* 0x000fe200078e00bc */
[----:B----4-:R-:W-:Y:S05]  /*4510*/  IADD3 R182, P0, R178, R116, RZ ;  /* 0x00000074b2b67210 */ /* 0x010fea0007f1e0ff */
[----:B---3--:R-:W-:Y:S01]  /*4520*/  IMAD.X R183, R179, 0x1, R115, P0 ;  /* 0x00000001b3b77824 */ /* 0x008fe200000e0673 */
[C---:B------:R-:W-:Y:S04]  /*4530*/  ISETP.GE.AND P0, PT, R181.reuse, c[0x0][0x1d4], PT ;  /* 0x00007500b5007a0c */ /* 0x040fe80003f06270 */
[----:B------:R1:W-:Y:S09]  /*4540*/  ST.E.128 [R182.64], R72 ;  /* 0x00000048b6007985 */ /* 0x0003f2000c101d06 */
[----:B------:R-:W-:Y:S05]  /*4550*/  @!P0 IMAD.WIDE R184, R181, 0x2, R178 ;  /* 0x00000002b5b88825 */ /* 0x000fea00078e02b2 */
[----:B------:R1:W-:Y:S02]  /*4560*/  @!P0 ST.E.128 [R184.64], R24 ;  /* 0x00000018b8008985 */ /* 0x0003e4000c101d06 */
.L_x_85:
[----:B------:R-:W-:Y:S05]  /*4570*/  BSYNC B0 ;  /* 0x0000000000007941 */ /* 0x000fea0003800000 */
.L_x_84:
[----:B------:R-:W-:Y:S01]  /*4580*/  ISETP.GE.AND P0, PT, R13, c[0x0][0x1d4], PT ;  /* 0x000075000d007a0c */ /* 0x000fe20003f06270 */
[----:B------:R-:W-:Y:S01]  /*4590*/  @!UPT UIADD3 URZ, URZ, URZ, URZ ;  /* 0x0000003f3f3ff290 */ /* 0x000fe2000fffe03f */
[----:B------:R-:W-:Y:S11]  /*45a0*/  BSSY B0, `(.L_x_86) ;  /* 0x0000079000007945 */ /* 0x000ff60003800000 */
[----:B------:R-:W-:-:S05]  /*45b0*/  @P0 BRA `(.L_x_87) ;  /* 0x0000077000000947 */ /* 0x000fca0003800000 */
[----:B------:R-:W-:Y:S01]  /*45c0*/  LOP3.LUT P1, RZ, R89, 0x2, RZ, 0xc0, !PT ;  /* 0x0000000259ff7812 */ /* 0x000fe2000782c0ff */
[----:B------:R-:W5:Y:S01]  /*45d0*/  LDS.128 R56, [R129+0x6100] ;  /* 0x0061000081387984 */ /* 0x000f620000000c00 */
[----:B------:R-:W-:Y:S02]  /*45e0*/  ISETP.GE.AND P0, PT, R13, c[0x0][0x27c], PT ;  /* 0x00009f000d007a0c */ /* 0x000fe40003f06270 */
[----:B------:R-:W-:Y:S04]  /*45f0*/  SEL R61, R131, R180, !P1 ;  /* 0x000000b4833d7207 */ /* 0x000fe80004800000 */
[----:B------:R-:W-:Y:S04]  /*4600*/  SHF.R.S32.HI R54, RZ, 0x1f, R61 ;  /* 0x0000001fff367819 */ /* 0x000fe8000001143d */
[----:B------:R-:W-:Y:S03]  /*4610*/  LEA.HI R61, R54, R61, RZ, 0x4 ;  /* 0x0000003d363d7211 */ /* 0x000fe600078f20ff */
[--C-:B------:R-:W-:Y:S02]  /*4620*/  @!P0 SHF.R.U64 R43, R68, 0x10, R69.reuse ;  /* 0x00000010442b8819 */ /* 0x100fe40000001245 */
[----:B------:R-:W-:Y:S02]  /*4630*/  LEA.HI.SX32 R60, R61, R138, 0x1c ;  /* 0x0000008a3d3c7211 */ /* 0x000fe400078fe2ff */
[----:B------:R-:W-:Y:S02]  /*4640*/  @!P0 SHF.R.U32.HI R68, RZ, 0x10, R69 ;  /* 0x00000010ff448819 */ /* 0x000fe40000011645 */
[----:B------:R-:W-:Y:S01]  /*4650*/  SHF.R.S32.HI R63, RZ, 0x1f, R60 ;  /* 0x0000001fff3f7819 */ /* 0x000fe2000001143c */
[----:B------:R-:W-:Y:S01]  /*4660*/  IMAD.SHL.U32 R54, R60, 0x8, RZ ;  /* 0x000000083c367824 */ /* 0x000fe200078e00ff */
[--C-:B------:R-:W-:Y:S02]  /*4670*/  @!P0 SHF.R.U64 R28, R28, 0x10, R29.reuse ;  /* 0x000000101c1c8819 */ /* 0x100fe4000000121d */
[----:B------:R-:W-:Y:S02]  /*4680*/  LEA.HI R63, R63, R60, RZ, 0x3 ;  /* 0x0000003c3f3f7211 */ /* 0x000fe400078f18ff */
[----:B------:R-:W-:Y:S02]  /*4690*/  @!P0 SHF.R.U32.HI R29, RZ, 0x10, R29 ;  /* 0x00000010ff1d8819 */ /* 0x000fe4000001161d */
[----:B------:R-:W-:Y:S01]  /*46a0*/  @!P0 SHF.R.U64 R30, R30, 0x10, R31 ;  /* 0x000000101e1e8819 */ /* 0x000fe2000000121f */
[----:B------:R-:W-:Y:S01]  /*46b0*/  IMAD.SHL.U32 R63, R63, 0x200, RZ ;  /* 0x000002003f3f7824 */ /* 0x000fe200078e00ff */
[----:B------:R-:W-:Y:S02]  /*46c0*/  LOP3.LUT R61, R149, 0x38, R54, 0xf8, !PT ;  /* 0x00000038953d7812 */ /* 0x000fe400078ef836 */
[----:B------:R-:W-:Y:S02]  /*46d0*/  @!P0 PRMT R37, R37, 0x5410, R28 ;  /* 0x0000541025258816 */ /* 0x000fe4000000001c */
[----:B------:R-:W-:Y:S02]  /*46e0*/  LOP3.LUT R61, R61, R134, RZ, 0x3c, !PT ;  /* 0x000000863d3d7212 */ /* 0x000fe400078e3cff */
[----:B------:R-:W-:Y:S02]  /*46f0*/  LOP3.LUT R63, R63, 0x7ffff000, RZ, 0xc0, !PT ;  /* 0x7ffff0003f3f7812 */ /* 0x000fe400078ec0ff */
[----:B------:R-:W-:Y:S01]  /*4700*/  @!P0 PRMT R81, R81, 0x5410, R68 ;  /* 0x0000541051518816 */ /* 0x000fe20000000044 */
[----:B-----5:R-:W-:Y:S01]  /*4710*/  @!P0 IMAD.U32 R40, R56, 0x10000, RZ ;  /* 0x0001000038288824 */ /* 0x020fe200078e00ff */
[----:B------:R-:W-:Y:S01]  /*4720*/  IADD3 R61, R61, R63, R132 ;  /* 0x0000003f3d3d7210 */ /* 0x000fe20007ffe084 */
[----:B------:R-:W-:Y:S01]  /*4730*/  @!P0 IMAD.U32 R52, R59, 0x10000, RZ ;  /* 0x000100003b348824 */ /* 0x000fe200078e00ff */
[----:B------:R-:W-:Y:S01]  /*4740*/  @!P0 SHF.R.U32.HI R45, RZ, 0x10, R71 ;  /* 0x00000010ff2d8819 */ /* 0x000fe20000011647 */
[----:B------:R-:W-:Y:S01]  /*4750*/  @!P0 IMAD.U32 R42, R81, 0x10000, RZ ;  /* 0x00010000512a8824 */ /* 0x000fe200078e00ff */
[----:B------:R-:W-:Y:S01]  /*4760*/  @!P0 PRMT R82, R82, 0x5410, R43 ;  /* 0x0000541052528816 */ /* 0x000fe2000000002b */
[----:B------:R-:W-:Y:S01]  /*4770*/  IMAD.SHL.U32 R60, R61, 0x2, RZ ;  /* 0x000000023d3c7824 */ /* 0x000fe200078e00ff */
[----:B------:R-:W-:Y:S01]  /*4780*/  @!P0 PRMT R36, R36, 0x5410, R29 ;  /* 0x0000541024248816 */ /* 0x000fe2000000001d */
[----:B------:R-:W-:Y:S01]  /*4790*/  @!P0 IMAD.U32 R29, R37, 0x10000, RZ ;  /* 0x00010000251d8824 */ /* 0x000fe200078e00ff */
[----:B------:R-:W-:Y:S01]  /*47a0*/  @!P0 PRMT R39, R39, 0x5410, R30 ;  /* 0x0000541027278816 */ /* 0x000fe2000000001e */
[----:B------:R-:W-:Y:S01]  /*47b0*/  @!P0 IMAD.U32 R43, R82, 0x10000, RZ ;  /* 0x00010000522b8824 */ /* 0x000fe200078e00ff */
[----:B-1----:R-:W1:Y:S01]  /*47c0*/  LDS.128 R24, [R60+0x6100] ;  /* 0x006100003c187984 */ /* 0x002e620000000c00 */
[----:B------:R-:W-:Y:S01]  /*47d0*/  @!P0 IMAD.U32 R28, R36, 0x10000, RZ ;  /* 0x00010000241c8824 */ /* 0x000fe200078e00ff */
[----:B------:R-:W-:Y:S02]  /*47e0*/  @!P0 SHF.R.U32.HI R41, RZ, 0x10, R31 ;  /* 0x00000010ff298819 */ /* 0x000fe4000001161f */
[----:B------:R-:W-:Y:S02]  /*47f0*/  @!P0 PRMT R80, R80, 0x5410, R45 ;  /* 0x0000541050508816 */ /* 0x000fe4000000002d */
[----:B------:R-:W-:Y:S02]  /*4800*/  @!P0 SHF.L.U32 R45, R57, 0x10, RZ ;  /* 0x00000010392d8819 */ /* 0x000fe400000006ff */
[----:B------:R-:W-:Y:S01]  /*4810*/  @!P0 LOP3.LUT R47, R81, 0xffff0000, RZ, 0xc0, !PT ;  /* 0xffff0000512f8812 */ /* 0x000fe200078ec0ff */
[----:B------:R-:W-:Y:S01]  /*4820*/  @!P0 IMAD.U32 R50, R80, 0x10000, RZ ;  /* 0x0001000050328824 */ /* 0x000fe200078e00ff */
[----:B------:R-:W-:Y:S02]  /*4830*/  @!P0 PRMT R38, R38, 0x5410, R41 ;  /* 0x0000541026268816 */ /* 0x000fe40000000029 */
[----:B------:R-:W-:Y:S02]  /*4840*/  @!P0 LOP3.LUT R44, R57, 0xffff0000, RZ, 0xc0, !PT ;  /* 0xffff0000392c8812 */ /* 0x000fe400078ec0ff */
[----:B------:R-:W-:Y:S02]  /*4850*/  @!P0 LOP3.LUT R53, R80, 0xffff0000, RZ, 0xc0, !PT ;  /* 0xffff000050358812 */ /* 0x000fe400078ec0ff */
[----:B------:R-:W-:Y:S02]  /*4860*/  @!P0 SHF.R.U64 R70, R70, 0x10, R71 ;  /* 0x0000001046468819 */ /* 0x000fe40000001247 */
[----:B------:R-:W-:Y:S02]  /*4870*/  @!P0 LOP3.LUT R55, R59, 0xffff0000, RZ, 0xc0, !PT ;  /* 0xffff00003b378812 */ /* 0x000fe400078ec0ff */
[----:B------:R-:W-:Y:S02]  /*4880*/  @!P0 PRMT R79, R79, 0x5410, R70 ;  /* 0x000054104f4f8816 */ /* 0x000fe40000000046 */
[C---:B------:R-:W-:Y:S02]  /*4890*/  @!P0 SHF.L.U32 R48, R58.reuse, 0x10, RZ ;  /* 0x000000103a308819 */ /* 0x040fe400000006ff */
[C---:B------:R-:W-:Y:S01]  /*48a0*/  @!P0 LOP3.LUT R49, R79.reuse, 0xffff0000, RZ, 0xc0, !PT ;  /* 0xffff00004f318812 */ /* 0x040fe200078ec0ff */
[----:B------:R-:W-:Y:S01]  /*48b0*/  @!P0 IMAD.U32 R46, R79, 0x10000, RZ ;  /* 0x000100004f2e8824 */ /* 0x000fe200078e00ff */
[----:B------:R-:W-:Y:S01]  /*48c0*/  @!P0 LOP3.LUT R51, R58, 0xffff0000, RZ, 0xc0, !PT ;  /* 0xffff00003a338812 */ /* 0x000fe200078ec0ff */
[----:B-1----:R-:W-:Y:S01]  /*48d0*/  @!P0 IMAD.U32 R31, R25, 0x10000, RZ ;  /* 0x00010000191f8824 */ /* 0x002fe200078e00ff */
[----:B------:R-:W-:Y:S03]  /*48e0*/  @!P0 SHF.L.U32 R30, R24, 0x10, RZ ;  /* 0x00000010181e8819 */ /* 0x000fe600000006ff */
[----:B------:R-:W-:Y:S02]  /*48f0*/  @!P0 FMUL.FTZ R61, R31, R42 ;  /* 0x0000002a1f3d8220 */ /* 0x000fe40000410000 */
[C---:B------:R-:W-:Y:S02]  /*4900*/  @!P0 FMUL.FTZ R0, R30.reuse, R29 ;  /* 0x0000001d1e008220 */ /* 0x040fe40000410000 */
[----:B------:R-:W-:Y:S01]  /*4910*/  @!P0 FMUL.FTZ R60, R30, R43 ;  /* 0x0000002b1e3c8220 */ /* 0x000fe20000410000 */
[----:B------:R-:W-:Y:S01]  /*4920*/  @!P0 LOP3.LUT R30, R25, 0xffff0000, RZ, 0xc0, !PT ;  /* 0xffff0000191e8812 */ /* 0x000fe200078ec0ff */
[----:B------:R-:W-:Y:S01]  /*4930*/  @!P0 FFMA.FTZ R0, R43, R40, R0 ;  /* 0x000000282b008223 */ /* 0x000fe20000010000 */
[----:B------:R-:W-:Y:S01]  /*4940*/  @!P0 LOP3.LUT R43, R82, 0xffff0000, RZ, 0xc0, !PT ;  /* 0xffff0000522b8812 */ /* 0x000fe200078ec0ff */
[-C--:B------:R-:W-:Y:S01]  /*4950*/  @!P0 FMUL.FTZ R3, R31, R28.reuse ;  /* 0x0000001c1f038220 */ /* 0x080fe20000410000 */
[----:B------:R-:W-:Y:S01]  /*4960*/  @!P0 LOP3.LUT R31, R37, 0xffff0000, RZ, 0xc0, !PT ;  /* 0xffff0000251f8812 */ /* 0x000fe200078ec0ff */
[----:B------:R-:W-:Y:S01]  /*4970*/  @!P0 FFMA.FTZ R61, R45, R28, -R61 ;  /* 0x0000001c2d3d8223 */ /* 0x000fe2000001083d */
[----:B------:R-:W-:Y:S01]  /*4980*/  @!P0 LOP3.LUT R28, R24, 0xffff0000, RZ, 0xc0, !PT ;  /* 0xffff0000181c8812 */ /* 0x000fe200078ec0ff */
[----:B------:R-:W-:Y:S01]  /*4990*/  @!P0 FFMA.FTZ R60, R40, R29, -R60 ;  /* 0x0000001d283c8223 */ /* 0x000fe2000001083c */
[----:B------:R-:W-:Y:S01]  /*49a0*/  @!P0 LOP3.LUT R29, R36, 0xffff0000, RZ, 0xc0, !PT ;  /* 0xffff0000241d8812 */ /* 0x000fe200078ec0ff */
[----:B------:R-:W-:Y:S01]  /*49b0*/  @!P0 FMUL.FTZ R72, R30, R47 ;  /* 0x0000002f1e488220 */ /* 0x000fe20000410000 */
[----:B------:R-:W-:Y:S01]  /*49c0*/  @!P0 LOP3.LUT R40, R56, 0xffff0000, RZ, 0xc0, !PT ;  /* 0xffff000038288812 */ /* 0x000fe200078ec0ff */
[----:B------:R-:W-:Y:S02]  /*49d0*/  @!P0 FMUL.FTZ R63, R28, R43 ;  /* 0x0000002b1c3f8220 */ /* 0x000fe40000410000 */
[----:B------:R-:W-:Y:S02]  /*49e0*/  @!P0 FMUL.FTZ R4, R30, R29 ;  /* 0x0000001d1e048220 */ /* 0x000fe40000410000 */
[-C--:B------:R-:W-:Y:S01]  /*49f0*/  @!P0 FMUL.FTZ R2, R28, R31.reuse ;  /* 0x0000001f1c028220 */ /* 0x080fe20000410000 */
[----:B------:R-:W-:Y:S01]  /*4a00*/  @!P0 LOP3.LUT R28, R38, 0xffff0000, RZ, 0xc0, !PT ;  /* 0xffff0000261c8812 */ /* 0x000fe200078ec0ff */
[----:B------:R-:W-:Y:S01]  /*4a10*/  @!P0 FFMA.FTZ R63, R40, R31, -R63 ;  /* 0x0000001f283f8223 */ /* 0x000fe2000001083f */
[C---:B------:R-:W-:Y:S01]  /*4a20*/  @!P0 LOP3.LUT R31, R27.reuse, 0xffff0000, RZ, 0xc0, !PT ;  /* 0xffff00001b1f8812 */ /* 0x040fe200078ec0ff */
[----:B------:R-:W-:Y:S02]  /*4a30*/  @!P0 IMAD.U32 R30, R27, 0x10000, RZ ;  /* 0x000100001b1e8824 */ /* 0x000fe400078e00ff */
[----:B------:R-:W-:Y:S01]  /*4a40*/  @!P0 FFMA.FTZ R72, R44, R29, -R72 ;  /* 0x0000001d2c488223 */ /* 0x000fe20000010848 */
[----:B------:R-:W-:Y:S01]  /*4a50*/  @!P0 F2FP.BF16.PACK_AB R60, R63, R60 ;  /* 0x0000003c3f3c823e */ /* 0x000fe200000010ff */
[----:B------:R-:W-:Y:S02]  /*4a60*/  @!P0 IMAD.U32 R29, R38, 0x10000, RZ ;  /* 0x00010000261d8824 */ /* 0x000fe400078e00ff */
[----:B--2---:R-:W-:Y:S01]  /*4a70*/  @!P0 FMUL.FTZ R73, R30, R50 ;  /* 0x000000321e498220 */ /* 0x004fe20000410000 */
[----:B------:R-:W-:Y:S01]  /*4a80*/  @!P0 F2FP.BF16.PACK_AB R61, R72, R61 ;  /* 0x0000003d483d823e */ /* 0x000fe200000010ff */
[----:B------:R-:W-:Y:S02]  /*4a90*/  @!P0 FMUL.FTZ R182, R31, R53 ;  /* 0x000000351fb68220 */ /* 0x000fe40000410000 */
[----:B------:R-:W-:Y:S01]  /*4aa0*/  @!P0 FMUL.FTZ R7, R30, R29 ;  /* 0x0000001d1e078220 */ /* 0x000fe20000410000 */
[----:B------:R-:W-:Y:S01]  /*4ab0*/  @!P0 MOV R57, R61 ;  /* 0x0000003d00398202 */ /* 0x000fe20000000f00 */
[----:B------:R-:W-:Y:S02]  /*4ac0*/  @!P0 FFMA.FTZ R73, R52, R29, -R73 ;  /* 0x0000001d34498223 */ /* 0x000fe40000010849 */
[C---:B------:R-:W-:Y:S02]  /*4ad0*/  @!P0 IMAD.U32 R30, R26.reuse, 0x10000, RZ ;  /* 0x000100001a1e8824 */ /* 0x040fe400078e00ff */
[----:B------:R-:W-:Y:S02]  /*4ae0*/  @!P0 IMAD.U32 R29, R39, 0x10000, RZ ;  /* 0x00010000271d8824 */ /* 0x000fe400078e00ff */
[-C--:B------:R-:W-:Y:S01]  /*4af0*/  @!P0 FMUL.FTZ R8, R31, R28.reuse ;  /* 0x0000001c1f088220 */ /* 0x080fe20000410000 */
[----:B------:R-:W-:Y:S01]  /*4b00*/  @!P0 LOP3.LUT R31, R26, 0xffff0000, RZ, 0xc0, !PT ;  /* 0xffff00001a1f8812 */ /* 0x000fe200078ec0ff */
[----:B------:R-:W-:Y:S01]  /*4b10*/  @!P0 FFMA.FTZ R182, R55, R28, -R182 ;  /* 0x0000001c37b68223 */ /* 0x000fe200000108b6 */
[----:B------:R-:W-:Y:S01]  /*4b20*/  @!P0 LOP3.LUT R28, R39, 0xffff0000, RZ, 0xc0, !PT ;  /* 0xffff0000271c8812 */ /* 0x000fe200078ec0ff */
[----:B------:R-:W-:Y:S02]  /*4b30*/  @!P0 FFMA.FTZ R2, R43, R40, R2 ;  /* 0x000000282b028223 */ /* 0x000fe40000010002 */
[----:B------:R-:W-:Y:S01]  /*4b40*/  @!P0 FMUL.FTZ R5, R30, R29 ;  /* 0x0000001d1e058220 */ /* 0x000fe20000410000 */
[----:B------:R-:W-:Y:S01]  /*4b50*/  @!P0 F2FP.BF16.PACK_AB R73, R182, R73 ;  /* 0x00000049b649823e */ /* 0x000fe200000010ff */
[----:B------:R-:W-:Y:S01]  /*4b60*/  @!P0 FFMA.FTZ R3, R42, R45, R3 ;  /* 0x0000002d2a038223 */ /* 0x000fe20000010003 */
[----:B------:R-:W-:Y:S01]  /*4b70*/  @!P0 F2FP.BF16.PACK_AB R63, R2, R0 ;  /* 0x00000000023f823e */ /* 0x000fe200000010ff */
[----:B------:R-:W-:Y:S02]  /*4b80*/  @!P0 FMUL.FTZ R6, R31, R28 ;  /* 0x0000001c1f068220 */ /* 0x000fe40000410000 */
[----:B------:R-:W-:Y:S02]  /*4b90*/  @!P0 FFMA.FTZ R4, R47, R44, R4 ;  /* 0x0000002c2f048223 */ /* 0x000fe40000010004 */
[----:B------:R-:W-:Y:S02]  /*4ba0*/  @!P0 FFMA.FTZ R5, R46, R48, R5 ;  /* 0x000000302e058223 */ /* 0x000fe40000010005 */
[----:B------:R-:W-:Y:S01]  /*4bb0*/  @!P0 FMUL.FTZ R74, R30, R46 ;  /* 0x0000002e1e4a8220 */ /* 0x000fe20000410000 */
[----:B------:R-:W-:Y:S01]  /*4bc0*/  @!P0 F2FP.BF16.PACK_AB R72, R4, R3 ;  /* 0x000000030448823e */ /* 0x000fe200000010ff */
[----:B------:R-:W-:Y:S02]  /*4bd0*/  @!P0 FMUL.FTZ R75, R31, R49 ;  /* 0x000000311f4b8220 */ /* 0x000fe40000410000 */
[----:B------:R-:W-:Y:S02]  /*4be0*/  @!P0 FFMA.FTZ R6, R49, R51, R6 ;  /* 0x0000003331068223 */ /* 0x000fe40000010006 */
[----:B------:R-:W-:Y:S02]  /*4bf0*/  @!P0 FFMA.FTZ R7, R50, R52, R7 ;  /* 0x0000003432078223 */ /* 0x000fe40000010007 */
[----:B------:R-:W-:Y:S02]  /*4c00*/  @!P0 FFMA.FTZ R74, R48, R29, -R74 ;  /* 0x0000001d304a8223 */ /* 0x000fe4000001084a */
[----:B------:R-:W-:Y:S02]  /*4c10*/  @!P0 FFMA.FTZ R75, R51, R28, -R75 ;  /* 0x0000001c334b8223 */ /* 0x000fe4000001084b */
[----:B------:R-:W-:Y:S02]  /*4c20*/  @!P0 FFMA.FTZ R8, R53, R55, R8 ;  /* 0x0000003735088223 */ /* 0x000fe40000010008 */
[----:B------:R-:W-:Y:S01]  /*4c30*/  @!P0 IMAD.MOV.U32 R56, RZ, RZ, R60 ;  /* 0x000000ffff388224 */ /* 0x000fe200078e003c */
[----:B------:R-:W-:Y:S01]  /*4c40*/  @!P0 F2FP.BF16.PACK_AB R74, R75, R74 ;  /* 0x0000004a4b4a823e */ /* 0x000fe200000010ff */
        /* <DEDUP_REMOVED lines=14> */
.L_x_87:
[----:B------:R-:W-:Y:S05]  /*4d30*/  BSYNC B0 ;  /* 0x0000000000007941 */ /* 0x000fea0003800000 */
.L_x_86:
[----:B------:R-:W-:Y:S11]  /*4d40*/  ISETP.GE.AND P0, PT, R12, c[0x0][0x1d4], PT ;  /* 0x000075000c007a0c */ /* 0x000ff60003f06270 */
[----:B------:R-:W-:Y:S02]  /*4d50*/  @!UPT UIADD3 URZ, URZ, URZ, URZ ;  /* 0x0000003f3f3ff290 */ /* 0x000fe4000fffe03f */
[----:B------:R-:W-:-:S05]  /*4d60*/  @P0 BRA `(.L_x_71) ;  /* 0x00000a1000000947 */ /* 0x000fca0003800000 */
[----:B------:R-:W-:Y:S01]  /*4d70*/  LOP3.LUT P1, RZ, R89, 0x8, RZ, 0xc0, !PT ;  /* 0x0000000859ff7812 */ /* 0x000fe2000782c0ff */
[----:B------:R-:W5:Y:S01]  /*4d80*/  LDS.128 R48, [R128+0x6100] ;  /* 0x0061000080307984 */ /* 0x000f620000000c00 */
[----:B----4-:R-:W-:Y:S02]  /*4d90*/  IADD3 R54, P0, R178, R120, RZ ;  /* 0x00000078b2367210 */ /* 0x010fe40007f1e0ff */
[----:B------:R-:W-:Y:S03]  /*4da0*/  SEL R53, R131, R180, !P1 ;  /* 0x000000b483357207 */ /* 0x000fe60004800000 */
[----:B---3--:R-:W-:Y:S01]  /*4db0*/  IMAD.X R55, R179, 0x1, R119, P0 ;  /* 0x00000001b3377824 */ /* 0x008fe200000e0677 */
[----:B------:R-:W-:Y:S02]  /*4dc0*/  SHF.R.S32.HI R46, RZ, 0x1f, R53 ;  /* 0x0000001fff2e7819 */ /* 0x000fe40000011435 */
[----:B------:R-:W-:Y:S02]  /*4dd0*/  ISETP.GE.AND P0, PT, R12, c[0x0][0x27c], PT ;  /* 0x00009f000c007a0c */ /* 0x000fe40003f06270 */
[----:B------:R-:W-:Y:S04]  /*4de0*/  LEA.HI R46, R46, R53, RZ, 0x4 ;  /* 0x000000352e2e7211 */ /* 0x000fe800078f20ff */
[----:B-1----:R-:W-:Y:S04]  /*4df0*/  LEA.HI.SX32 R57, R46, R137, 0x1c ;  /* 0x000000892e397211 */ /* 0x002fe800078fe2ff */
[----:B------:R-:W-:Y:S01]  /*4e00*/  SHF.R.S32.HI R52, RZ, 0x1f, R57 ;  /* 0x0000001fff347819 */ /* 0x000fe20000011439 */
[----:B------:R-:W-:Y:S02]  /*4e10*/  IMAD.SHL.U32 R53, R57, 0x8, RZ ;  /* 0x0000000839357824 */ /* 0x000fe400078e00ff */
[----:B------:R-:W-:Y:S02]  /*4e20*/  @!P0 SHF.R.U32.HI R37, RZ, 0x10, R67 ;  /* 0x00000010ff258819 */ /* 0x000fe40000011643 */
[----:B------:R-:W-:Y:S02]  /*4e30*/  LEA.HI R52, R52, R57, RZ, 0x3 ;  /* 0x0000003934347211 */ /* 0x000fe400078f18ff */
[----:B------:R-:W-:Y:S02]  /*4e40*/  @!P0 PRMT R76, R76, 0x5410, R37 ;  /* 0x000054104c4c8816 */ /* 0x000fe40000000025 */
[----:B------:R-:W-:Y:S01]  /*4e50*/  LOP3.LUT R57, R149, 0x38, R53, 0xf8, !PT ;  /* 0x0000003895397812 */ /* 0x000fe200078ef835 */
[----:B------:R-:W-:Y:S01]  /*4e60*/  IMAD.SHL.U32 R52, R52, 0x200, RZ ;  /* 0x0000020034347824 */ /* 0x000fe200078e00ff */
[----:B------:R-:W-:Y:S02]  /*4e70*/  @!P0 SHF.R.U64 R31, R64, 0x10, R65 ;  /* 0x00000010401f8819 */ /* 0x000fe40000001241 */
[----:B------:R-:W-:Y:S02]  /*4e80*/  LOP3.LUT R57, R57, R134, RZ, 0x3c, !PT ;  /* 0x0000008639397212 */ /* 0x000fe400078e3cff */
[----:B------:R-:W-:Y:S02]  /*4e90*/  LOP3.LUT R52, R52, 0x7ffff000, RZ, 0xc0, !PT ;  /* 0x7ffff00034347812 */ /* 0x000fe400078ec0ff */
[--C-:B------:R-:W-:Y:S02]  /*4ea0*/  @!P0 SHF.R.U64 R20, R20, 0x10, R21.reuse ;  /* 0x0000001014148819 */ /* 0x100fe40000001215 */
[----:B------:R-:W-:Y:S01]  /*4eb0*/  IADD3 R52, R57, R52, R132 ;  /* 0x0000003439347210 */ /* 0x000fe20007ffe084 */
[----:B-----5:R-:W-:Y:S01]  /*4ec0*/  @!P0 IMAD.U32 R28, R48, 0x10000, RZ ;  /* 0x00010000301c8824 */ /* 0x020fe200078e00ff */
[C---:B------:R-:W-:Y:S01]  /*4ed0*/  @!P0 LOP3.LUT R36, R49.reuse, 0xffff0000, RZ, 0xc0, !PT ;  /* 0xffff000031248812 */ /* 0x040fe200078ec0ff */
[----:B------:R-:W-:Y:S01]  /*4ee0*/  @!P0 IMAD.U32 R37, R49, 0x10000, RZ ;  /* 0x0001000031258824 */ /* 0x000fe200078e00ff */
[C---:B------:R-:W-:Y:S01]  /*4ef0*/  @!P0 LOP3.LUT R47, R51.reuse, 0xffff0000, RZ, 0xc0, !PT ;  /* 0xffff0000332f8812 */ /* 0x040fe200078ec0ff */
[----:B------:R-:W-:Y:S01]  /*4f00*/  IMAD.SHL.U32 R46, R52, 0x2, RZ ;  /* 0x00000002342e7824 */ /* 0x000fe200078e00ff */
[C---:B------:R-:W-:Y:S01]  /*4f10*/  @!P0 LOP3.LUT R43, R50.reuse, 0xffff0000, RZ, 0xc0, !PT ;  /* 0xffff0000322b8812 */ /* 0x040fe200078ec0ff */
[----:B------:R-:W-:Y:S01]  /*4f20*/  @!P0 IMAD.U32 R44, R51, 0x10000, RZ ;  /* 0x00010000332c8824 */ /* 0x000fe200078e00ff */
[----:B------:R-:W-:Y:S01]  /*4f30*/  @!P0 SHF.R.U32.HI R21, RZ, 0x10, R21 ;  /* 0x00000010ff158819 */ /* 0x000fe20000011615 */
[----:B------:R-:W-:Y:S01]  /*4f40*/  @!P0 IMAD.U32 R40, R50, 0x10000, RZ ;  /* 0x0001000032288824 */ /* 0x000fe200078e00ff */
[----:B------:R-:W1:Y:S01]  /*4f50*/  LDS.128 R24, [R46+0x6100] ;  /* 0x006100002e187984 */ /* 0x000e620000000c00 */
[----:B------:R-:W-:Y:S02]  /*4f60*/  @!P0 PRMT R33, R33, 0x5410, R20 ;  /* 0x0000541021218816 */ /* 0x000fe40000000014 */
[----:B------:R-:W-:Y:S02]  /*4f70*/  @!P0 PRMT R78, R78, 0x5410, R31 ;  /* 0x000054104e4e8816 */ /* 0x000fe4000000001f */
[----:B------:R-:W-:Y:S02]  /*4f80*/  @!P0 PRMT R32, R32, 0x5410, R21 ;  /* 0x0000541020208816 */ /* 0x000fe40000000015 */
[----:B------:R-:W-:Y:S01]  /*4f90*/  @!P0 SHF.L.U32 R21, R33, 0x10, RZ ;  /* 0x0000001021158819 */ /* 0x000fe200000006ff */
[----:B------:R-:W-:Y:S01]  /*4fa0*/  @!P0 IMAD.U32 R31, R78, 0x10000, RZ ;  /* 0x000100004e1f8824 */ /* 0x000fe200078e00ff */
[----:B------:R-:W-:Y:S01]  /*4fb0*/  @!P0 SHF.L.U32 R42, R76, 0x10, RZ ;  /* 0x000000104c2a8819 */ /* 0x000fe200000006ff */
[----:B------:R-:W-:Y:S01]  /*4fc0*/  @!P0 IMAD.U32 R20, R32, 0x10000, RZ ;  /* 0x0001000020148824 */ /* 0x000fe200078e00ff */
[----:B------:R-:W-:Y:S02]  /*4fd0*/  @!P0 LOP3.LUT R45, R76, 0xffff0000, RZ, 0xc0, !PT ;  /* 0xffff00004c2d8812 */ /* 0x000fe400078ec0ff */
[--C-:B------:R-:W-:Y:S02]  /*4fe0*/  @!P0 SHF.R.U64 R22, R22, 0x10, R23.reuse ;  /* 0x0000001016168819 */ /* 0x100fe40000001217 */
[----:B------:R-:W-:Y:S02]  /*4ff0*/  @!P0 SHF.R.U32.HI R29, RZ, 0x10, R23 ;  /* 0x00000010ff1d8819 */ /* 0x000fe40000011617 */
[----:B------:R-:W-:Y:S02]  /*5000*/  @!P0 PRMT R35, R35, 0x5410, R22 ;  /* 0x0000541023238816 */ /* 0x000fe40000000016 */
[----:B------:R-:W-:Y:S02]  /*5010*/  @!P0 PRMT R34, R34, 0x5410, R29 ;  /* 0x0000541022228816 */ /* 0x000fe4000000001d */
[----:B------:R-:W-:Y:S02]  /*5020*/  @!P0 SHF.R.U32.HI R64, RZ, 0x10, R65 ;  /* 0x00000010ff408819 */ /* 0x000fe40000011641 */
[----:B------:R-:W-:Y:S02]  /*5030*/  @!P0 SHF.R.U64 R67, R66, 0x10, R67 ;  /* 0x0000001042438819 */ /* 0x000fe40000001243 */
[----:B------:R-:W-:Y:S02]  /*5040*/  @!P0 PRMT R77, R77, 0x5410, R64 ;  /* 0x000054104d4d8816 */ /* 0x000fe40000000040 */
[----:B------:R-:W-:Y:S02]  /*5050*/  @!P0 PRMT R62, R62, 0x5410, R67 ;  /* 0x000054103e3e8816 */ /* 0x000fe40000000043 */
[C---:B------:R-:W-:Y:S01]  /*5060*/  @!P0 LOP3.LUT R39, R77.reuse, 0xffff0000, RZ, 0xc0, !PT ;  /* 0xffff00004d278812 */ /* 0x040fe200078ec0ff */
[----:B------:R-:W-:Y:S01]  /*5070*/  @!P0 IMAD.U32 R30, R77, 0x10000, RZ ;  /* 0x000100004d1e8824 */ /* 0x000fe200078e00ff */
[C---:B------:R-:W-:Y:S01]  /*5080*/  @!P0 LOP3.LUT R41, R62.reuse, 0xffff0000, RZ, 0xc0, !PT ;  /* 0xffff00003e298812 */ /* 0x040fe200078ec0ff */
[----:B------:R-:W-:Y:S02]  /*5090*/  @!P0 IMAD.U32 R38, R62, 0x10000, RZ ;  /* 0x000100003e268824 */ /* 0x000fe400078e00ff */
[----:B-1----:R-:W-:Y:S02]  /*50a0*/  @!P0 IMAD.U32 R22, R24, 0x10000, RZ ;  /* 0x0001000018168824 */ /* 0x002fe400078e00ff */
[----:B------:R-:W-:Y:S02]  /*50b0*/  @!P0 IMAD.U32 R23, R25, 0x10000, RZ ;  /* 0x0001000019178824 */ /* 0x000fe400078e00ff */
[C---:B------:R-:W-:Y:S02]  /*50c0*/  @!P0 FMUL.FTZ R0, R22.reuse, R21 ;  /* 0x0000001516008220 */ /* 0x040fe40000410000 */
[----:B------:R-:W-:Y:S02]  /*50d0*/  @!P0 FMUL.FTZ R52, R23, R30 ;  /* 0x0000001e17348220 */ /* 0x000fe40000410000 */
        /* <DEDUP_REMOVED lines=12> */
[C---:B------:R-:W-:Y:S02]  /*51a0*/  @!P0 FMUL.FTZ R59, R20.reuse, R31 ;  /* 0x0000001f143b8220 */ /* 0x040fe40000410000 */
[-C--:B------:R-:W-:Y:S01]  /*51b0*/  @!P0 FMUL.FTZ R2, R20, R23.reuse ;  /* 0x0000001714028220 */ /* 0x080fe20000410000 */
[----:B------:R-:W-:Y:S01]  /*51c0*/  @!P0 LOP3.LUT R20, R34, 0xffff0000, RZ, 0xc0, !PT ;  /* 0xffff000022148812 */ /* 0x000fe200078ec0ff */
[----:B------:R-:W-:Y:S01]  /*51d0*/  @!P0 FFMA.FTZ R59, R28, R23, -R59 ;  /* 0x000000171c3b8223 */ /* 0x000fe2000001083b */
[C---:B------:R-:W-:Y:S01]  /*51e0*/  @!P0 LOP3.LUT R23, R27.reuse, 0xffff0000, RZ, 0xc0, !PT ;  /* 0xffff00001b178812 */ /* 0x040fe200078ec0ff */
[-C--:B------:R-:W-:Y:S02]  /*51f0*/  @!P0 FMUL.FTZ R4, R22, R21.reuse ;  /* 0x0000001516048220 */ /* 0x080fe40000410000 */
[----:B------:R-:W-:Y:S01]  /*5200*/  @!P0 IMAD.U32 R22, R27, 0x10000, RZ ;  /* 0x000100001b168824 */ /* 0x000fe200078e00ff */
[----:B------:R-:W-:Y:S01]  /*5210*/  @!P0 F2FP.BF16.PACK_AB R59, R59, R46 ;  /* 0x0000002e3b3b823e */ /* 0x000fe200000010ff */
[----:B------:R-:W-:Y:S02]  /*5220*/  @!P0 FFMA.FTZ R57, R36, R21, -R57 ;  /* 0x0000001524398223 */ /* 0x000fe40000010839 */
[----:B------:R-:W-:Y:S02]  /*5230*/  @!P0 IMAD.U32 R21, R34, 0x10000, RZ ;  /* 0x0001000022158824 */ /* 0x000fe400078e00ff */
[----:B------:R-:W-:Y:S01]  /*5240*/  @!P0 FMUL.FTZ R56, R22, R42 ;  /* 0x0000002a16388220 */ /* 0x000fe20000410000 */
[----:B------:R-:W-:Y:S01]  /*5250*/  @!P0 F2FP.BF16.PACK_AB R52, R57, R52 ;  /* 0x000000343934823e */ /* 0x000fe200000010ff */
[C---:B------:R-:W-:Y:S02]  /*5260*/  @!P0 FMUL.FTZ R61, R23.reuse, R45 ;  /* 0x0000002d173d8220 */ /* 0x040fe40000410000 */
[-C--:B------:R-:W-:Y:S01]  /*5270*/  @!P0 FMUL.FTZ R8, R23, R20.reuse ;  /* 0x0000001417088220 */ /* 0x080fe20000410000 */
[----:B------:R-:W-:Y:S01]  /*5280*/  @!P0 LOP3.LUT R23, R26, 0xffff0000, RZ, 0xc0, !PT ;  /* 0xffff00001a178812 */ /* 0x000fe200078ec0ff */
[-C--:B------:R-:W-:Y:S02]  /*5290*/  @!P0 FMUL.FTZ R7, R22, R21.reuse ;  /* 0x0000001516078220 */ /* 0x080fe40000410000 */
[----:B------:R-:W-:Y:S02]  /*52a0*/  @!P0 IMAD.U32 R22, R26, 0x10000, RZ ;  /* 0x000100001a168824 */ /* 0x000fe400078e00ff */
[----:B------:R-:W-:Y:S01]  /*52b0*/  @!P0 FFMA.FTZ R56, R44, R21, -R56 ;  /* 0x000000152c388223 */ /* 0x000fe20000010838 */
[----:B------:R-:W-:Y:S01]  /*52c0*/  @!P0 SHF.L.U32 R21, R35, 0x10, RZ ;  /* 0x0000001023158819 */ /* 0x000fe200000006ff */
[----:B------:R-:W-:Y:S01]  /*52d0*/  @!P0 FFMA.FTZ R61, R47, R20, -R61 ;  /* 0x000000142f3d8223 */ /* 0x000fe2000001083d */
[----:B------:R-:W-:Y:S01]  /*52e0*/  @!P0 LOP3.LUT R20, R35, 0xffff0000, RZ, 0xc0, !PT ;  /* 0xffff000023148812 */ /* 0x000fe200078ec0ff */
[C---:B------:R-:W-:Y:S02]  /*52f0*/  @!P0 FMUL.FTZ R58, R22.reuse, R38 ;  /* 0x00000026163a8220 */ /* 0x040fe40000410000 */
[----:B------:R-:W-:Y:S01]  /*5300*/  @!P0 FMUL.FTZ R63, R23, R41 ;  /* 0x00000029173f8220 */ /* 0x000fe20000410000 */
[----:B------:R-:W-:Y:S01]  /*5310*/  @!P0 F2FP.BF16.PACK_AB R56, R61, R56 ;  /* 0x000000383d38823e */ /* 0x000fe200000010ff */
[----:B------:R-:W-:Y:S02]  /*5320*/  @!P0 FFMA.FTZ R2, R31, R28, R2 ;  /* 0x0000001c1f028223 */ /* 0x000fe40000010002 */
[-C--:B------:R-:W-:Y:S02]  /*5330*/  @!P0 FMUL.FTZ R5, R22, R21.reuse ;  /* 0x0000001516058220 */ /* 0x080fe40000410000 */
[----:B------:R-:W-:Y:S01]  /*5340*/  @!P0 FFMA.FTZ R58, R40, R21, -R58 ;  /* 0x00000015283a8223 */ /* 0x000fe2000001083a */
[----:B------:R-:W-:Y:S01]  /*5350*/  @!P0 F2FP.BF16.PACK_AB R46, R2, R0 ;  /* 0x00000000022e823e */ /* 0x000fe200000010ff */
[----:B------:R-:W-:Y:S02]  /*5360*/  @!P0 FFMA.FTZ R63, R43, R20, -R63 ;  /* 0x000000142b3f8223 */ /* 0x000fe4000001083f */
[----:B------:R-:W-:Y:S01]  /*5370*/  @!P0 FFMA.FTZ R3, R30, R37, R3 ;  /* 0x000000251e038223 */ /* 0x000fe20000010003 */
[----:B------:R-:W-:Y:S01]  /*5380*/  @!P0 MOV R24, R46 ;  /* 0x0000002e00188202 */ /* 0x000fe20000000f00 */
[----:B------:R-:W-:Y:S01]  /*5390*/  @!P0 FMUL.FTZ R6, R23, R20 ;  /* 0x0000001417068220 */ /* 0x000fe20000410000 */
[----:B------:R-:W-:Y:S01]  /*53a0*/  @!P0 F2FP.BF16.PACK_AB R63, R63, R58 ;  /* 0x0000003a3f3f823e */ /* 0x000fe200000010ff */
[----:B------:R-:W-:Y:S02]  /*53b0*/  @!P0 FFMA.FTZ R4, R39, R36, R4 ;  /* 0x0000002427048223 */ /* 0x000fe40000010004 */
[----:B------:R-:W-:Y:S02]  /*53c0*/  @!P0 FFMA.FTZ R5, R38, R40, R5 ;  /* 0x0000002826058223 */ /* 0x000fe40000010005 */
[----:B------:R-:W-:Y:S01]  /*53d0*/  @!P0 FFMA.FTZ R6, R41, R43, R6 ;  /* 0x0000002b29068223 */ /* 0x000fe20000010006 */
[----:B------:R-:W-:Y:S01]  /*53e0*/  @!P0 F2FP.BF16.PACK_AB R57, R4, R3 ;  /* 0x000000030439823e */ /* 0x000fe200000010ff */
[----:B------:R-:W-:Y:S02]  /*53f0*/  @!P0 FFMA.FTZ R7, R42, R44, R7 ;  /* 0x0000002c2a078223 */ /* 0x000fe40000010007 */
[----:B------:R-:W-:Y:S01]  /*5400*/  @!P0 FFMA.FTZ R8, R45, R47, R8 ;  /* 0x0000002f2d088223 */ /* 0x000fe20000010008 */
[----:B------:R-:W-:Y:S01]  /*5410*/  @!P0 F2FP.BF16.PACK_AB R58, R6, R5 ;  /* 0x00000005063a823e */ /* 0x000fe200000010ff */
[----:B------:R-:W-:Y:S02]  /*5420*/  @!P0 IMAD.MOV.U32 R48, RZ, RZ, R59 ;  /* 0x000000ffff308224 */ /* 0x000fe400078e003b */
[----:B------:R-:W-:Y:S01]  /*5430*/  @!P0 IMAD.MOV.U32 R49, RZ, RZ, R52 ;  /* 0x000000ffff318224 */ /* 0x000fe200078e0034 */
[----:B------:R-:W-:Y:S01]  /*5440*/  @!P0 F2FP.BF16.PACK_AB R61, R8, R7 ;  /* 0x00000007083d823e */ /* 0x000fe200000010ff */
[----:B------:R-:W-:Y:S02]  /*5450*/  @!P0 IMAD.MOV.U32 R50, RZ, RZ, R63 ;  /* 0x000000ffff328224 */ /* 0x000fe400078e003f */
[----:B------:R-:W-:Y:S02]  /*5460*/  @!P0 IMAD.MOV.U32 R51, RZ, RZ, R56 ;  /* 0x000000ffff338224 */ /* 0x000fe400078e0038 */
[----:B------:R-:W-:Y:S02]  /*5470*/  @!P0 IMAD.MOV.U32 R25, RZ, RZ, R57 ;  /* 0x000000ffff198224 */ /* 0x000fe400078e0039 */
[----:B------:R-:W-:Y:S01]  /*5480*/  @!P0 IMAD.MOV.U32 R26, RZ, RZ, R58 ;  /* 0x000000ffff1a8224 */ /* 0x000fe200078e003a */
[----:B------:R1:W-:Y:S01]  /*5490*/  ST.E.128 [R54.64], R48 ;  /* 0x0000003036007985 */ /* 0x0003e2000c101d06 */
[----:B------:R-:W-:Y:S01]  /*54a0*/  @!P0 IMAD.MOV.U32 R27, RZ, RZ, R61 ;  /* 0x000000ffff1b8224 */ /* 0x000fe200078e003d */
[----:B------:R-:W-:Y:S11]  /*54b0*/  ISETP.GE.AND P0, PT, R53, c[0x0][0x1d4], PT ;  /* 0x0000750035007a0c */ /* 0x000ff60003f06270 */
[----:B------:R-:W-:Y:S02]  /*54c0*/  @!UPT UIADD3 URZ, URZ, URZ, URZ ;  /* 0x0000003f3f3ff290 */ /* 0x000fe4000fffe03f */
[----:B------:R-:W-:-:S05]  /*54d0*/  @P0 BRA `(.L_x_71) ;  /* 0x000002a000000947 */ /* 0x000fca0003800000 */
[C---:B------:R-:W-:Y:S04]  /*54e0*/  LEA R2, P0, R53.reuse, R178, 0x1 ;  /* 0x000000b235027211 */ /* 0x040fe800078008ff */
[----:B------:R-:W-:Y:S05]  /*54f0*/  LEA.HI.X.SX32 R3, R53, R179, 0x1, P0 ;  /* 0x000000b335037211 */ /* 0x000fea00000f0eff */
[----:B------:R3:W-:Y:S01]  /*5500*/  ST.E.128 [R2.64], R24 ;  /* 0x0000001802007985 */ /* 0x0007e2000c101d06 */
[----:B------:R-:W-:-:S05]  /*5510*/  BRA `(.L_x_71) ;  /* 0x0000026000007947 */ /* 0x000fca0003800000 */
.L_x_67:
[----:B------:R-:W1:Y:S01]  /*5520*/  SHFL.IDX PT, R75, R75, RZ, 0x1c1f ;  /* 0x001c1fff4b4b7589 */ /* 0x000e6200000e0000 */
[----:B------:R-:W-:Y:S03]  /*5530*/  IMAD.IADD R92, R155, 0x1, -R96 ;  /* 0x000000019b5c7824 */ /* 0x000fe600078e0a60 */
[----:B------:R-:W2:Y:S02]  /*5540*/  SHFL.IDX PT, R73, R73, RZ, 0x1c1f ;  /* 0x001c1fff49497589 */ /* 0x000ea400000e0000 */
[----:B------:R-:W-:Y:S04]  /*5550*/  IMNMX R92, R92, 0x40, PT ;  /* 0x000000405c5c7817 */ /* 0x000fe80003800200 */
[----:B------:R-:W-:Y:S11]  /*5560*/  ISETP.GT.AND P0, PT, R92, R153, PT ;  /* 0x000000995c00720c */ /* 0x000ff60003f04270 */
[----:B------:R-:W-:Y:S02]  /*5570*/  @!UPT UIADD3 URZ, URZ, URZ, URZ ;  /* 0x0000003f3f3ff290 */ /* 0x000fe4000fffe03f */
[----:B------:R-:W-:-:S05]  /*5580*/  @!P0 BRA `(.L_x_71) ;  /* 0x000001f000008947 */ /* 0x000fca0003800000 */
[----:B------:R-:W-:Y:S02]  /*5590*/  ISETP.GE.AND P2, PT, R16, c[0x0][0x1d4], PT ;  /* 0x0000750010007a0c */ /* 0x000fe40003f46270 */
[----:B------:R-:W-:Y:S02]  /*55a0*/  ISETP.GE.AND P1, PT, R13, c[0x0][0x1d4], PT ;  /* 0x000075000d007a0c */ /* 0x000fe40003f26270 */
[----:B------:R-:W-:Y:S02]  /*55b0*/  ISETP.GE.AND P4, PT, R12, c[0x0][0x1d4], PT ;  /* 0x000075000c007a0c */ /* 0x000fe40003f86270 */
[----:B------:R-:W-:Y:S07]  /*55c0*/  ISETP.GE.AND P3, PT, R152, c[0x0][0x1d4], PT ;  /* 0x0000750098007a0c */ /* 0x000fee0003f66270 */
[----:B------:R-:W3:Y:S01]  /*55d0*/  @!P2 LDS.128 R20, [R141+0x6000] ;  /* 0x006000008d14a984 */ /* 0x000ee20000000c00 */
[C---:B--2---:R-:W-:Y:S04]  /*55e0*/  @!P2 LEA R24, P0, R16.reuse, R73, 0x1 ;  /* 0x000000491018a211 */ /* 0x044fe800078008ff */
[----:B-1----:R-:W-:Y:S02]  /*55f0*/  @!P2 LEA.HI.X R25, R16, R75, R17, 0x1, P0 ;  /* 0x0000004b1019a211 */ /* 0x002fe400000f0c11 */
[C---:B------:R-:W-:Y:S04]  /*5600*/  @!P1 LEA R38, P0, R144.reuse, R73, 0x1 ;  /* 0x0000004990269211 */ /* 0x040fe800078008ff */
[----:B------:R-:W-:Y:S02]  /*5610*/  @!P1 LEA.HI.X R39, R144, R75, R127, 0x1, P0 ;  /* 0x0000004b90279211 */ /* 0x000fe400000f0c7f */
[C---:B------:R-:W-:Y:S04]  /*5620*/  @!P4 LEA R34, P0, R145.reuse, R73, 0x1 ;  /* 0x000000499122c211 */ /* 0x040fe800078008ff */
[----:B------:R-:W-:Y:S02]  /*5630*/  @!P4 LEA.HI.X R35, R145, R75, R126, 0x1, P0 ;  /* 0x0000004b9123c211 */ /* 0x000fe400000f0c7e */
[C---:B------:R-:W-:Y:S04]  /*5640*/  @!P3 LEA R32, P0, R142.reuse, R73, 0x1 ;  /* 0x000000498e20b211 */ /* 0x040fe800078008ff */
[----:B------:R-:W-:Y:S01]  /*5650*/  @!P3 LEA.HI.X R33, R142, R75, R125, 0x1, P0 ;  /* 0x0000004b8e21b211 */ /* 0x000fe200000f0c7d */
[----:B---3--:R-:W-:Y:S04]  /*5660*/  @!P2 ST.E.128 [R24.64], R20 ;  /* 0x000000141800a985 */ /* 0x008fe8000c101d06 */
[----:B------:R-:W1:Y:S04]  /*5670*/  @!P1 LDS.128 R4, [R140+0x6000] ;  /* 0x006000008c049984 */ /* 0x000e680000000c00 */
[----:B-1----:R-:W-:Y:S01]  /*5680*/  @!P1 ST.E.128 [R38.64], R4 ;  /* 0x0000000426009985 */ /* 0x002fe2000c101d06 */
[----:B------:R-:W-:Y:S03]  /*5690*/  ISETP.GE.AND P1, PT, R151, c[0x0][0x1d4], PT ;  /* 0x0000750097007a0c */ /* 0x000fe60003f26270 */
[----:B------:R-:W1:Y:S10]  /*56a0*/  @!P4 LDS.128 R28, [R141+0x8000] ;  /* 0x008000008d1cc984 */ /* 0x000e740000000c00 */
[C---:B------:R-:W-:Y:S04]  /*56b0*/  @!P1 LEA R2, P0, R139.reuse, R73, 0x1 ;  /* 0x000000498b029211 */ /* 0x040fe800078008ff */
[----:B------:R-:W-:Y:S02]  /*56c0*/  @!P1 LEA.HI.X R3, R139, R75, R124, 0x1, P0 ;  /* 0x0000004b8b039211 */ /* 0x000fe400000f0c7c */
[----:B------:R-:W-:Y:S11]  /*56d0*/  ISETP.GE.AND P0, PT, R150, c[0x0][0x1d4], PT ;  /* 0x0000750096007a0c */ /* 0x000ff60003f06270 */
[----:B------:R-:W-:Y:S02]  /*56e0*/  @!UPT UIADD3 URZ, URZ, URZ, URZ ;  /* 0x0000003f3f3ff290 */ /* 0x000fe4000fffe03f */
[C---:B------:R-:W-:Y:S04]  /*56f0*/  @!P0 LEA R36, P2, R136.reuse, R73, 0x1 ;  /* 0x0000004988248211 */ /* 0x040fe800078408ff */
[----:B------:R-:W-:Y:S01]  /*5700*/  @!P0 LEA.HI.X R37, R136, R75, R123, 0x1, P2 ;  /* 0x0000004b88258211 */ /* 0x000fe200010f0c7b */
[----:B-1----:R-:W-:Y:S04]  /*5710*/  @!P4 ST.E.128 [R34.64], R28 ;  /* 0x0000001c2200c985 */ /* 0x002fe8000c101d06 */
[----:B------:R-:W1:Y:S04]  /*5720*/  @!P3 LDS.128 R24, [R140+0x8000] ;  /* 0x008000008c18b984 */ /* 0x000e680000000c00 */
[----:B-1----:R-:W-:Y:S04]  /*5730*/  @!P3 ST.E.128 [R32.64], R24 ;  /* 0x000000182000b985 */ /* 0x002fe8000c101d06 */
[----:B------:R-:W1:Y:S04]  /*5740*/  @!P1 LDS.128 R20, [R141+0xa000] ;  /* 0x00a000008d149984 */ /* 0x000e680000000c00 */
[----:B-1----:R-:W-:Y:S04]  /*5750*/  @!P1 ST.E.128 [R2.64], R20 ;  /* 0x0000001402009985 */ /* 0x002fe8000c101d06 */
[----:B------:R-:W1:Y:S04]  /*5760*/  @!P0 LDS.128 R4, [R140+0xa000] ;  /* 0x00a000008c048984 */ /* 0x000e680000000c00 */
[----:B-1----:R1:W-:Y:S02]  /*5770*/  @!P0 ST.E.128 [R36.64], R4 ;  /* 0x0000000424008985 */ /* 0x0023e4000c101d06 */
.L_x_71:
[----:B------:R-:W-:Y:S05]  /*5780*/  BSYNC B1 ;  /* 0x0000000000017941 */ /* 0x000fea0003800000 */
.L_x_66:
[----:B------:R-:W-:Y:S01]  /*5790*/  IMAD.IADD R96, R105, 0x1, -R96 ;  /* 0x0000000169607824 */ /* 0x000fe200078e0a60 */
[----:B-1----:R-:W-:Y:S01]  /*57a0*/  LEA R6, P0, R148, R170, 0x6 ;  /* 0x000000aa94067211 */ /* 0x002fe200078030ff */
[----:B------:R-:W-:Y:S01]  /*57b0*/  IMAD R94, R94, c[0x0][0x208], RZ ;  /* 0x000082005e5e7a24 */ /* 0x000fe200078e02ff */
[----:B------:R-:W-:Y:S01]  /*57c0*/  LOP3.LUT P3, RZ, R89, 0x1, RZ, 0xc0, !PT ;  /* 0x0000000159ff7812 */ /* 0x000fe2000786c0ff */
[C---:B-----5:R-:W-:Y:S01]  /*57d0*/  IMAD.WIDE.U32 R20, R95.reuse, c[0x0][0x208], RZ ;  /* 0x000082005f147a25 */ /* 0x060fe200078e00ff */
[----:B------:R-:W-:Y:S01]  /*57e0*/  LEA.HI.X.SX32 R7, R148, R171, 0x6, P0 ;  /* 0x000000ab94077211 */ /* 0x000fe200000f36ff */
[----:B------:R-:W-:Y:S01]  /*57f0*/  BSSY B0, `(.L_x_88) ;  /* 0x000004e000007945 */ /* 0x000fe20003800000 */
[----:B------:R-:W-:Y:S01]  /*5800*/  ISETP.GE.AND P0, PT, R96, 0x21, PT ;  /* 0x000000216000780c */ /* 0x000fe20003f06270 */
[----:B------:R-:W-:Y:S02]  /*5810*/  IMAD R94, R95, c[0x0][0x20c], R94 ;  /* 0x000083005f5e7a24 */ /* 0x000fe400078e025e */
[----:B------:R-:W-:Y:S03]  /*5820*/  IMAD R4, R93, c[0x0][0x218], RZ ;  /* 0x000086005d047a24 */ /* 0x000fe600078e02ff */
[----:B------:R-:W-:Y:S01]  /*5830*/  IADD3 R21, R21, R94, RZ ;  /* 0x0000005e15157210 */ /* 0x000fe20007ffe0ff */
[C---:B------:R-:W-:Y:S04]  /*5840*/  IMAD R4, R135.reuse, c[0x0][0x21c], R4 ;  /* 0x0000870087047a24 */ /* 0x040fe800078e0204 */
[----:B------:R-:W-:Y:S02]  /*5850*/  IMAD.WIDE.U32 R20, R135, c[0x0][0x218], R20 ;  /* 0x0000860087147a25 */ /* 0x000fe400078e0014 */
[----:B---3--:R-:W-:Y:S05]  /*5860*/  @P0 IADD3 R2, P1, R6, 0x20, RZ ;  /* 0x0000002006020810 */ /* 0x008fea0007f3e0ff */
[----:B------:R-:W-:Y:S01]  /*5870*/  @P0 IMAD.X R0, RZ, RZ, R7, P1 ;  /* 0x000000ffff000224 */ /* 0x000fe200008e0607 */
[----:B------:R-:W-:Y:S04]  /*5880*/  IADD3 R3, P1, R172, R20, RZ ;  /* 0x00000014ac037210 */ /* 0x000fe80007f3e0ff */
[----:B------:R-:W-:Y:S02]  /*5890*/  IADD3.X R4, R114, R21, R4, P1, !PT ;  /* 0x0000001572047210 */ /* 0x000fe40000ffe404 */
[----:B------:R-:W-:Y:S11]  /*58a0*/  ISETP.GE.AND P1, PT, R96, 0x1, PT ;  /* 0x000000016000780c */ /* 0x000ff60003f26270 */
[----:B------:R-:W-:Y:S02]  /*58b0*/  @!UPT UIADD3 URZ, URZ, URZ, URZ ;  /* 0x0000003f3f3ff290 */ /* 0x000fe4000fffe03f */
[----:B------:R-:W-:Y:S01]  /*58c0*/  @P1 MOV R21, R103 ;  /* 0x0000006700151202 */ /* 0x000fe20000000f00 */
[----:B------:R-:W-:Y:S02]  /*58d0*/  @P1 IMAD R5, R7, c[0x0][0x258], RZ ;  /* 0x0000960007051a24 */ /* 0x000fe400078e02ff */
[----:B------:R-:W-:Y:S02]  /*58e0*/  @P1 IMAD.MOV.U32 R20, RZ, RZ, R166 ;  /* 0x000000ffff141224 */ /* 0x000fe400078e00a6 */
[C---:B------:R-:W-:Y:S02]  /*58f0*/  @P1 IMAD R5, R6.reuse, c[0x0][0x25c], R5 ;  /* 0x0000970006051a24 */ /* 0x040fe400078e0205 */
[----:B------:R-:W-:Y:S04]  /*5900*/  @P1 IMAD.WIDE.U32 R20, R6, c[0x0][0x258], R20 ;  /* 0x0000960006141a25 */ /* 0x000fe800078e0014 */
[----:B------:R-:W-:Y:S01]  /*5910*/  @P1 IMAD.IADD R5, R21, 0x1, R5 ;  /* 0x0000000115051824 */ /* 0x000fe200078e0205 */
[C---:B------:R-:W-:Y:S01]  /*5920*/  @P1 LEA R6, P2, R20.reuse, c[0x0][0x250], 0x1 ;  /* 0x0000940014061a11 */ /* 0x040fe200078408ff */
[----:B------:R-:W-:Y:S03]  /*5930*/  @P0 IMAD.MOV.U32 R21, RZ, RZ, R103 ;  /* 0x000000ffff150224 */ /* 0x000fe600078e0067 */
[----:B------:R-:W-:Y:S02]  /*5940*/  @P1 LEA.HI.X R7, R20, c[0x0][0x254], R5, 0x1, P2 ;  /* 0x0000950014071a11 */ /* 0x000fe400010f0c05 */
[C---:B------:R-:W-:Y:S02]  /*5950*/  LEA R5, P2, R3.reuse, c[0x0][0x1f8], 0x1 ;  /* 0x00007e0003057a11 */ /* 0x040fe400078408ff */
[----:B------:R-:W-:Y:S01]  /*5960*/  @P0 MOV R20, R166 ;  /* 0x000000a600140202 */ /* 0x000fe20000000f00 */
[----:B------:R-:W-:Y:S01]  /*5970*/  @!PT LDS RZ, [RZ] ;  /* 0x00000000fffff984 */ /* 0x000fe20000000800 */
[----:B------:R-:W-:Y:S01]  /*5980*/  @!PT LDS RZ, [RZ] ;  /* 0x00000000fffff984 */ /* 0x000fe20000000800 */
[----:B------:R-:W-:Y:S01]  /*5990*/  @!PT LDS RZ, [RZ] ;  /* 0x00000000fffff984 */ /* 0x000fe20000000800 */
[----:B------:R1:W-:Y:S01]  /*59a0*/  @P1 LDGSTS.E.BYPASS.LTC128B.128 [R146+0x100], [R6.64], !P3 ;  /* 0x0010000006921fae */ /* 0x0003e2000d901d46 */
[----:B------:R-:W-:Y:S01]  /*59b0*/  LEA.HI.X R4, R3, c[0x0][0x1fc], R4, 0x1, P2 ;  /* 0x00007f0003047a11 */ /* 0x000fe200010f0c04 */
[----:B------:R-:W-:Y:S02]  /*59c0*/  @P0 IMAD R3, R0, c[0x0][0x258], RZ ;  /* 0x0000960000030a24 */ /* 0x000fe400078e02ff */
[----:B------:R1:W-:Y:S01]  /*59d0*/  @P1 LDGSTS.E.BYPASS.LTC128B.128 [R146+0x2100], [R6.64+0x80], !P6 ;  /* 0x0210008006921fae */ /* 0x0003e2000f101d46 */
[C---:B------:R-:W-:Y:S03]  /*59e0*/  @P0 IMAD.WIDE.U32 R20, R2.reuse, c[0x0][0x258], R20 ;  /* 0x0000960002140a25 */ /* 0x040fe600078e0014 */
[----:B------:R1:W-:Y:S01]  /*59f0*/  @P1 LDGSTS.E.BYPASS.LTC128B.128 [R146+0x4100], [R6.64+0x100], !P5 ;  /* 0x0410010006921fae */ /* 0x0003e2000e901d46 */
[----:B------:R-:W-:Y:S01]  /*5a00*/  @P0 IMAD R3, R2, c[0x0][0x25c], R3 ;  /* 0x0000970002030a24 */ /* 0x000fe200078e0203 */
[C---:B------:R-:W-:Y:S02]  /*5a10*/  @P0 LEA R22, P2, R20.reuse, c[0x0][0x250], 0x1 ;  /* 0x0000940014160a11 */ /* 0x040fe400078408ff */
[----:B------:R1:W3:Y:S02]  /*5a20*/  SHFL.IDX PT, R25, R4, RZ, 0x1c1f ;  /* 0x001c1fff04197589 */ /* 0x0002e400000e0000 */
[----:B------:R-:W-:Y:S04]  /*5a30*/  @P0 IADD3 R3, R21, R3, RZ ;  /* 0x0000000315030210 */ /* 0x000fe80007ffe0ff */
[----:B------:R-:W-:Y:S02]  /*5a40*/  @P0 LEA.HI.X R23, R20, c[0x0][0x254], R3, 0x1, P2 ;  /* 0x0000950014170a11 */ /* 0x000fe400010f0c03 */
[----:B------:R1:W4:Y:S04]  /*5a50*/  SHFL.IDX PT, R3, R5, RZ, 0x1c1f ;  /* 0x001c1fff05037589 */ /* 0x00032800000e0000 */
[----:B------:R1:W-:Y:S04]  /*5a60*/  @P0 LDGSTS.E.BYPASS.LTC128B.128 [R146+0x1100], [R22.64], !P3 ;  /* 0x0110000016920fae */ /* 0x0003e8000d901d46 */
[----:B------:R1:W-:Y:S04]  /*5a70*/  @P0 LDGSTS.E.BYPASS.LTC128B.128 [R146+0x3100], [R22.64+0x80], !P6 ;  /* 0x0310008016920fae */ /* 0x0003e8000f101d46 */
[----:B------:R1:W-:Y:S01]  /*5a80*/  @P0 LDGSTS.E.BYPASS.LTC128B.128 [R146+0x5100], [R22.64+0x100], !P5 ;  /* 0x0510010016920fae */ /* 0x0003e2000e901d46 */
[----:B------:R-:W-:Y:S03]  /*5a90*/  ISETP.GT.AND P0, PT, R92, R153, PT ;  /* 0x000000995c00720c */ /* 0x000fe60003f04270 */
[----:B------:R-:W0:Y:S01]  /*5aa0*/  LDGDEPBAR ;  /* 0x00000000000079af */ /* 0x000e220000000000 */
[----:B------:R-:W-:Y:S04]  /*5ab0*/  DEPBAR.LE SB0, 0x0 ;  /* 0x000080000000791a */ /* 0x000fe80000000000 */
[----:B------:R-:W-:Y:S06]  /*5ac0*/  BAR.SYNC.DEFER_BLOCKING 0x0 ;  /* 0x0000000000007b1d */ /* 0x000fec0000010000 */
[----:B------:R-:W-:-:S05]  /*5ad0*/  @!P0 BRA `(.L_x_89) ;  /* 0x000001f000008947 */ /* 0x000fca0003800000 */
[----:B-1-34-:R-:W-:Y:S02]  /*5ae0*/  ISETP.GE.AND P2, PT, R16, c[0x0][0x1d4], PT ;  /* 0x0000750010007a0c */ /* 0x01afe40003f46270 */
[----:B------:R-:W-:Y:S02]  /*5af0*/  ISETP.GE.AND P1, PT, R13, c[0x0][0x1d4], PT ;  /* 0x000075000d007a0c */ /* 0x000fe40003f26270 */
[----:B------:R-:W-:Y:S02]  /*5b00*/  ISETP.GE.AND P4, PT, R12, c[0x0][0x1d4], PT ;  /* 0x000075000c007a0c */ /* 0x000fe40003f86270 */
[----:B------:R-:W-:Y:S07]  /*5b10*/  ISETP.GE.AND P3, PT, R152, c[0x0][0x1d4], PT ;  /* 0x0000750098007a0c */ /* 0x000fee0003f66270 */
[----:B------:R-:W1:Y:S01]  /*5b20*/  @!P2 LDS.128 R20, [R141] ;  /* 0x000000008d14a984 */ /* 0x000e620000000c00 */
[C---:B------:R-:W-:Y:S04]  /*5b30*/  @!P2 LEA R26, P0, R16.reuse, R3, 0x1 ;  /* 0x00000003101aa211 */ /* 0x040fe800078008ff */
[----:B------:R-:W-:Y:S02]  /*5b40*/  @!P2 LEA.HI.X R27, R16, R25, R17, 0x1, P0 ;  /* 0x00000019101ba211 */ /* 0x000fe400000f0c11 */
[C---:B------:R-:W-:Y:S04]  /*5b50*/  @!P1 LEA R38, P0, R144.reuse, R3, 0x1 ;  /* 0x0000000390269211 */ /* 0x040fe800078008ff */
[----:B------:R-:W-:Y:S02]  /*5b60*/  @!P1 LEA.HI.X R39, R144, R25, R127, 0x1, P0 ;  /* 0x0000001990279211 */ /* 0x000fe400000f0c7f */
[C---:B------:R-:W-:Y:S04]  /*5b70*/  @!P4 LEA R36, P0, R145.reuse, R3, 0x1 ;  /* 0x000000039124c211 */ /* 0x040fe800078008ff */
[----:B------:R-:W-:Y:S02]  /*5b80*/  @!P4 LEA.HI.X R37, R145, R25, R126, 0x1, P0 ;  /* 0x000000199125c211 */ /* 0x000fe400000f0c7e */
[C---:B------:R-:W-:Y:S04]  /*5b90*/  @!P3 LEA R34, P0, R142.reuse, R3, 0x1 ;  /* 0x000000038e22b211 */ /* 0x040fe800078008ff */
[----:B------:R-:W-:Y:S01]  /*5ba0*/  @!P3 LEA.HI.X R35, R142, R25, R125, 0x1, P0 ;  /* 0x000000198e23b211 */ /* 0x000fe200000f0c7d */
[----:B-1----:R-:W-:Y:S04]  /*5bb0*/  @!P2 ST.E.128 [R26.64], R20 ;  /* 0x000000141a00a985 */ /* 0x002fe8000c101d06 */
[----:B------:R-:W1:Y:S04]  /*5bc0*/  @!P1 LDS.128 R4, [R140] ;  /* 0x000000008c049984 */ /* 0x000e680000000c00 */
        /* <DEDUP_REMOVED lines=16> */
.L_x_89:
[----:B-1-34-:R-:W-:Y:S05]  /*5cd0*/  BSYNC B0 ;  /* 0x0000000000007941 */ /* 0x01afea0003800000 */
.L_x_88:
[C---:B------:R-:W-:Y:S02]  /*5ce0*/  ISETP.GT.AND P0, PT, R148.reuse, R104, PT ;  /* 0x000000689400720c */ /* 0x040fe40003f04270 */
[----:B------:R-:W-:Y:S02]  /*5cf0*/  IADD3 R148, R148, -0x1, RZ ;  /* 0xffffffff94947810 */ /* 0x000fe40007ffe0ff */
[----:B------:R-:W-:Y:S09]  /*5d00*/  LOP3.LUT P2, RZ, R89, 0x1, RZ, 0xc0, !PT ;  /* 0x0000000159ff7812 */ /* 0x000ff2000784c0ff */
[----:B------:R-:W-:Y:S01]  /*5d10*/  @P0 SHF.R.S32.HI R0, RZ, 0x1f, R148 ;  /* 0x0000001fff000819 */ /* 0x000fe20000011494 */
[----:B------:R-:W-:Y:S02]  /*5d20*/  @P0 IMAD.MOV.U32 R4, RZ, RZ, R168 ;  /* 0x000000ffff040224 */ /* 0x000fe400078e00a8 */
[----:B------:R-:W-:Y:S02]  /*5d30*/  @P0 IMAD.MOV.U32 R5, RZ, RZ, R177 ;  /* 0x000000ffff050224 */ /* 0x000fe400078e00b1 */
[----:B------:R-:W-:Y:S02]  /*5d40*/  @P0 IMAD R3, R107, R148, RZ ;  /* 0x000000946b030224 */ /* 0x000fe400078e02ff */
[-C--:B------:R-:W-:Y:S04]  /*5d50*/  @P0 IMAD.WIDE.U32 R4, R148, R108.reuse, R4 ;  /* 0x0000006c94040225 */ /* 0x080fe800078e0004 */
[----:B------:R-:W-:Y:S01]  /*5d60*/  @P0 IMAD R3, R0, R108, R3 ;  /* 0x0000006c00030224 */ /* 0x000fe200078e0203 */
[C---:B------:R-:W-:Y:S03]  /*5d70*/  @P0 LEA R6, P1, R4.reuse, c[0x0][0x220], 0x1 ;  /* 0x0000880004060a11 */ /* 0x040fe600078208ff */
[----:B------:R-:W-:Y:S05]  /*5d80*/  @P0 IMAD.IADD R3, R5, 0x1, R3 ;  /* 0x0000000105030824 */ /* 0x000fea00078e0203 */
[----:B------:R-:W-:Y:S02]  /*5d90*/  @P0 LEA.HI.X R7, R4, c[0x0][0x224], R3, 0x1, P1 ;  /* 0x0000890004070a11 */ /* 0x000fe400008f0c03 */
[C---:B------:R-:W-:Y:S03]  /*5da0*/  @P0 LEA R20, P1, R122.reuse, R6, 0x1 ;  /* 0x000000067a140211 */ /* 0x040fe600078208ff */
[----:B------:R-:W-:Y:S01]  /*5db0*/  @!PT LDS RZ, [RZ] ;  /* 0x00000000fffff984 */ /* 0x000fe20000000800 */
[----:B------:R-:W-:Y:S01]  /*5dc0*/  @!PT LDS RZ, [RZ] ;  /* 0x00000000fffff984 */ /* 0x000fe20000000800 */
[----:B------:R-:W-:Y:S01]  /*5dd0*/  @!PT LDS RZ, [RZ] ;  /* 0x00000000fffff984 */ /* 0x000fe20000000800 */
[----:B------:R1:W-:Y:S01]  /*5de0*/  @P0 LDGSTS.E.BYPASS.LTC128B.128 [R146+0x6100], [R6.64], !P2 ;  /* 0x0610000006920fae */ /* 0x0003e2000d101d46 */
[----:B------:R-:W-:Y:S03]  /*5df0*/  @P0 LEA.HI.X R21, R122, R7, R121, 0x1, P1 ;  /* 0x000000077a150211 */ /* 0x000fe600008f0c79 */
[----:B------:R1:W-:Y:S04]  /*5e00*/  @P0 LDGSTS.E.BYPASS.LTC128B.128 [R146+0x8100], [R6.64+0x80], !P6 ;  /* 0x0810008006920fae */ /* 0x0003e8000f101d46 */
[----:B------:R1:W-:Y:S04]  /*5e10*/  @P0 LDGSTS.E.BYPASS.LTC128B.128 [R146+0xa100], [R6.64+0x100], !P5 ;  /* 0x0a10010006920fae */ /* 0x0003e8000e901d46 */
[----:B------:R1:W-:Y:S04]  /*5e20*/  @P0 LDGSTS.E.BYPASS.LTC128B.128 [R146+0x7100], [R20.64], !P2 ;  /* 0x0710000014920fae */ /* 0x0003e8000d101d46 */
[----:B------:R1:W-:Y:S04]  /*5e30*/  @P0 LDGSTS.E.BYPASS.LTC128B.128 [R146+0x9100], [R20.64+0x80], !P6 ;  /* 0x0910008014920fae */ /* 0x0003e8000f101d46 */
[----:B------:R1:W-:Y:S04]  /*5e40*/  @P0 LDGSTS.E.BYPASS.LTC128B.128 [R146+0xb100], [R20.64+0x100], !P5 ;  /* 0x0b10010014920fae */ /* 0x0003e8000e901d46 */
[----:B------:R-:W0:Y:S01]  /*5e50*/  LDGDEPBAR ;  /* 0x00000000000079af */ /* 0x000e220000000000 */
[----:B------:R-:W-:-:S05]  /*5e60*/  @P0 BRA `(.L_x_90) ;  /* 0xffffb9f000000947 */ /* 0x000fca000383ffff */
[----:B------:R-:W-:Y:S06]  /*5e70*/  BAR.SYNC.DEFER_BLOCKING 0x0 ;  /* 0x0000000000007b1d */ /* 0x000fec0000010000 */
.L_x_65:
[----:B-1----:R-:W-:Y:S01]  /*5e80*/  ISETP.GE.AND P0, PT, R85, 0x1, PT ;  /* 0x000000015500780c */ /* 0x002fe20003f06270 */
[----:B------:R-:W-:Y:S01]  /*5e90*/  CS2R R118, SRZ ;  /* 0x0000000000767805 */ /* 0x000fe2000001ff00 */
[----:B------:R-:W-:Y:S01]  /*5ea0*/  PLOP3.LUT P2, PT, PT, PT, PT, 0x80, 0x0 ;  /* 0x000000000000781c */ /* 0x000fe20003f4f070 */
        /* <DEDUP_REMOVED lines=17> */
[----:B------:R-:W-:Y:S01]  /*5fc0*/  IMAD.MOV.U32 R91, RZ, RZ, RZ ;  /* 0x000000ffff5b7224 */ /* 0x000fe200078e00ff */
[----:B------:R-:W-:Y:S01]  /*5fd0*/  CS2R R10, SRZ ;  /* 0x00000000000a7805 */ /* 0x000fe2000001ff00 */
[----:B------:R-:W-:Y:S01]  /*5fe0*/  CS2R R8, SRZ ;  /* 0x0000000000087805 */ /* 0x000fe2000001ff00 */
[----:B------:R-:W-:Y:S01]  /*5ff0*/  CS2R R12, SRZ ;  /* 0x00000000000c7805 */ /* 0x000fe2000001ff00 */
[----:B------:R-:W-:Y:S01]  /*6000*/  IMAD.MOV.U32 R4, RZ, RZ, RZ ;  /* 0x000000ffff047224 */ /* 0x000fe200078e00ff */
[----:B------:R-:W-:Y:S01]  /*6010*/  CS2R R6, SRZ ;  /* 0x0000000000067805 */ /* 0x000fe2000001ff00 */
[----:B------:R-:W-:Y:S01]  /*6020*/  MOV R82, RZ ;  /* 0x000000ff00527202 */ /* 0x000fe20000000f00 */
[----:B------:R-:W-:Y:S01]  /*6030*/  CS2R R80, SRZ ;  /* 0x0000000000507805 */ /* 0x000fe2000001ff00 */
[----:B------:R-:W-:Y:S01]  /*6040*/  CS2R R78, SRZ ;  /* 0x00000000004e7805 */ /* 0x000fe2000001ff00 */
[----:B------:R-:W-:Y:S01]  /*6050*/  CS2R R76, SRZ ;  /* 0x00000000004c7805 */ /* 0x000fe2000001ff00 */
[----:B--2---:R-:W-:Y:S01]  /*6060*/  CS2R R74, SRZ ;  /* 0x00000000004a7805 */ /* 0x004fe2000001ff00 */
        /* <DEDUP_REMOVED lines=22> */
[----:B------:R-:W-:Y:S05]  /*61d0*/  @!P0 BRA `(.L_x_91) ;  /* 0x0000c94000008947 */ /* 0x000fea0003800000 */
[----:B------:R-:W-:-:S04]  /*61e0*/  ISETP.NE.U32.AND P0, PT, RZ, c[0x0][0x340], PT ;  /* 0x0000d000ff007a0c */ /* 0x000fc80003f05070 */
[----:B------:R-:W-:-:S13]  /*61f0*/  ISETP.NE.AND.EX P6, PT, RZ, c[0x0][0x344], PT, P0 ;  /* 0x0000d100ff007a0c */ /* 0x000fda0003fc5300 */
[----:B------:R-:W-:-:S04]  /*6200*/  @P6 IMAD.MOV.U32 R210, RZ, RZ, 0x4 ;  /* 0x00000004ffd26424 */ /* 0x000fc800078e00ff */
[----:B------:R-:W-:-:S06]  /*6210*/  @P6 IMAD.WIDE R210, R201, R210, c[0x0][0x340] ;  /* 0x0000d000c9d26625 */ /* 0x000fcc00078e02d2 */
[----:B------:R1:W5:Y:S01]  /*6220*/  @P6 LDG.E R210, [R210.64] ;  /* 0x00000006d2d26981 */ /* 0x000362000c1e1900 */
[----:B------:R-:W-:Y:S01]  /*6230*/  SHF.R.S32.HI R3, RZ, 0x1f, R154 ;  /* 0x0000001fff037819 */ /* 0x000fe2000001149a */
[C---:B------:R-:W-:Y:S01]  /*6240*/  IMAD.WIDE.U32 R10, R154.reuse, c[0x0][0x178], RZ ;  /* 0x00005e009a0a7a25 */ /* 0x040fe200078e00ff */
[----:B------:R-:W-:Y:S01]  /*6250*/  SHF.R.S32.HI R25, RZ, 0x1f, R84 ;  /* 0x0000001fff197819 */ /* 0x000fe20000011454 */
[----:B------:R-:W-:Y:S01]  /*6260*/  BSSY B0, `(.L_x_92) ;  /* 0x000005a000007945 */ /* 0x000fe20003800000 */
[----:B------:R-:W-:Y:S01]  /*6270*/  ISETP.NE.U32.AND P0, PT, RZ, c[0x0][0x348], PT ;  /* 0x0000d200ff007a0c */ /* 0x000fe20003f05070 */
[----:B------:R-:W-:Y:S01]  /*6280*/  IMAD R3, R3, c[0x0][0x178], RZ ;  /* 0x00005e0003037a24 */ /* 0x000fe200078e02ff */
[----:B------:R-:W-:Y:S01]  /*6290*/  LEA.HI R21, R25, R84, RZ, 0x3 ;  /* 0x0000005419157211 */ /* 0x000fe200078f18ff */
[----:B------:R-:W-:Y:S01]  /*62a0*/  IMAD.MOV.U32 R0, RZ, RZ, c[0x0][0x2c4] ;  /* 0x0000b100ff007624 */ /* 0x000fe200078e00ff */
[----:B------:R-:W-:Y:S01]  /*62b0*/  SHF.R.S32.HI R9, RZ, 0x1f, R201 ;  /* 0x0000001fff097819 */ /* 0x000fe200000114c9 */
[----:B------:R-:W-:Y:S01]  /*62c0*/  IMAD R3, R154, c[0x0][0x17c], R3 ;  /* 0x00005f009a037a24 */ /* 0x000fe200078e0203 */
[----:B------:R-:W-:Y:S01]  /*62d0*/  ISETP.NE.AND.EX P0, PT, RZ, c[0x0][0x34c], PT, P0 ;  /* 0x0000d300ff007a0c */ /* 0x000fe20003f05300 */
[----:B------:R-:W-:Y:S01]  /*62e0*/  IMAD R45, R90, c[0x0][0x2c4], RZ ;  /* 0x0000b1005a2d7a24 */ /* 0x000fe200078e02ff */
[----:B------:R-:W-:Y:S01]  /*62f0*/  ISETP.NE.AND P1, PT, R0, 0x1, PT ;  /* 0x000000010000780c */ /* 0x000fe20003f25270 */
[----:B------:R-:W-:Y:S01]  /*6300*/  IMAD.IADD R11, R11, 0x1, R3 ;  /* 0x000000010b0b7824 */ /* 0x000fe200078e0203 */
[----:B------:R-:W-:Y:S01]  /*6310*/  LOP3.LUT R3, R21, 0xfffffff8, RZ, 0xc0, !PT ;  /* 0xfffffff815037812 */ /* 0x000fe200078ec0ff */
[----:B------:R-:W-:Y:S01]  /*6320*/  IMAD R0, R88, c[0x0][0x1b8], RZ ;  /* 0x00006e0058007a24 */ /* 0x000fe200078e02ff */
[----:B------:R-:W-:Y:S01]  /*6330*/  SHF.R.S32.HI R21, RZ, 0x3, R21 ;  /* 0x00000003ff157819 */ /* 0x000fe20000011415 */
[----:B------:R-:W-:Y:S01]  /*6340*/  IMAD.WIDE.U32 R10, R199, c[0x0][0x1b8], R10 ;  /* 0x00006e00c70a7a25 */ /* 0x000fe200078e000a */
[----:B------:R-:W-:-:S02]  /*6350*/  SEL R9, R9, RZ, !P0 ;  /* 0x000000ff09097207 */ /* 0x000fc40004000000 */
[----:B------:R-:W-:Y:S01]  /*6360*/  SEL R4, R201, RZ, !P0 ;  /* 0x000000ffc9047207 */ /* 0x000fe20004000000 */
[----:B------:R-:W-:Y:S01]  /*6370*/  IMAD.IADD R16, R84, 0x1, -R3 ;  /* 0x0000000154107824 */ /* 0x000fe200078e0a03 */
[----:B------:R-:W-:Y:S01]  /*6380*/  LEA.HI R22, R25, R84, RZ, 0x4 ;  /* 0x0000005419167211 */ /* 0x000fe200078f20ff */
[----:B------:R-:W-:Y:S02]  /*6390*/  IMAD R3, R199, c[0x0][0x1bc], R0 ;  /* 0x00006f00c7037a24 */ /* 0x000fe400078e0200 */
[----:B------:R-:W-:Y:S02]  /*63a0*/  IMAD R209, R16, 0x20, R21 ;  /* 0x0000002010d17824 */ /* 0x000fe400078e0215 */
[----:B------:R-:W-:Y:S02]  /*63b0*/  IMAD.IADD R11, R11, 0x1, R3 ;  /* 0x000000010b0b7824 */ /* 0x000fe400078e0203 */
[----:B------:R-:W-:Y:S02]  /*63c0*/  IMAD R7, R86, 0x80, R209 ;  /* 0x0000008056077824 */ /* 0x000fe400078e02d1 */
[----:B------:R-:W-:-:S02]  /*63d0*/  IMAD R9, R9, c[0x0][0x1c0], RZ ;  /* 0x0000700009097a24 */ /* 0x000fc400078e02ff */
[----:B------:R-:W-:-:S04]  /*63e0*/  @P1 IMAD.HI.U32 R0, R7, c[0x0][0x2c8], RZ ;  /* 0x0000b20007001a27 */ /* 0x000fc800078e00ff */
[----:B------:R-:W-:Y:S01]  /*63f0*/  IMAD.MOV.U32 R3, RZ, RZ, R7 ;  /* 0x000000ffff037224 */ /* 0x000fe200078e0007 */
[----:B------:R-:W-:Y:S01]  /*6400*/  @P1 SHF.R.U32.HI R3, RZ, c[0x0][0x2cc], R0 ;  /* 0x0000b300ff031a19 */ /* 0x000fe20000011600 */
[C---:B------:R-:W-:Y:S02]  /*6410*/  IMAD R9, R4.reuse, c[0x0][0x1c4], R9 ;  /* 0x0000710004097a24 */ /* 0x040fe400078e0209 */
[----:B------:R-:W-:Y:S01]  /*6420*/  IMAD.WIDE.U32 R4, R4, c[0x0][0x1c0], R10 ;  /* 0x0000700004047a25 */ /* 0x000fe200078e000a */
[----:B------:R-:W-:-:S03]  /*6430*/  SHF.R.S32.HI R0, RZ, 0x1f, R3 ;  /* 0x0000001fff007819 */ /* 0x000fc60000011403 */
[----:B------:R-:W-:Y:S02]  /*6440*/  IMAD.MOV R2, RZ, RZ, -R3 ;  /* 0x000000ffff027224 */ /* 0x000fe400078e0a03 */
[----:B------:R-:W-:Y:S02]  /*6450*/  IMAD.IADD R5, R5, 0x1, R9 ;  /* 0x0000000105057824 */ /* 0x000fe400078e0209 */
[----:B------:R-:W-:Y:S02]  /*6460*/  IMAD R2, R2, c[0x0][0x2c4], R7 ;  /* 0x0000b10002027a24 */ /* 0x000fe400078e0207 */
[----:B------:R-:W-:Y:S02]  /*6470*/  IMAD R0, R0, c[0x0][0x1b0], RZ ;  /* 0x00006c0000007a24 */ /* 0x000fe400078e02ff */
[C---:B------:R-:W-:Y:S01]  /*6480*/  IMAD.WIDE.U32 R8, R3.reuse, c[0x0][0x1b0], R4 ;  /* 0x00006c0003087a25 */ /* 0x040fe200078e0004 */
[----:B------:R-:W-:Y:S02]  /*6490*/  SHF.R.S32.HI R7, RZ, 0x1f, R2 ;  /* 0x0000001fff077819 */ /* 0x000fe40000011402 */
[----:B------:R-:W-:Y:S01]  /*64a0*/  LOP3.LUT R5, R22, 0xfffffff0, RZ, 0xc0, !PT ;  /* 0xfffffff016057812 */ /* 0x000fe200078ec0ff */
[----:B------:R-:W-:-:S02]  /*64b0*/  IMAD R0, R3, c[0x0][0x1b4], R0 ;  /* 0x00006d0003007a24 */ /* 0x000fc400078e0200 */
[----:B------:R-:W-:Y:S02]  /*64c0*/  IMAD R7, R7, c[0x0][0x1a8], RZ ;  /* 0x00006a0007077a24 */ /* 0x000fe400078e02ff */
[----:B------:R-:W-:Y:S01]  /*64d0*/  IMAD.IADD R5, R84, 0x1, -R5 ;  /* 0x0000000154057824 */ /* 0x000fe200078e0a05 */
[----:B------:R-:W-:Y:S01]  /*64e0*/  IADD3 R9, R9, R0, RZ ;  /* 0x0000000009097210 */ /* 0x000fe20007ffe0ff */
[C---:B------:R-:W-:Y:S02]  /*64f0*/  IMAD R7, R2.reuse, c[0x0][0x1ac], R7 ;  /* 0x00006b0002077a24 */ /* 0x040fe400078e0207 */
[----:B------:R-:W-:Y:S01]  /*6500*/  IMAD.SHL.U32 R11, R21, 0x40, RZ ;  /* 0x00000040150b7824 */ /* 0x000fe200078e00ff */
[----:B------:R-:W-:Y:S01]  /*6510*/  SHF.R.S32.HI R0, RZ, 0x1f, R5 ;  /* 0x0000001fff007819 */ /* 0x000fe20000011405 */
[----:B------:R-:W-:-:S03]  /*6520*/  IMAD.WIDE.U32 R2, R2, c[0x0][0x1a8], R8 ;  /* 0x00006a0002027a25 */ /* 0x000fc600078e0008 */
[----:B------:R-:W-:Y:S01]  /*6530*/  LOP3.LUT R11, R11, 0x1c0, RZ, 0xc0, !PT ;  /* 0x000001c00b0b7812 */ /* 0x000fe200078ec0ff */
[----:B------:R-:W-:Y:S01]  /*6540*/  IMAD.IADD R6, R3, 0x1, R7 ;  /* 0x0000000103067824 */ /* 0x000fe200078e0207 */
[----:B------:R-:W-:Y:S01]  /*6550*/  LEA R9, P0, R2, c[0x0][0x160], 0x1 ;  /* 0x0000580002097a11 */ /* 0x000fe200078008ff */
[----:B------:R-:W-:Y:S01]  /*6560*/  IMAD R8, R86, 0x80, R21 ;  /* 0x0000008056087824 */ /* 0x000fe200078e0215 */
[----:B------:R-:W-:Y:S01]  /*6570*/  LEA.HI R7, R0, R5, RZ, 0x3 ;  /* 0x0000000500077211 */ /* 0x000fe200078f18ff */
[----:B------:R-:W-:Y:S01]  /*6580*/  IMAD.SHL.U32 R134, R16, 0x8, RZ ;  /* 0x0000000810867824 */ /* 0x000fe200078e00ff */
[----:B------:R-:W-:Y:S01]  /*6590*/  LEA.HI.X R6, R2, c[0x0][0x164], R6, 0x1, P0 ;  /* 0x0000590002067a11 */ /* 0x000fe200000f0c06 */
[----:B------:R1:W2:Y:S01]  /*65a0*/  SHFL.IDX PT, R10, R9, RZ, 0x181f ;  /* 0x00181fff090a7589 */ /* 0x0002a200000e0000 */
[----:B------:R-:W-:Y:S02]  /*65b0*/  ISETP.GE.AND P0, PT, R8, R45, PT ;  /* 0x0000002d0800720c */ /* 0x000fe40003f06270 */
[----:B------:R-:W-:-:S02]  /*65c0*/  LOP3.LUT R20, R7, 0xfffffff8, RZ, 0xc0, !PT ;  /* 0xfffffff807147812 */ /* 0x000fc400078ec0ff */
[C---:B------:R-:W-:Y:S02]  /*65d0*/  IADD3 R17, R134.reuse, 0x80, RZ ;  /* 0x0000008086117810 */ /* 0x040fe40007ffe0ff */
[----:B------:R-:W-:Y:S02]  /*65e0*/  IADD3 R18, R134, 0x40, RZ ;  /* 0x0000004086127810 */ /* 0x000fe40007ffe0ff */
[----:B------:R-:W-:Y:S02]  /*65f0*/  LEA.HI R2, R25, R84, RZ, 0x6 ;  /* 0x0000005419027211 */ /* 0x000fe400078f30ff */
[----:B------:R-:W-:Y:S02]  /*6600*/  SHF.R.U32.HI R3, RZ, 0x3, R11 ;  /* 0x00000003ff037819 */ /* 0x000fe4000001160b */
[----:B------:R-:W-:Y:S01]  /*6610*/  LOP3.LUT R0, R11, 0x38, R134, 0xf8, !PT ;  /* 0x000000380b007812 */ /* 0x000fe200078ef886 */
[----:B------:R-:W-:Y:S01]  /*6620*/  IMAD.SHL.U32 R2, R2, 0x8, RZ ;  /* 0x0000000802027824 */ /* 0x000fe200078e00ff */
[----:B------:R-:W-:Y:S01]  /*6630*/  IADD3 R20, R5, -R20, RZ ;  /* 0x8000001405147210 */ /* 0x000fe20007ffe0ff */
[----:B------:R-:W-:Y:S01]  /*6640*/  IMAD.MOV.U32 R5, RZ, RZ, 0x20 ;  /* 0x00000020ff057424 */ /* 0x000fe200078e00ff */
[----:B------:R-:W-:Y:S01]  /*6650*/  ISETP.GE.AND P5, PT, R134, c[0x0][0x198], PT ;  /* 0x0000660086007a0c */ /* 0x000fe20003fa6270 */
[----:B------:R1:W3:Y:S01]  /*6660*/  SHFL.IDX PT, R11, R6, RZ, 0x181f ;  /* 0x00181fff060b7589 */ /* 0x0002e200000e0000 */
[----:B------:R-:W-:-:S02]  /*6670*/  ISETP.GE.AND P4, PT, R17, c[0x0][0x198], PT ;  /* 0x0000660011007a0c */ /* 0x000fc40003f86270 */
[----:B------:R-:W-:Y:S02]  /*6680*/  ISETP.GE.AND P3, PT, R18, c[0x0][0x198], PT ;  /* 0x0000660012007a0c */ /* 0x000fe40003f66270 */
[----:B------:R-:W-:Y:S01]  /*6690*/  LOP3.LUT R3, R0, R3, RZ, 0x3c, !PT ;  /* 0x0000000300037212 */ /* 0x000fe200078e3cff */
[----:B------:R-:W-:Y:S01]  /*66a0*/  IMAD.MOV.U32 R0, RZ, RZ, 0x10 ;  /* 0x00000010ff007424 */ /* 0x000fe200078e00ff */
[----:B------:R-:W-:Y:S02]  /*66b0*/  R2P PR, R20, 0x6 ;  /* 0x0000000614007804 */ /* 0x000fe40000000000 */
[----:B------:R-:W-:Y:S02]  /*66c0*/  LOP3.LUT R2, R3, 0xfffffe00, R2, 0xf8, !PT ;  /* 0xfffffe0003027812 */ /* 0x000fe400078ef802 */
[----:B------:R-:W-:Y:S02]  /*66d0*/  LEA.HI R3, R25, R84, RZ, 0x5 ;  /* 0x0000005419037211 */ /* 0x000fe400078f28ff */
[----:B------:R-:W-:-:S02]  /*66e0*/  SEL R0, R0, 0xfffffff0, !P1 ;  /* 0xfffffff000007807 */ /* 0x000fc40004800000 */
[----:B------:R-:W-:Y:S01]  /*66f0*/  SEL R5, R5, 0xffffffe0, !P2 ;  /* 0xffffffe005057807 */ /* 0x000fe20005000000 */
[----:B------:R-:W-:Y:S01]  /*6700*/  @!P6 IMAD.MOV.U32 R210, RZ, RZ, R201 ;  /* 0x000000ffffd2e224 */ /* 0x000fe200078e00c9 */
[----:B------:R-:W-:Y:S05]  /*6710*/  @P0 BRA `(.L_x_93) ;  /* 0x000000e000000947 */ /* 0x000fea0003800000 */
[----:B-123--:R-:W-:Y:S01]  /*6720*/  SHF.R.S32.HI R15, RZ, 0x1f, R18 ;  /* 0x0000001fff0f7819 */ /* 0x00efe20000011412 */
[----:B------:R-:W-:Y:S01]  /*6730*/  IMAD.WIDE R26, R134, 0x2, R10 ;  /* 0x00000002861a7825 */ /* 0x000fe200078e020a */
[----:B------:R-:W-:Y:S02]  /*6740*/  SHF.R.S32.HI R4, RZ, 0x1f, R17 ;  /* 0x0000001fff047819 */ /* 0x000fe40000011411 */
[----:B------:R-:W-:Y:S02]  /*6750*/  LEA.HI R15, R15, R18, RZ, 0x3 ;  /* 0x000000120f0f7211 */ /* 0x000fe400078f18ff */
[----:B------:R-:W-:Y:S01]  /*6760*/  LEA.HI R13, R4, R17, RZ, 0x3 ;  /* 0x00000011040d7211 */ /* 0x000fe200078f18ff */
[----:B------:R-:W-:Y:S01]  /*6770*/  IMAD.SHL.U32 R4, R2, 0x2, RZ ;  /* 0x0000000202047824 */ /* 0x000fe200078e00ff */
[----:B------:R-:W-:-:S02]  /*6780*/  LOP3.LUT R15, R15, 0xfffffff8, RZ, 0xc0, !PT ;  /* 0xfffffff80f0f7812 */ /* 0x000fc400078ec0ff */
[----:B------:R-:W-:Y:S02]  /*6790*/  LOP3.LUT R13, R13, 0xfffffff8, RZ, 0xc0, !PT ;  /* 0xfffffff80d0d7812 */ /* 0x000fe400078ec0ff */
[----:B------:R-:W-:Y:S01]  /*67a0*/  @!PT LDS RZ, [RZ] ;  /* 0x00000000fffff984 */ /* 0x000fe20000000800 */
[----:B------:R1:W-:Y:S01]  /*67b0*/  LDGSTS.E.BYPASS.LTC128B.128 [R4+0xc100], [R26.64], !P5 ;  /* 0x0c1000001a047fae */ /* 0x0003e2000e901d46 */
[----:B------:R-:W-:-:S04]  /*67c0*/  IMAD.WIDE R14, R15, 0x2, R10 ;  /* 0x000000020f0e7825 */ /* 0x000fc800078e020a */
[----:B------:R-:W-:Y:S01]  /*67d0*/  IMAD.WIDE R10, R13, 0x2, R10 ;  /* 0x000000020d0a7825 */ /* 0x000fe200078e020a */
[----:B------:R1:W-:Y:S04]  /*67e0*/  LDGSTS.E.BYPASS.LTC128B.128 [R4+0x10100], [R14.64], !P3 ;  /* 0x101000000e047fae */ /* 0x0003e8000d901d46 */
[----:B------:R1:W-:Y:S02]  /*67f0*/  LDGSTS.E.BYPASS.LTC128B.128 [R4+0x14100], [R10.64], !P4 ;  /* 0x141000000a047fae */ /* 0x0003e4000e101d46 */
.L_x_93:
[----:B-123--:R-:W-:Y:S05]  /*6800*/  BSYNC B0 ;  /* 0x0000000000007941 */ /* 0x00efea0003800000 */
.L_x_92:
        /* <DEDUP_REMOVED lines=20> */
.L_x_95:
[----:B------:R-:W-:Y:S05]  /*6950*/  BSYNC B0 ;  /* 0x0000000000007941 */ /* 0x000fea0003800000 */
.L_x_94:
[----:B------:R-:W-:Y:S01]  /*6960*/  IADD3 R4, R8, 0x40, RZ ;  /* 0x0000004008047810 */ /* 0x000fe20007ffe0ff */
[----:B--2---:R2:W4:Y:S01]  /*6970*/  SHFL.IDX PT, R13, R6, 0x2, 0x181f ;  /* 0x00581f00060d7f89 */ /* 0x00452200000e0000 */
[----:B------:R-:W-:Y:S02]  /*6980*/  BSSY B0, `(.L_x_96) ;  /* 0x0000012000007945 */ /* 0x000fe40003800000 */
[----:B------:R-:W-:Y:S01]  /*6990*/  ISETP.GE.AND P0, PT, R4, R45, PT ;  /* 0x0000002d0400720c */ /* 0x000fe20003f06270 */
[----:B---3--:R2:W3:-:S12]  /*69a0*/  SHFL.IDX PT, R12, R9, 0x2, 0x181f ;  /* 0x00581f00090c7f89 */ /* 0x0084d800000e0000 */
[----:B------:R-:W-:Y:S05]  /*69b0*/  @P0 BRA `(.L_x_97) ;  /* 0x000000e000000947 */ /* 0x000fea0003800000 */
[----:B------:R-:W-:Y:S01]  /*69c0*/  SHF.R.S32.HI R11, RZ, 0x1f, R18 ;  /* 0x0000001fff0b7819 */ /* 0x000fe20000011412 */
[----:B---34-:R-:W-:Y:S01]  /*69d0*/  IMAD.WIDE R14, R134, 0x2, R12 ;  /* 0x00000002860e7825 */ /* 0x018fe200078e020c */
        /* <DEDUP_REMOVED lines=12> */
.L_x_97:
[----:B------:R-:W-:Y:S05]  /*6aa0*/  BSYNC B0 ;  /* 0x0000000000007941 */ /* 0x000fea0003800000 */
.L_x_96:
[----:B------:R-:W-:Y:S01]  /*6ab0*/  IADD3 R10, R8, 0x60, RZ ;  /* 0x00000060080a7810 */ /* 0x000fe20007ffe0ff */
[----:B---3--:R3:W-:Y:S01]  /*6ac0*/  SHFL.IDX PT, R12, R9, 0x3, 0x181f ;  /* 0x00781f00090c7f89 */ /* 0x0087e200000e0000 */
[----:B------:R-:W-:Y:S01]  /*6ad0*/  IMAD.MOV.U32 R204, RZ, RZ, c[0x0][0x2b8] ;  /* 0x0000ae00ffcc7624 */ /* 0x000fe200078e00ff */
[----:B------:R-:W-:Y:S01]  /*6ae0*/  IADD3 R4, R83, -0x40, RZ ;  /* 0xffffffc053047810 */ /* 0x000fe20007ffe0ff */
[----:B------:R-:W-:Y:S01]  /*6af0*/  IMAD.MOV.U32 R206, RZ, RZ, RZ ;  /* 0x000000ffffce7224 */ /* 0x000fe200078e00ff */
[----:B------:R-:W-:Y:S01]  /*6b00*/  ISETP.GE.AND P0, PT, R10, R45, PT ;  /* 0x0000002d0a00720c */ /* 0x000fe20003f06270 */
[----:B----4-:R4:W1:Y:S01]  /*6b10*/  SHFL.IDX PT, R13, R6, 0x3, 0x181f ;  /* 0x00781f00060d7f89 */ /* 0x01086200000e0000 */
[----:B-----5:R-:W-:Y:S01]  /*6b20*/  SHF.R.S32.HI R10, RZ, 0x1f, R210 ;  /* 0x0000001fff0a7819 */ /* 0x020fe200000114d2 */
[----:B------:R-:W-:Y:S01]  /*6b30*/  IMAD.IADD R8, R209, 0x1, R4 ;  /* 0x00000001d1087824 */ /* 0x000fe200078e0204 */
[----:B------:R-:W-:-:S02]  /*6b40*/  ISETP.NE.AND P2, PT, R204, 0x1, PT ;  /* 0x00000001cc00780c */ /* 0x000fc40003f45270 */
[----:B------:R-:W-:Y:S01]  /*6b50*/  LOP3.LUT R89, R89, 0xfffffffd, RZ, 0xc0, !PT ;  /* 0xfffffffd59597812 */ /* 0x000fe200078ec0ff */
[----:B------:R-:W-:Y:S01]  /*6b60*/  IMAD R205, R10, c[0x0][0x2b0], RZ ;  /* 0x0000ac000acd7a24 */ /* 0x000fe200078e02ff */
[C---:B------:R-:W-:Y:S01]  /*6b70*/  ISETP.GE.AND P1, PT, R8.reuse, R85, PT ;  /* 0x000000550800720c */ /* 0x040fe20003f26270 */
[----:B------:R-:W-:Y:S02]  /*6b80*/  IMAD.IADD R207, R8, 0x1, R200 ;  /* 0x0000000108cf7824 */ /* 0x000fe400078e02c8 */
[C---:B------:R-:W-:Y:S01]  /*6b90*/  IMAD R205, R210.reuse, c[0x0][0x2b4], R205 ;  /* 0x0000ad00d2cd7a24 */ /* 0x040fe200078e02cd */
[----:B------:R-:W-:Y:S01]  /*6ba0*/  ISETP.GT.OR P1, PT, R209, 0x3f, P1 ;  /* 0x0000003fd100780c */ /* 0x000fe20000f24670 */
[----:B------:R-:W-:Y:S01]  /*6bb0*/  IMAD.MOV.U32 R8, RZ, RZ, R207 ;  /* 0x000000ffff087224 */ /* 0x000fe200078e00cf */
[----:B------:R-:W-:Y:S01]  /*6bc0*/  @!P0 SHF.R.S32.HI R24, RZ, 0x1f, R17 ;  /* 0x0000001fff188819 */ /* 0x000fe20000011411 */
[----:B------:R-:W-:Y:S02]  /*6bd0*/  IMAD.WIDE.U32 R210, R210, c[0x0][0x2b0], RZ ;  /* 0x0000ac00d2d27a25 */ /* 0x000fe400078e00ff */
[----:B------:R-:W-:-:S02]  /*6be0*/  @P2 LOP3.LUT R89, R89, 0x2, RZ, 0xfc, !PT ;  /* 0x0000000259592812 */ /* 0x000fc400078efcff */
[----:B-123--:R-:W-:Y:S01]  /*6bf0*/  @!P0 SHF.R.S32.HI R9, RZ, 0x1f, R18 ;  /* 0x0000001fff098819 */ /* 0x00efe20000011412 */
[----:B------:R-:W-:-:S03]  /*6c00*/  @P2 IMAD.HI.U32 R11, R207, c[0x0][0x2bc], RZ ;  /* 0x0000af00cf0b2a27 */ /* 0x000fc600078e00ff */
[----:B------:R-:W-:Y:S01]  /*6c10*/  @!P0 LEA.HI R10, R9, R18, RZ, 0x3 ;  /* 0x00000012090a8211 */ /* 0x000fe200078f18ff */
[----:B----4-:R-:W-:Y:S01]  /*6c20*/  @!P0 IMAD.SHL.U32 R6, R2, 0x2, RZ ;  /* 0x0000000202068824 */ /* 0x010fe200078e00ff */
[----:B------:R-:W-:Y:S01]  /*6c30*/  @!P0 LEA.HI R9, R24, R17, RZ, 0x3 ;  /* 0x0000001118098211 */ /* 0x000fe200078f18ff */
[----:B------:R-:W-:Y:S01]  /*6c40*/  @!P0 IMAD.WIDE R14, R134, 0x2, R12 ;  /* 0x00000002860e8825 */ /* 0x000fe200078e020c */
[----:B------:R-:W-:Y:S02]  /*6c50*/  @!P0 LOP3.LUT R10, R10, 0xfffffff8, RZ, 0xc0, !PT ;  /* 0xfffffff80a0a8812 */ /* 0x000fe400078ec0ff */
[----:B------:R-:W-:Y:S01]  /*6c60*/  @!P0 LOP3.LUT R9, R9, 0xfffffff8, RZ, 0xc0, !PT ;  /* 0xfffffff809098812 */ /* 0x000fe200078ec0ff */
[----:B------:R-:W-:Y:S01]  /*6c70*/  IMAD.IADD R205, R211, 0x1, R205 ;  /* 0x00000001d3cd7824 */ /* 0x000fe200078e02cd */
[----:B------:R-:W-:Y:S01]  /*6c80*/  @!PT LDS RZ, [RZ] ;  /* 0x00000000fffff984 */ /* 0x000fe20000000800 */
[----:B------:R1:W-:Y:S01]  /*6c90*/  @!P0 LDGSTS.E.BYPASS.LTC128B.128 [R6+0xf100], [R14.64], !P5 ;  /* 0x0f1000000e068fae */ /* 0x0003e2000e901d46 */
[----:B------:R-:W-:Y:S01]  /*6ca0*/  @!P0 IMAD.WIDE R28, R10, 0x2, R12 ;  /* 0x000000020a1c8825 */ /* 0x000fe200078e020c */
[----:B------:R-:W-:-:S03]  /*6cb0*/  @P2 SHF.R.U32.HI R8, RZ, c[0x0][0x2c0], R11 ;  /* 0x0000b000ff082a19 */ /* 0x000fc6000001160b */
[----:B------:R-:W-:Y:S01]  /*6cc0*/  @!P0 IMAD.WIDE R12, R9, 0x2, R12 ;  /* 0x00000002090c8825 */ /* 0x000fe200078e020c */
[----:B------:R1:W-:Y:S01]  /*6cd0*/  @!P0 LDGSTS.E.BYPASS.LTC128B.128 [R6+0x13100], [R28.64], !P3 ;  /* 0x131000001c068fae */ /* 0x0003e2000d901d46 */
[----:B------:R-:W-:-:S03]  /*6ce0*/  @!P1 IADD3 R11, P2, R8, R210, RZ ;  /* 0x000000d2080b9210 */ /* 0x000fc60007f5e0ff */
[----:B------:R1:W-:Y:S01]  /*6cf0*/  @!P0 LDGSTS.E.BYPASS.LTC128B.128 [R6+0x17100], [R12.64], !P4 ;  /* 0x171000000c068fae */ /* 0x0003e2000e101d46 */
[----:B------:R-:W-:Y:S02]  /*6d00*/  @!P1 LEA.HI.X.SX32 R10, R8, R205, 0x1, P2 ;  /* 0x000000cd080a9211 */ /* 0x000fe400010f0eff */
[C---:B------:R-:W-:Y:S01]  /*6d10*/  @!P1 LEA R26, P2, R11.reuse, c[0x0][0x2a0], 0x2 ;  /* 0x0000a8000b1a9a11 */ /* 0x040fe200078410ff */
[----:B------:R-:W0:Y:S03]  /*6d20*/  LDGDEPBAR ;  /* 0x00000000000079af */ /* 0x000e260000000000 */
[----:B------:R-:W-:Y:S01]  /*6d30*/  @!P1 LEA.HI.X R27, R11, c[0x0][0x2a4], R10, 0x2, P2 ;  /* 0x0000a9000b1b9a11 */ /* 0x000fe200010f140a */
[----:B------:R-:W-:Y:S06]  /*6d40*/  BAR.SYNC.DEFER_BLOCKING 0x0 ;  /* 0x0000000000007b1d */ /* 0x000fec0000010000 */
[----:B------:R-:W2:Y:S01]  /*6d50*/  @!P1 LDG.E R206, [R26.64] ;  /* 0x000000061ace9981 */ /* 0x000ea2000c1e1900 */
[----:B------:R-:W-:Y:S01]  /*6d60*/  IMAD.MOV R8, RZ, RZ, -R8 ;  /* 0x000000ffff087224 */ /* 0x000fe200078e0a08 */
[----:B------:R-:W-:Y:S01]  /*6d70*/  ISETP.GE.AND P6, PT, R134, c[0x0][0x1d4], PT ;  /* 0x0000750086007a0c */ /* 0x000fe20003fc6270 */
[----:B-1----:R-:W-:Y:S01]  /*6d80*/  IMAD R6, R88, c[0x0][0x1e8], RZ ;  /* 0x00007a0058067a24 */ /* 0x002fe200078e02ff */
[----:B------:R-:W-:Y:S01]  /*6d90*/  ISETP.GE.AND P5, PT, R18, c[0x0][0x1d4], PT ;  /* 0x0000750012007a0c */ /* 0x000fe20003fa6270 */
[----:B------:R-:W-:Y:S01]  /*6da0*/  IMAD R207, R8, c[0x0][0x2b8], R207 ;  /* 0x0000ae0008cf7a24 */ /* 0x000fe200078e02cf */
[----:B------:R-:W-:Y:S01]  /*6db0*/  ISETP.GE.AND P4, PT, R17, c[0x0][0x1d4], PT ;  /* 0x0000750011007a0c */ /* 0x000fe20003f86270 */
[----:B------:R-:W-:Y:S01]  /*6dc0*/  IMAD.WIDE.U32 R80, R199, c[0x0][0x1e8], RZ ;  /* 0x00007a00c7507a25 */ /* 0x000fe200078e00ff */
[----:B------:R-:W-:-:S02]  /*6dd0*/  ISETP.GT.AND P3, PT, R209, 0x3f, PT ;  /* 0x0000003fd100780c */ /* 0x000fc40003f64270 */
[----:B------:R-:W-:Y:S01]  /*6de0*/  SHF.R.S32.HI R24, RZ, 0x1f, R207 ;  /* 0x0000001fff187819 */ /* 0x000fe200000114cf */
[----:B------:R-:W-:-:S04]  /*6df0*/  IMAD.WIDE.U32 R8, R207, c[0x0][0x1e0], RZ ;  /* 0x00007800cf087a25 */ /* 0x000fc800078e00ff */
[----:B------:R-:W-:Y:S02]  /*6e00*/  IMAD R10, R24, c[0x0][0x1e0], RZ ;  /* 0x00007800180a7a24 */ /* 0x000fe400078e02ff */
[----:B------:R-:W-:Y:S02]  /*6e10*/  IMAD R203, R199, c[0x0][0x1ec], R6 ;  /* 0x00007b00c7cb7a24 */ /* 0x000fe400078e0206 */
[----:B------:R-:W-:Y:S02]  /*6e20*/  IMAD R10, R207, c[0x0][0x1e4], R10 ;  /* 0x00007900cf0a7a24 */ /* 0x000fe400078e020a */
[----:B------:R-:W-:Y:S02]  /*6e30*/  IMAD.IADD R203, R81, 0x1, R203 ;  /* 0x0000000151cb7824 */ /* 0x000fe400078e02cb */
[----:B------:R-:W-:Y:S02]  /*6e40*/  IMAD.IADD R11, R9, 0x1, R10 ;  /* 0x00000001090b7824 */ /* 0x000fe400078e020a */
[----:B------:R-:W-:-:S02]  /*6e50*/  IMAD.MOV.U32 R10, RZ, RZ, R8 ;  /* 0x000000ffff0a7224 */ /* 0x000fc400078e0008 */
[----:B------:R-:W-:Y:S02]  /*6e60*/  IMAD.IADD R4, R85, 0x1, -R4 ;  /* 0x0000000155047824 */ /* 0x000fe400078e0a04 */
[----:B------:R-:W-:Y:S02]  /*6e70*/  IMAD R88, R88, c[0x0][0x210], RZ ;  /* 0x0000840058587a24 */ /* 0x000fe400078e02ff */
[----:B------:R-:W-:-:S05]  /*6e80*/  IMAD.IADD R44, R4, 0x1, -R21 ;  /* 0x00000001042c7824 */ /* 0x000fca00078e0a15 */
[----:B------:R-:W-:-:S13]  /*6e90*/  ISETP.GE.AND P1, PT, R44, 0x1, PT ;  /* 0x000000012c00780c */ /* 0x000fda0003f26270 */
[----:B------:R-:W-:Y:S01]  /*6ea0*/  @P1 IMAD.SHL.U32 R12, R2, 0x2, RZ ;  /* 0x00000002020c1824 */ /* 0x000fe200078e00ff */
[----:B--2---:R-:W-:Y:S01]  /*6eb0*/  SHF.R.S32.HI R23, RZ, 0x1f, R206 ;  /* 0x0000001fff177819 */ /* 0x004fe200000114ce */
[----:B------:R-:W-:-:S04]  /*6ec0*/  IMAD.WIDE.U32 R10, R206, c[0x0][0x1f0], R10 ;  /* 0x00007c00ce0a7a25 */ /* 0x000fc800078e000a */
[----:B------:R-:W-:-:S04]  /*6ed0*/  IMAD R9, R23, c[0x0][0x1f0], RZ ;  /* 0x00007c0017097a24 */ /* 0x000fc800078e02ff */
[----:B------:R-:W-:Y:S01]  /*6ee0*/  IMAD R8, R206, c[0x0][0x1f4], R9 ;  /* 0x00007d00ce087a24 */ /* 0x000fe200078e0209 */
[----:B------:R-:W-:Y:S02]  /*6ef0*/  IADD3 R9, P0, R80, R10, RZ ;  /* 0x0000000a50097210 */ /* 0x000fe40007f1e0ff */
[----:B------:R-:W-:Y:S02]  /*6f00*/  @P1 SHF.R.S32.HI R10, RZ, 0x1f, R17 ;  /* 0x0000001fff0a1819 */ /* 0x000fe40000011411 */
[----:B------:R-:W-:Y:S02]  /*6f10*/  IADD3.X R8, R203, R11, R8, P0, !PT ;  /* 0x0000000bcb087210 */ /* 0x000fe400007fe408 */
[C---:B------:R-:W-:Y:S02]  /*6f20*/  LEA R19, P0, R9.reuse, c[0x0][0x1c8], 0x1 ;  /* 0x0000720009137a11 */ /* 0x040fe400078008ff */
[----:B------:R-:W-:Y:S02]  /*6f30*/  @P1 SHF.R.S32.HI R11, RZ, 0x1f, R18 ;  /* 0x0000001fff0b1819 */ /* 0x000fe40000011412 */
[----:B------:R-:W-:Y:S01]  /*6f40*/  LEA.HI.X R8, R9, c[0x0][0x1cc], R8, 0x1, P0 ;  /* 0x0000730009087a11 */ /* 0x000fe200000f0c08 */
[----:B------:R-:W-:Y:S01]  /*6f50*/  SHFL.IDX PT, R26, R19, RZ, 0x181f ;  /* 0x00181fff131a7589 */ /* 0x000fe200000e0000 */
[----:B------:R-:W-:-:S02]  /*6f60*/  ISETP.GE.AND P0, PT, R44, 0x21, PT ;  /* 0x000000212c00780c */ /* 0x000fc40003f06270 */
[----:B------:R-:W-:Y:S01]  /*6f70*/  @P1 LEA.HI R11, R11, R18, RZ, 0x3 ;  /* 0x000000120b0b1211 */ /* 0x000fe200078f18ff */
[----:B------:R-:W1:Y:S01]  /*6f80*/  SHFL.IDX PT, R27, R8, RZ, 0x181f ;  /* 0x00181fff081b7589 */ /* 0x000e6200000e0000 */
[----:B------:R-:W-:Y:S02]  /*6f90*/  @P1 LEA.HI R10, R10, R17, RZ, 0x3 ;  /* 0x000000110a0a1211 */ /* 0x000fe400078f18ff */
[----:B------:R-:W-:Y:S01]  /*6fa0*/  @P1 LOP3.LUT R11, R11, 0xfffffff8, RZ, 0xc0, !PT ;  /* 0xfffffff80b0b1812 */ /* 0x000fe200078ec0ff */
[----:B------:R2:W-:Y:S01]  /*6fb0*/  SHFL.IDX PT, R14, R19, 0x1, 0x181f ;  /* 0x00381f00130e7f89 */ /* 0x0005e200000e0000 */
[----:B------:R-:W-:-:S03]  /*6fc0*/  @P1 LOP3.LUT R10, R10, 0xfffffff8, RZ, 0xc0, !PT ;  /* 0xfffffff80a0a1812 */ /* 0x000fc600078ec0ff */
[----:B------:R3:W4:Y:S02]  /*6fd0*/  SHFL.IDX PT, R15, R8, 0x1, 0x181f ;  /* 0x00381f00080f7f89 */ /* 0x00072400000e0000 */
[----:B------:R-:W-:Y:S01]  /*6fe0*/  @P0 SHF.R.S32.HI R13, RZ, 0x1f, R18 ;  /* 0x0000001fff0d0819 */ /* 0x000fe20000011412 */
[----:B------:R-:W-:Y:S01]  /*6ff0*/  @P0 IMAD.SHL.U32 R9, R2, 0x2, RZ ;  /* 0x0000000202090824 */ /* 0x000fe200078e00ff */
[----:B------:R-:W-:-:S04]  /*7000*/  @P0 SHF.R.S32.HI R6, RZ, 0x1f, R17 ;  /* 0x0000001fff060819 */ /* 0x000fc80000011411 */
[----:B------:R-:W-:-:S04]  /*7010*/  @P0 LEA.HI R6, R6, R17, RZ, 0x3 ;  /* 0x0000001106060211 */ /* 0x000fc800078f18ff */
[----:B------:R-:W-:Y:S01]  /*7020*/  @P0 LOP3.LUT R6, R6, 0xfffffff8, RZ, 0xc0, !PT ;  /* 0xfffffff806060812 */ /* 0x000fe200078ec0ff */
[----:B-1----:R-:W-:Y:S01]  /*7030*/  @P1 IMAD.WIDE R30, R134, 0x2, R26 ;  /* 0x00000002861e1825 */ /* 0x002fe200078e021a */
[----:B--2---:R-:W-:-:S03]  /*7040*/  SHF.R.S32.HI R19, RZ, 0x5, R3 ;  /* 0x00000005ff137819 */ /* 0x004fc60000011403 */
[--C-:B------:R-:W-:Y:S01]  /*7050*/  @P1 IMAD.WIDE R28, R11, 0x2, R26.reuse ;  /* 0x000000020b1c1825 */ /* 0x100fe200078e021a */
[----:B------:R1:W-:Y:S01]  /*7060*/  @P1 LDGSTS.E.BYPASS.LTC128B.128 [R12+0x6100], [R30.64], !P6 ;  /* 0x061000001e0c1fae */ /* 0x0003e2000f101d46 */
[----:B---3--:R-:W-:Y:S02]  /*7070*/  @P0 LEA.HI R8, R13, R18, RZ, 0x3 ;  /* 0x000000120d080211 */ /* 0x008fe400078f18ff */
[----:B------:R-:W-:Y:S01]  /*7080*/  @P1 IMAD.WIDE R10, R10, 0x2, R26 ;  /* 0x000000020a0a1825 */ /* 0x000fe200078e021a */
[----:B------:R1:W-:Y:S01]  /*7090*/  @P1 LDGSTS.E.BYPASS.LTC128B.128 [R12+0x8100], [R28.64], !P5 ;  /* 0x081000001c0c1fae */ /* 0x0003e2000e901d46 */
[----:B------:R-:W-:Y:S02]  /*70a0*/  @P0 LOP3.LUT R8, R8, 0xfffffff8, RZ, 0xc0, !PT ;  /* 0xfffffff808080812 */ /* 0x000fe400078ec0ff */
[--C-:B----4-:R-:W-:Y:S01]  /*70b0*/  @P0 IMAD.WIDE R34, R134, 0x2, R14.reuse ;  /* 0x0000000286220825 */ /* 0x110fe200078e020e */
[----:B------:R1:W-:Y:S03]  /*70c0*/  @P1 LDGSTS.E.BYPASS.LTC128B.128 [R12+0xa100], [R10.64], !P4 ;  /* 0x0a1000000a0c1fae */ /* 0x0003e6000e101d46 */
[--C-:B------:R-:W-:Y:S01]  /*70d0*/  @P0 IMAD.WIDE R32, R8, 0x2, R14.reuse ;  /* 0x0000000208200825 */ /* 0x100fe200078e020e */
[----:B------:R1:W-:Y:S03]  /*70e0*/  @P0 LDGSTS.E.BYPASS.LTC128B.128 [R9+0x7100], [R34.64], !P6 ;  /* 0x0710000022090fae */ /* 0x0003e6000f101d46 */
[----:B------:R-:W-:Y:S01]  /*70f0*/  @P0 IMAD.WIDE R14, R6, 0x2, R14 ;  /* 0x00000002060e0825 */ /* 0x000fe200078e020e */
[----:B------:R1:W-:Y:S01]  /*7100*/  @P0 LDGSTS.E.BYPASS.LTC128B.128 [R9+0x9100], [R32.64], !P5 ;  /* 0x0910000020090fae */ /* 0x0003e2000e901d46 */
[----:B------:R-:W-:-:S02]  /*7110*/  SEL R6, RZ, 0x10, P4 ;  /* 0x00000010ff067807 */ /* 0x000fc40002000000 */
[C---:B------:R-:W-:Y:S01]  /*7120*/  IMAD.WIDE.U32 R26, R199.reuse, c[0x0][0x210], RZ ;  /* 0x00008400c71a7a25 */ /* 0x040fe200078e00ff */
[----:B------:R1:W-:Y:S01]  /*7130*/  @P0 LDGSTS.E.BYPASS.LTC128B.128 [R9+0xb100], [R14.64], !P4 ;  /* 0x0b1000000e090fae */ /* 0x0003e2000e101d46 */
[----:B------:R-:W-:Y:S02]  /*7140*/  ISETP.LT.AND P0, PT, RZ, c[0x0][0x27c], PT ;  /* 0x00009f00ff007a0c */ /* 0x000fe40003f01270 */
[----:B------:R-:W-:Y:S01]  /*7150*/  IMAD R13, R199, c[0x0][0x214], R88 ;  /* 0x00008500c70d7a24 */ /* 0x000fe200078e0258 */
[----:B------:R-:W0:Y:S03]  /*7160*/  LDGDEPBAR ;  /* 0x00000000000079af */ /* 0x000e260000000000 */
[----:B------:R-:W-:-:S07]  /*7170*/  IMAD.IADD R202, R27, 0x1, R13 ;  /* 0x000000011bca7824 */ /* 0x000fce00078e020d */
[----:B------:R-:W-:Y:S05]  /*7180*/  @P0 BRA `(.L_x_98) ;  /* 0x0000002000000947 */ /* 0x000fea0003800000 */
[----:B------:R-:W-:-:S04]  /*7190*/  DEPBAR.LE SB0, 0x1 ;  /* 0x000080400000791a */ /* 0x000fc80000000000 */
[----:B------:R-:W-:Y:S05]  /*71a0*/  BRA `(.L_x_99) ;  /* 0x00005c1000007947 */ /* 0x000fea0003800000 */
.L_x_98:
[----:B------:R-:W-:Y:S01]  /*71b0*/  SHF.R.S32.HI R8, RZ, 0x1f, R87 ;  /* 0x0000001fff087819 */ /* 0x000fe20000011457 */
[----:B-1----:R-:W-:Y:S01]  /*71c0*/  IMAD.WIDE.U32 R12, R87, c[0x0][0x280], RZ ;  /* 0x0000a000570c7a25 */ /* 0x002fe200078e00ff */
[----:B------:R-:W-:Y:S01]  /*71d0*/  ULDC.U8 UR4, c[0x0][0x298] ;  /* 0x0000a60000047ab9 */ /* 0x000fe20000000000 */
[----:B------:R-:W-:Y:S01]  /*71e0*/  LEA.HI R25, R25, R84, RZ, 0x2 ;  /* 0x0000005419197211 */ /* 0x000fe200078f10ff */
[----:B------:R-:W-:Y:S01]  /*71f0*/  BSSY B2, `(.L_x_99) ;  /* 0x00005bc000027945 */ /* 0x000fe20003800000 */
[C---:B------:R-:W-:Y:S01]  /*7200*/  IMAD R10, R8.reuse, c[0x0][0x280], RZ ;  /* 0x0000a000080a7a24 */ /* 0x040fe200078e02ff */
[----:B------:R-:W-:Y:S01]  /*7210*/  ISETP.NE.AND P1, PT, RZ, UR4, PT ;  /* 0x00000004ff007c0c */ /* 0x000fe2000bf25270 */
[----:B------:R-:W-:Y:S01]  /*7220*/  IMAD R8, R8, c[0x0][0x290], RZ ;  /* 0x0000a40008087a24 */ /* 0x000fe200078e02ff */
[----:B------:R-:W-:Y:S01]  /*7230*/  LEA R48, P0, R12, c[0x0][0x270], 0x1 ;  /* 0x00009c000c307a11 */ /* 0x000fe200078008ff */
[C---:B------:R-:W-:Y:S02]  /*7240*/  IMAD R9, R87.reuse, c[0x0][0x284], R10 ;  /* 0x0000a10057097a24 */ /* 0x040fe400078e020a */
[----:B------:R-:W-:-:S02]  /*7250*/  IMAD R8, R87, c[0x0][0x294], R8 ;  /* 0x0000a50057087a24 */ /* 0x000fc400078e0208 */
[----:B------:R-:W-:Y:S02]  /*7260*/  IMAD.IADD R9, R9, 0x1, R13 ;  /* 0x0000000109097824 */ /* 0x000fe400078e020d */
[----:B------:R-:W-:-:S03]  /*7270*/  IMAD.WIDE.U32 R10, R87, c[0x0][0x290], RZ ;  /* 0x0000a400570a7a25 */ /* 0x000fc600078e00ff */
[----:B------:R-:W-:Y:S01]  /*7280*/  LEA.HI.X R49, R12, c[0x0][0x274], R9, 0x1, P0 ;  /* 0x00009d000c317a11 */ /* 0x000fe200000f0c09 */
[----:B------:R-:W-:Y:S01]  /*7290*/  IMAD.IADD R8, R8, 0x1, R11 ;  /* 0x0000000108087824 */ /* 0x000fe200078e020b */
[----:B------:R-:W-:Y:S02]  /*72a0*/  LOP3.LUT R9, R25, 0xfffffffc, RZ, 0xc0, !PT ;  /* 0xfffffffc19097812 */ /* 0x000fe400078ec0ff */
[C---:B------:R-:W-:Y:S02]  /*72b0*/  LEA R50, P0, R10.reuse, c[0x0][0x288], 0x1 ;  /* 0x0000a2000a327a11 */ /* 0x040fe400078008ff */
[----:B------:R-:W-:Y:S02]  /*72c0*/  SHF.R.S32.HI R25, RZ, 0x2, R25 ;  /* 0x00000002ff197819 */ /* 0x000fe40000011419 */
[----:B------:R-:W-:Y:S02]  /*72d0*/  IADD3 R54, -R9, R84, RZ ;  /* 0x0000005409367210 */ /* 0x000fe40007ffe1ff */
[----:B------:R-:W-:Y:S01]  /*72e0*/  LEA.HI.X R51, R10, c[0x0][0x28c], R8, 0x1, P0 ;  /* 0x0000a3000a337a11 */ /* 0x000fe200000f0c08 */
[----:B------:R-:W-:Y:S01]  /*72f0*/  IMAD R8, R86, 0x80, R25 ;  /* 0x0000008056087824 */ /* 0x000fe200078e0219 */
[----:B------:R-:W-:Y:S01]  /*7300*/  SHF.L.U32 R28, R54, 0x3, RZ ;  /* 0x00000003361c7819 */ /* 0x000fe200000006ff */
[----:B------:R-:W-:Y:S05]  /*7310*/  @!P1 BRA `(.L_x_100) ;  /* 0x00002b0000009947 */ /* 0x000fea0003800000 */
[----:B------:R-:W-:Y:S01]  /*7320*/  ISETP.GE.AND P0, PT, R8, R45, PT ;  /* 0x0000002d0800720c */ /* 0x000fe20003f06270 */
[----:B------:R-:W-:Y:S01]  /*7330*/  BSSY B0, `(.L_x_101) ;  /* 0x000004d000007945 */ /* 0x000fe20003800000 */
[----:B------:R-:W-:Y:S01]  /*7340*/  SHF.L.U32 R13, R54, 0x2, RZ ;  /* 0x00000002360d7819 */ /* 0x000fe200000006ff */
        /* <DEDUP_REMOVED lines=12> */
[----:B------:R-:W-:Y:S05]  /*7410*/  @P0 BRA `(.L_x_102) ;  /* 0x000003e000000947 */ /* 0x000fea0003800000 */
[C---:B------:R-:W-:Y:S01]  /*7420*/  IADD3 R11, R13.reuse, 0x10, RZ ;  /* 0x000000100d0b7810 */ /* 0x040fe20007ffe0ff */
[----:B------:R-:W-:Y:S01]  /*7430*/  CS2R R36, SRZ ;  /* 0x0000000000247805 */ /* 0x000fe2000001ff00 */
[----:B------:R-:W-:Y:S01]  /*7440*/  ISETP.GE.AND P1, PT, R13, c[0x0][0x27c], PT ;  /* 0x00009f000d007a0c */ /* 0x000fe20003f26270 */
[----:B------:R-:W-:Y:S01]  /*7450*/  CS2R R46, SRZ ;  /* 0x00000000002e7805 */ /* 0x000fe2000001ff00 */
[----:B------:R-:W-:-:S02]  /*7460*/  ISETP.GE.AND P0, PT, R11, c[0x0][0x27c], PT ;  /* 0x00009f000b007a0c */ /* 0x000fc40003f06270 */
[----:B------:R-:W-:Y:S01]  /*7470*/  IADD3 R9, R13, 0x20, RZ ;  /* 0x000000200d097810 */ /* 0x000fe20007ffe0ff */
[----:B------:R-:W-:Y:S01]  /*7480*/  CS2R R34, SRZ ;  /* 0x0000000000227805 */ /* 0x000fe2000001ff00 */
[----:B------:R-:W-:-:S07]  /*7490*/  CS2R R52, SRZ ;  /* 0x0000000000347805 */ /* 0x000fce000001ff00 */
[C---:B------:R-:W-:Y:S02]  /*74a0*/  @!P1 IMAD.WIDE R32, R13.reuse, 0x2, R48 ;  /* 0x000000020d209825 */ /* 0x040fe400078e0230 */
[----:B------:R-:W-:Y:S02]  /*74b0*/  @!P0 SHF.R.S32.HI R8, RZ, 0x1f, R11 ;  /* 0x0000001fff088819 */ /* 0x000fe4000001140b */
[----:B------:R-:W-:Y:S01]  /*74c0*/  @!P1 IMAD.WIDE R14, R13, 0x2, R50 ;  /* 0x000000020d0e9825 */ /* 0x000fe200078e0232 */
[----:B------:R1:W5:Y:S01]  /*74d0*/  @!P1 LD.E.64 R36, [R32.64] ;  /* 0x0000000620249980 */ /* 0x000362000c101b00 */
[----:B------:R-:W-:-:S03]  /*74e0*/  @!P0 LEA.HI R11, R8, R11, RZ, 0x2 ;  /* 0x0000000b080b8211 */ /* 0x000fc600078f10ff */
[----:B------:R2:W5:Y:S01]  /*74f0*/  @!P1 LD.E.64 R46, [R14.64] ;  /* 0x000000060e2e9980 */ /* 0x000562000c101b00 */
[----:B------:R-:W-:Y:S02]  /*7500*/  @!P0 LOP3.LUT R11, R11, 0xfffffffc, RZ, 0xc0, !PT ;  /* 0xfffffffc0b0b8812 */ /* 0x000fe400078ec0ff */
[----:B------:R-:W-:-:S03]  /*7510*/  ISETP.GE.AND P1, PT, R9, c[0x0][0x27c], PT ;  /* 0x00009f0009007a0c */ /* 0x000fc60003f26270 */
[----:B------:R-:W-:Y:S01]  /*7520*/  @!P0 IMAD.WIDE R30, R11, 0x2, R48 ;  /* 0x000000020b1e8825 */ /* 0x000fe200078e0230 */
[----:B------:R-:W-:-:S03]  /*7530*/  IADD3 R8, R13, 0x30, RZ ;  /* 0x000000300d087810 */ /* 0x000fc60007ffe0ff */
[----:B------:R-:W-:Y:S01]  /*7540*/  @!P0 IMAD.WIDE R38, R11, 0x2, R50 ;  /* 0x000000020b268825 */ /* 0x000fe200078e0232 */
[----:B------:R3:W5:Y:S04]  /*7550*/  @!P0 LD.E.64 R34, [R30.64] ;  /* 0x000000061e228980 */ /* 0x000768000c101b00 */
[----:B------:R4:W5:Y:S01]  /*7560*/  @!P0 LD.E.64 R52, [R38.64] ;  /* 0x0000000626348980 */ /* 0x000962000c101b00 */
[----:B------:R-:W-:Y:S02]  /*7570*/  ISETP.GE.AND P0, PT, R8, c[0x0][0x27c], PT ;  /* 0x00009f0008007a0c */ /* 0x000fe40003f06270 */
[----:B------:R-:W-:-:S04]  /*7580*/  @!P1 SHF.R.S32.HI R10, RZ, 0x1f, R9 ;  /* 0x0000001fff0a9819 */ /* 0x000fc80000011409 */
[----:B------:R-:W-:-:S07]  /*7590*/  @!P1 LEA.HI R10, R10, R9, RZ, 0x2 ;  /* 0x000000090a0a9211 */ /* 0x000fce00078f10ff */
[----:B------:R-:W-:Y:S02]  /*75a0*/  @!P0 SHF.R.S32.HI R9, RZ, 0x1f, R8 ;  /* 0x0000001fff098819 */ /* 0x000fe40000011408 */
[----:B------:R-:W-:Y:S02]  /*75b0*/  @!P1 LOP3.LUT R11, R10, 0xfffffffc, RZ, 0xc0, !PT ;  /* 0xfffffffc0a0b9812 */ /* 0x000fe400078ec0ff */
[----:B------:R-:W-:Y:S01]  /*75c0*/  @!P0 LEA.HI R9, R9, R8, RZ, 0x2 ;  /* 0x0000000809098211 */ /* 0x000fe200078f10ff */
[----:B-1----:R-:W-:-:S03]  /*75d0*/  CS2R R32, SRZ ;  /* 0x0000000000207805 */ /* 0x002fc6000001ff00 */
[----:B------:R-:W-:Y:S01]  /*75e0*/  @!P0 LOP3.LUT R9, R9, 0xfffffffc, RZ, 0xc0, !PT ;  /* 0xfffffffc09098812 */ /* 0x000fe200078ec0ff */
[C---:B--2---:R-:W-:Y:S01]  /*75f0*/  @!P1 IMAD.WIDE R14, R11.reuse, 0x2, R48 ;  /* 0x000000020b0e9825 */ /* 0x044fe200078e0230 */
[----:B------:R-:W-:Y:S01]  /*7600*/  CS2R R76, SRZ ;  /* 0x00000000004c7805 */ /* 0x000fe2000001ff00 */
[----:B---3--:R-:W-:Y:S02]  /*7610*/  CS2R R30, SRZ ;  /* 0x00000000001e7805 */ /* 0x008fe4000001ff00 */
[----:B----4-:R-:W-:Y:S01]  /*7620*/  @!P1 IMAD.WIDE R38, R11, 0x2, R50 ;  /* 0x000000020b269825 */ /* 0x010fe200078e0232 */
[----:B------:R-:W-:Y:S01]  /*7630*/  IADD3 R8, R13, 0x50, RZ ;  /* 0x000000500d087810 */ /* 0x000fe20007ffe0ff */
[----:B------:R-:W-:Y:S01]  /*7640*/  CS2R R10, SRZ ;  /* 0x00000000000a7805 */ /* 0x000fe2000001ff00 */
[----:B------:R1:W5:Y:S01]  /*7650*/  @!P1 LD.E.64 R32, [R14.64] ;  /* 0x000000060e209980 */ /* 0x000362000c101b00 */
[----:B------:R-:W-:-:S03]  /*7660*/  @!P0 IMAD.WIDE R40, R9, 0x2, R48 ;  /* 0x0000000209288825 */ /* 0x000fc600078e0230 */
[----:B------:R2:W5:Y:S01]  /*7670*/  @!P1 LD.E.64 R76, [R38.64] ;  /* 0x00000006264c9980 */ /* 0x000562000c101b00 */
[----:B------:R-:W-:Y:S01]  /*7680*/  @!P0 IMAD.WIDE R42, R9, 0x2, R50 ;  /* 0x00000002092a8825 */ /* 0x000fe200078e0232 */
[----:B------:R-:W-:Y:S02]  /*7690*/  IADD3 R9, R13, 0x40, RZ ;  /* 0x000000400d097810 */ /* 0x000fe40007ffe0ff */
[----:B------:R3:W5:Y:S02]  /*76a0*/  @!P0 LD.E.64 R30, [R40.64] ;  /* 0x00000006281e8980 */ /* 0x000764000c101b00 */
[----:B------:R-:W-:Y:S02]  /*76b0*/  ISETP.GE.AND P1, PT, R9, c[0x0][0x27c], PT ;  /* 0x00009f0009007a0c */ /* 0x000fe40003f26270 */
[----:B------:R4:W5:Y:S01]  /*76c0*/  @!P0 LD.E.64 R10, [R42.64] ;  /* 0x000000062a0a8980 */ /* 0x000962000c101b00 */
[----:B------:R-:W-:-:S10]  /*76d0*/  ISETP.GE.AND P0, PT, R8, c[0x0][0x27c], PT ;  /* 0x00009f0008007a0c */ /* 0x000fd40003f06270 */
[----:B------:R-:W-:-:S03]  /*76e0*/  @!P1 SHF.R.S32.HI R12, RZ, 0x1f, R9 ;  /* 0x0000001fff0c9819 */ /* 0x000fc60000011409 */
[----:B-1----:R-:W-:Y:S02]  /*76f0*/  @!P0 SHF.R.S32.HI R15, RZ, 0x1f, R8 ;  /* 0x0000001fff0f8819 */ /* 0x002fe40000011408 */
[----:B------:R-:W-:Y:S02]  /*7700*/  @!P1 LEA.HI R12, R12, R9, RZ, 0x2 ;  /* 0x000000090c0c9211 */ /* 0x000fe400078f10ff */
[----:B------:R-:W-:Y:S02]  /*7710*/  @!P0 LEA.HI R15, R15, R8, RZ, 0x2 ;  /* 0x000000080f0f8211 */ /* 0x000fe400078f10ff */
[----:B------:R-:W-:Y:S02]  /*7720*/  @!P1 LOP3.LUT R9, R12, 0xfffffffc, RZ, 0xc0, !PT ;  /* 0xfffffffc0c099812 */ /* 0x000fe400078ec0ff */
[----:B------:R-:W-:Y:S01]  /*7730*/  @!P0 LOP3.LUT R15, R15, 0xfffffffc, RZ, 0xc0, !PT ;  /* 0xfffffffc0f0f8812 */ /* 0x000fe200078ec0ff */
[----:B------:R-:W-:Y:S02]  /*7740*/  CS2R R54, SRZ ;  /* 0x0000000000367805 */ /* 0x000fe4000001ff00 */
[----:B--2---:R-:W-:Y:S01]  /*7750*/  @!P1 IMAD.WIDE R38, R9, 0x2, R48 ;  /* 0x0000000209269825 */ /* 0x004fe200078e0230 */
[----:B------:R-:W-:-:S03]  /*7760*/  CS2R R74, SRZ ;  /* 0x00000000004a7805 */ /* 0x000fc6000001ff00 */
[----:B---3--:R-:W-:Y:S02]  /*7770*/  @!P1 IMAD.WIDE R40, R9, 0x2, R50 ;  /* 0x0000000209289825 */ /* 0x008fe400078e0232 */
[----:B------:R-:W-:Y:S02]  /*7780*/  CS2R R8, SRZ ;  /* 0x0000000000087805 */ /* 0x000fe4000001ff00 */
[----:B------:R-:W-:-:S04]  /*7790*/  @!P0 IMAD.WIDE R48, R15, 0x2, R48 ;  /* 0x000000020f308825 */ /* 0x000fc800078e0230 */
[----:B------:R-:W-:Y:S01]  /*77a0*/  @!P0 IMAD.WIDE R50, R15, 0x2, R50 ;  /* 0x000000020f328825 */ /* 0x000fe200078e0232 */
[----:B------:R4:W5:Y:S01]  /*77b0*/  @!P0 LD.E.64 R54, [R48.64] ;  /* 0x0000000630368980 */ /* 0x000962000c101b00 */
[----:B------:R-:W-:-:S03]  /*77c0*/  CS2R R14, SRZ ;  /* 0x00000000000e7805 */ /* 0x000fc6000001ff00 */
[----:B------:R4:W5:Y:S04]  /*77d0*/  @!P1 LD.E.64 R8, [R40.64] ;  /* 0x0000000628089980 */ /* 0x000968000c101b00 */
[----:B------:R4:W5:Y:S04]  /*77e0*/  @!P1 LD.E.64 R14, [R38.64] ;  /* 0x00000006260e9980 */ /* 0x000968000c101b00 */
[----:B------:R4:W5:Y:S02]  /*77f0*/  @!P0 LD.E.64 R74, [R50.64] ;  /* 0x00000006324a8980 */ /* 0x000964000c101b00 */
.L_x_102:
[----:B------:R-:W-:Y:S05]  /*7800*/  BSYNC B0 ;  /* 0x0000000000007941 */ /* 0x000fea0003800000 */
.L_x_101:
[----:B------:R-:W-:Y:S01]  /*7810*/  SHF.R.S32.HI R70, RZ, 0x1f, R25 ;  /* 0x0000001fff467819 */ /* 0x000fe20000011419 */
[----:B-----5:R-:W-:Y:S01]  /*7820*/  IMAD.MOV.U32 R60, RZ, RZ, R32 ;  /* 0x000000ffff3c7224 */ /* 0x020fe200078e0020 */
[----:B----4-:R-:W-:Y:S01]  /*7830*/  SHF.R.U64 R40, R32, 0x10, R33 ;  /* 0x0000001020287819 */ /* 0x010fe20000001221 */
[----:B------:R-:W-:Y:S01]  /*7840*/  IMAD.MOV.U32 R67, RZ, RZ, R35 ;  /* 0x000000ffff437224 */ /* 0x000fe200078e0023 */
[----:B------:R-:W-:Y:S01]  /*7850*/  LEA.HI R70, R70, R25, RZ, 0x3 ;  /* 0x0000001946467211 */ /* 0x000fe200078f18ff */
[----:B------:R-:W-:Y:S01]  /*7860*/  IMAD.MOV.U32 R64, RZ, RZ, R31 ;  /* 0x000000ffff407224 */ /* 0x000fe200078e001f */
[----:B------:R-:W-:Y:S01]  /*7870*/  SHF.R.U64 R68, R34, 0x10, R35 ;  /* 0x0000001022447819 */ /* 0x000fe20000001223 */
[----:B------:R-:W-:Y:S01]  /*7880*/  IMAD.MOV.U32 R72, RZ, RZ, R36 ;  /* 0x000000ffff487224 */ /* 0x000fe200078e0024 */
[----:B------:R-:W-:Y:S01]  /*7890*/  LOP3.LUT R70, R70, 0xfffffff8, RZ, 0xc0, !PT ;  /* 0xfffffff846467812 */ /* 0x000fe200078ec0ff */
[----:B------:R-:W-:Y:S01]  /*78a0*/  IMAD.MOV.U32 R61, RZ, RZ, R15 ;  /* 0x000000ffff3d7224 */ /* 0x000fe200078e000f */
[----:B------:R-:W-:Y:S01]  /*78b0*/  SHF.R.U32.HI R43, RZ, 0x10, R35 ;  /* 0x00000010ff2b7819 */ /* 0x000fe20000011623 */
[----:B------:R-:W-:Y:S01]  /*78c0*/  IMAD.MOV.U32 R57, RZ, RZ, R47 ;  /* 0x000000ffff397224 */ /* 0x000fe200078e002f */
[----:B------:R-:W-:Y:S01]  /*78d0*/  SHF.R.U32.HI R35, RZ, 0x10, R31 ;  /* 0x00000010ff237819 */ /* 0x000fe2000001161f */
[----:B------:R-:W-:Y:S01]  /*78e0*/  IMAD.MOV.U32 R56, RZ, RZ, R52 ;  /* 0x000000ffff387224 */ /* 0x000fe200078e0034 */
[----:B------:R-:W-:Y:S01]  /*78f0*/  PRMT R40, R60, 0x5410, R40 ;  /* 0x000054103c287816 */ /* 0x000fe20000000028 */
[----:B------:R-:W-:Y:S01]  /*7900*/  IMAD.IADD R60, R25, 0x1, -R70 ;  /* 0x00000001193c7824 */ /* 0x000fe200078e0a46 */
[----:B------:R-:W-:Y:S01]  /*7910*/  SHF.R.U64 R50, R36, 0x10, R37 ;  /* 0x0000001024327819 */ /* 0x000fe20000001225 */
[----:B------:R-:W-:Y:S01]  /*7920*/  IMAD R86, R86, -0x80, R45 ;  /* 0xffffff8056567824 */ /* 0x000fe200078e022d */
[----:B------:R-:W-:Y:S01]  /*7930*/  SHF.R.U64 R36, R30, 0x10, R31 ;  /* 0x000000101e247819 */ /* 0x000fe2000000121f */
[----:B------:R-:W-:Y:S01]  /*7940*/  IMAD.MOV.U32 R62, RZ, RZ, R54 ;  /* 0x000000ffff3e7224 */ /* 0x000fe200078e0036 */
[----:B------:R-:W-:Y:S01]  /*7950*/  PRMT R35, R64, 0x5410, R35 ;  /* 0x0000541040237816 */ /* 0x000fe20000000023 */
[----:B------:R-:W-:Y:S01]  /*7960*/  IMAD.SHL.U32 R64, R60, 0x40, RZ ;  /* 0x000000403c407824 */ /* 0x000fe200078e00ff */
[----:B------:R-:W-:Y:S01]  /*7970*/  SHF.R.U32.HI R31, RZ, 0x10, R15 ;  /* 0x00000010ff1f7819 */ /* 0x000fe2000001160f */
[----:B------:R-:W-:Y:S01]  /*7980*/  IMAD.MOV.U32 R63, RZ, RZ, R14 ;  /* 0x000000ffff3f7224 */ /* 0x000fe200078e000e */
[----:B------:R-:W-:Y:S01]  /*7990*/  SHF.R.U64 R48, R46, 0x10, R47 ;  /* 0x000000102e307819 */ /* 0x000fe2000000122f */
[----:B------:R-:W-:Y:S01]  /*79a0*/  IMAD.MOV.U32 R71, RZ, RZ, R37 ;  /* 0x000000ffff477224 */ /* 0x000fe200078e0025 */
[----:B------:R-:W-:Y:S01]  /*79b0*/  SHF.R.U32.HI R51, RZ, 0x10, R47 ;  /* 0x00000010ff337819 */ /* 0x000fe2000001162f */
[----:B------:R-:W-:Y:S01]  /*79c0*/  IMAD.MOV.U32 R65, RZ, RZ, R30 ;  /* 0x000000ffff417224 */ /* 0x000fe200078e001e */
[----:B------:R-:W-:Y:S01]  /*79d0*/  SHF.R.U64 R47, R52, 0x10, R53 ;  /* 0x00000010342f7819 */ /* 0x000fe20000001235 */
[----:B------:R-:W-:Y:S01]  /*79e0*/  IMAD.MOV.U32 R52, RZ, RZ, R76 ;  /* 0x000000ffff347224 */ /* 0x000fe200078e004c */
[----:B------:R-:W-:Y:S01]  /*79f0*/  PRMT R31, R61, 0x5410, R31 ;  /* 0x000054103d1f7816 */ /* 0x000fe2000000001f */
[----:B------:R-:W-:Y:S01]  /*7a00*/  IMAD.MOV.U32 R59, RZ, RZ, R55 ;  /* 0x000000ffff3b7224 */ /* 0x000fe200078e0037 */
[----:B------:R-:W-:Y:S01]  /*7a10*/  SHF.R.U64 R42, R76, 0x10, R77 ;  /* 0x000000104c2a7819 */ /* 0x000fe2000000124d */
[----:B------:R-:W-:Y:S01]  /*7a20*/  IMAD.MOV.U32 R58, RZ, RZ, R46 ;  /* 0x000000ffff3a7224 */ /* 0x000fe200078e002e */
[----:B------:R-:W-:Y:S01]  /*7a30*/  LOP3.LUT R61, R64, 0x1c0, RZ, 0xc0, !PT ;  /* 0x000001c0403d7812 */ /* 0x000fe200078ec0ff */
[----:B------:R-:W-:Y:S01]  /*7a40*/  IMAD.MOV.U32 R69, RZ, RZ, R34 ;  /* 0x000000ffff457224 */ /* 0x000fe200078e0022 */
[----:B------:R-:W-:Y:S01]  /*7a50*/  PRMT R42, R52, 0x5410, R42 ;  /* 0x00005410342a7816 */ /* 0x000fe2000000002a */
[----:B------:R-:W-:Y:S01]  /*7a60*/  IMAD.MOV.U32 R66, RZ, RZ, R33 ;  /* 0x000000ffff427224 */ /* 0x000fe200078e0021 */
[----:B------:R-:W-:Y:S01]  /*7a70*/  LOP3.LUT R28, R61, 0x18, R28, 0xf8, !PT ;  /* 0x000000183d1c7812 */ /* 0x000fe200078ef81c */
[----:B------:R-:W-:Y:S01]  /*7a80*/  IMAD.MOV.U32 R30, RZ, RZ, R11 ;  /* 0x000000ffff1e7224 */ /* 0x000fe200078e000b */
[----:B------:R-:W-:Y:S01]  /*7a90*/  SHF.R.U32.HI R61, RZ, 0x3, R61 ;  /* 0x00000003ff3d7819 */ /* 0x000fe2000001163d */
[----:B------:R-:W-:Y:S01]  /*7aa0*/  IMAD.MOV.U32 R12, RZ, RZ, R8 ;  /* 0x000000ffff0c7224 */ /* 0x000fe200078e0008 */
[----:B------:R-:W-:Y:S01]  /*7ab0*/  IMNMX R52, R86, 0x80, PT ;  /* 0x0000008056347817 */ /* 0x000fe20003800200 */
[----:B------:R-:W-:-:S04]  /*7ac0*/  DEPBAR.LE SB0, 0x1 ;  /* 0x000080400000791a */ /* 0x000fc80000000000 */
[----:B------:R-:W-:Y:S01]  /*7ad0*/  LOP3.LUT P1, RZ, R60, 0x4, RZ, 0xc0, !PT ;  /* 0x000000043cff7812 */ /* 0x000fe2000782c0ff */
[----:B------:R-:W-:Y:S01]  /*7ae0*/  BSSY B1, `(.L_x_103) ;  /* 0x0000130000017945 */ /* 0x000fe20003800000 */
[----:B------:R-:W-:Y:S02]  /*7af0*/  LOP3.LUT R28, R28, R61, RZ, 0x3c, !PT ;  /* 0x0000003d1c1c7212 */ /* 0x000fe400078e3cff */
[----:B------:R-:W-:Y:S02]  /*7b00*/  ISETP.GE.AND P0, PT, R25, R52, PT ;  /* 0x000000341900720c */ /* 0x000fe40003f06270 */
[----:B------:R-:W-:Y:S01]  /*7b10*/  SHF.R.U64 R32, R14, 0x10, R15 ;  /* 0x000000100e207819 */ /* 0x000fe2000000120f */
[----:B------:R-:W-:Y:S01]  /*7b20*/  IMAD R28, R19, 0x200, R28 ;  /* 0x00000200131c7824 */ /* 0x000fe200078e021c */
[----:B------:R-:W-:Y:S01]  /*7b30*/  SHF.R.U64 R15, R54, 0x10, R55 ;  /* 0x00000010360f7819 */ /* 0x000fe20000001237 */
[--C-:B------:R-:W-:Y:S01]  /*7b40*/  IMAD.MOV.U32 R54, RZ, RZ, R77.reuse ;  /* 0x000000ffff367224 */ /* 0x100fe200078e004d */
[----:B------:R-:W-:-:S02]  /*7b50*/  SHF.R.U32.HI R41, RZ, 0x10, R77 ;  /* 0x00000010ff297819 */ /* 0x000fc4000001164d */
[----:B------:R-:W-:Y:S02]  /*7b60*/  SHF.R.U32.HI R49, RZ, 0x10, R37 ;  /* 0x00000010ff317819 */ /* 0x000fe40000011625 */
[----:B------:R-:W-:Y:S01]  /*7b70*/  SHF.R.U32.HI R14, RZ, 0x10, R55 ;  /* 0x00000010ff0e7819 */ /* 0x000fe20000011637 */
[----:B------:R-:W-:Y:S01]  /*7b80*/  IMAD.MOV.U32 R55, RZ, RZ, R53 ;  /* 0x000000ffff377224 */ /* 0x000fe200078e0035 */
[----:B------:R-:W-:Y:S02]  /*7b90*/  SHF.R.U32.HI R39, RZ, 0x10, R33 ;  /* 0x00000010ff277819 */ /* 0x000fe40000011621 */
[----:B------:R-:W-:Y:S01]  /*7ba0*/  SHF.R.U32.HI R46, RZ, 0x10, R53 ;  /* 0x00000010ff2e7819 */ /* 0x000fe20000011635 */
[----:B------:R-:W-:Y:S01]  /*7bb0*/  IMAD.MOV.U32 R53, RZ, RZ, R10 ;  /* 0x000000ffff357224 */ /* 0x000fe200078e000a */
[--C-:B------:R-:W-:Y:S01]  /*7bc0*/  SHF.R.U64 R38, R10, 0x10, R11.reuse ;  /* 0x000000100a267819 */ /* 0x100fe2000000120b */
[----:B------:R-:W-:Y:S01]  /*7bd0*/  IMAD.MOV.U32 R10, RZ, RZ, R74 ;  /* 0x000000ffff0a7224 */ /* 0x000fe200078e004a */
[----:B------:R-:W-:Y:S01]  /*7be0*/  SHF.R.U32.HI R37, RZ, 0x10, R11 ;  /* 0x00000010ff257819 */ /* 0x000fe2000001160b */
[--C-:B------:R-:W-:Y:S01]  /*7bf0*/  IMAD.MOV.U32 R11, RZ, RZ, R9.reuse ;  /* 0x000000ffff0b7224 */ /* 0x100fe200078e0009 */
[----:B------:R-:W-:-:S02]  /*7c00*/  SHF.R.U64 R34, R8, 0x10, R9 ;  /* 0x0000001008227819 */ /* 0x000fc40000001209 */
[----:B------:R-:W-:Y:S01]  /*7c10*/  SHF.R.U32.HI R33, RZ, 0x10, R9 ;  /* 0x00000010ff217819 */ /* 0x000fe20000011609 */
[----:B------:R-:W-:Y:S01]  /*7c20*/  IMAD.MOV.U32 R9, RZ, RZ, R75 ;  /* 0x000000ffff097224 */ /* 0x000fe200078e004b */
[----:B------:R-:W-:Y:S02]  /*7c30*/  PRMT R41, R54, 0x5410, R41 ;  /* 0x0000541036297816 */ /* 0x000fe40000000029 */
[----:B------:R-:W-:Y:S02]  /*7c40*/  IADD3 R54, R28, 0x20, RZ ;  /* 0x000000201c367810 */ /* 0x000fe40007ffe0ff */
[--C-:B------:R-:W-:Y:S02]  /*7c50*/  SHF.R.U64 R29, R74, 0x10, R75.reuse ;  /* 0x000000104a1d7819 */ /* 0x100fe4000000124b */
[----:B------:R-:W-:Y:S02]  /*7c60*/  SHF.R.U32.HI R8, RZ, 0x10, R75 ;  /* 0x00000010ff087819 */ /* 0x000fe4000001164b */
[----:B------:R-:W-:-:S02]  /*7c70*/  @P1 IADD3 R54, R28, -0x20, RZ ;  /* 0xffffffe01c361810 */ /* 0x000fc40007ffe0ff */
[----:B------:R-:W-:Y:S02]  /*7c80*/  PRMT R37, R30, 0x5410, R37 ;  /* 0x000054101e257816 */ /* 0x000fe40000000025 */
[----:B------:R-:W-:Y:S02]  /*7c90*/  PRMT R34, R12, 0x5410, R34 ;  /* 0x000054100c227816 */ /* 0x000fe40000000022 */
[----:B------:R-:W-:Y:S02]  /*7ca0*/  LEA R30, R28, 0xc100, 0x1 ;  /* 0x0000c1001c1e7811 */ /* 0x000fe400078e08ff */
[----:B------:R-:W-:Y:S02]  /*7cb0*/  PRMT R50, R72, 0x5410, R50 ;  /* 0x0000541048327816 */ /* 0x000fe40000000032 */
[----:B------:R-:W-:Y:S02]  /*7cc0*/  PRMT R49, R71, 0x5410, R49 ;  /* 0x0000541047317816 */ /* 0x000fe40000000031 */
[----:B------:R-:W-:-:S02]  /*7cd0*/  PRMT R45, R69, 0x5410, R68 ;  /* 0x00005410452d7816 */ /* 0x000fc40000000044 */
[----:B------:R-:W-:Y:S02]  /*7ce0*/  PRMT R43, R67, 0x5410, R43 ;  /* 0x00005410432b7816 */ /* 0x000fe4000000002b */
[----:B------:R-:W-:Y:S02]  /*7cf0*/  PRMT R39, R66, 0x5410, R39 ;  /* 0x0000541042277816 */ /* 0x000fe40000000027 */
[----:B------:R-:W-:Y:S02]  /*7d00*/  PRMT R36, R65, 0x5410, R36 ;  /* 0x0000541041247816 */ /* 0x000fe40000000024 */
        /* <DEDUP_REMOVED lines=9> */
[----:B------:R-:W-:Y:S02]  /*7da0*/  LEA R12, R54, 0xc100, 0x1 ;  /* 0x0000c100360c7811 */ /* 0x000fe400078e08ff */
[----:B------:R-:W-:Y:S02]  /*7db0*/  PRMT R29, R10, 0x5410, R29 ;  /* 0x000054100a1d7816 */ /* 0x000fe4000000001d */
[----:B------:R-:W-:Y:S01]  /*7dc0*/  PRMT R28, R9, 0x5410, R8 ;  /* 0x00005410091c7816 */ /* 0x000fe20000000008 */
[----:B------:R-:W-:Y:S06]  /*7dd0*/  BAR.SYNC.DEFER_BLOCKING 0x0 ;  /* 0x0000000000007b1d */ /* 0x000fec0000010000 */
[----:B------:R-:W-:Y:S05]  /*7de0*/  @P0 BRA `(.L_x_104) ;  /* 0x00000ff000000947 */ /* 0x000fea0003800000 */
[----:B------:R-:W-:Y:S01]  /*7df0*/  ISETP.GE.AND P0, PT, R13, c[0x0][0x27c], PT ;  /* 0x00009f000d007a0c */ /* 0x000fe20003f06270 */
[----:B------:R-:W-:-:S12]  /*7e00*/  BSSY B0, `(.L_x_105) ;  /* 0x0000028000007945 */ /* 0x000fd80003800000 */
[----:B------:R-:W-:Y:S05]  /*7e10*/  @P0 BRA `(.L_x_106) ;  /* 0x0000026000000947 */ /* 0x000fea0003800000 */
[----:B------:R-:W1:Y:S01]  /*7e20*/  LDS.128 R8, [R30] ;  /* 0x000000001e087984 */ /* 0x000e620000000c00 */
[----:B------:R-:W-:Y:S01]  /*7e30*/  SHF.L.U32 R58, R50, 0x10, RZ ;  /* 0x00000010323a7819 */ /* 0x000fe200000006ff */
[C---:B------:R-:W-:Y:S01]  /*7e40*/  IMAD.U32 R56, R48.reuse, 0x10000, RZ ;  /* 0x0001000030387824 */ /* 0x040fe200078e00ff */
[----:B------:R-:W-:Y:S02]  /*7e50*/  LOP3.LUT R55, R48, 0xffff0000, RZ, 0xc0, !PT ;  /* 0xffff000030377812 */ /* 0x000fe400078ec0ff */
[----:B------:R-:W-:Y:S02]  /*7e60*/  LOP3.LUT R57, R50, 0xffff0000, RZ, 0xc0, !PT ;  /* 0xffff000032397812 */ /* 0x000fe400078ec0ff */
[C---:B-1----:R-:W-:Y:S02]  /*7e70*/  LOP3.LUT R53, R8.reuse, 0xffff0000, RZ, 0xc0, !PT ;  /* 0xffff000008357812 */ /* 0x042fe400078ec0ff */
[----:B------:R-:W-:Y:S02]  /*7e80*/  LOP3.LUT R62, R9, 0xffff0000, RZ, 0xc0, !PT ;  /* 0xffff0000093e7812 */ /* 0x000fe400078ec0ff */
[----:B------:R-:W-:-:S02]  /*7e90*/  SHF.L.U32 R54, R8, 0x10, RZ ;  /* 0x0000001008367819 */ /* 0x000fc400000006ff */
[----:B------:R-:W-:Y:S01]  /*7ea0*/  SHF.L.U32 R8, R9, 0x10, RZ ;  /* 0x0000001009087819 */ /* 0x000fe200000006ff */
[C---:B------:R-:W-:Y:S01]  /*7eb0*/  FMUL.FTZ R9, R53.reuse, R56 ;  /* 0x0000003835097220 */ /* 0x040fe20000410000 */
[C---:B------:R-:W-:Y:S01]  /*7ec0*/  SHF.L.U32 R60, R10.reuse, 0x10, RZ ;  /* 0x000000100a3c7819 */ /* 0x040fe200000006ff */
[-C--:B------:R-:W-:Y:S01]  /*7ed0*/  FMUL.FTZ R53, R53, R58.reuse ;  /* 0x0000003a35357220 */ /* 0x080fe20000410000 */
[----:B------:R-:W-:Y:S01]  /*7ee0*/  LOP3.LUT R59, R10, 0xffff0000, RZ, 0xc0, !PT ;  /* 0xffff00000a3b7812 */ /* 0x000fe200078ec0ff */
[C---:B------:R-:W-:Y:S01]  /*7ef0*/  IMAD.U32 R10, R11.reuse, 0x10000, RZ ;  /* 0x000100000b0a7824 */ /* 0x040fe200078e00ff */
[----:B------:R-:W-:Y:S01]  /*7f00*/  LOP3.LUT R61, R11, 0xffff0000, RZ, 0xc0, !PT ;  /* 0xffff00000b3d7812 */ /* 0x000fe200078ec0ff */
[----:B------:R-:W-:Y:S02]  /*7f10*/  FMUL.FTZ R11, R62, R55 ;  /* 0x000000373e0b7220 */ /* 0x000fe40000410000 */
[C---:B------:R-:W-:Y:S01]  /*7f20*/  FFMA.FTZ R9, R54.reuse, R58, -R9 ;  /* 0x0000003a36097223 */ /* 0x040fe20000010809 */
[----:B------:R-:W-:Y:S01]  /*7f30*/  SHF.L.U32 R58, R49, 0x10, RZ ;  /* 0x00000010313a7819 */ /* 0x000fe200000006ff */
[----:B------:R-:W-:Y:S01]  /*7f40*/  FFMA.FTZ R54, R54, R56, R53 ;  /* 0x0000003836367223 */ /* 0x000fe20000010035 */
[C---:B------:R-:W-:Y:S01]  /*7f50*/  SHF.L.U32 R56, R51.reuse, 0x10, RZ ;  /* 0x0000001033387819 */ /* 0x040fe200000006ff */
[-C--:B------:R-:W-:Y:S01]  /*7f60*/  FMUL.FTZ R62, R62, R57.reuse ;  /* 0x000000393e3e7220 */ /* 0x080fe20000410000 */
[----:B------:R-:W-:Y:S01]  /*7f70*/  LOP3.LUT R53, R51, 0xffff0000, RZ, 0xc0, !PT ;  /* 0xffff000033357812 */ /* 0x000fe200078ec0ff */
[C---:B------:R-:W-:Y:S01]  /*7f80*/  FFMA.FTZ R11, R8.reuse, R57, -R11 ;  /* 0x00000039080b7223 */ /* 0x040fe2000001080b */
[----:B------:R-:W-:Y:S01]  /*7f90*/  LOP3.LUT R57, R49, 0xffff0000, RZ, 0xc0, !PT ;  /* 0xffff000031397812 */ /* 0x000fe200078ec0ff */
[----:B------:R-:W-:-:S02]  /*7fa0*/  FFMA.FTZ R62, R8, R55, R62 ;  /* 0x00000037083e7223 */ /* 0x000fc4000001003e */
[----:B------:R-:W-:Y:S02]  /*7fb0*/  FMUL.FTZ R55, R59, R56 ;  /* 0x000000383b377220 */ /* 0x000fe40000410000 */
[----:B------:R-:W-:Y:S02]  /*7fc0*/  FMUL.FTZ R8, R61, R53 ;  /* 0x000000353d087220 */ /* 0x000fe40000410000 */
[-C--:B------:R-:W-:Y:S02]  /*7fd0*/  FMUL.FTZ R59, R59, R58.reuse ;  /* 0x0000003a3b3b7220 */ /* 0x080fe40000410000 */
[----:B------:R-:W-:Y:S02]  /*7fe0*/  FMUL.FTZ R61, R61, R57 ;  /* 0x000000393d3d7220 */ /* 0x000fe40000410000 */
[C---:B------:R-:W-:Y:S02]  /*7ff0*/  FFMA.FTZ R55, R60.reuse, R58, -R55 ;  /* 0x0000003a3c377223 */ /* 0x040fe40000010837 */
[----:B------:R-:W-:-:S02]  /*8000*/  FFMA.FTZ R56, R60, R56, R59 ;  /* 0x000000383c387223 */ /* 0x000fc4000001003b */
[----:B------:R-:W-:Y:S01]  /*8010*/  FFMA.FTZ R57, R10, R57, -R8 ;  /* 0x000000390a397223 */ /* 0x000fe20000010808 */
[----:B------:R-:W-:Y:S01]  /*8020*/  F2FP.BF16.PACK_AB R8, R54, R9 ;  /* 0x000000093608723e */ /* 0x000fe200000010ff */
[----:B------:R-:W-:Y:S01]  /*8030*/  FFMA.FTZ R58, R10, R53, R61 ;  /* 0x000000350a3a7223 */ /* 0x000fe2000001003d */
[----:B------:R-:W-:Y:S02]  /*8040*/  F2FP.BF16.PACK_AB R9, R62, R11 ;  /* 0x0000000b3e09723e */ /* 0x000fe400000010ff */
[----:B------:R-:W-:Y:S02]  /*8050*/  F2FP.BF16.PACK_AB R10, R56, R55 ;  /* 0x00000037380a723e */ /* 0x000fe400000010ff */
[----:B------:R-:W-:-:S05]  /*8060*/  F2FP.BF16.PACK_AB R11, R58, R57 ;  /* 0x000000393a0b723e */ /* 0x000fca00000010ff */
[----:B------:R1:W-:Y:S02]  /*8070*/  STS.128 [R30], R8 ;  /* 0x000000081e007388 */ /* 0x0003e40000000c00 */
.L_x_106:
[----:B------:R-:W-:Y:S05]  /*8080*/  BSYNC B0 ;  /* 0x0000000000007941 */ /* 0x000fea0003800000 */
.L_x_105:
[----:B-1----:R-:W-:Y:S01]  /*8090*/  IADD3 R8, R13, 0x10, RZ ;  /* 0x000000100d087810 */ /* 0x002fe20007ffe0ff */
[----:B------:R-:W-:Y:S03]  /*80a0*/  BSSY B0, `(.L_x_107) ;  /* 0x0000029000007945 */ /* 0x000fe60003800000 */
[----:B------:R-:W-:-:S13]  /*80b0*/  ISETP.GE.AND P0, PT, R8, c[0x0][0x27c], PT ;  /* 0x00009f0008007a0c */ /* 0x000fda0003f06270 */
        /* <DEDUP_REMOVED lines=18> */
[C---:B------:R-:W-:Y:S01]  /*81e0*/  SHF.L.U32 R58, R43.reuse, 0x10, RZ ;  /* 0x000000102b3a7819 */ /* 0x040fe200000006ff */
[----:B------:R-:W-:Y:S01]  /*81f0*/  FFMA.FTZ R54, R54, R56, R53 ;  /* 0x0000003836367223 */ /* 0x000fe20000010035 */
[----:B------:R-:W-:Y:S01]  /*8200*/  SHF.L.U32 R56, R46, 0x10, RZ ;  /* 0x000000102e387819 */ /* 0x000fe200000006ff */
        /* <DEDUP_REMOVED lines=18> */
.L_x_108:
[----:B------:R-:W-:Y:S05]  /*8330*/  BSYNC B0 ;  /* 0x0000000000007941 */ /* 0x000fea0003800000 */
.L_x_107:
[----:B-1----:R-:W-:Y:S01]  /*8340*/  IADD3 R8, R13, 0x20, RZ ;  /* 0x000000200d087810 */ /* 0x002fe20007ffe0ff */
[----:B------:R-:W-:Y:S03]  /*8350*/  BSSY B0, `(.L_x_109) ;  /* 0x0000029000007945 */ /* 0x000fe60003800000 */
[----:B------:R-:W-:-:S13]  /*8360*/  ISETP.GE.AND P0, PT, R8, c[0x0][0x27c], PT ;  /* 0x00009f0008007a0c */ /* 0x000fda0003f06270 */
[----:B------:R-:W-:Y:S05]  /*8370*/  @P0 BRA `(.L_x_110) ;  /* 0x0000026000000947 */ /* 0x000fea0003800000 */
[----:B------:R-:W1:Y:S01]  /*8380*/  LDS.128 R8, [R30+0x4000] ;  /* 0x004000001e087984 */ /* 0x000e620000000c00 */
        /* <DEDUP_REMOVED lines=36> */
[----:B------:R1:W-:Y:S02]  /*85d0*/  STS.128 [R30+0x4000], R8 ;  /* 0x004000081e007388 */ /* 0x0003e40000000c00 */
.L_x_110:
[----:B------:R-:W-:Y:S05]  /*85e0*/  BSYNC B0 ;  /* 0x0000000000007941 */ /* 0x000fea0003800000 */
.L_x_109:
        /* <DEDUP_REMOVED lines=42> */
.L_x_112:
[----:B------:R-:W-:Y:S05]  /*8890*/  BSYNC B0 ;  /* 0x0000000000007941 */ /* 0x000fea0003800000 */
.L_x_111:
        /* <DEDUP_REMOVED lines=42> */
.L_x_114:
[----:B------:R-:W-:Y:S05]  /*8b40*/  BSYNC B0 ;  /* 0x0000000000007941 */ /* 0x000fea0003800000 */
.L_x_113:
[----:B-1----:R-:W-:-:S04]  /*8b50*/  IADD3 R8, R13, 0x50, RZ ;  /* 0x000000500d087810 */ /* 0x002fc80007ffe0ff */
        /* <DEDUP_REMOVED lines=18> */
[----:B------:R-:W-:Y:S01]  /*8c80*/  FFMA.FTZ R9, R54, R58, -R9 ;  /* 0x0000003a36097223 */ /* 0x000fe20000010809 */
[----:B------:R-:W-:Y:S01]  /*8c90*/  SHF.L.U32 R58, R14, 0x10, RZ ;  /* 0x000000100e3a7819 */ /* 0x000fe200000006ff */
[----:B------:R-:W-:Y:S01]  /*8ca0*/  FFMA.FTZ R54, R54, R56, R53 ;  /* 0x0000003836367223 */ /* 0x000fe20000010035 */
[----:B------:R-:W-:Y:S01]  /*8cb0*/  SHF.L.U32 R56, R28, 0x10, RZ ;  /* 0x000000101c387819 */ /* 0x000fe200000006ff */
[-C--:B------:R-:W-:Y:S01]  /*8cc0*/  FMUL.FTZ R62, R62, R57.reuse ;  /* 0x000000393e3e7220 */ /* 0x080fe20000410000 */
[----:B------:R-:W-:Y:S01]  /*8cd0*/  LOP3.LUT R53, R28, 0xffff0000, RZ, 0xc0, !PT ;  /* 0xffff00001c357812 */ /* 0x000fe200078ec0ff */
[----:B------:R-:W-:Y:S01]  /*8ce0*/  FFMA.FTZ R11, R8, R57, -R11 ;  /* 0x00000039080b7223 */ /* 0x000fe2000001080b */
        /* <DEDUP_REMOVED lines=15> */
.L_x_104:
[----:B------:R-:W-:Y:S05]  /*8de0*/  BSYNC B1 ;  /* 0x0000000000017941 */ /* 0x000fea0003800000 */
.L_x_103:
[----:B------:R-:W-:-:S04]  /*8df0*/  IADD3 R25, R25, 0x40, RZ ;  /* 0x0000004019197810 */ /* 0x000fc80007ffe0ff */
[----:B------:R-:W-:-:S13]  /*8e00*/  ISETP.GE.AND P0, PT, R25, R52, PT ;  /* 0x000000341900720c */ /* 0x000fda0003f06270 */
[----:B------:R-:W-:Y:S05]  /*8e10*/  @P0 BRA `(.L_x_115) ;  /* 0x00003f9000000947 */ /* 0x000fea0003800000 */
[----:B------:R-:W-:Y:S01]  /*8e20*/  ISETP.GE.AND P0, PT, R13, c[0x0][0x27c], PT ;  /* 0x00009f000d007a0c */ /* 0x000fe20003f06270 */
[----:B------:R-:W-:-:S12]  /*8e30*/  BSSY B0, `(.L_x_116) ;  /* 0x0000028000007945 */ /* 0x000fd80003800000 */
[----:B------:R-:W-:Y:S05]  /*8e40*/  @P0 BRA `(.L_x_117) ;  /* 0x0000026000000947 */ /* 0x000fea0003800000 */
[----:B-1----:R-:W1:Y:S01]  /*8e50*/  LDS.128 R8, [R30+0x2000] ;  /* 0x002000001e087984 */ /* 0x002e620000000c00 */
[----:B------:R-:W-:Y:S02]  /*8e60*/  LOP3.LUT R54, R50, 0xffff0000, RZ, 0xc0, !PT ;  /* 0xffff000032367812 */ /* 0x000fe400078ec0ff */
[C---:B-1----:R-:W-:Y:S01]  /*8e70*/  SHF.L.U32 R52, R8.reuse, 0x10, RZ ;  /* 0x0000001008347819 */ /* 0x042fe200000006ff */
[----:B------:R-:W-:Y:S01]  /*8e80*/  IMAD.U32 R55, R11, 0x10000, RZ ;  /* 0x000100000b377824 */ /* 0x000fe200078e00ff */
[----:B------:R-:W-:Y:S02]  /*8e90*/  LOP3.LUT R25, R8, 0xffff0000, RZ, 0xc0, !PT ;  /* 0xffff000008197812 */ /* 0x000fe400078ec0ff */
[C---:B------:R-:W-:Y:S02]  /*8ea0*/  SHF.L.U32 R8, R9.reuse, 0x10, RZ ;  /* 0x0000001009087819 */ /* 0x040fe400000006ff */
[----:B------:R-:W-:Y:S02]  /*8eb0*/  LOP3.LUT R53, R9, 0xffff0000, RZ, 0xc0, !PT ;  /* 0xffff000009357812 */ /* 0x000fe400078ec0ff */
[----:B------:R-:W-:Y:S01]  /*8ec0*/  SHF.L.U32 R9, R50, 0x10, RZ ;  /* 0x0000001032097819 */ /* 0x000fe200000006ff */
[C---:B------:R-:W-:Y:S01]  /*8ed0*/  IMAD.U32 R50, R48.reuse, 0x10000, RZ ;  /* 0x0001000030327824 */ /* 0x040fe200078e00ff */
[----:B------:R-:W-:-:S02]  /*8ee0*/  LOP3.LUT R48, R48, 0xffff0000, RZ, 0xc0, !PT ;  /* 0xffff000030307812 */ /* 0x000fc400078ec0ff */
[C---:B------:R-:W-:Y:S02]  /*8ef0*/  SHF.L.U32 R57, R10.reuse, 0x10, RZ ;  /* 0x000000100a397819 */ /* 0x040fe400000006ff */
[----:B------:R-:W-:Y:S01]  /*8f00*/  LOP3.LUT R56, R10, 0xffff0000, RZ, 0xc0, !PT ;  /* 0xffff00000a387812 */ /* 0x000fe200078ec0ff */
[----:B------:R-:W-:Y:S01]  /*8f10*/  FMUL.FTZ R10, R50, R25 ;  /* 0x00000019320a7220 */ /* 0x000fe20000410000 */
[----:B------:R-:W-:Y:S01]  /*8f20*/  LOP3.LUT R58, R11, 0xffff0000, RZ, 0xc0, !PT ;  /* 0xffff00000b3a7812 */ /* 0x000fe200078ec0ff */
[----:B------:R-:W-:Y:S02]  /*8f30*/  FMUL.FTZ R11, R48, R53 ;  /* 0x00000035300b7220 */ /* 0x000fe40000410000 */
[C---:B------:R-:W-:Y:S02]  /*8f40*/  FMUL.FTZ R25, R9.reuse, R25 ;  /* 0x0000001909197220 */ /* 0x040fe40000410000 */
[----:B------:R-:W-:Y:S02]  /*8f50*/  FFMA.FTZ R10, R9, R52, -R10 ;  /* 0x00000034090a7223 */ /* 0x000fe4000001080a */
[----:B------:R-:W-:Y:S01]  /*8f60*/  FFMA.FTZ R9, R54, R8, -R11 ;  /* 0x0000000836097223 */ /* 0x000fe2000001080b */
[----:B------:R-:W-:Y:S01]  /*8f70*/  SHF.L.U32 R11, R51, 0x10, RZ ;  /* 0x00000010330b7819 */ /* 0x000fe200000006ff */
[----:B------:R-:W-:Y:S01]  /*8f80*/  FFMA.FTZ R25, R50, R52, R25 ;  /* 0x0000003432197223 */ /* 0x000fe20000010019 */
[----:B------:R-:W-:Y:S01]  /*8f90*/  SHF.L.U32 R50, R49, 0x10, RZ ;  /* 0x0000001031327819 */ /* 0x000fe200000006ff */
[----:B------:R-:W-:Y:S01]  /*8fa0*/  FMUL.FTZ R53, R54, R53 ;  /* 0x0000003536357220 */ /* 0x000fe20000410000 */
[----:B------:R-:W-:-:S02]  /*8fb0*/  LOP3.LUT R51, R51, 0xffff0000, RZ, 0xc0, !PT ;  /* 0xffff000033337812 */ /* 0x000fc400078ec0ff */
[----:B------:R-:W-:Y:S01]  /*8fc0*/  LOP3.LUT R49, R49, 0xffff0000, RZ, 0xc0, !PT ;  /* 0xffff000031317812 */ /* 0x000fe200078ec0ff */
[----:B------:R-:W-:Y:S02]  /*8fd0*/  FFMA.FTZ R48, R48, R8, R53 ;  /* 0x0000000830307223 */ /* 0x000fe40000010035 */
[-C--:B------:R-:W-:Y:S02]  /*8fe0*/  FMUL.FTZ R8, R11, R56.reuse ;  /* 0x000000380b087220 */ /* 0x080fe40000410000 */
[----:B------:R-:W-:Y:S01]  /*8ff0*/  FMUL.FTZ R56, R50, R56 ;  /* 0x0000003832387220 */ /* 0x000fe20000410000 */
[----:B------:R-:W-:Y:S01]  /*9000*/  F2FP.BF16.PACK_AB R9, R48, R9 ;  /* 0x000000093009723e */ /* 0x000fe200000010ff */
[-C--:B------:R-:W-:Y:S02]  /*9010*/  FMUL.FTZ R52, R51, R58.reuse ;  /* 0x0000003a33347220 */ /* 0x080fe40000410000 */
[----:B------:R-:W-:Y:S02]  /*9020*/  FMUL.FTZ R58, R49, R58 ;  /* 0x0000003a313a7220 */ /* 0x000fe40000410000 */
[-C--:B------:R-:W-:Y:S01]  /*9030*/  FFMA.FTZ R50, R50, R57.reuse, -R8 ;  /* 0x0000003932327223 */ /* 0x080fe20000010808 */
[----:B------:R-:W-:Y:S01]  /*9040*/  F2FP.BF16.PACK_AB R8, R25, R10 ;  /* 0x0000000a1908723e */ /* 0x000fe200000010ff */
[----:B------:R-:W-:-:S02]  /*9050*/  FFMA.FTZ R11, R11, R57, R56 ;  /* 0x000000390b0b7223 */ /* 0x000fc40000010038 */
[-C--:B------:R-:W-:Y:S02]  /*9060*/  FFMA.FTZ R52, R49, R55.reuse, -R52 ;  /* 0x0000003731347223 */ /* 0x080fe40000010834 */
[----:B------:R-:W-:Y:S01]  /*9070*/  FFMA.FTZ R51, R51, R55, R58 ;  /* 0x0000003733337223 */ /* 0x000fe2000001003a */
[----:B------:R-:W-:-:S04]  /*9080*/  F2FP.BF16.PACK_AB R10, R11, R50 ;  /* 0x000000320b0a723e */ /* 0x000fc800000010ff */
[----:B------:R-:W-:-:S05]  /*9090*/  F2FP.BF16.PACK_AB R11, R51, R52 ;  /* 0x00000034330b723e */ /* 0x000fca00000010ff */
[----:B------:R1:W-:Y:S02]  /*90a0*/  STS.128 [R30+0x2000], R8 ;  /* 0x002000081e007388 */ /* 0x0003e40000000c00 */
.L_x_117:
[----:B------:R-:W-:Y:S05]  /*90b0*/  BSYNC B0 ;  /* 0x0000000000007941 */ /* 0x000fea0003800000 */
.L_x_116:
[----:B-1----:R-:W-:Y:S01]  /*90c0*/  IADD3 R8, R13, 0x10, RZ ;  /* 0x000000100d087810 */ /* 0x002fe20007ffe0ff */
[----:B------:R-:W-:Y:S03]  /*90d0*/  BSSY B0, `(.L_x_118) ;  /* 0x0000029000007945 */ /* 0x000fe60003800000 */
[----:B------:R-:W-:-:S13]  /*90e0*/  ISETP.GE.AND P0, PT, R8, c[0x0][0x27c], PT ;  /* 0x00009f0008007a0c */ /* 0x000fda0003f06270 */
[----:B------:R-:W-:Y:S05]  /*90f0*/  @P0 BRA `(.L_x_119) ;  /* 0x0000026000000947 */ /* 0x000fea0003800000 */
[----:B------:R-:W1:Y:S01]  /*9100*/  LDS.128 R8, [R12+0x2000] ;  /* 0x002000000c087984 */ /* 0x000e620000000c00 */
        /* <DEDUP_REMOVED lines=29> */
[----:B------:R-:W-:-:S02]  /*92e0*/  FFMA.FTZ R52, R11, R53, R52 ;  /* 0x000000350b347223 */ /* 0x000fc40000010034 */
[----:B------:R-:W-:Y:S01]  /*92f0*/  FFMA.FTZ R45, R45, R53, -R8 ;  /* 0x000000352d2d7223 */ /* 0x000fe20000010808 */
[----:B------:R-:W-:Y:S01]  /*9300*/  F2FP.BF16.PACK_AB R8, R25, R10 ;  /* 0x0000000a1908723e */ /* 0x000fe200000010ff */
[-C--:B------:R-:W-:Y:S02]  /*9310*/  FFMA.FTZ R11, R43, R51.reuse, -R50 ;  /* 0x000000332b0b7223 */ /* 0x080fe40000010832 */
[----:B------:R-:W-:Y:S01]  /*9320*/  FFMA.FTZ R54, R46, R51, R54 ;  /* 0x000000332e367223 */ /* 0x000fe20000010036 */
[----:B------:R-:W-:-:S04]  /*9330*/  F2FP.BF16.PACK_AB R10, R52, R45 ;  /* 0x0000002d340a723e */ /* 0x000fc800000010ff */
[----:B------:R-:W-:-:S05]  /*9340*/  F2FP.BF16.PACK_AB R11, R54, R11 ;  /* 0x0000000b360b723e */ /* 0x000fca00000010ff */
[----:B------:R1:W-:Y:S02]  /*9350*/  STS.128 [R12+0x2000], R8 ;  /* 0x002000080c007388 */ /* 0x0003e40000000c00 */
.L_x_119:
[----:B------:R-:W-:Y:S05]  /*9360*/  BSYNC B0 ;  /* 0x0000000000007941 */ /* 0x000fea0003800000 */
.L_x_118:
[----:B-1----:R-:W-:Y:S01]  /*9370*/  IADD3 R8, R13, 0x20, RZ ;  /* 0x000000200d087810 */ /* 0x002fe20007ffe0ff */
[----:B------:R-:W-:Y:S03]  /*9380*/  BSSY B0, `(.L_x_120) ;  /* 0x0000029000007945 */ /* 0x000fe60003800000 */
[----:B------:R-:W-:-:S13]  /*9390*/  ISETP.GE.AND P0, PT, R8, c[0x0][0x27c], PT ;  /* 0x00009f0008007a0c */ /* 0x000fda0003f06270 */
[----:B------:R-:W-:Y:S05]  /*93a0*/  @P0 BRA `(.L_x_121) ;  /* 0x0000026000000947 */ /* 0x000fea0003800000 */
[----:B------:R-:W1:Y:S01]  /*93b0*/  LDS.128 R8, [R30+0x6000] ;  /* 0x006000001e087984 */ /* 0x000e620000000c00 */
[C---:B------:R-:W-:Y:S02]  /*93c0*/  SHF.L.U32 R46, R40.reuse, 0x10, RZ ;  /* 0x00000010282e7819 */ /* 0x040fe400000006ff */
[----:B------:R-:W-:Y:S01]  /*93d0*/  LOP3.LUT R45, R40, 0xffff0000, RZ, 0xc0, !PT ;  /* 0xffff0000282d7812 */ /* 0x000fe200078ec0ff */
[C---:B------:R-:W-:Y:S01]  /*93e0*/  IMAD.U32 R40, R42.reuse, 0x10000, RZ ;  /* 0x000100002a287824 */ /* 0x040fe200078e00ff */
[----:B------:R-:W-:Y:S02]  /*93f0*/  LOP3.LUT R42, R42, 0xffff0000, RZ, 0xc0, !PT ;  /* 0xffff00002a2a7812 */ /* 0x000fe400078ec0ff */
[C---:B-1----:R-:W-:Y:S01]  /*9400*/  LOP3.LUT R25, R8.reuse, 0xffff0000, RZ, 0xc0, !PT ;  /* 0xffff000008197812 */ /* 0x042fe200078ec0ff */
[----:B------:R-:W-:Y:S01]  /*9410*/  IMAD.U32 R47, R11, 0x10000, RZ ;  /* 0x000100000b2f7824 */ /* 0x000fe200078e00ff */
[----:B------:R-:W-:Y:S02]  /*9420*/  SHF.L.U32 R43, R8, 0x10, RZ ;  /* 0x00000010082b7819 */ /* 0x000fe400000006ff */
[----:B------:R-:W-:-:S02]  /*9430*/  SHF.L.U32 R49, R10, 0x10, RZ ;  /* 0x000000100a317819 */ /* 0x000fc400000006ff */
[----:B------:R-:W-:Y:S01]  /*9440*/  LOP3.LUT R48, R10, 0xffff0000, RZ, 0xc0, !PT ;  /* 0xffff00000a307812 */ /* 0x000fe200078ec0ff */
[-C--:B------:R-:W-:Y:S01]  /*9450*/  FMUL.FTZ R10, R40, R25.reuse ;  /* 0x00000019280a7220 */ /* 0x080fe20000410000 */
[C---:B------:R-:W-:Y:S01]  /*9460*/  SHF.L.U32 R8, R9.reuse, 0x10, RZ ;  /* 0x0000001009087819 */ /* 0x040fe200000006ff */
[C---:B------:R-:W-:Y:S01]  /*9470*/  FMUL.FTZ R25, R46.reuse, R25 ;  /* 0x000000192e197220 */ /* 0x040fe20000410000 */
[----:B------:R-:W-:Y:S01]  /*9480*/  LOP3.LUT R9, R9, 0xffff0000, RZ, 0xc0, !PT ;  /* 0xffff000009097812 */ /* 0x000fe200078ec0ff */
[-C--:B------:R-:W-:Y:S01]  /*9490*/  FFMA.FTZ R10, R46, R43.reuse, -R10 ;  /* 0x0000002b2e0a7223 */ /* 0x080fe2000001080a */
[----:B------:R-:W-:Y:S01]  /*94a0*/  LOP3.LUT R50, R11, 0xffff0000, RZ, 0xc0, !PT ;  /* 0xffff00000b327812 */ /* 0x000fe200078ec0ff */
[----:B------:R-:W-:Y:S01]  /*94b0*/  FFMA.FTZ R25, R40, R43, R25 ;  /* 0x0000002b28197223 */ /* 0x000fe20000010019 */
[----:B------:R-:W-:Y:S01]  /*94c0*/  SHF.L.U32 R40, R41, 0x10, RZ ;  /* 0x0000001029287819 */ /* 0x000fe200000006ff */
[CC--:B------:R-:W-:Y:S01]  /*94d0*/  FMUL.FTZ R11, R42.reuse, R9.reuse ;  /* 0x000000092a0b7220 */ /* 0x0c0fe20000410000 */
[----:B------:R-:W-:Y:S01]  /*94e0*/  SHF.L.U32 R43, R39, 0x10, RZ ;  /* 0x00000010272b7819 */ /* 0x000fe200000006ff */
[----:B------:R-:W-:Y:S01]  /*94f0*/  FMUL.FTZ R9, R45, R9 ;  /* 0x000000092d097220 */ /* 0x000fe20000410000 */
[----:B------:R-:W-:Y:S01]  /*9500*/  LOP3.LUT R41, R41, 0xffff0000, RZ, 0xc0, !PT ;  /* 0xffff000029297812 */ /* 0x000fe200078ec0ff */
[-C--:B------:R-:W-:Y:S01]  /*9510*/  FFMA.FTZ R11, R45, R8.reuse, -R11 ;  /* 0x000000082d0b7223 */ /* 0x080fe2000001080b */
[----:B------:R-:W-:Y:S01]  /*9520*/  LOP3.LUT R39, R39, 0xffff0000, RZ, 0xc0, !PT ;  /* 0xffff000027277812 */ /* 0x000fe200078ec0ff */
[----:B------:R-:W-:-:S02]  /*9530*/  FFMA.FTZ R42, R42, R8, R9 ;  /* 0x000000082a2a7223 */ /* 0x000fc40000010009 */
[----:B------:R-:W-:Y:S02]  /*9540*/  FMUL.FTZ R8, R40, R48 ;  /* 0x0000003028087220 */ /* 0x000fe40000410000 */
[----:B------:R-:W-:Y:S01]  /*9550*/  FMUL.FTZ R46, R41, R50 ;  /* 0x00000032292e7220 */ /* 0x000fe20000410000 */
[----:B------:R-:W-:Y:S01]  /*9560*/  F2FP.BF16.PACK_AB R9, R42, R11 ;  /* 0x0000000b2a09723e */ /* 0x000fe200000010ff */
[----:B------:R-:W-:Y:S02]  /*9570*/  FMUL.FTZ R48, R43, R48 ;  /* 0x000000302b307220 */ /* 0x000fe40000410000 */
        /* <DEDUP_REMOVED lines=9> */
.L_x_121:
[----:B------:R-:W-:Y:S05]  /*9610*/  BSYNC B0 ;  /* 0x0000000000007941 */ /* 0x000fea0003800000 */
.L_x_120:
        /* <DEDUP_REMOVED lines=29> */
[-C--:B------:R-:W-:Y:S02]  /*97f0*/  FMUL.FTZ R8, R36, R43.reuse ;  /* 0x0000002b24087220 */ /* 0x080fe40000410000 */
[-C--:B------:R-:W-:Y:S02]  /*9800*/  FMUL.FTZ R9, R37, R46.reuse ;  /* 0x0000002e25097220 */ /* 0x080fe40000410000 */
[C---:B------:R-:W-:Y:S02]  /*9810*/  FMUL.FTZ R43, R40.reuse, R43 ;  /* 0x0000002b282b7220 */ /* 0x040fe40000410000 */
[----:B------:R-:W-:Y:S02]  /*9820*/  FMUL.FTZ R46, R35, R46 ;  /* 0x0000002e232e7220 */ /* 0x000fe40000410000 */
[-C--:B------:R-:W-:Y:S01]  /*9830*/  FFMA.FTZ R40, R40, R45.reuse, -R8 ;  /* 0x0000002d28287223 */ /* 0x080fe20000010808 */
[----:B------:R-:W-:Y:S01]  /*9840*/  F2FP.BF16.PACK_AB R8, R25, R10 ;  /* 0x0000000a1908723e */ /* 0x000fe200000010ff */
[----:B------:R-:W-:-:S02]  /*9850*/  FFMA.FTZ R43, R36, R45, R43 ;  /* 0x0000002d242b7223 */ /* 0x000fc4000001002b */
[-C--:B------:R-:W-:Y:S01]  /*9860*/  FFMA.FTZ R35, R35, R42.reuse, -R9 ;  /* 0x0000002a23237223 */ /* 0x080fe20000010809 */
[----:B------:R-:W-:Y:S01]  /*9870*/  F2FP.BF16.PACK_AB R9, R38, R11 ;  /* 0x0000000b2609723e */ /* 0x000fe200000010ff */
[----:B------:R-:W-:Y:S01]  /*9880*/  FFMA.FTZ R46, R37, R42, R46 ;  /* 0x0000002a252e7223 */ /* 0x000fe2000001002e */
[----:B------:R-:W-:-:S04]  /*9890*/  F2FP.BF16.PACK_AB R10, R43, R40 ;  /* 0x000000282b0a723e */ /* 0x000fc800000010ff */
[----:B------:R-:W-:-:S05]  /*98a0*/  F2FP.BF16.PACK_AB R11, R46, R35 ;  /* 0x000000232e0b723e */ /* 0x000fca00000010ff */
[----:B------:R1:W-:Y:S02]  /*98b0*/  STS.128 [R12+0x6000], R8 ;  /* 0x006000080c007388 */ /* 0x0003e40000000c00 */
.L_x_123:
[----:B------:R-:W-:Y:S05]  /*98c0*/  BSYNC B0 ;  /* 0x0000000000007941 */ /* 0x000fea0003800000 */
.L_x_122:
        /* <DEDUP_REMOVED lines=30> */
[----:B------:R-:W-:Y:S02]  /*9ab0*/  FMUL.FTZ R9, R33, R41 ;  /* 0x0000002921097220 */ /* 0x000fe40000410000 */
[----:B------:R-:W-:Y:S02]  /*9ac0*/  FMUL.FTZ R39, R35, R39 ;  /* 0x0000002723277220 */ /* 0x000fe40000410000 */
[C---:B------:R-:W-:Y:S02]  /*9ad0*/  FMUL.FTZ R41, R31.reuse, R41 ;  /* 0x000000291f297220 */ /* 0x040fe40000410000 */
[----:B------:R-:W-:Y:S01]  /*9ae0*/  FFMA.FTZ R31, R31, R38, -R9 ;  /* 0x000000261f1f7223 */ /* 0x000fe20000010809 */
[----:B------:R-:W-:Y:S01]  /*9af0*/  F2FP.BF16.PACK_AB R9, R34, R11 ;  /* 0x0000000b2209723e */ /* 0x000fe200000010ff */
[----:B------:R-:W-:Y:S01]  /*9b00*/  FFMA.FTZ R35, R35, R40, -R8 ;  /* 0x0000002823237223 */ /* 0x000fe20000010808 */
[----:B------:R-:W-:Y:S01]  /*9b10*/  F2FP.BF16.PACK_AB R8, R25, R10 ;  /* 0x0000000a1908723e */ /* 0x000fe200000010ff */
[----:B------:R-:W-:-:S02]  /*9b20*/  FFMA.FTZ R32, R32, R40, R39 ;  /* 0x0000002820207223 */ /* 0x000fc40000010027 */
[----:B------:R-:W-:-:S03]  /*9b30*/  FFMA.FTZ R38, R33, R38, R41 ;  /* 0x0000002621267223 */ /* 0x000fc60000010029 */
[----:B------:R-:W-:Y:S02]  /*9b40*/  F2FP.BF16.PACK_AB R10, R32, R35 ;  /* 0x00000023200a723e */ /* 0x000fe400000010ff */
[----:B------:R-:W-:-:S05]  /*9b50*/  F2FP.BF16.PACK_AB R11, R38, R31 ;  /* 0x0000001f260b723e */ /* 0x000fca00000010ff */
[----:B------:R1:W-:Y:S02]  /*9b60*/  STS.128 [R30+0xa000], R8 ;  /* 0x00a000081e007388 */ /* 0x0003e40000000c00 */
.L_x_125:
[----:B------:R-:W-:Y:S05]  /*9b70*/  BSYNC B0 ;  /* 0x0000000000007941 */ /* 0x000fea0003800000 */
.L_x_124:
[----:B------:R-:W-:-:S04]  /*9b80*/  IADD3 R13, R13, 0x50, RZ ;  /* 0x000000500d0d7810 */ /* 0x000fc80007ffe0ff */
[----:B------:R-:W-:-:S13]  /*9b90*/  ISETP.GE.AND P0, PT, R13, c[0x0][0x27c], PT ;  /* 0x00009f000d007a0c */ /* 0x000fda0003f06270 */
[----:B------:R-:W-:Y:S05]  /*9ba0*/  @P0 BRA `(.L_x_115) ;  /* 0x0000320000000947 */ /* 0x000fea0003800000 */
[----:B-1----:R-:W1:Y:S01]  /*9bb0*/  LDS.128 R8, [R12+0xa000] ;  /* 0x00a000000c087984 */ /* 0x002e620000000c00 */
[C---:B------:R-:W-:Y:S01]  /*9bc0*/  IMAD.U32 R32, R29.reuse, 0x10000, RZ ;  /* 0x000100001d207824 */ /* 0x040fe200078e00ff */
[----:B------:R-:W-:Y:S02]  /*9bd0*/  LOP3.LUT R29, R29, 0xffff0000, RZ, 0xc0, !PT ;  /* 0xffff00001d1d7812 */ /* 0x000fe400078ec0ff */
[C---:B------:R-:W-:Y:S02]  /*9be0*/  SHF.L.U32 R30, R15.reuse, 0x10, RZ ;  /* 0x000000100f1e7819 */ /* 0x040fe400000006ff */
[----:B------:R-:W-:Y:S02]  /*9bf0*/  LOP3.LUT R15, R15, 0xffff0000, RZ, 0xc0, !PT ;  /* 0xffff00000f0f7812 */ /* 0x000fe400078ec0ff */
[C---:B-1----:R-:W-:Y:S01]  /*9c00*/  SHF.L.U32 R25, R8.reuse, 0x10, RZ ;  /* 0x0000001008197819 */ /* 0x042fe200000006ff */
[----:B------:R-:W-:Y:S01]  /*9c10*/  IMAD.U32 R31, R11, 0x10000, RZ ;  /* 0x000100000b1f7824 */ /* 0x000fe200078e00ff */
[----:B------:R-:W-:-:S02]  /*9c20*/  LOP3.LUT R13, R8, 0xffff0000, RZ, 0xc0, !PT ;  /* 0xffff0000080d7812 */ /* 0x000fc400078ec0ff */
[C---:B------:R-:W-:Y:S02]  /*9c30*/  SHF.L.U32 R8, R9.reuse, 0x10, RZ ;  /* 0x0000001009087819 */ /* 0x040fe400000006ff */
[----:B------:R-:W-:Y:S02]  /*9c40*/  LOP3.LUT R9, R9, 0xffff0000, RZ, 0xc0, !PT ;  /* 0xffff000009097812 */ /* 0x000fe400078ec0ff */
[C---:B------:R-:W-:Y:S02]  /*9c50*/  SHF.L.U32 R34, R10.reuse, 0x10, RZ ;  /* 0x000000100a227819 */ /* 0x040fe400000006ff */
[----:B------:R-:W-:Y:S01]  /*9c60*/  LOP3.LUT R33, R10, 0xffff0000, RZ, 0xc0, !PT ;  /* 0xffff00000a217812 */ /* 0x000fe200078ec0ff */
[----:B------:R-:W-:Y:S01]  /*9c70*/  FMUL.FTZ R10, R32, R13 ;  /* 0x0000000d200a7220 */ /* 0x000fe20000410000 */
[----:B------:R-:W-:Y:S01]  /*9c80*/  LOP3.LUT R35, R11, 0xffff0000, RZ, 0xc0, !PT ;  /* 0xffff00000b237812 */ /* 0x000fe200078ec0ff */
[----:B------:R-:W-:Y:S02]  /*9c90*/  FMUL.FTZ R11, R29, R9 ;  /* 0x000000091d0b7220 */ /* 0x000fe40000410000 */
[----:B------:R-:W-:-:S02]  /*9ca0*/  FMUL.FTZ R13, R30, R13 ;  /* 0x0000000d1e0d7220 */ /* 0x000fc40000410000 */
[C---:B------:R-:W-:Y:S02]  /*9cb0*/  FMUL.FTZ R9, R15.reuse, R9 ;  /* 0x000000090f097220 */ /* 0x040fe40000410000 */
[-C--:B------:R-:W-:Y:S01]  /*9cc0*/  FFMA.FTZ R11, R15, R8.reuse, -R11 ;  /* 0x000000080f0b7223 */ /* 0x080fe2000001080b */
[----:B------:R-:W-:Y:S01]  /*9cd0*/  SHF.L.U32 R15, R28, 0x10, RZ ;  /* 0x000000101c0f7819 */ /* 0x000fe200000006ff */
[-C--:B------:R-:W-:Y:S01]  /*9ce0*/  FFMA.FTZ R10, R30, R25.reuse, -R10 ;  /* 0x000000191e0a7223 */ /* 0x080fe2000001080a */
[----:B------:R-:W-:Y:S01]  /*9cf0*/  LOP3.LUT R28, R28, 0xffff0000, RZ, 0xc0, !PT ;  /* 0xffff00001c1c7812 */ /* 0x000fe200078ec0ff */
[----:B------:R-:W-:Y:S01]  /*9d00*/  FFMA.FTZ R13, R32, R25, R13 ;  /* 0x00000019200d7223 */ /* 0x000fe2000001000d */
[C---:B------:R-:W-:Y:S01]  /*9d10*/  SHF.L.U32 R25, R14.reuse, 0x10, RZ ;  /* 0x000000100e197819 */ /* 0x040fe200000006ff */
[----:B------:R-:W-:Y:S01]  /*9d20*/  FFMA.FTZ R30, R29, R8, R9 ;  /* 0x000000081d1e7223 */ /* 0x000fe20000010009 */
[----:B------:R-:W-:Y:S01]  /*9d30*/  LOP3.LUT R14, R14, 0xffff0000, RZ, 0xc0, !PT ;  /* 0xffff00000e0e7812 */ /* 0x000fe200078ec0ff */
[----:B------:R-:W-:-:S02]  /*9d40*/  FMUL.FTZ R8, R15, R33 ;  /* 0x000000210f087220 */ /* 0x000fc40000410000 */
[----:B------:R-:W-:Y:S02]  /*9d50*/  FMUL.FTZ R9, R28, R35 ;  /* 0x000000231c097220 */ /* 0x000fe40000410000 */
[C---:B------:R-:W-:Y:S02]  /*9d60*/  FMUL.FTZ R33, R25.reuse, R33 ;  /* 0x0000002119217220 */ /* 0x040fe40000410000 */
[C---:B------:R-:W-:Y:S02]  /*9d70*/  FMUL.FTZ R35, R14.reuse, R35 ;  /* 0x000000230e237220 */ /* 0x040fe40000410000 */
[----:B------:R-:W-:Y:S01]  /*9d80*/  FFMA.FTZ R25, R25, R34, -R8 ;  /* 0x0000002219197223 */ /* 0x000fe20000010808 */
[----:B------:R-:W-:Y:S01]  /*9d90*/  F2FP.BF16.PACK_AB R8, R13, R10 ;  /* 0x0000000a0d08723e */ /* 0x000fe200000010ff */
[----:B------:R-:W-:Y:S02]  /*9da0*/  FFMA.FTZ R34, R15, R34, R33 ;  /* 0x000000220f227223 */ /* 0x000fe40000010021 */
[----:B------:R-:W-:Y:S01]  /*9db0*/  FFMA.FTZ R14, R14, R31, -R9 ;  /* 0x0000001f0e0e7223 */ /* 0x000fe20000010809 */
[----:B------:R-:W-:Y:S01]  /*9dc0*/  F2FP.BF16.PACK_AB R9, R30, R11 ;  /* 0x0000000b1e09723e */ /* 0x000fe200000010ff */
[----:B------:R-:W-:Y:S01]  /*9dd0*/  FFMA.FTZ R35, R28, R31, R35 ;  /* 0x0000001f1c237223 */ /* 0x000fe20000010023 */
[----:B------:R-:W-:-:S04]  /*9de0*/  F2FP.BF16.PACK_AB R10, R34, R25 ;  /* 0x00000019220a723e */ /* 0x000fc800000010ff */
[----:B------:R-:W-:-:S05]  /*9df0*/  F2FP.BF16.PACK_AB R11, R35, R14 ;  /* 0x0000000e230b723e */ /* 0x000fca00000010ff */
[----:B------:R1:W-:Y:S01]  /*9e00*/  STS.128 [R12+0xa000], R8 ;  /* 0x00a000080c007388 */ /* 0x0003e20000000c00 */
[----:B------:R-:W-:Y:S05]  /*9e10*/  BRA `(.L_x_115) ;  /* 0x00002f9000007947 */ /* 0x000fea0003800000 */
.L_x_100:
        /* <DEDUP_REMOVED lines=15> */
[C---:B------:R-:W-:Y:S01]  /*9f10*/  ISETP.GE.AND P0, PT, R28.reuse, c[0x0][0x27c], PT ;  /* 0x00009f001c007a0c */ /* 0x040fe20003f06270 */
[----:B------:R-:W-:Y:S01]  /*9f20*/  CS2R R58, SRZ ;  /* 0x00000000003a7805 */ /* 0x000fe2000001ff00 */
[----:B------:R-:W-:Y:S01]  /*9f30*/  CS2R R56, SRZ ;  /* 0x0000000000387805 */ /* 0x000fe2000001ff00 */
[----:B------:R-:W-:Y:S01]  /*9f40*/  CS2R R10, SRZ ;  /* 0x00000000000a7805 */ /* 0x000fe2000001ff00 */
[----:B------:R-:W-:Y:S01]  /*9f50*/  CS2R R8, SRZ ;  /* 0x0000000000087805 */ /* 0x000fe2000001ff00 */
[----:B------:R-:W-:-:S02]  /*9f60*/  IADD3 R15, R28, 0x20, RZ ;  /* 0x000000201c0f7810 */ /* 0x000fc40007ffe0ff */
[----:B------:R-:W-:-:S06]  /*9f70*/  IADD3 R13, R28, 0x40, RZ ;  /* 0x000000401c0d7810 */ /* 0x000fcc0007ffe0ff */
[----:B------:R-:W-:-:S04]  /*9f80*/  @!P0 IMAD.WIDE R34, R28, 0x2, R48 ;  /* 0x000000021c228825 */ /* 0x000fc800078e0230 */
[----:B------:R-:W-:Y:S01]  /*9f90*/  @!P0 IMAD.WIDE R32, R28, 0x2, R50 ;  /* 0x000000021c208825 */ /* 0x000fe200078e0232 */
[----:B------:R1:W5:Y:S01]  /*9fa0*/  @!P0 LD.E.128 R56, [R34.64] ;  /* 0x0000000622388980 */ /* 0x000362000c101d00 */
[----:B------:R-:W-:-:S03]  /*9fb0*/  ISETP.GE.AND P1, PT, R15, c[0x0][0x27c], PT ;  /* 0x00009f000f007a0c */ /* 0x000fc60003f26270 */
[----:B------:R2:W5:Y:S01]  /*9fc0*/  @!P0 LD.E.128 R8, [R32.64] ;  /* 0x0000000620088980 */ /* 0x000562000c101d00 */
[----:B------:R-:W-:Y:S01]  /*9fd0*/  ISETP.GE.AND P0, PT, R13, c[0x0][0x27c], PT ;  /* 0x00009f000d007a0c */ /* 0x000fe20003f06270 */
[----:B------:R-:W-:Y:S01]  /*9fe0*/  CS2R R38, SRZ ;  /* 0x0000000000267805 */ /* 0x000fe2000001ff00 */
[----:B------:R-:W-:Y:S01]  /*9ff0*/  CS2R R36, SRZ ;  /* 0x0000000000247805 */ /* 0x000fe2000001ff00 */
[----:B------:R-:W-:Y:S01]  /*a000*/  CS2R R42, SRZ ;  /* 0x00000000002a7805 */ /* 0x000fe2000001ff00 */
[----:B------:R-:W-:-:S05]  /*a010*/  CS2R R40, SRZ ;  /* 0x0000000000287805 */ /* 0x000fca000001ff00 */
[----:B------:R-:W-:-:S04]  /*a020*/  @!P1 SHF.R.S32.HI R14, RZ, 0x1f, R15 ;  /* 0x0000001fff0e9819 */ /* 0x000fc8000001140f */
[----:B------:R-:W-:Y:S02]  /*a030*/  @!P0 SHF.R.S32.HI R12, RZ, 0x1f, R13 ;  /* 0x0000001fff0c8819 */ /* 0x000fe4000001140d */
[----:B------:R-:W-:Y:S02]  /*a040*/  @!P1 LEA.HI R14, R14, R15, RZ, 0x3 ;  /* 0x0000000f0e0e9211 */ /* 0x000fe400078f18ff */
[----:B------:R-:W-:Y:S02]  /*a050*/  @!P0 LEA.HI R12, R12, R13, RZ, 0x3 ;  /* 0x0000000d0c0c8211 */ /* 0x000fe400078f18ff */
[----:B------:R-:W-:Y:S01]  /*a060*/  @!P1 LOP3.LUT R13, R14, 0xfffffff8, RZ, 0xc0, !PT ;  /* 0xfffffff80e0d9812 */ /* 0x000fe200078ec0ff */
[----:B-1----:R-:W-:Y:S01]  /*a070*/  CS2R R34, SRZ ;  /* 0x0000000000227805 */ /* 0x002fe2000001ff00 */
[----:B------:R-:W-:-:S03]  /*a080*/  @!P0 LOP3.LUT R15, R12, 0xfffffff8, RZ, 0xc0, !PT ;  /* 0xfffffff80c0f8812 */ /* 0x000fc600078ec0ff */
[----:B------:R-:W-:Y:S01]  /*a090*/  @!P1 IMAD.WIDE R30, R13, 0x2, R48 ;  /* 0x000000020d1e9825 */ /* 0x000fe200078e0230 */
[----:B--2---:R-:W-:-:S03]  /*a0a0*/  CS2R R32, SRZ ;  /* 0x0000000000207805 */ /* 0x004fc6000001ff00 */
[----:B------:R-:W-:Y:S01]  /*a0b0*/  @!P1 IMAD.WIDE R46, R13, 0x2, R50 ;  /* 0x000000020d2e9825 */ /* 0x000fe200078e0232 */
[----:B------:R1:W5:Y:S01]  /*a0c0*/  @!P1 LD.E.128 R36, [R30.64] ;  /* 0x000000061e249980 */ /* 0x000362000c101d00 */
[----:B------:R-:W-:Y:S02]  /*a0d0*/  CS2R R12, SRZ ;  /* 0x00000000000c7805 */ /* 0x000fe4000001ff00 */
[----:B------:R-:W-:-:S04]  /*a0e0*/  @!P0 IMAD.WIDE R48, R15, 0x2, R48 ;  /* 0x000000020f308825 */ /* 0x000fc800078e0230 */
[----:B------:R-:W-:Y:S01]  /*a0f0*/  @!P0 IMAD.WIDE R50, R15, 0x2, R50 ;  /* 0x000000020f328825 */ /* 0x000fe200078e0232 */
[----:B------:R1:W5:Y:S01]  /*a100*/  @!P0 LD.E.128 R40, [R48.64] ;  /* 0x0000000630288980 */ /* 0x000362000c101d00 */
[----:B------:R-:W-:-:S03]  /*a110*/  CS2R R14, SRZ ;  /* 0x00000000000e7805 */ /* 0x000fc6000001ff00 */
[----:B------:R1:W5:Y:S04]  /*a120*/  @!P0 LD.E.128 R32, [R50.64] ;  /* 0x0000000632208980 */ /* 0x000368000c101d00 */
[----:B------:R1:W5:Y:S02]  /*a130*/  @!P1 LD.E.128 R12, [R46.64] ;  /* 0x000000062e0c9980 */ /* 0x000364000c101d00 */
.L_x_127:
[----:B------:R-:W-:Y:S05]  /*a140*/  BSYNC B0 ;  /* 0x0000000000007941 */ /* 0x000fea0003800000 */
.L_x_126:
[----:B-----5:R-:W-:Y:S01]  /*a150*/  IMAD.MOV.U32 R76, RZ, RZ, R56 ;  /* 0x000000ffff4c7224 */ /* 0x020fe200078e0038 */
[--C-:B------:R-:W-:Y:S01]  /*a160*/  SHF.R.U64 R53, R56, 0x10, R57.reuse ;  /* 0x0000001038357819 */ /* 0x100fe20000001239 */
[--C-:B------:R-:W-:Y:S01]  /*a170*/  IMAD.MOV.U32 R77, RZ, RZ, R57.reuse ;  /* 0x000000ffff4d7224 */ /* 0x100fe200078e0039 */
[----:B------:R-:W-:Y:S01]  /*a180*/  SHF.R.U32.HI R52, RZ, 0x10, R57 ;  /* 0x00000010ff347819 */ /* 0x000fe20000011639 */
[----:B------:R-:W-:Y:S01]  /*a190*/  IMAD.MOV.U32 R74, RZ, RZ, R58 ;  /* 0x000000ffff4a7224 */ /* 0x000fe200078e003a */
[--C-:B-1----:R-:W-:Y:S01]  /*a1a0*/  SHF.R.U64 R51, R58, 0x10, R59.reuse ;  /* 0x000000103a337819 */ /* 0x102fe2000000123b */
[--C-:B------:R-:W-:Y:S01]  /*a1b0*/  IMAD.MOV.U32 R75, RZ, RZ, R59.reuse ;  /* 0x000000ffff4b7224 */ /* 0x100fe200078e003b */
[----:B------:R-:W-:Y:S01]  /*a1c0*/  SHF.R.U32.HI R50, RZ, 0x10, R59 ;  /* 0x00000010ff327819 */ /* 0x000fe2000001163b */
[----:B------:R-:W-:Y:S01]  /*a1d0*/  IMAD.MOV.U32 R66, RZ, RZ, R36 ;  /* 0x000000ffff427224 */ /* 0x000fe200078e0024 */
[----:B------:R-:W-:Y:S01]  /*a1e0*/  SHF.R.U64 R57, R36, 0x10, R37 ;  /* 0x0000001024397819 */ /* 0x000fe20000001225 */
[----:B------:R-:W-:Y:S01]  /*a1f0*/  IMAD.MOV.U32 R56, RZ, RZ, R43 ;  /* 0x000000ffff387224 */ /* 0x000fe200078e002b */
[----:B------:R-:W-:Y:S01]  /*a200*/  SHF.R.U64 R61, R8, 0x10, R9 ;  /* 0x00000010083d7819 */ /* 0x000fe20000001209 */
[----:B------:R-:W-:Y:S01]  /*a210*/  IMAD.MOV.U32 R64, RZ, RZ, R8 ;  /* 0x000000ffff407224 */ /* 0x000fe200078e0008 */
[--C-:B------:R-:W-:Y:S01]  /*a220*/  SHF.R.U64 R58, R38, 0x10, R39.reuse ;  /* 0x00000010263a7819 */ /* 0x100fe20000001227 */
[--C-:B------:R-:W-:Y:S01]  /*a230*/  IMAD.MOV.U32 R36, RZ, RZ, R39.reuse ;  /* 0x000000ffff247224 */ /* 0x100fe200078e0027 */
[----:B------:R-:W-:Y:S01]  /*a240*/  SHF.R.U32.HI R71, RZ, 0x10, R39 ;  /* 0x00000010ff477819 */ /* 0x000fe20000011627 */
[----:B------:R-:W-:Y:S01]  /*a250*/  IMAD.MOV.U32 R68, RZ, RZ, R40 ;  /* 0x000000ffff447224 */ /* 0x000fe200078e0028 */
[----:B------:R-:W-:Y:S01]  /*a260*/  SHF.R.U64 R59, R40, 0x10, R41 ;  /* 0x00000010283b7819 */ /* 0x000fe20000001229 */
[----:B------:R-:W-:Y:S01]  /*a270*/  IMAD.MOV.U32 R8, RZ, RZ, R10 ;  /* 0x000000ffff087224 */ /* 0x000fe200078e000a */
[----:B------:R-:W-:Y:S01]  /*a280*/  SHF.R.U32.HI R73, RZ, 0x10, R43 ;  /* 0x00000010ff497819 */ /* 0x000fe2000001162b */
[----:B------:R-:W-:Y:S01]  /*a290*/  IMAD R86, R86, -0x80, R45 ;  /* 0xffffff8056567824 */ /* 0x000fe200078e022d */
[--C-:B------:R-:W-:Y:S01]  /*a2a0*/  SHF.R.U64 R47, R10, 0x10, R11.reuse ;  /* 0x000000100a2f7819 */ /* 0x100fe2000000120b */
[----:B------:R-:W-:Y:S01]  /*a2b0*/  IMAD.MOV.U32 R67, RZ, RZ, R38 ;  /* 0x000000ffff437224 */ /* 0x000fe200078e0026 */
[--C-:B------:R-:W-:Y:S01]  /*a2c0*/  SHF.R.U32.HI R65, RZ, 0x10, R11.reuse ;  /* 0x00000010ff417819 */ /* 0x100fe2000001160b */
[----:B------:R-:W-:Y:S01]  /*a2d0*/  IMAD.MOV.U32 R46, RZ, RZ, R11 ;  /* 0x000000ffff2e7224 */ /* 0x000fe200078e000b */
[--C-:B------:R-:W-:Y:S01]  /*a2e0*/  SHF.R.U64 R40, R12, 0x10, R13.reuse ;  /* 0x000000100c287819 */ /* 0x100fe2000000120d */
[--C-:B------:R-:W-:Y:S01]  /*a2f0*/  IMAD.MOV.U32 R39, RZ, RZ, R13.reuse ;  /* 0x000000ffff277224 */ /* 0x100fe200078e000d */
[----:B------:R-:W-:Y:S01]  /*a300*/  SHF.R.U32.HI R10, RZ, 0x10, R13 ;  /* 0x00000010ff0a7819 */ /* 0x000fe2000001160d */
[----:B------:R-:W-:Y:S01]  /*a310*/  IMAD.MOV.U32 R11, RZ, RZ, R14 ;  /* 0x000000ffff0b7224 */ /* 0x000fe200078e000e */
[----:B------:R-:W-:Y:S01]  /*a320*/  SHF.R.U64 R38, R14, 0x10, R15 ;  /* 0x000000100e267819 */ /* 0x000fe2000000120f */
[----:B------:R-:W-:Y:S01]  /*a330*/  IMAD.MOV.U32 R13, RZ, RZ, R32 ;  /* 0x000000ffff0d7224 */ /* 0x000fe200078e0020 */
[--C-:B------:R-:W-:Y:S01]  /*a340*/  SHF.R.U64 R32, R32, 0x10, R33.reuse ;  /* 0x0000001020207819 */ /* 0x100fe20000001221 */
[--C-:B------:R-:W-:Y:S01]  /*a350*/  IMAD.MOV.U32 R31, RZ, RZ, R33.reuse ;  /* 0x000000ffff1f7224 */ /* 0x100fe200078e0021 */
[----:B------:R-:W-:Y:S01]  /*a360*/  SHF.R.U32.HI R14, RZ, 0x10, R33 ;  /* 0x00000010ff0e7819 */ /* 0x000fe20000011621 */
[----:B------:R-:W-:Y:S01]  /*a370*/  IMAD.MOV.U32 R48, RZ, RZ, R9 ;  /* 0x000000ffff307224 */ /* 0x000fe200078e0009 */
[----:B------:R-:W-:Y:S01]  /*a380*/  PRMT R33, R56, 0x5410, R73 ;  /* 0x0000541038217816 */ /* 0x000fe20000000049 */
[----:B------:R-:W-:Y:S01]  /*a390*/  IMAD.MOV.U32 R49, RZ, RZ, R37 ;  /* 0x000000ffff317224 */ /* 0x000fe200078e0025 */
[----:B------:R-:W-:Y:S01]  /*a3a0*/  IMNMX R56, R86, 0x80, PT ;  /* 0x0000008056387817 */ /* 0x000fe20003800200 */
[----:B------:R-:W-:Y:S01]  /*a3b0*/  IMAD.MOV.U32 R55, RZ, RZ, R41 ;  /* 0x000000ffff377224 */ /* 0x000fe200078e0029 */
[----:B------:R-:W-:Y:S01]  /*a3c0*/  SHF.R.U32.HI R63, RZ, 0x10, R9 ;  /* 0x00000010ff3f7819 */ /* 0x000fe20000011609 */
[----:B------:R-:W-:Y:S01]  /*a3d0*/  IMAD.MOV.U32 R9, RZ, RZ, R12 ;  /* 0x000000ffff097224 */ /* 0x000fe200078e000c */
[----:B------:R-:W-:Y:S01]  /*a3e0*/  ISETP.GE.AND P0, PT, R25, R56, PT ;  /* 0x000000381900720c */ /* 0x000fe20003f06270 */
[----:B------:R-:W-:Y:S01]  /*a3f0*/  IMAD.MOV.U32 R69, RZ, RZ, R42 ;  /* 0x000000ffff457224 */ /* 0x000fe200078e002a */
[----:B------:R-:W-:Y:S01]  /*a400*/  SHF.R.U32.HI R70, RZ, 0x10, R37 ;  /* 0x00000010ff467819 */ /* 0x000fe20000011625 */
[--C-:B------:R-:W-:Y:S01]  /*a410*/  IMAD.MOV.U32 R37, RZ, RZ, R15.reuse ;  /* 0x000000ffff257224 */ /* 0x100fe200078e000f */
[----:B------:R-:W-:Y:S01]  /*a420*/  SHF.R.U32.HI R12, RZ, 0x10, R15 ;  /* 0x00000010ff0c7819 */ /* 0x000fe2000001160f */
[----:B------:R-:W-:Y:S01]  /*a430*/  IMAD.MOV.U32 R15, RZ, RZ, R34 ;  /* 0x000000ffff0f7224 */ /* 0x000fe200078e0022 */
[----:B------:R-:W-:Y:S01]  /*a440*/  SHF.R.U32.HI R72, RZ, 0x10, R41 ;  /* 0x00000010ff487819 */ /* 0x000fe20000011629 */
[----:B------:R-:W-:Y:S01]  /*a450*/  IMAD.MOV.U32 R29, RZ, RZ, R35 ;  /* 0x000000ffff1d7224 */ /* 0x000fe200078e0023 */
[----:B------:R-:W-:Y:S01]  /*a460*/  SHF.R.U64 R60, R42, 0x10, R43 ;  /* 0x000000102a3c7819 */ /* 0x000fe2000000122b */
[----:B------:R-:W-:-:S04]  /*a470*/  DEPBAR.LE SB0, 0x1 ;  /* 0x000080400000791a */ /* 0x000fc80000000000 */
[--C-:B------:R-:W-:Y:S01]  /*a480*/  SHF.R.U64 R30, R34, 0x10, R35.reuse ;  /* 0x00000010221e7819 */ /* 0x100fe20000001223 */
[----:B------:R-:W-:Y:S01]  /*a490*/  BSSY B1, `(.L_x_128) ;  /* 0x0000151000017945 */ /* 0x000fe20003800000 */
[----:B------:R-:W-:Y:S02]  /*a4a0*/  SHF.R.U32.HI R62, RZ, 0x10, R35 ;  /* 0x00000010ff3e7819 */ /* 0x000fe40000011623 */
        /* <DEDUP_REMOVED lines=22> */
[----:B------:R-:W-:Y:S01]  /*a610*/  PRMT R29, R29, 0x5410, R62 ;  /* 0x000054101d1d7816 */ /* 0x000fe2000000003e */
[----:B------:R-:W-:Y:S06]  /*a620*/  BAR.SYNC.DEFER_BLOCKING 0x0 ;  /* 0x0000000000007b1d */ /* 0x000fec0000010000 */
[----:B------:R-:W-:Y:S05]  /*a630*/  @P0 BRA `(.L_x_129) ;  /* 0x0000136000000947 */ /* 0x000fea0003800000 */
[----:B------:R-:W-:Y:S01]  /*a640*/  ISETP.GE.AND P0, PT, R28, c[0x0][0x27c], PT ;  /* 0x00009f001c007a0c */ /* 0x000fe20003f06270 */
[----:B------:R-:W-:-:S12]  /*a650*/  BSSY B0, `(.L_x_130) ;  /* 0x0000060000007945 */ /* 0x000fd80003800000 */
[----:B------:R-:W-:Y:S05]  /*a660*/  @P0 BRA `(.L_x_131) ;  /* 0x000005e000000947 */ /* 0x000fea0003800000 */
[----:B------:R-:W-:Y:S01]  /*a670*/  IMAD.MOV.U32 R9, RZ, RZ, c[0x0][0x27c] ;  /* 0x00009f00ff097624 */ /* 0x000fe200078e00ff */
[----:B------:R-:W-:Y:S01]  /*a680*/  SHF.L.U32 R10, R19, 0x9, RZ ;  /* 0x00000009130a7819 */ /* 0x000fe200000006ff */
[----:B------:R-:W-:Y:S01]  /*a690*/  IMAD.SHL.U32 R13, R25, 0x40, RZ ;  /* 0x00000040190d7824 */ /* 0x000fe200078e00ff */
[----:B------:R-:W-:Y:S01]  /*a6a0*/  LOP3.LUT R65, R51, 0xffff0000, RZ, 0xc0, !PT ;  /* 0xffff000033417812 */ /* 0x000fe200078ec0ff */
[----:B------:R-:W-:Y:S01]  /*a6b0*/  IMAD.U32 R62, R47, 0x10000, RZ ;  /* 0x000100002f3e7824 */ /* 0x000fe200078e00ff */
[----:B------:R-:W-:Y:S01]  /*a6c0*/  LEA.HI R12, R9, R54, RZ, 0x1d ;  /* 0x00000036090c7211 */ /* 0x000fe200078fe8ff */
[----:B------:R-:W-:Y:S01]  /*a6d0*/  IMAD.U32 R64, R51, 0x10000, RZ ;  /* 0x0001000033407824 */ /* 0x000fe200078e00ff */
[----:B------:R-:W-:Y:S01]  /*a6e0*/  LOP3.LUT R13, R13, 0x1c0, RZ, 0xc0, !PT ;  /* 0x000001c00d0d7812 */ /* 0x000fe200078ec0ff */
[----:B------:R-:W-:Y:S01]  /*a6f0*/  IMAD.U32 R72, R49, 0x10000, RZ ;  /* 0x0001000031487824 */ /* 0x000fe200078e00ff */
[----:B------:R-:W-:Y:S01]  /*a700*/  SHF.R.S32.HI R9, RZ, 0x1f, R12 ;  /* 0x0000001fff097819 */ /* 0x000fe2000001140c */
[----:B------:R-:W-:Y:S01]  /*a710*/  IMAD.SHL.U32 R8, R12, 0x8, RZ ;  /* 0x000000080c087824 */ /* 0x000fe200078e00ff */
[----:B------:R-:W-:Y:S01]  /*a720*/  SHF.R.U32.HI R11, RZ, 0x3, R13 ;  /* 0x00000003ff0b7819 */ /* 0x000fe2000001160d */
[----:B------:R-:W-:Y:S01]  /*a730*/  IMAD.U32 R69, R52, 0x10000, RZ ;  /* 0x0001000034457824 */ /* 0x000fe200078e00ff */
[----:B------:R-:W-:-:S02]  /*a740*/  LEA.HI R9, R9, R12, RZ, 0x3 ;  /* 0x0000000c09097211 */ /* 0x000fc400078f18ff */
[----:B------:R-:W-:Y:S02]  /*a750*/  LOP3.LUT R8, R13, 0x38, R8, 0xf8, !PT ;  /* 0x000000380d087812 */ /* 0x000fe400078ef808 */
[----:B------:R-:W-:Y:S02]  /*a760*/  SHF.L.U32 R9, R9, 0xa, RZ ;  /* 0x0000000a09097819 */ /* 0x000fe400000006ff */
[----:B------:R-:W-:Y:S02]  /*a770*/  LOP3.LUT R57, R13, 0x38, R28, 0xf8, !PT ;  /* 0x000000380d397812 */ /* 0x000fe400078ef81c */
[----:B------:R-:W-:Y:S02]  /*a780*/  LOP3.LUT R8, R8, R11, RZ, 0x3c, !PT ;  /* 0x0000000b08087212 */ /* 0x000fe400078e3cff */
[----:B------:R-:W-:Y:S02]  /*a790*/  LOP3.LUT R9, R9, 0x7fffe000, RZ, 0xc0, !PT ;  /* 0x7fffe00009097812 */ /* 0x000fe400078ec0ff */
[----:B------:R-:W-:-:S02]  /*a7a0*/  LOP3.LUT R57, R10, R57, R11, 0xf6, !PT ;  /* 0x000000390a397212 */ /* 0x000fc400078ef60b */
[----:B------:R-:W-:Y:S02]  /*a7b0*/  IADD3 R8, R8, R9, R10 ;  /* 0x0000000908087210 */ /* 0x000fe40007ffe00a */
[----:B------:R-:W-:Y:S01]  /*a7c0*/  SHF.L.U32 R74, R53, 0x10, RZ ;  /* 0x00000010354a7819 */ /* 0x000fe200000006ff */
[----:B------:R-:W-:Y:S01]  /*a7d0*/  IMAD.SHL.U32 R57, R57, 0x2, RZ ;  /* 0x0000000239397824 */ /* 0x000fe200078e00ff */
[----:B------:R-:W-:-:S04]  /*a7e0*/  SHF.L.U32 R55, R8, 0x1, RZ ;  /* 0x0000000108377819 */ /* 0x000fc800000006ff */
[----:B------:R-:W1:Y:S04]  /*a7f0*/  LDS.128 R12, [R57+0xc100] ;  /* 0x00c10000390c7984 */ /* 0x000e680000000c00 */
[----:B------:R-:W2:Y:S01]  /*a800*/  LDS.128 R8, [R55+0xc100] ;  /* 0x00c1000037087984 */ /* 0x000ea20000000c00 */
[C---:B-1----:R-:W-:Y:S01]  /*a810*/  IMAD.U32 R59, R12.reuse, 0x10000, RZ ;  /* 0x000100000c3b7824 */ /* 0x042fe200078e00ff */
[----:B------:R-:W-:Y:S01]  /*a820*/  LOP3.LUT R58, R12, 0xffff0000, RZ, 0xc0, !PT ;  /* 0xffff00000c3a7812 */ /* 0x000fe200078ec0ff */
[----:B------:R-:W-:Y:S01]  /*a830*/  IMAD.U32 R63, R14, 0x10000, RZ ;  /* 0x000100000e3f7824 */ /* 0x000fe200078e00ff */
[C---:B------:R-:W-:Y:S02]  /*a840*/  SHF.L.U32 R60, R13.reuse, 0x10, RZ ;  /* 0x000000100d3c7819 */ /* 0x040fe400000006ff */
[----:B------:R-:W-:-:S02]  /*a850*/  LOP3.LUT R12, R13, 0xffff0000, RZ, 0xc0, !PT ;  /* 0xffff00000d0c7812 */ /* 0x000fc400078ec0ff */
[----:B------:R-:W-:Y:S02]  /*a860*/  LOP3.LUT R61, R14, 0xffff0000, RZ, 0xc0, !PT ;  /* 0xffff00000e3d7812 */ /* 0x000fe400078ec0ff */
[----:B--2---:R-:W-:Y:S02]  /*a870*/  SHF.L.U32 R67, R10, 0x10, RZ ;  /* 0x000000100a437819 */ /* 0x004fe400000006ff */
[C---:B------:R-:W-:Y:S02]  /*a880*/  SHF.L.U32 R13, R15.reuse, 0x10, RZ ;  /* 0x000000100f0d7819 */ /* 0x040fe400000006ff */
[----:B------:R-:W-:Y:S01]  /*a890*/  LOP3.LUT R14, R15, 0xffff0000, RZ, 0xc0, !PT ;  /* 0xffff00000f0e7812 */ /* 0x000fe200078ec0ff */
[C---:B------:R-:W-:Y:S01]  /*a8a0*/  IMAD.U32 R15, R8.reuse, 0x10000, RZ ;  /* 0x00010000080f7824 */ /* 0x040fe200078e00ff */
[----:B------:R-:W-:Y:S01]  /*a8b0*/  LOP3.LUT R71, R8, 0xffff0000, RZ, 0xc0, !PT ;  /* 0xffff000008477812 */ /* 0x000fe200078ec0ff */
[----:B------:R-:W-:Y:S01]  /*a8c0*/  FMUL.FTZ R66, R67, R62 ;  /* 0x0000003e43427220 */ /* 0x000fe20000410000 */
[----:B------:R-:W-:Y:S01]  /*a8d0*/  SHF.L.U32 R8, R9, 0x10, RZ ;  /* 0x0000001009087819 */ /* 0x000fe200000006ff */
[-C--:B------:R-:W-:Y:S01]  /*a8e0*/  FMUL.FTZ R67, R67, R64.reuse ;  /* 0x0000004043437220 */ /* 0x080fe20000410000 */
[----:B------:R-:W-:Y:S01]  /*a8f0*/  LOP3.LUT R70, R9, 0xffff0000, RZ, 0xc0, !PT ;  /* 0xffff000009467812 */ /* 0x000fe200078ec0ff */
[----:B------:R-:W-:Y:S01]  /*a900*/  FFMA.FTZ R66, R63, R64, -R66 ;  /* 0x000000403f427223 */ /* 0x000fe20000010842 */
[----:B------:R-:W-:Y:S01]  /*a910*/  SHF.L.U32 R9, R11, 0x10, RZ ;  /* 0x000000100b097819 */ /* 0x000fe200000006ff */
[----:B------:R-:W-:Y:S01]  /*a920*/  FFMA.FTZ R63, R63, R62, R67 ;  /* 0x0000003e3f3f7223 */ /* 0x000fe20000010043 */
[----:B------:R-:W-:-:S02]  /*a930*/  LOP3.LUT R68, R11, 0xffff0000, RZ, 0xc0, !PT ;  /* 0xffff00000b447812 */ /* 0x000fc400078ec0ff */
[----:B------:R-:W-:Y:S02]  /*a940*/  LOP3.LUT R10, R10, 0xffff0000, RZ, 0xc0, !PT ;  /* 0xffff00000a0a7812 */ /* 0x000fe400078ec0ff */
[----:B------:R-:W-:Y:S02]  /*a950*/  LOP3.LUT R11, R47, 0xffff0000, RZ, 0xc0, !PT ;  /* 0xffff00002f0b7812 */ /* 0x000fe400078ec0ff */
[----:B------:R-:W-:-:S03]  /*a960*/  LOP3.LUT R62, R49, 0xffff0000, RZ, 0xc0, !PT ;  /* 0xffff0000313e7812 */ /* 0x000fc600078ec0ff */
[C---:B------:R-:W-:Y:S02]  /*a970*/  FMUL.FTZ R64, R10.reuse, R11 ;  /* 0x0000000b0a407220 */ /* 0x040fe40000410000 */
[-C--:B------:R-:W-:Y:S02]  /*a980*/  FMUL.FTZ R10, R10, R65.reuse ;  /* 0x000000410a0a7220 */ /* 0x080fe40000410000 */
[----:B------:R-:W-:Y:S02]  /*a990*/  FFMA.FTZ R65, R61, R65, -R64 ;  /* 0x000000413d417223 */ /* 0x000fe40000010840 */
[C---:B------:R-:W-:Y:S02]  /*a9a0*/  FMUL.FTZ R64, R15.reuse, R72 ;  /* 0x000000480f407220 */ /* 0x040fe40000410000 */
[-C--:B------:R-:W-:Y:S02]  /*a9b0*/  FMUL.FTZ R15, R15, R74.reuse ;  /* 0x0000004a0f0f7220 */ /* 0x080fe40000410000 */
[----:B------:R-:W-:Y:S01]  /*a9c0*/  FFMA.FTZ R10, R61, R11, R10 ;  /* 0x0000000b3d0a7223 */ /* 0x000fe2000001000a */
[----:B------:R-:W-:Y:S01]  /*a9d0*/  LOP3.LUT R61, R53, 0xffff0000, RZ, 0xc0, !PT ;  /* 0xffff0000353d7812 */ /* 0x000fe200078ec0ff */
[C---:B------:R-:W-:Y:S01]  /*a9e0*/  FFMA.FTZ R64, R59.reuse, R74, -R64 ;  /* 0x0000004a3b407223 */ /* 0x040fe20000010840 */
[----:B------:R-:W-:Y:S01]  /*a9f0*/  SHF.L.U32 R11, R48, 0x10, RZ ;  /* 0x00000010300b7819 */ /* 0x000fe200000006ff */
[----:B------:R-:W-:Y:S01]  /*aa00*/  FFMA.FTZ R59, R59, R72, R15 ;  /* 0x000000483b3b7223 */ /* 0x000fe2000001000f */
[----:B------:R-:W-:Y:S01]  /*aa10*/  SHF.L.U32 R74, R50, 0x10, RZ ;  /* 0x00000010324a7819 */ /* 0x000fe200000006ff */
[C---:B------:R-:W-:Y:S01]  /*aa20*/  FMUL.FTZ R15, R71.reuse, R62 ;  /* 0x0000003e470f7220 */ /* 0x040fe20000410000 */
[----:B------:R-:W-:Y:S01]  /*aa30*/  F2FP.BF16.PACK_AB R10, R10, R63 ;  /* 0x0000003f0a0a723e */ /* 0x000fe200000010ff */
[----:B------:R-:W-:-:S02]  /*aa40*/  FMUL.FTZ R71, R71, R61 ;  /* 0x0000003d47477220 */ /* 0x000fc40000410000 */
[----:B------:R-:W-:Y:S02]  /*aa50*/  FFMA.FTZ R61, R58, R61, -R15 ;  /* 0x0000003d3a3d7223 */ /* 0x000fe4000001080f */
[C---:B------:R-:W-:Y:S02]  /*aa60*/  FMUL.FTZ R67, R8.reuse, R11 ;  /* 0x0000000b08437220 */ /* 0x040fe40000410000 */
[-C--:B------:R-:W-:Y:S02]  /*aa70*/  FMUL.FTZ R15, R8, R69.reuse ;  /* 0x00000045080f7220 */ /* 0x080fe40000410000 */
[----:B------:R-:W-:Y:S02]  /*aa80*/  IMAD.U32 R72, R46, 0x10000, RZ ;  /* 0x000100002e487824 */ /* 0x000fe400078e00ff */
[----:B------:R-:W-:Y:S01]  /*aa90*/  FFMA.FTZ R8, R58, R62, R71 ;  /* 0x0000003e3a087223 */ /* 0x000fe20000010047 */
[----:B------:R-:W-:Y:S01]  /*aaa0*/  LOP3.LUT R71, R52, 0xffff0000, RZ, 0xc0, !PT ;  /* 0xffff000034477812 */ /* 0x000fe200078ec0ff */
[----:B------:R-:W-:Y:S01]  /*aab0*/  FFMA.FTZ R62, R60, R69, -R67 ;  /* 0x000000453c3e7223 */ /* 0x000fe20000010843 */
[----:B------:R-:W-:Y:S01]  /*aac0*/  LOP3.LUT R67, R46, 0xffff0000, RZ, 0xc0, !PT ;  /* 0xffff00002e437812 */ /* 0x000fe200078ec0ff */
[----:B------:R-:W-:Y:S01]  /*aad0*/  FFMA.FTZ R60, R60, R11, R15 ;  /* 0x0000000b3c3c7223 */ /* 0x000fe2000001000f */
[----:B------:R-:W-:Y:S01]  /*aae0*/  LOP3.LUT R15, R50, 0xffff0000, RZ, 0xc0, !PT ;  /* 0xffff0000320f7812 */ /* 0x000fe200078ec0ff */
[C---:B------:R-:W-:Y:S01]  /*aaf0*/  FMUL.FTZ R58, R9.reuse, R72 ;  /* 0x00000048093a7220 */ /* 0x040fe20000410000 */
[----:B------:R-:W-:Y:S01]  /*ab00*/  F2FP.BF16.PACK_AB R8, R8, R59 ;  /* 0x0000003b0808723e */ /* 0x000fe200000010ff */
[-C--:B------:R-:W-:Y:S01]  /*ab10*/  FMUL.FTZ R11, R9, R74.reuse ;  /* 0x0000004a090b7220 */ /* 0x080fe20000410000 */
[----:B------:R-:W-:Y:S01]  /*ab20*/  LOP3.LUT R9, R48, 0xffff0000, RZ, 0xc0, !PT ;  /* 0xffff000030097812 */ /* 0x000fe200078ec0ff */
[----:B------:R-:W-:-:S02]  /*ab30*/  FFMA.FTZ R58, R13, R74, -R58 ;  /* 0x0000004a0d3a7223 */ /* 0x000fc4000001083a */
[----:B------:R-:W-:Y:S02]  /*ab40*/  FFMA.FTZ R11, R13, R72, R11 ;  /* 0x000000480d0b7223 */ /* 0x000fe4000001000b */
[----:B------:R-:W-:Y:S02]  /*ab50*/  FMUL.FTZ R13, R70, R9 ;  /* 0x00000009460d7220 */ /* 0x000fe40000410000 */
[----:B------:R-:W-:Y:S02]  /*ab60*/  FMUL.FTZ R69, R68, R67 ;  /* 0x0000004344457220 */ /* 0x000fe40000410000 */
[----:B------:R-:W-:Y:S02]  /*ab70*/  FMUL.FTZ R70, R70, R71 ;  /* 0x0000004746467220 */ /* 0x000fe40000410000 */
[----:B------:R-:W-:Y:S02]  /*ab80*/  FMUL.FTZ R68, R68, R15 ;  /* 0x0000000f44447220 */ /* 0x000fe40000410000 */
[----:B------:R-:W-:-:S02]  /*ab90*/  FFMA.FTZ R13, R12, R71, -R13 ;  /* 0x000000470c0d7223 */ /* 0x000fc4000001080d */
[----:B------:R-:W-:Y:S02]  /*aba0*/  FFMA.FTZ R15, R14, R15, -R69 ;  /* 0x0000000f0e0f7223 */ /* 0x000fe40000010845 */
[----:B------:R-:W-:Y:S01]  /*abb0*/  FFMA.FTZ R9, R12, R9, R70 ;  /* 0x000000090c097223 */ /* 0x000fe20000010046 */
[----:B------:R-:W-:Y:S01]  /*abc0*/  F2FP.BF16.PACK_AB R12, R61, R64 ;  /* 0x000000403d0c723e */ /* 0x000fe200000010ff */
[----:B------:R-:W-:Y:S01]  /*abd0*/  FFMA.FTZ R68, R14, R67, R68 ;  /* 0x000000430e447223 */ /* 0x000fe20000010044 */
[----:B------:R-:W-:Y:S02]  /*abe0*/  F2FP.BF16.PACK_AB R14, R65, R66 ;  /* 0x00000042410e723e */ /* 0x000fe400000010ff */
[----:B------:R-:W-:Y:S02]  /*abf0*/  F2FP.BF16.PACK_AB R13, R13, R62 ;  /* 0x0000003e0d0d723e */ /* 0x000fe400000010ff */
[----:B------:R-:W-:Y:S02]  /*ac00*/  F2FP.BF16.PACK_AB R15, R15, R58 ;  /* 0x0000003a0f0f723e */ /* 0x000fe400000010ff */
[----:B------:R-:W-:-:S02]  /*ac10*/  F2FP.BF16.PACK_AB R9, R9, R60 ;  /* 0x0000003c0909723e */ /* 0x000fc400000010ff */
[----:B------:R-:W-:Y:S01]  /*ac20*/  F2FP.BF16.PACK_AB R11, R68, R11 ;  /* 0x0000000b440b723e */ /* 0x000fe200000010ff */
[----:B------:R1:W-:Y:S04]  /*ac30*/  STS.128 [R57+0xc100], R12 ;  /* 0x00c1000c39007388 */ /* 0x0003e80000000c00 */
[----:B------:R1:W-:Y:S02]  /*ac40*/  STS.128 [R55+0xc100], R8 ;  /* 0x00c1000837007388 */ /* 0x0003e40000000c00 */
.L_x_131:
[----:B------:R-:W-:Y:S05]  /*ac50*/  BSYNC B0 ;  /* 0x0000000000007941 */ /* 0x000fea0003800000 */
.L_x_130:
[----:B-1----:R-:W-:Y:S01]  /*ac60*/  IADD3 R12, R28, 0x20, RZ ;  /* 0x000000201c0c7810 */ /* 0x002fe20007ffe0ff */
[----:B------:R-:W-:Y:S03]  /*ac70*/  BSSY B0, `(.L_x_132) ;  /* 0x0000069000007945 */ /* 0x000fe60003800000 */
[----:B------:R-:W-:-:S13]  /*ac80*/  ISETP.GE.AND P0, PT, R12, c[0x0][0x27c], PT ;  /* 0x00009f000c007a0c */ /* 0x000fda0003f06270 */
[----:B------:R-:W-:Y:S05]  /*ac90*/  @P0 BRA `(.L_x_133) ;  /* 0x0000066000000947 */ /* 0x000fea0003800000 */
[----:B------:R-:W-:Y:S01]  /*aca0*/  SHF.R.S32.HI R11, RZ, 0x1f, R12 ;  /* 0x0000001fff0b7819 */ /* 0x000fe2000001140c */
[----:B------:R-:W-:Y:S01]  /*acb0*/  IMAD.MOV.U32 R8, RZ, RZ, c[0x0][0x27c] ;  /* 0x00009f00ff087624 */ /* 0x000fe200078e00ff */
[----:B------:R-:W-:Y:S01]  /*acc0*/  SHF.L.U32 R72, R45, 0x10, RZ ;  /* 0x000000102d487819 */ /* 0x000fe200000006ff */
[----:B------:R-:W-:Y:S01]  /*acd0*/  IMAD.SHL.U32 R9, R25, 0x40, RZ ;  /* 0x0000004019097824 */ /* 0x000fe200078e00ff */
[CC--:B------:R-:W-:Y:S01]  /*ace0*/  LEA.HI R10, R11.reuse, R12.reuse, RZ, 0x3 ;  /* 0x0000000c0b0a7211 */ /* 0x0c0fe200078f18ff */
[----:B------:R-:W-:Y:S01]  /*acf0*/  IMAD.U32 R64, R40, 0x10000, RZ ;  /* 0x0001000028407824 */ /* 0x000fe200078e00ff */
[----:B------:R-:W-:Y:S02]  /*ad00*/  LEA.HI R11, R11, R12, RZ, 0x6 ;  /* 0x0000000c0b0b7211 */ /* 0x000fe400078f30ff */
[----:B------:R-:W-:Y:S02]  /*ad10*/  SHF.R.S32.HI R13, RZ, 0x3, R10 ;  /* 0x00000003ff0d7819 */ /* 0x000fe4000001140a */
[----:B------:R-:W-:-:S02]  /*ad20*/  LOP3.LUT R9, R9, 0x1c0, RZ, 0xc0, !PT ;  /* 0x000001c009097812 */ /* 0x000fc400078ec0ff */
[----:B------:R-:W-:Y:S02]  /*ad30*/  LEA.HI R8, R8, R13, RZ, 0x1d ;  /* 0x0000000d08087211 */ /* 0x000fe400078fe8ff */
[----:B------:R-:W-:Y:S02]  /*ad40*/  LOP3.LUT R15, R9, 0x38, R10, 0xf8, !PT ;  /* 0x00000038090f7812 */ /* 0x000fe400078ef80a */
[----:B------:R-:W-:Y:S02]  /*ad50*/  SHF.R.S32.HI R13, RZ, 0x1f, R8 ;  /* 0x0000001fff0d7819 */ /* 0x000fe40000011408 */
[----:B------:R-:W-:Y:S02]  /*ad60*/  SHF.R.U32.HI R10, RZ, 0x3, R9 ;  /* 0x00000003ff0a7819 */ /* 0x000fe40000011609 */
[----:B------:R-:W-:Y:S01]  /*ad70*/  LEA.HI R13, R13, R8, RZ, 0x3 ;  /* 0x000000080d0d7211 */ /* 0x000fe200078f18ff */
[----:B------:R-:W-:Y:S01]  /*ad80*/  IMAD.SHL.U32 R8, R8, 0x8, RZ ;  /* 0x0000000808087824 */ /* 0x000fe200078e00ff */
[----:B------:R-:W-:-:S02]  /*ad90*/  SHF.L.U32 R11, R11, 0x7, RZ ;  /* 0x000000070b0b7819 */ /* 0x000fc400000006ff */
[----:B------:R-:W-:Y:S02]  /*ada0*/  SHF.L.U32 R13, R13, 0xa, RZ ;  /* 0x0000000a0d0d7819 */ /* 0x000fe400000006ff */
[----:B------:R-:W-:Y:S02]  /*adb0*/  LOP3.LUT R9, R9, 0x38, R8, 0xf8, !PT ;  /* 0x0000003809097812 */ /* 0x000fe400078ef808 */
[----:B------:R-:W-:Y:S02]  /*adc0*/  LOP3.LUT R8, R13, 0x7fffe000, RZ, 0xc0, !PT ;  /* 0x7fffe0000d087812 */ /* 0x000fe400078ec0ff */
[----:B------:R-:W-:Y:S02]  /*add0*/  LOP3.LUT R12, R11, 0x7fffe000, RZ, 0xc0, !PT ;  /* 0x7fffe0000b0c7812 */ /* 0x000fe400078ec0ff */
[----:B------:R-:W-:Y:S02]  /*ade0*/  LOP3.LUT R9, R9, R10, RZ, 0x3c, !PT ;  /* 0x0000000a09097212 */ /* 0x000fe400078e3cff */
[C---:B------:R-:W-:Y:S01]  /*adf0*/  LEA R8, R19.reuse, R8, 0x9 ;  /* 0x0000000813087211 */ /* 0x040fe200078e48ff */
[----:B------:R-:W-:Y:S01]  /*ae00*/  IMAD R12, R19, 0x200, R12 ;  /* 0x00000200130c7824 */ /* 0x000fe200078e020c */
[----:B------:R-:W-:-:S02]  /*ae10*/  LOP3.LUT R15, R15, R10, RZ, 0x3c, !PT ;  /* 0x0000000a0f0f7212 */ /* 0x000fc400078e3cff */
[----:B------:R-:W-:Y:S01]  /*ae20*/  LOP3.LUT R67, R40, 0xffff0000, RZ, 0xc0, !PT ;  /* 0xffff000028437812 */ /* 0x000fe200078ec0ff */
[----:B------:R-:W-:Y:S01]  /*ae30*/  IMAD.IADD R55, R8, 0x1, R9 ;  /* 0x0000000108377824 */ /* 0x000fe200078e0209 */
[----:B------:R-:W-:Y:S01]  /*ae40*/  SHF.L.U32 R74, R41, 0x10, RZ ;  /* 0x00000010294a7819 */ /* 0x000fe200000006ff */
[----:B------:R-:W-:Y:S02]  /*ae50*/  IMAD.IADD R12, R12, 0x1, R15 ;  /* 0x000000010c0c7824 */ /* 0x000fe400078e020f */
[----:B------:R-:W-:Y:S02]  /*ae60*/  IMAD.SHL.U32 R55, R55, 0x2, RZ ;  /* 0x0000000237377824 */ /* 0x000fe400078e00ff */
[----:B------:R-:W-:-:S03]  /*ae70*/  IMAD.SHL.U32 R57, R12, 0x2, RZ ;  /* 0x000000020c397824 */ /* 0x000fc600078e00ff */
[----:B------:R-:W1:Y:S04]  /*ae80*/  LDS.128 R8, [R55+0xc100] ;  /* 0x00c1000037087984 */ /* 0x000e680000000c00 */
[----:B------:R-:W2:Y:S01]  /*ae90*/  LDS.128 R12, [R57+0xc100] ;  /* 0x00c10000390c7984 */ /* 0x000ea20000000c00 */
[----:B-1----:R-:W-:Y:S01]  /*aea0*/  IMAD.U32 R65, R8, 0x10000, RZ ;  /* 0x0001000008417824 */ /* 0x002fe200078e00ff */
[C---:B------:R-:W-:Y:S01]  /*aeb0*/  LOP3.LUT R69, R10.reuse, 0xffff0000, RZ, 0xc0, !PT ;  /* 0xffff00000a457812 */ /* 0x040fe200078ec0ff */
[----:B------:R-:W-:Y:S01]  /*aec0*/  IMAD.U32 R63, R10, 0x10000, RZ ;  /* 0x000100000a3f7824 */ /* 0x000fe200078e00ff */
[----:B------:R-:W-:Y:S01]  /*aed0*/  LOP3.LUT R8, R8, 0xffff0000, RZ, 0xc0, !PT ;  /* 0xffff000008087812 */ /* 0x000fe200078ec0ff */
[----:B------:R-:W-:Y:S01]  /*aee0*/  FMUL.FTZ R66, R65, R64 ;  /* 0x0000004041427220 */ /* 0x000fe20000410000 */
[C---:B--2---:R-:W-:Y:S01]  /*aef0*/  SHF.L.U32 R59, R12.reuse, 0x10, RZ ;  /* 0x000000100c3b7819 */ /* 0x044fe200000006ff */
[C---:B------:R-:W-:Y:S01]  /*af00*/  IMAD.U32 R60, R13.reuse, 0x10000, RZ ;  /* 0x000100000d3c7824 */ /* 0x040fe200078e00ff */
[----:B------:R-:W-:Y:S01]  /*af10*/  LOP3.LUT R62, R12, 0xffff0000, RZ, 0xc0, !PT ;  /* 0xffff00000c3e7812 */ /* 0x000fe200078ec0ff */
[C---:B------:R-:W-:Y:S01]  /*af20*/  IMAD.U32 R61, R14.reuse, 0x10000, RZ ;  /* 0x000100000e3d7824 */ /* 0x040fe200078e00ff */
[----:B------:R-:W-:Y:S01]  /*af30*/  LOP3.LUT R12, R13, 0xffff0000, RZ, 0xc0, !PT ;  /* 0xffff00000d0c7812 */ /* 0x000fe200078ec0ff */
[-C--:B------:R-:W-:Y:S01]  /*af40*/  FMUL.FTZ R10, R65, R72.reuse ;  /* 0x00000048410a7220 */ /* 0x080fe20000410000 */
[----:B------:R-:W-:Y:S01]  /*af50*/  LOP3.LUT R58, R14, 0xffff0000, RZ, 0xc0, !PT ;  /* 0xffff00000e3a7812 */ /* 0x000fe200078ec0ff */
[----:B------:R-:W-:Y:S01]  /*af60*/  FFMA.FTZ R66, R59, R72, -R66 ;  /* 0x000000483b427223 */ /* 0x000fe20000010842 */
[----:B------:R-:W-:Y:S01]  /*af70*/  SHF.L.U32 R13, R15, 0x10, RZ ;  /* 0x000000100f0d7819 */ /* 0x000fe200000006ff */
[----:B------:R-:W-:Y:S01]  /*af80*/  FFMA.FTZ R59, R59, R64, R10 ;  /* 0x000000403b3b7223 */ /* 0x000fe2000001000a */
[----:B------:R-:W-:Y:S01]  /*af90*/  LOP3.LUT R14, R15, 0xffff0000, RZ, 0xc0, !PT ;  /* 0xffff00000f0e7812 */ /* 0x000fe200078ec0ff */
[----:B------:R-:W-:Y:S01]  /*afa0*/  IMAD.U32 R72, R38, 0x10000, RZ ;  /* 0x0001000026487824 */ /* 0x000fe200078e00ff */
[C---:B------:R-:W-:Y:S01]  /*afb0*/  SHF.L.U32 R15, R9.reuse, 0x10, RZ ;  /* 0x00000010090f7819 */ /* 0x040fe200000006ff */
[----:B------:R-:W-:Y:S01]  /*afc0*/  FMUL.FTZ R65, R8, R67 ;  /* 0x0000004308417220 */ /* 0x000fe20000410000 */
[----:B------:R-:W-:Y:S01]  /*afd0*/  LOP3.LUT R70, R9, 0xffff0000, RZ, 0xc0, !PT ;  /* 0xffff000009467812 */ /* 0x000fe200078ec0ff */
[----:B------:R-:W-:Y:S01]  /*afe0*/  FMUL.FTZ R71, R63, R72 ;  /* 0x000000483f477220 */ /* 0x000fe20000410000 */
[----:B------:R-:W-:-:S02]  /*aff0*/  SHF.L.U32 R9, R11, 0x10, RZ ;  /* 0x000000100b097819 */ /* 0x000fc400000006ff */
[----:B------:R-:W-:Y:S02]  /*b000*/  LOP3.LUT R68, R11, 0xffff0000, RZ, 0xc0, !PT ;  /* 0xffff00000b447812 */ /* 0x000fe400078ec0ff */
[----:B------:R-:W-:Y:S02]  /*b010*/  LOP3.LUT R11, R45, 0xffff0000, RZ, 0xc0, !PT ;  /* 0xffff00002d0b7812 */ /* 0x000fe400078ec0ff */
[----:B------:R-:W-:Y:S02]  /*b020*/  SHF.L.U32 R64, R42, 0x10, RZ ;  /* 0x000000102a407819 */ /* 0x000fe400000006ff */
[----:B------:R-:W-:Y:S01]  /*b030*/  LOP3.LUT R10, R38, 0xffff0000, RZ, 0xc0, !PT ;  /* 0xffff0000260a7812 */ /* 0x000fe200078ec0ff */
[-C--:B------:R-:W-:Y:S02]  /*b040*/  FMUL.FTZ R8, R8, R11.reuse ;  /* 0x0000000b08087220 */ /* 0x080fe40000410000 */
[----:B------:R-:W-:Y:S02]  /*b050*/  FFMA.FTZ R65, R62, R11, -R65 ;  /* 0x0000000b3e417223 */ /* 0x000fe40000010841 */
[-C--:B------:R-:W-:Y:S01]  /*b060*/  FMUL.FTZ R11, R63, R64.reuse ;  /* 0x000000403f0b7220 */ /* 0x080fe20000410000 */
[----:B------:R-:W-:Y:S01]  /*b070*/  LOP3.LUT R63, R42, 0xffff0000, RZ, 0xc0, !PT ;  /* 0xffff00002a3f7812 */ /* 0x000fe200078ec0ff */
[----:B------:R-:W-:Y:S01]  /*b080*/  FFMA.FTZ R64, R61, R64, -R71 ;  /* 0x000000403d407223 */ /* 0x000fe20000010847 */
[----:B------:R-:W-:Y:S01]  /*b090*/  LOP3.LUT R71, R43, 0xffff0000, RZ, 0xc0, !PT ;  /* 0xffff00002b477812 */ /* 0x000fe200078ec0ff */
[----:B------:R-:W-:-:S02]  /*b0a0*/  FFMA.FTZ R8, R62, R67, R8 ;  /* 0x000000433e087223 */ /* 0x000fc40000010008 */
[----:B------:R-:W-:Y:S01]  /*b0b0*/  FFMA.FTZ R61, R61, R72, R11 ;  /* 0x000000483d3d7223 */ /* 0x000fe2000001000b */
[----:B------:R-:W-:Y:S01]  /*b0c0*/  SHF.L.U32 R11, R39, 0x10, RZ ;  /* 0x00000010270b7819 */ /* 0x000fe200000006ff */
[----:B------:R-:W-:Y:S01]  /*b0d0*/  FMUL.FTZ R67, R69, R10 ;  /* 0x0000000a45437220 */ /* 0x000fe20000410000 */
[----:B------:R-:W-:Y:S01]  /*b0e0*/  F2FP.BF16.PACK_AB R8, R8, R59 ;  /* 0x0000003b0808723e */ /* 0x000fe200000010ff */
[----:B------:R-:W-:Y:S02]  /*b0f0*/  IMAD.U32 R62, R43, 0x10000, RZ ;  /* 0x000100002b3e7824 */ /* 0x000fe400078e00ff */
[-C--:B------:R-:W-:Y:S02]  /*b100*/  FMUL.FTZ R69, R69, R63.reuse ;  /* 0x0000003f45457220 */ /* 0x080fe40000410000 */
[----:B------:R-:W-:Y:S02]  /*b110*/  FFMA.FTZ R63, R58, R63, -R67 ;  /* 0x0000003f3a3f7223 */ /* 0x000fe40000010843 */
[----:B------:R-:W-:-:S02]  /*b120*/  FMUL.FTZ R67, R15, R11 ;  /* 0x0000000b0f437220 */ /* 0x000fc40000410000 */
[-C--:B------:R-:W-:Y:S02]  /*b130*/  FMUL.FTZ R15, R15, R62.reuse ;  /* 0x0000003e0f0f7220 */ /* 0x080fe40000410000 */
[C---:B------:R-:W-:Y:S02]  /*b140*/  IMAD.U32 R72, R37.reuse, 0x10000, RZ ;  /* 0x0001000025487824 */ /* 0x040fe400078e00ff */
[----:B------:R-:W-:Y:S01]  /*b150*/  FFMA.FTZ R62, R60, R62, -R67 ;  /* 0x0000003e3c3e7223 */ /* 0x000fe20000010843 */
[----:B------:R-:W-:Y:S01]  /*b160*/  LOP3.LUT R67, R37, 0xffff0000, RZ, 0xc0, !PT ;  /* 0xffff000025437812 */ /* 0x000fe200078ec0ff */
[----:B------:R-:W-:Y:S02]  /*b170*/  FFMA.FTZ R10, R58, R10, R69 ;  /* 0x0000000a3a0a7223 */ /* 0x000fe40000010045 */
        /* <DEDUP_REMOVED lines=24> */
.L_x_133:
[----:B------:R-:W-:Y:S05]  /*b300*/  BSYNC B0 ;  /* 0x0000000000007941 */ /* 0x000fea0003800000 */
.L_x_132:
[----:B-1----:R-:W-:-:S04]  /*b310*/  IADD3 R12, R28, 0x40, RZ ;  /* 0x000000401c0c7810 */ /* 0x002fc80007ffe0ff */
        /* <DEDUP_REMOVED lines=104> */
.L_x_129:
[----:B------:R-:W-:Y:S05]  /*b9a0*/  BSYNC B1 ;  /* 0x0000000000017941 */ /* 0x000fea0003800000 */
.L_x_128:
[----:B------:R-:W-:-:S04]  /*b9b0*/  IADD3 R25, R25, 0x40, RZ ;  /* 0x0000004019197810 */ /* 0x000fc80007ffe0ff */
[----:B------:R-:W-:-:S13]  /*b9c0*/  ISETP.GE.AND P0, PT, R25, R56, PT ;  /* 0x000000381900720c */ /* 0x000fda0003f06270 */
[----:B------:R-:W-:Y:S05]  /*b9d0*/  @P0 BRA `(.L_x_115) ;  /* 0x000013d000000947 */ /* 0x000fea0003800000 */
[----:B------:R-:W-:Y:S01]  /*b9e0*/  ISETP.GE.AND P0, PT, R28, c[0x0][0x27c], PT ;  /* 0x00009f001c007a0c */ /* 0x000fe20003f06270 */
[----:B------:R-:W-:-:S12]  /*b9f0*/  BSSY B0, `(.L_x_134) ;  /* 0x0000063000007945 */ /* 0x000fd80003800000 */
[----:B------:R-:W-:Y:S05]  /*ba00*/  @P0 BRA `(.L_x_135) ;  /* 0x0000061000000947 */ /* 0x000fea0003800000 */
[----:B-1----:R-:W-:Y:S01]  /*ba10*/  IMAD.MOV.U32 R11, RZ, RZ, c[0x0][0x27c] ;  /* 0x00009f00ff0b7624 */ /* 0x002fe200078e00ff */
[----:B------:R-:W-:Y:S01]  /*ba20*/  SHF.R.S32.HI R8, RZ, 0x1f, R25 ;  /* 0x0000001fff087819 */ /* 0x000fe20000011419 */
[----:B------:R-:W-:-:S03]  /*ba30*/  IMAD.SHL.U32 R9, R25, 0x40, RZ ;  /* 0x0000004019097824 */ /* 0x000fc600078e00ff */
[----:B------:R-:W-:Y:S02]  /*ba40*/  LEA.HI R11, R11, R54, RZ, 0x1d ;  /* 0x000000360b0b7211 */ /* 0x000fe400078fe8ff */
[----:B------:R-:W-:Y:S02]  /*ba50*/  LEA.HI R8, R8, R25, RZ, 0x3 ;  /* 0x0000001908087211 */ /* 0x000fe400078f18ff */
[----:B------:R-:W-:Y:S01]  /*ba60*/  SHF.R.S32.HI R10, RZ, 0x1f, R11 ;  /* 0x0000001fff0a7819 */ /* 0x000fe2000001140b */
[----:B------:R-:W-:Y:S01]  /*ba70*/  IMAD.SHL.U32 R12, R11, 0x8, RZ ;  /* 0x000000080b0c7824 */ /* 0x000fe200078e00ff */
[----:B------:R-:W-:Y:S02]  /*ba80*/  LOP3.LUT R9, R9, 0x1c0, RZ, 0xc0, !PT ;  /* 0x000001c009097812 */ /* 0x000fe400078ec0ff */
[----:B------:R-:W-:Y:S02]  /*ba90*/  LEA.HI R10, R10, R11, RZ, 0x3 ;  /* 0x0000000b0a0a7211 */ /* 0x000fe400078f18ff */
[----:B------:R-:W-:-:S02]  /*baa0*/  SHF.L.U32 R8, R8, 0x6, RZ ;  /* 0x0000000608087819 */ /* 0x000fc400000006ff */
[C---:B------:R-:W-:Y:S01]  /*bab0*/  LOP3.LUT R14, R9.reuse, 0x38, R28, 0xf8, !PT ;  /* 0x00000038090e7812 */ /* 0x040fe200078ef81c */
[----:B------:R-:W-:Y:S01]  /*bac0*/  IMAD.SHL.U32 R10, R10, 0x400, RZ ;  /* 0x000004000a0a7824 */ /* 0x000fe200078e00ff */
[----:B------:R-:W-:Y:S02]  /*bad0*/  SHF.R.U32.HI R13, RZ, 0x3, R9 ;  /* 0x00000003ff0d7819 */ /* 0x000fe40000011609 */
[----:B------:R-:W-:Y:S02]  /*bae0*/  LOP3.LUT R8, R8, 0xfffffe00, RZ, 0xc0, !PT ;  /* 0xfffffe0008087812 */ /* 0x000fe400078ec0ff */
[----:B------:R-:W-:Y:S02]  /*baf0*/  LOP3.LUT R12, R9, 0x38, R12, 0xf8, !PT ;  /* 0x00000038090c7812 */ /* 0x000fe400078ef80c */
[----:B------:R-:W-:Y:S02]  /*bb00*/  LOP3.LUT R14, R8, R14, R13, 0xf6, !PT ;  /* 0x0000000e080e7212 */ /* 0x000fe400078ef60d */
[----:B------:R-:W-:-:S02]  /*bb10*/  LOP3.LUT R13, R12, R13, RZ, 0x3c, !PT ;  /* 0x0000000d0c0d7212 */ /* 0x000fc400078e3cff */
[----:B------:R-:W-:Y:S02]  /*bb20*/  LOP3.LUT R10, R10, 0x7fffe000, RZ, 0xc0, !PT ;  /* 0x7fffe0000a0a7812 */ /* 0x000fe400078ec0ff */
[----:B------:R-:W-:Y:S02]  /*bb30*/  SHF.L.U32 R55, R14, 0x1, RZ ;  /* 0x000000010e377819 */ /* 0x000fe400000006ff */
[----:B------:R-:W-:-:S03]  /*bb40*/  IADD3 R54, R13, R10, R8 ;  /* 0x0000000a0d367210 */ /* 0x000fc60007ffe008 */
[----:B------:R-:W1:Y:S02]  /*bb50*/  LDS.128 R12, [R55+0xc100] ;  /* 0x00c10000370c7984 */ /* 0x000e640000000c00 */
[----:B------:R-:W-:-:S05]  /*bb60*/  IMAD.SHL.U32 R54, R54, 0x2, RZ ;  /* 0x0000000236367824 */ /* 0x000fca00078e00ff */
[----:B------:R-:W2:Y:S01]  /*bb70*/  LDS.128 R8, [R54+0xc100] ;  /* 0x00c1000036087984 */ /* 0x000ea20000000c00 */
[C---:B-1----:R-:W-:Y:S01]  /*bb80*/  IMAD.U32 R57, R12.reuse, 0x10000, RZ ;  /* 0x000100000c397824 */ /* 0x042fe200078e00ff */
[----:B------:R-:W-:Y:S01]  /*bb90*/  LOP3.LUT R56, R12, 0xffff0000, RZ, 0xc0, !PT ;  /* 0xffff00000c387812 */ /* 0x000fe200078ec0ff */
[----:B------:R-:W-:Y:S01]  /*bba0*/  IMAD.U32 R58, R14, 0x10000, RZ ;  /* 0x000100000e3a7824 */ /* 0x000fe200078e00ff */
[C---:B------:R-:W-:Y:S02]  /*bbb0*/  SHF.L.U32 R12, R13.reuse, 0x10, RZ ;  /* 0x000000100d0c7819 */ /* 0x040fe400000006ff */
[----:B------:R-:W-:Y:S02]  /*bbc0*/  LOP3.LUT R59, R13, 0xffff0000, RZ, 0xc0, !PT ;  /* 0xffff00000d3b7812 */ /* 0x000fe400078ec0ff */
[C---:B------:R-:W-:Y:S01]  /*bbd0*/  SHF.L.U32 R13, R15.reuse, 0x10, RZ ;  /* 0x000000100f0d7819 */ /* 0x040fe200000006ff */
[----:B--2---:R-:W-:Y:S01]  /*bbe0*/  IMAD.U32 R62, R8, 0x10000, RZ ;  /* 0x00010000083e7824 */ /* 0x004fe200078e00ff */
[----:B------:R-:W-:Y:S01]  /*bbf0*/  LOP3.LUT R63, R15, 0xffff0000, RZ, 0xc0, !PT ;  /* 0xffff00000f3f7812 */ /* 0x000fe200078ec0ff */
[----:B------:R-:W-:Y:S01]  /*bc00*/  IMAD.U32 R15, R47, 0x10000, RZ ;  /* 0x000100002f0f7824 */ /* 0x000fe200078e00ff */
[----:B------:R-:W-:-:S02]  /*bc10*/  SHF.L.U32 R60, R10, 0x10, RZ ;  /* 0x000000100a3c7819 */ /* 0x000fc400000006ff */
[----:B------:R-:W-:Y:S02]  /*bc20*/  LOP3.LUT R61, R8, 0xffff0000, RZ, 0xc0, !PT ;  /* 0xffff0000083d7812 */ /* 0x000fe400078ec0ff */
[C---:B------:R-:W-:Y:S02]  /*bc30*/  SHF.L.U32 R8, R9.reuse, 0x10, RZ ;  /* 0x0000001009087819 */ /* 0x040fe400000006ff */
[----:B------:R-:W-:Y:S01]  /*bc40*/  LOP3.LUT R66, R9, 0xffff0000, RZ, 0xc0, !PT ;  /* 0xffff000009427812 */ /* 0x000fe200078ec0ff */
[----:B------:R-:W-:Y:S01]  /*bc50*/  IMAD.U32 R9, R51, 0x10000, RZ ;  /* 0x0001000033097824 */ /* 0x000fe200078e00ff */
[----:B------:R-:W-:Y:S01]  /*bc60*/  LOP3.LUT R65, R10, 0xffff0000, RZ, 0xc0, !PT ;  /* 0xffff00000a417812 */ /* 0x000fe200078ec0ff */
[-C--:B------:R-:W-:Y:S01]  /*bc70*/  FMUL.FTZ R10, R15, R60.reuse ;  /* 0x0000003c0f0a7220 */ /* 0x080fe20000410000 */
[----:B------:R-:W-:Y:S01]  /*bc80*/  LOP3.LUT R47, R47, 0xffff0000, RZ, 0xc0, !PT ;  /* 0xffff00002f2f7812 */ /* 0x000fe200078ec0ff */
[----:B------:R-:W-:Y:S01]  /*bc90*/  FMUL.FTZ R60, R9, R60 ;  /* 0x0000003c093c7220 */ /* 0x000fe20000410000 */
[----:B------:R-:W-:Y:S01]  /*bca0*/  LOP3.LUT R51, R51, 0xffff0000, RZ, 0xc0, !PT ;  /* 0xffff000033337812 */ /* 0x000fe200078ec0ff */
[-C--:B------:R-:W-:Y:S01]  /*bcb0*/  FFMA.FTZ R10, R9, R58.reuse, -R10 ;  /* 0x0000003a090a7223 */ /* 0x080fe2000001080a */
[----:B------:R-:W-:Y:S01]  /*bcc0*/  LOP3.LUT R14, R14, 0xffff0000, RZ, 0xc0, !PT ;  /* 0xffff00000e0e7812 */ /* 0x000fe200078ec0ff */
[----:B------:R-:W-:Y:S01]  /*bcd0*/  FFMA.FTZ R60, R15, R58, R60 ;  /* 0x0000003a0f3c7223 */ /* 0x000fe2000001003c */
[----:B------:R-:W-:Y:S01]  /*bce0*/  SHF.L.U32 R15, R53, 0x10, RZ ;  /* 0x00000010350f7819 */ /* 0x000fe200000006ff */
[C---:B------:R-:W-:Y:S01]  /*bcf0*/  IMAD.U32 R9, R49.reuse, 0x10000, RZ ;  /* 0x0001000031097824 */ /* 0x040fe200078e00ff */
[----:B------:R-:W-:Y:S01]  /*bd00*/  LOP3.LUT R49, R49, 0xffff0000, RZ, 0xc0, !PT ;  /* 0xffff000031317812 */ /* 0x000fe200078ec0ff */
[-C--:B------:R-:W-:Y:S01]  /*bd10*/  FMUL.FTZ R67, R47, R65.reuse ;  /* 0x000000412f437220 */ /* 0x080fe20000410000 */
[----:B------:R-:W-:Y:S01]  /*bd20*/  LOP3.LUT R53, R53, 0xffff0000, RZ, 0xc0, !PT ;  /* 0xffff000035357812 */ /* 0x000fe200078ec0ff */
[-C--:B------:R-:W-:Y:S01]  /*bd30*/  FMUL.FTZ R58, R9, R62.reuse ;  /* 0x0000003e093a7220 */ /* 0x080fe20000410000 */
[----:B------:R-:W-:Y:S01]  /*bd40*/  SHF.L.U32 R64, R11, 0x10, RZ ;  /* 0x000000100b407819 */ /* 0x000fe200000006ff */
[----:B------:R-:W-:Y:S01]  /*bd50*/  FMUL.FTZ R65, R51, R65 ;  /* 0x0000004133417220 */ /* 0x000fe20000410000 */
[----:B------:R-:W-:Y:S01]  /*bd60*/  LOP3.LUT R11, R11, 0xffff0000, RZ, 0xc0, !PT ;  /* 0xffff00000b0b7812 */ /* 0x000fe200078ec0ff */
[----:B------:R-:W-:-:S02]  /*bd70*/  FMUL.FTZ R62, R15, R62 ;  /* 0x0000003e0f3e7220 */ /* 0x000fc40000410000 */
[-C--:B------:R-:W-:Y:S02]  /*bd80*/  FFMA.FTZ R67, R51, R14.reuse, -R67 ;  /* 0x0000000e33437223 */ /* 0x080fe40000010843 */
[----:B------:R-:W-:Y:S01]  /*bd90*/  FFMA.FTZ R65, R47, R14, R65 ;  /* 0x0000000e2f417223 */ /* 0x000fe20000010041 */
[----:B------:R-:W-:Y:S01]  /*bda0*/  SHF.L.U32 R47, R50, 0x10, RZ ;  /* 0x00000010322f7819 */ /* 0x000fe200000006ff */
[----:B------:R-:W-:Y:S01]  /*bdb0*/  FFMA.FTZ R62, R9, R57, R62 ;  /* 0x00000039093e7223 */ /* 0x000fe2000001003e */
[C---:B------:R-:W-:Y:S01]  /*bdc0*/  SHF.L.U32 R9, R48.reuse, 0x10, RZ ;  /* 0x0000001030097819 */ /* 0x040fe200000006ff */
[----:B------:R-:W-:Y:S01]  /*bdd0*/  FMUL.FTZ R14, R49, R61 ;  /* 0x0000003d310e7220 */ /* 0x000fe20000410000 */
[----:B------:R-:W-:Y:S01]  /*bde0*/  LOP3.LUT R48, R48, 0xffff0000, RZ, 0xc0, !PT ;  /* 0xffff000030307812 */ /* 0x000fe200078ec0ff */
[----:B------:R-:W-:Y:S01]  /*bdf0*/  FFMA.FTZ R58, R15, R57, -R58 ;  /* 0x000000390f3a7223 */ /* 0x000fe2000001083a */
[----:B------:R-:W-:Y:S01]  /*be00*/  LOP3.LUT R50, R50, 0xffff0000, RZ, 0xc0, !PT ;  /* 0xffff000032327812 */ /* 0x000fe200078ec0ff */
[C---:B------:R-:W-:Y:S01]  /*be10*/  IMAD.U32 R15, R52.reuse, 0x10000, RZ ;  /* 0x00010000340f7824 */ /* 0x040fe200078e00ff */
[----:B------:R-:W-:Y:S01]  /*be20*/  LOP3.LUT R52, R52, 0xffff0000, RZ, 0xc0, !PT ;  /* 0xffff000034347812 */ /* 0x000fe200078ec0ff */
[----:B------:R-:W-:-:S02]  /*be30*/  FMUL.FTZ R61, R53, R61 ;  /* 0x0000003d353d7220 */ /* 0x000fc40000410000 */
[----:B------:R-:W-:Y:S02]  /*be40*/  FFMA.FTZ R53, R53, R56, -R14 ;  /* 0x0000003835357223 */ /* 0x000fe4000001080e */
[C---:B------:R-:W-:Y:S01]  /*be50*/  IMAD.U32 R14, R46.reuse, 0x10000, RZ ;  /* 0x000100002e0e7824 */ /* 0x040fe200078e00ff */
[----:B------:R-:W-:Y:S01]  /*be60*/  LOP3.LUT R46, R46, 0xffff0000, RZ, 0xc0, !PT ;  /* 0xffff00002e2e7812 */ /* 0x000fe200078ec0ff */
[-C--:B------:R-:W-:Y:S02]  /*be70*/  FMUL.FTZ R51, R9, R8.reuse ;  /* 0x0000000809337220 */ /* 0x080fe40000410000 */
[----:B------:R-:W-:Y:S02]  /*be80*/  FMUL.FTZ R8, R15, R8 ;  /* 0x000000080f087220 */ /* 0x000fe40000410000 */
[----:B------:R-:W-:Y:S02]  /*be90*/  FFMA.FTZ R61, R49, R56, R61 ;  /* 0x00000038313d7223 */ /* 0x000fe4000001003d */
[----:B------:R-:W-:-:S02]  /*bea0*/  FFMA.FTZ R51, R15, R12, -R51 ;  /* 0x0000000c0f337223 */ /* 0x000fc40000010833 */
[----:B------:R-:W-:Y:S02]  /*beb0*/  FFMA.FTZ R9, R9, R12, R8 ;  /* 0x0000000c09097223 */ /* 0x000fe40000010008 */
[----:B------:R-:W-:Y:S02]  /*bec0*/  FMUL.FTZ R56, R14, R64 ;  /* 0x000000400e387220 */ /* 0x000fe40000410000 */
[----:B------:R-:W-:Y:S02]  /*bed0*/  FMUL.FTZ R12, R48, R66 ;  /* 0x00000042300c7220 */ /* 0x000fe40000410000 */
[----:B------:R-:W-:Y:S02]  /*bee0*/  FMUL.FTZ R8, R46, R11 ;  /* 0x0000000b2e087220 */ /* 0x000fe40000410000 */
[----:B------:R-:W-:Y:S02]  /*bef0*/  FMUL.FTZ R64, R47, R64 ;  /* 0x000000402f407220 */ /* 0x000fe40000410000 */
[----:B------:R-:W-:-:S02]  /*bf00*/  FMUL.FTZ R66, R52, R66 ;  /* 0x0000004234427220 */ /* 0x000fc40000410000 */
[----:B------:R-:W-:Y:S02]  /*bf10*/  FMUL.FTZ R11, R50, R11 ;  /* 0x0000000b320b7220 */ /* 0x000fe40000410000 */
[----:B------:R-:W-:Y:S02]  /*bf20*/  FFMA.FTZ R15, R47, R13, -R56 ;  /* 0x0000000d2f0f7223 */ /* 0x000fe40000010838 */
[----:B------:R-:W-:Y:S01]  /*bf30*/  FFMA.FTZ R52, R52, R59, -R12 ;  /* 0x0000003b34347223 */ /* 0x000fe2000001080c */
[----:B------:R-:W-:Y:S01]  /*bf40*/  F2FP.BF16.PACK_AB R12, R53, R58 ;  /* 0x0000003a350c723e */ /* 0x000fe200000010ff */
[----:B------:R-:W-:Y:S01]  /*bf50*/  FFMA.FTZ R50, R50, R63, -R8 ;  /* 0x0000003f32327223 */ /* 0x000fe20000010808 */
[----:B------:R-:W-:Y:S01]  /*bf60*/  F2FP.BF16.PACK_AB R8, R61, R62 ;  /* 0x0000003e3d08723e */ /* 0x000fe200000010ff */
[----:B------:R-:W-:Y:S01]  /*bf70*/  FFMA.FTZ R64, R14, R13, R64 ;  /* 0x0000000d0e407223 */ /* 0x000fe20000010040 */
[----:B------:R-:W-:Y:S01]  /*bf80*/  F2FP.BF16.PACK_AB R14, R67, R10 ;  /* 0x0000000a430e723e */ /* 0x000fe200000010ff */
[----:B------:R-:W-:Y:S01]  /*bf90*/  FFMA.FTZ R48, R48, R59, R66 ;  /* 0x0000003b30307223 */ /* 0x000fe20000010042 */
[----:B------:R-:W-:Y:S01]  /*bfa0*/  F2FP.BF16.PACK_AB R13, R52, R51 ;  /* 0x00000033340d723e */ /* 0x000fe200000010ff */
[----:B------:R-:W-:Y:S01]  /*bfb0*/  FFMA.FTZ R11, R46, R63, R11 ;  /* 0x0000003f2e0b7223 */ /* 0x000fe2000001000b */
[----:B------:R-:W-:-:S02]  /*bfc0*/  F2FP.BF16.PACK_AB R15, R50, R15 ;  /* 0x0000000f320f723e */ /* 0x000fc400000010ff */
[----:B------:R-:W-:Y:S02]  /*bfd0*/  F2FP.BF16.PACK_AB R10, R65, R60 ;  /* 0x0000003c410a723e */ /* 0x000fe400000010ff */
[----:B------:R-:W-:Y:S01]  /*bfe0*/  F2FP.BF16.PACK_AB R9, R48, R9 ;  /* 0x000000093009723e */ /* 0x000fe200000010ff */
[----:B------:R1:W-:Y:S01]  /*bff0*/  STS.128 [R55+0xc100], R12 ;  /* 0x00c1000c37007388 */ /* 0x0003e20000000c00 */
[----:B------:R-:W-:-:S05]  /*c000*/  F2FP.BF16.PACK_AB R11, R11, R64 ;  /* 0x000000400b0b723e */ /* 0x000fca00000010ff */
[----:B------:R1:W-:Y:S02]  /*c010*/  STS.128 [R54+0xc100], R8 ;  /* 0x00c1000836007388 */ /* 0x0003e40000000c00 */
.L_x_135:
[----:B------:R-:W-:Y:S05]  /*c020*/  BSYNC B0 ;  /* 0x0000000000007941 */ /* 0x000fea0003800000 */
.L_x_134:
[----:B-1----:R-:W-:Y:S01]  /*c030*/  IADD3 R9, R28, 0x20, RZ ;  /* 0x000000201c097810 */ /* 0x002fe20007ffe0ff */
[----:B------:R-:W-:Y:S03]  /*c040*/  BSSY B0, `(.L_x_136) ;  /* 0x000006b000007945 */ /* 0x000fe60003800000 */
[----:B------:R-:W-:-:S13]  /*c050*/  ISETP.GE.AND P0, PT, R9, c[0x0][0x27c], PT ;  /* 0x00009f0009007a0c */ /* 0x000fda0003f06270 */
[----:B------:R-:W-:Y:S05]  /*c060*/  @P0 BRA `(.L_x_137) ;  /* 0x0000068000000947 */ /* 0x000fea0003800000 */
[----:B------:R-:W-:Y:S01]  /*c070*/  SHF.R.S32.HI R12, RZ, 0x1f, R9 ;  /* 0x0000001fff0c7819 */ /* 0x000fe20000011409 */
[----:B------:R-:W-:Y:S01]  /*c080*/  IMAD.MOV.U32 R13, RZ, RZ, c[0x0][0x27c] ;  /* 0x00009f00ff0d7624 */ /* 0x000fe200078e00ff */
[----:B------:R-:W-:Y:S01]  /*c090*/  SHF.R.S32.HI R8, RZ, 0x1f, R25 ;  /* 0x0000001fff087819 */ /* 0x000fe20000011419 */
[----:B------:R-:W-:Y:S01]  /*c0a0*/  IMAD.SHL.U32 R14, R25, 0x40, RZ ;  /* 0x00000040190e7824 */ /* 0x000fe200078e00ff */
[CC--:B------:R-:W-:Y:S01]  /*c0b0*/  LEA.HI R15, R12.reuse, R9.reuse, RZ, 0x3 ;  /* 0x000000090c0f7211 */ /* 0x0c0fe200078f18ff */
[----:B------:R-:W-:Y:S01]  /*c0c0*/  IMAD.U32 R54, R45, 0x10000, RZ ;  /* 0x000100002d367824 */ /* 0x000fe200078e00ff */
[----:B------:R-:W-:Y:S01]  /*c0d0*/  LEA.HI R12, R12, R9, RZ, 0x6 ;  /* 0x000000090c0c7211 */ /* 0x000fe200078f30ff */
[----:B------:R-:W-:Y:S01]  /*c0e0*/  IMAD.U32 R63, R43, 0x10000, RZ ;  /* 0x000100002b3f7824 */ /* 0x000fe200078e00ff */
[----:B------:R-:W-:Y:S02]  /*c0f0*/  SHF.R.S32.HI R10, RZ, 0x3, R15 ;  /* 0x00000003ff0a7819 */ /* 0x000fe4000001140f */
[----:B------:R-:W-:Y:S01]  /*c100*/  LOP3.LUT R14, R14, 0x1c0, RZ, 0xc0, !PT ;  /* 0x000001c00e0e7812 */ /* 0x000fe200078ec0ff */
[----:B------:R-:W-:Y:S01]  /*c110*/  IMAD.SHL.U32 R12, R12, 0x80, RZ ;  /* 0x000000800c0c7824 */ /* 0x000fe200078e00ff */
[----:B------:R-:W-:-:S02]  /*c120*/  LEA.HI R13, R13, R10, RZ, 0x1d ;  /* 0x0000000a0d0d7211 */ /* 0x000fc400078fe8ff */
[----:B------:R-:W-:Y:S02]  /*c130*/  LEA.HI R9, R8, R25, RZ, 0x3 ;  /* 0x0000001908097211 */ /* 0x000fe400078f18ff */
[----:B------:R-:W-:Y:S01]  /*c140*/  SHF.R.S32.HI R10, RZ, 0x1f, R13 ;  /* 0x0000001fff0a7819 */ /* 0x000fe2000001140d */
[----:B------:R-:W-:Y:S01]  /*c150*/  IMAD.SHL.U32 R11, R13, 0x8, RZ ;  /* 0x000000080d0b7824 */ /* 0x000fe200078e00ff */
[----:B------:R-:W-:Y:S02]  /*c160*/  LOP3.LUT R15, R14, 0x38, R15, 0xf8, !PT ;  /* 0x000000380e0f7812 */ /* 0x000fe400078ef80f */
[----:B------:R-:W-:Y:S02]  /*c170*/  LEA.HI R10, R10, R13, RZ, 0x3 ;  /* 0x0000000d0a0a7211 */ /* 0x000fe400078f18ff */
[----:B------:R-:W-:Y:S02]  /*c180*/  SHF.R.U32.HI R8, RZ, 0x3, R14 ;  /* 0x00000003ff087819 */ /* 0x000fe4000001160e */
[----:B------:R-:W-:Y:S01]  /*c190*/  SHF.L.U32 R9, R9, 0x6, RZ ;  /* 0x0000000609097819 */ /* 0x000fe200000006ff */
[----:B------:R-:W-:Y:S01]  /*c1a0*/  IMAD.SHL.U32 R10, R10, 0x400, RZ ;  /* 0x000004000a0a7824 */ /* 0x000fe200078e00ff */
[----:B------:R-:W-:-:S02]  /*c1b0*/  LOP3.LUT R12, R12, 0x7fffe000, RZ, 0xc0, !PT ;  /* 0x7fffe0000c0c7812 */ /* 0x000fc400078ec0ff */
[----:B------:R-:W-:Y:S02]  /*c1c0*/  LOP3.LUT R15, R15, R8, RZ, 0x3c, !PT ;  /* 0x000000080f0f7212 */ /* 0x000fe400078e3cff */
[----:B------:R-:W-:Y:S02]  /*c1d0*/  LOP3.LUT R9, R9, 0xfffffe00, RZ, 0xc0, !PT ;  /* 0xfffffe0009097812 */ /* 0x000fe400078ec0ff */
[----:B------:R-:W-:Y:S02]  /*c1e0*/  LOP3.LUT R11, R14, 0x38, R11, 0xf8, !PT ;  /* 0x000000380e0b7812 */ /* 0x000fe400078ef80b */
[----:B------:R-:W-:Y:S02]  /*c1f0*/  IADD3 R12, R15, R12, R9 ;  /* 0x0000000c0f0c7210 */ /* 0x000fe40007ffe009 */
[----:B------:R-:W-:Y:S02]  /*c200*/  LOP3.LUT R46, R11, R8, RZ, 0x3c, !PT ;  /* 0x000000080b2e7212 */ /* 0x000fe400078e3cff */
[----:B------:R-:W-:Y:S01]  /*c210*/  LOP3.LUT R10, R10, 0x7fffe000, RZ, 0xc0, !PT ;  /* 0x7fffe0000a0a7812 */ /* 0x000fe200078ec0ff */
[----:B------:R-:W-:Y:S01]  /*c220*/  IMAD.SHL.U32 R47, R12, 0x2, RZ ;  /* 0x000000020c2f7824 */ /* 0x000fe200078e00ff */
[----:B------:R-:W-:-:S02]  /*c230*/  LOP3.LUT R61, R38, 0xffff0000, RZ, 0xc0, !PT ;  /* 0xffff0000263d7812 */ /* 0x000fc400078ec0ff */
[----:B------:R-:W-:Y:S02]  /*c240*/  IADD3 R46, R46, R10, R9 ;  /* 0x0000000a2e2e7210 */ /* 0x000fe40007ffe009 */
[----:B------:R-:W1:Y:S01]  /*c250*/  LDS.128 R12, [R47+0xc100] ;  /* 0x00c100002f0c7984 */ /* 0x000e620000000c00 */
[----:B------:R-:W-:Y:S02]  /*c260*/  LOP3.LUT R43, R43, 0xffff0000, RZ, 0xc0, !PT ;  /* 0xffff00002b2b7812 */ /* 0x000fe400078ec0ff */
[----:B------:R-:W-:-:S05]  /*c270*/  SHF.L.U32 R46, R46, 0x1, RZ ;  /* 0x000000012e2e7819 */ /* 0x000fca00000006ff */
[----:B------:R-:W2:Y:S01]  /*c280*/  LDS.128 R8, [R46+0xc100] ;  /* 0x00c100002e087984 */ /* 0x000ea20000000c00 */
[C---:B-1----:R-:W-:Y:S01]  /*c290*/  IMAD.U32 R49, R12.reuse, 0x10000, RZ ;  /* 0x000100000c317824 */ /* 0x042fe200078e00ff */
[----:B------:R-:W-:Y:S01]  /*c2a0*/  LOP3.LUT R48, R12, 0xffff0000, RZ, 0xc0, !PT ;  /* 0xffff00000c307812 */ /* 0x000fe200078ec0ff */
[C---:B------:R-:W-:Y:S01]  /*c2b0*/  IMAD.U32 R12, R13.reuse, 0x10000, RZ ;  /* 0x000100000d0c7824 */ /* 0x040fe200078e00ff */
[----:B------:R-:W-:Y:S01]  /*c2c0*/  LOP3.LUT R51, R13, 0xffff0000, RZ, 0xc0, !PT ;  /* 0xffff00000d337812 */ /* 0x000fe200078ec0ff */
[C---:B------:R-:W-:Y:S01]  /*c2d0*/  IMAD.U32 R13, R15.reuse, 0x10000, RZ ;  /* 0x000100000f0d7824 */ /* 0x040fe200078e00ff */
[----:B------:R-:W-:Y:S02]  /*c2e0*/  LOP3.LUT R53, R15, 0xffff0000, RZ, 0xc0, !PT ;  /* 0xffff00000f357812 */ /* 0x000fe400078ec0ff */
[----:B------:R-:W-:Y:S01]  /*c2f0*/  SHF.L.U32 R50, R14, 0x10, RZ ;  /* 0x000000100e327819 */ /* 0x000fe200000006ff */
[C---:B--2---:R-:W-:Y:S01]  /*c300*/  IMAD.U32 R52, R8.reuse, 0x10000, RZ ;  /* 0x0001000008347824 */ /* 0x044fe200078e00ff */
[----:B------:R-:W-:Y:S01]  /*c310*/  LOP3.LUT R15, R8, 0xffff0000, RZ, 0xc0, !PT ;  /* 0xffff0000080f7812 */ /* 0x000fe200078ec0ff */
[----:B------:R-:W-:Y:S01]  /*c320*/  IMAD.U32 R55, R11, 0x10000, RZ ;  /* 0x000100000b377824 */ /* 0x000fe200078e00ff */
[----:B------:R-:W-:-:S02]  /*c330*/  SHF.L.U32 R8, R9, 0x10, RZ ;  /* 0x0000001009087819 */ /* 0x000fc400000006ff */
[----:B------:R-:W-:Y:S01]  /*c340*/  LOP3.LUT R58, R9, 0xffff0000, RZ, 0xc0, !PT ;  /* 0xffff0000093a7812 */ /* 0x000fe200078ec0ff */
[----:B------:R-:W-:Y:S01]  /*c350*/  IMAD.U32 R9, R40, 0x10000, RZ ;  /* 0x0001000028097824 */ /* 0x000fe200078e00ff */
[C---:B------:R-:W-:Y:S02]  /*c360*/  SHF.L.U32 R57, R10.reuse, 0x10, RZ ;  /* 0x000000100a397819 */ /* 0x040fe400000006ff */
[----:B------:R-:W-:Y:S01]  /*c370*/  LOP3.LUT R56, R10, 0xffff0000, RZ, 0xc0, !PT ;  /* 0xffff00000a387812 */ /* 0x000fe200078ec0ff */
[-C--:B------:R-:W-:Y:S01]  /*c380*/  FMUL.FTZ R10, R9, R52.reuse ;  /* 0x00000034090a7220 */ /* 0x080fe20000410000 */
[----:B------:R-:W-:Y:S01]  /*c390*/  LOP3.LUT R40, R40, 0xffff0000, RZ, 0xc0, !PT ;  /* 0xffff000028287812 */ /* 0x000fe200078ec0ff */
[----:B------:R-:W-:Y:S01]  /*c3a0*/  FMUL.FTZ R52, R54, R52 ;  /* 0x0000003436347220 */ /* 0x000fe20000410000 */
[----:B------:R-:W-:Y:S01]  /*c3b0*/  LOP3.LUT R14, R14, 0xffff0000, RZ, 0xc0, !PT ;  /* 0xffff00000e0e7812 */ /* 0x000fe200078ec0ff */
[-C--:B------:R-:W-:Y:S01]  /*c3c0*/  FFMA.FTZ R10, R54, R49.reuse, -R10 ;  /* 0x00000031360a7223 */ /* 0x080fe2000001080a */
[----:B------:R-:W-:Y:S01]  /*c3d0*/  LOP3.LUT R54, R45, 0xffff0000, RZ, 0xc0, !PT ;  /* 0xffff00002d367812 */ /* 0x000fe200078ec0ff */
[----:B------:R-:W-:Y:S01]  /*c3e0*/  IMAD.U32 R45, R38, 0x10000, RZ ;  /* 0x00010000262d7824 */ /* 0x000fe200078e00ff */
[----:B------:R-:W-:Y:S01]  /*c3f0*/  LOP3.LUT R11, R11, 0xffff0000, RZ, 0xc0, !PT ;  /* 0xffff00000b0b7812 */ /* 0x000fe200078ec0ff */
[----:B------:R-:W-:Y:S01]  /*c400*/  FFMA.FTZ R52, R9, R49, R52 ;  /* 0x0000003109347223 */ /* 0x000fe20000010034 */
[----:B------:R-:W-:Y:S01]  /*c410*/  SHF.L.U32 R9, R42, 0x10, RZ ;  /* 0x000000102a097819 */ /* 0x000fe200000006ff */
[----:B------:R-:W-:-:S02]  /*c420*/  FMUL.FTZ R49, R45, R57 ;  /* 0x000000392d317220 */ /* 0x000fc40000410000 */
[----:B------:R-:W-:Y:S02]  /*c430*/  FMUL.FTZ R59, R40, R15 ;  /* 0x0000000f283b7220 */ /* 0x000fe40000410000 */
[C---:B------:R-:W-:Y:S02]  /*c440*/  FMUL.FTZ R57, R9.reuse, R57 ;  /* 0x0000003909397220 */ /* 0x040fe40000410000 */
[-C--:B------:R-:W-:Y:S01]  /*c450*/  FFMA.FTZ R49, R9, R50.reuse, -R49 ;  /* 0x0000003209317223 */ /* 0x080fe20000010831 */
[----:B------:R-:W-:Y:S01]  /*c460*/  LOP3.LUT R9, R42, 0xffff0000, RZ, 0xc0, !PT ;  /* 0xffff00002a097812 */ /* 0x000fe200078ec0ff */
[----:B------:R-:W-:Y:S02]  /*c470*/  FMUL.FTZ R15, R54, R15 ;  /* 0x0000000f360f7220 */ /* 0x000fe40000410000 */
[----:B------:R-:W-:Y:S02]  /*c480*/  FFMA.FTZ R57, R45, R50, R57 ;  /* 0x000000322d397223 */ /* 0x000fe40000010039 */
[----:B------:R-:W-:-:S02]  /*c490*/  FMUL.FTZ R38, R61, R56 ;  /* 0x000000383d267220 */ /* 0x000fc40000410000 */
[C---:B------:R-:W-:Y:S01]  /*c4a0*/  IMAD.U32 R45, R39.reuse, 0x10000, RZ ;  /* 0x00010000272d7824 */ /* 0x040fe200078e00ff */
[----:B------:R-:W-:Y:S01]  /*c4b0*/  LOP3.LUT R39, R39, 0xffff0000, RZ, 0xc0, !PT ;  /* 0xffff000027277812 */ /* 0x000fe200078ec0ff */
[----:B------:R-:W-:Y:S01]  /*c4c0*/  FFMA.FTZ R15, R40, R48, R15 ;  /* 0x00000030280f7223 */ /* 0x000fe2000001000f */
[----:B------:R-:W-:Y:S01]  /*c4d0*/  SHF.L.U32 R40, R37, 0x10, RZ ;  /* 0x0000001025287819 */ /* 0x000fe200000006ff */
[C---:B------:R-:W-:Y:S02]  /*c4e0*/  FMUL.FTZ R56, R9.reuse, R56 ;  /* 0x0000003809387220 */ /* 0x040fe40000410000 */
[----:B------:R-:W-:Y:S02]  /*c4f0*/  FFMA.FTZ R38, R9, R14, -R38 ;  /* 0x0000000e09267223 */ /* 0x000fe40000010826 */
[-C--:B------:R-:W-:Y:S02]  /*c500*/  FMUL.FTZ R9, R45, R8.reuse ;  /* 0x000000082d097220 */ /* 0x080fe40000410000 */
[----:B------:R-:W-:-:S02]  /*c510*/  FMUL.FTZ R8, R63, R8 ;  /* 0x000000083f087220 */ /* 0x000fc40000410000 */
[----:B------:R-:W-:Y:S02]  /*c520*/  IMAD.U32 R42, R41, 0x10000, RZ ;  /* 0x00010000292a7824 */ /* 0x000fe400078e00ff */
[----:B------:R-:W-:Y:S02]  /*c530*/  FFMA.FTZ R56, R61, R14, R56 ;  /* 0x0000000e3d387223 */ /* 0x000fe40000010038 */
[-C--:B------:R-:W-:Y:S02]  /*c540*/  FMUL.FTZ R14, R40, R55.reuse ;  /* 0x00000037280e7220 */ /* 0x080fe40000410000 */
[-C--:B------:R-:W-:Y:S01]  /*c550*/  FFMA.FTZ R45, R45, R12.reuse, R8 ;  /* 0x0000000c2d2d7223 */ /* 0x080fe20000010008 */
[----:B------:R-:W-:Y:S01]  /*c560*/  LOP3.LUT R8, R37, 0xffff0000, RZ, 0xc0, !PT ;  /* 0xffff000025087812 */ /* 0x000fe200078ec0ff */
[----:B------:R-:W-:Y:S01]  /*c570*/  FFMA.FTZ R9, R63, R12, -R9 ;  /* 0x0000000c3f097223 */ /* 0x000fe20000010809 */
[----:B------:R-:W-:Y:S01]  /*c580*/  LOP3.LUT R12, R41, 0xffff0000, RZ, 0xc0, !PT ;  /* 0xffff0000290c7812 */ /* 0x000fe200078ec0ff */
[----:B------:R-:W-:-:S02]  /*c590*/  FMUL.FTZ R55, R42, R55 ;  /* 0x000000372a377220 */ /* 0x000fc40000410000 */
[-C--:B------:R-:W-:Y:S02]  /*c5a0*/  FFMA.FTZ R42, R42, R13.reuse, -R14 ;  /* 0x0000000d2a2a7223 */ /* 0x080fe4000001080e */
[----:B------:R-:W-:Y:S02]  /*c5b0*/  FFMA.FTZ R55, R40, R13, R55 ;  /* 0x0000000d28377223 */ /* 0x000fe40000010037 */
[----:B------:R-:W-:Y:S02]  /*c5c0*/  FFMA.FTZ R59, R54, R48, -R59 ;  /* 0x00000030363b7223 */ /* 0x000fe4000001083b */
[-C--:B------:R-:W-:Y:S02]  /*c5d0*/  FMUL.FTZ R40, R39, R58.reuse ;  /* 0x0000003a27287220 */ /* 0x080fe40000410000 */
[----:B------:R-:W-:Y:S02]  /*c5e0*/  FMUL.FTZ R14, R8, R11 ;  /* 0x0000000b080e7220 */ /* 0x000fe40000410000 */
[----:B------:R-:W-:-:S02]  /*c5f0*/  FMUL.FTZ R48, R43, R58 ;  /* 0x0000003a2b307220 */ /* 0x000fc40000410000 */
[C---:B------:R-:W-:Y:S02]  /*c600*/  FMUL.FTZ R13, R12.reuse, R11 ;  /* 0x0000000b0c0d7220 */ /* 0x040fe40000410000 */
[----:B------:R-:W-:Y:S02]  /*c610*/  FFMA.FTZ R40, R43, R51, -R40 ;  /* 0x000000332b287223 */ /* 0x000fe40000010828 */
[----:B------:R-:W-:Y:S01]  /*c620*/  FFMA.FTZ R11, R12, R53, -R14 ;  /* 0x000000350c0b7223 */ /* 0x000fe2000001080e */
[----:B------:R-:W-:Y:S01]  /*c630*/  F2FP.BF16.PACK_AB R12, R59, R10 ;  /* 0x0000000a3b0c723e */ /* 0x000fe200000010ff */
[----:B------:R-:W-:Y:S01]  /*c640*/  FFMA.FTZ R48, R39, R51, R48 ;  /* 0x0000003327307223 */ /* 0x000fe20000010030 */
[----:B------:R-:W-:Y:S01]  /*c650*/  F2FP.BF16.PACK_AB R14, R38, R49 ;  /* 0x00000031260e723e */ /* 0x000fe200000010ff */
[----:B------:R-:W-:Y:S01]  /*c660*/  FFMA.FTZ R50, R8, R53, R13 ;  /* 0x0000003508327223 */ /* 0x000fe2000001000d */
[----:B------:R-:W-:Y:S02]  /*c670*/  F2FP.BF16.PACK_AB R8, R15, R52 ;  /* 0x000000340f08723e */ /* 0x000fe400000010ff */
[----:B------:R-:W-:-:S02]  /*c680*/  F2FP.BF16.PACK_AB R13, R40, R9 ;  /* 0x00000009280d723e */ /* 0x000fc400000010ff */
[----:B------:R-:W-:Y:S02]  /*c690*/  F2FP.BF16.PACK_AB R15, R11, R42 ;  /* 0x0000002a0b0f723e */ /* 0x000fe400000010ff */
[----:B------:R-:W-:Y:S02]  /*c6a0*/  F2FP.BF16.PACK_AB R10, R56, R57 ;  /* 0x00000039380a723e */ /* 0x000fe400000010ff */
[----:B------:R-:W-:Y:S01]  /*c6b0*/  F2FP.BF16.PACK_AB R9, R48, R45 ;  /* 0x0000002d3009723e */ /* 0x000fe200000010ff */
[----:B------:R1:W-:Y:S01]  /*c6c0*/  STS.128 [R47+0xc100], R12 ;  /* 0x00c1000c2f007388 */ /* 0x0003e20000000c00 */
[----:B------:R-:W-:-:S05]  /*c6d0*/  F2FP.BF16.PACK_AB R11, R50, R55 ;  /* 0x00000037320b723e */ /* 0x000fca00000010ff */
[----:B------:R1:W-:Y:S02]  /*c6e0*/  STS.128 [R46+0xc100], R8 ;  /* 0x00c100082e007388 */ /* 0x0003e40000000c00 */
.L_x_137:
[----:B------:R-:W-:Y:S05]  /*c6f0*/  BSYNC B0 ;  /* 0x0000000000007941 */ /* 0x000fea0003800000 */
.L_x_136:
[----:B------:R-:W-:-:S04]  /*c700*/  IADD3 R28, R28, 0x40, RZ ;  /* 0x000000401c1c7810 */ /* 0x000fc80007ffe0ff */
[----:B------:R-:W-:-:S13]  /*c710*/  ISETP.GE.AND P0, PT, R28, c[0x0][0x27c], PT ;  /* 0x00009f001c007a0c */ /* 0x000fda0003f06270 */
[----:B------:R-:W-:Y:S05]  /*c720*/  @P0 BRA `(.L_x_115) ;  /* 0x0000068000000947 */ /* 0x000fea0003800000 */
[----:B-1----:R-:W-:Y:S01]  /*c730*/  SHF.R.S32.HI R13, RZ, 0x1f, R28 ;  /* 0x0000001fff0d7819 */ /* 0x002fe2000001141c */
[----:B------:R-:W-:Y:S01]  /*c740*/  IMAD.MOV.U32 R11, RZ, RZ, c[0x0][0x27c] ;  /* 0x00009f00ff0b7624 */ /* 0x000fe200078e00ff */
[----:B------:R-:W-:Y:S01]  /*c750*/  SHF.R.S32.HI R8, RZ, 0x1f, R25 ;  /* 0x0000001fff087819 */ /* 0x000fe20000011419 */
[----:B------:R-:W-:Y:S01]  /*c760*/  IMAD.SHL.U32 R12, R25, 0x40, RZ ;  /* 0x00000040190c7824 */ /* 0x000fe200078e00ff */
[CC--:B------:R-:W-:Y:S01]  /*c770*/  LEA.HI R9, R13.reuse, R28.reuse, RZ, 0x3 ;  /* 0x0000001c0d097211 */ /* 0x0c0fe200078f18ff */
[----:B------:R-:W-:Y:S01]  /*c780*/  IMAD.U32 R42, R30, 0x10000, RZ ;  /* 0x000100001e2a7824 */ /* 0x000fe200078e00ff */
[----:B------:R-:W-:Y:S02]  /*c790*/  LEA.HI R13, R13, R28, RZ, 0x6 ;  /* 0x0000001c0d0d7211 */ /* 0x000fe400078f30ff */
        /* <DEDUP_REMOVED lines=9> */
[----:B------:R-:W-:Y:S02]  /*c830*/  SHF.L.U32 R8, R8, 0x6, RZ ;  /* 0x0000000608087819 */ /* 0x000fe400000006ff */
[----:B------:R-:W-:Y:S01]  /*c840*/  SHF.R.U32.HI R9, RZ, 0x3, R12 ;  /* 0x00000003ff097819 */ /* 0x000fe2000001160c */
[----:B------:R-:W-:Y:S01]  /*c850*/  IMAD.SHL.U32 R11, R10, 0x400, RZ ;  /* 0x000004000a0b7824 */ /* 0x000fe200078e00ff */
[----:B------:R-:W-:-:S02]  /*c860*/  LOP3.LUT R12, R12, 0x38, R15, 0xf8, !PT ;  /* 0x000000380c0c7812 */ /* 0x000fc400078ef80f */
[----:B------:R-:W-:Y:S02]  /*c870*/  LOP3.LUT R13, R13, 0x7fffe000, RZ, 0xc0, !PT ;  /* 0x7fffe0000d0d7812 */ /* 0x000fe400078ec0ff */
[----:B------:R-:W-:Y:S02]  /*c880*/  LOP3.LUT R8, R8, 0xfffffe00, RZ, 0xc0, !PT ;  /* 0xfffffe0008087812 */ /* 0x000fe400078ec0ff */
[-C--:B------:R-:W-:Y:S02]  /*c890*/  LOP3.LUT R14, R14, R9.reuse, RZ, 0x3c, !PT ;  /* 0x000000090e0e7212 */ /* 0x080fe400078e3cff */
[----:B------:R-:W-:Y:S02]  /*c8a0*/  LOP3.LUT R10, R12, R9, RZ, 0x3c, !PT ;  /* 0x000000090c0a7212 */ /* 0x000fe400078e3cff */
[----:B------:R-:W-:Y:S02]  /*c8b0*/  IADD3 R13, R14, R13, R8 ;  /* 0x0000000d0e0d7210 */ /* 0x000fe40007ffe008 */
[----:B------:R-:W-:-:S02]  /*c8c0*/  LOP3.LUT R9, R11, 0x7fffe000, RZ, 0xc0, !PT ;  /* 0x7fffe0000b097812 */ /* 0x000fc400078ec0ff */
[----:B------:R-:W-:Y:S01]  /*c8d0*/  SHF.L.U32 R46, R34, 0x10, RZ ;  /* 0x00000010222e7819 */ /* 0x000fe200000006ff */
[----:B------:R-:W-:Y:S01]  /*c8e0*/  IMAD.SHL.U32 R28, R13, 0x2, RZ ;  /* 0x000000020d1c7824 */ /* 0x000fe200078e00ff */
[----:B------:R-:W-:Y:S02]  /*c8f0*/  IADD3 R9, R10, R9, R8 ;  /* 0x000000090a097210 */ /* 0x000fe40007ffe008 */
[----:B------:R-:W-:Y:S02]  /*c900*/  LOP3.LUT R30, R30, 0xffff0000, RZ, 0xc0, !PT ;  /* 0xffff00001e1e7812 */ /* 0x000fe400078ec0ff */
[----:B------:R-:W-:Y:S01]  /*c910*/  SHF.L.U32 R25, R9, 0x1, RZ ;  /* 0x0000000109197819 */ /* 0x000fe200000006ff */
[----:B------:R-:W1:Y:S04]  /*c920*/  LDS.128 R12, [R28+0xc100] ;  /* 0x00c100001c0c7984 */ /* 0x000e680000000c00 */
[----:B------:R-:W2:Y:S01]  /*c930*/  LDS.128 R8, [R25+0xc100] ;  /* 0x00c1000019087984 */ /* 0x000ea20000000c00 */
[C---:B-1----:R-:W-:Y:S01]  /*c940*/  IMAD.U32 R38, R12.reuse, 0x10000, RZ ;  /* 0x000100000c267824 */ /* 0x042fe200078e00ff */
[----:B------:R-:W-:Y:S01]  /*c950*/  LOP3.LUT R37, R12, 0xffff0000, RZ, 0xc0, !PT ;  /* 0xffff00000c257812 */ /* 0x000fe200078ec0ff */
[C---:B------:R-:W-:Y:S01]  /*c960*/  IMAD.U32 R12, R13.reuse, 0x10000, RZ ;  /* 0x000100000d0c7824 */ /* 0x040fe200078e00ff */
[----:B------:R-:W-:Y:S01]  /*c970*/  LOP3.LUT R40, R13, 0xffff0000, RZ, 0xc0, !PT ;  /* 0xffff00000d287812 */ /* 0x000fe200078ec0ff */
[C---:B------:R-:W-:Y:S01]  /*c980*/  IMAD.U32 R13, R15.reuse, 0x10000, RZ ;  /* 0x000100000f0d7824 */ /* 0x040fe200078e00ff */
[----:B------:R-:W-:Y:S01]  /*c990*/  LOP3.LUT R45, R15, 0xffff0000, RZ, 0xc0, !PT ;  /* 0xffff00000f2d7812 */ /* 0x000fe200078ec0ff */
[----:B--2---:R-:W-:Y:S01]  /*c9a0*/  IMAD.U32 R43, R8, 0x10000, RZ ;  /* 0x00010000082b7824 */ /* 0x004fe200078e00ff */
[----:B------:R-:W-:-:S02]  /*c9b0*/  SHF.L.U32 R15, R10, 0x10, RZ ;  /* 0x000000100a0f7819 */ /* 0x000fc400000006ff */
[----:B------:R-:W-:Y:S01]  /*c9c0*/  LOP3.LUT R41, R8, 0xffff0000, RZ, 0xc0, !PT ;  /* 0xffff000008297812 */ /* 0x000fe200078ec0ff */
[C---:B------:R-:W-:Y:S01]  /*c9d0*/  IMAD.U32 R8, R9.reuse, 0x10000, RZ ;  /* 0x0001000009087824 */ /* 0x040fe200078e00ff */
[----:B------:R-:W-:Y:S02]  /*c9e0*/  SHF.L.U32 R39, R14, 0x10, RZ ;  /* 0x000000100e277819 */ /* 0x000fe400000006ff */
[----:B------:R-:W-:Y:S01]  /*c9f0*/  LOP3.LUT R48, R9, 0xffff0000, RZ, 0xc0, !PT ;  /* 0xffff000009307812 */ /* 0x000fe200078ec0ff */
[-C--:B------:R-:W-:Y:S01]  /*ca00*/  FMUL.FTZ R9, R42, R15.reuse ;  /* 0x0000000f2a097220 */ /* 0x080fe20000410000 */
[----:B------:R-:W-:Y:S01]  /*ca10*/  LOP3.LUT R47, R10, 0xffff0000, RZ, 0xc0, !PT ;  /* 0xffff00000a2f7812 */ /* 0x000fe200078ec0ff */
[----:B------:R-:W-:Y:S01]  /*ca20*/  FMUL.FTZ R15, R46, R15 ;  /* 0x0000000f2e0f7220 */ /* 0x000fe20000410000 */
[----:B------:R-:W-:Y:S01]  /*ca30*/  LOP3.LUT R14, R14, 0xffff0000, RZ, 0xc0, !PT ;  /* 0xffff00000e0e7812 */ /* 0x000fe200078ec0ff */
[-C--:B------:R-:W-:Y:S01]  /*ca40*/  FFMA.FTZ R9, R46, R39.reuse, -R9 ;  /* 0x000000272e097223 */ /* 0x080fe20000010809 */
[----:B------:R-:W-:Y:S01]  /*ca50*/  LOP3.LUT R46, R34, 0xffff0000, RZ, 0xc0, !PT ;  /* 0xffff0000222e7812 */ /* 0x000fe200078ec0ff */
[C---:B------:R-:W-:Y:S01]  /*ca60*/  IMAD.U32 R34, R32.reuse, 0x10000, RZ ;  /* 0x0001000020227824 */ /* 0x040fe200078e00ff */
[----:B------:R-:W-:Y:S01]  /*ca70*/  LOP3.LUT R32, R32, 0xffff0000, RZ, 0xc0, !PT ;  /* 0xffff000020207812 */ /* 0x000fe200078ec0ff */
[----:B------:R-:W-:Y:S01]  /*ca80*/  FFMA.FTZ R15, R42, R39, R15 ;  /* 0x000000272a0f7223 */ /* 0x000fe2000001000f */
[----:B------:R-:W-:Y:S01]  /*ca90*/  SHF.L.U32 R39, R36, 0x10, RZ ;  /* 0x0000001024277819 */ /* 0x000fe200000006ff */
[----:B------:R-:W-:Y:S01]  /*caa0*/  FMUL.FTZ R49, R30, R47 ;  /* 0x0000002f1e317220 */ /* 0x000fe20000410000 */
[----:B------:R-:W-:Y:S01]  /*cab0*/  LOP3.LUT R36, R36, 0xffff0000, RZ, 0xc0, !PT ;  /* 0xffff000024247812 */ /* 0x000fe200078ec0ff */
[----:B------:R-:W-:-:S02]  /*cac0*/  FMUL.FTZ R42, R34, R43 ;  /* 0x0000002b222a7220 */ /* 0x000fc40000410000 */
[C---:B------:R-:W-:Y:S02]  /*cad0*/  FMUL.FTZ R47, R46.reuse, R47 ;  /* 0x0000002f2e2f7220 */ /* 0x040fe40000410000 */
[----:B------:R-:W-:Y:S02]  /*cae0*/  FFMA.FTZ R46, R46, R14, -R49 ;  /* 0x0000000e2e2e7223 */ /* 0x000fe40000010831 */
[C---:B------:R-:W-:Y:S02]  /*caf0*/  FMUL.FTZ R43, R39.reuse, R43 ;  /* 0x0000002b272b7220 */ /* 0x040fe40000410000 */
[----:B------:R-:W-:Y:S02]  /*cb00*/  FFMA.FTZ R42, R39, R38, -R42 ;  /* 0x00000026272a7223 */ /* 0x000fe4000001082a */
[-C--:B------:R-:W-:Y:S02]  /*cb10*/  FMUL.FTZ R49, R32, R41.reuse ;  /* 0x0000002920317220 */ /* 0x080fe40000410000 */
[----:B------:R-:W-:Y:S01]  /*cb20*/  FFMA.FTZ R30, R30, R14, R47 ;  /* 0x0000000e1e1e7223 */ /* 0x000fe2000001002f */
[----:B------:R-:W-:Y:S01]  /*cb30*/  SHF.L.U32 R14, R29, 0x10, RZ ;  /* 0x000000101d0e7819 */ /* 0x000fe200000006ff */
[C---:B------:R-:W-:Y:S01]  /*cb40*/  IMAD.U32 R39, R31.reuse, 0x10000, RZ ;  /* 0x000100001f277824 */ /* 0x040fe200078e00ff */
[----:B------:R-:W-:Y:S01]  /*cb50*/  LOP3.LUT R31, R31, 0xffff0000, RZ, 0xc0, !PT ;  /* 0xffff00001f1f7812 */ /* 0x000fe200078ec0ff */
[C---:B------:R-:W-:Y:S01]  /*cb60*/  IMAD.U32 R47, R35.reuse, 0x10000, RZ ;  /* 0x00010000232f7824 */ /* 0x040fe200078e00ff */
[----:B------:R-:W-:Y:S01]  /*cb70*/  LOP3.LUT R35, R35, 0xffff0000, RZ, 0xc0, !PT ;  /* 0xffff000023237812 */ /* 0x000fe200078ec0ff */
[----:B------:R-:W-:-:S02]  /*cb80*/  FMUL.FTZ R41, R36, R41 ;  /* 0x0000002924297220 */ /* 0x000fc40000410000 */
[----:B------:R-:W-:Y:S02]  /*cb90*/  FFMA.FTZ R49, R36, R37, -R49 ;  /* 0x0000002524317223 */ /* 0x000fe40000010831 */
[----:B------:R-:W-:Y:S02]  /*cba0*/  FMUL.FTZ R36, R39, R8 ;  /* 0x0000000827247220 */ /* 0x000fe40000410000 */
[C---:B------:R-:W-:Y:S01]  /*cbb0*/  IMAD.U32 R10, R11.reuse, 0x10000, RZ ;  /* 0x000100000b0a7824 */ /* 0x040fe200078e00ff */
[----:B------:R-:W-:Y:S01]  /*cbc0*/  LOP3.LUT R11, R11, 0xffff0000, RZ, 0xc0, !PT ;  /* 0xffff00000b0b7812 */ /* 0x000fe200078ec0ff */
[----:B------:R-:W-:Y:S02]  /*cbd0*/  FFMA.FTZ R43, R34, R38, R43 ;  /* 0x00000026222b7223 */ /* 0x000fe4000001002b */
[----:B------:R-:W-:Y:S02]  /*cbe0*/  FMUL.FTZ R8, R47, R8 ;  /* 0x000000082f087220 */ /* 0x000fe40000410000 */
[----:B------:R-:W-:-:S02]  /*cbf0*/  IMAD.U32 R34, R33, 0x10000, RZ ;  /* 0x0001000021227824 */ /* 0x000fc400078e00ff */
[----:B------:R-:W-:Y:S02]  /*cc00*/  FFMA.FTZ R32, R32, R37, R41 ;  /* 0x0000002520207223 */ /* 0x000fe40000010029 */
[----:B------:R-:W-:Y:S02]  /*cc10*/  FMUL.FTZ R37, R14, R10 ;  /* 0x0000000a0e257220 */ /* 0x000fe40000410000 */
[-C--:B------:R-:W-:Y:S01]  /*cc20*/  FFMA.FTZ R39, R39, R12.reuse, R8 ;  /* 0x0000000c27277223 */ /* 0x080fe20000010008 */
[----:B------:R-:W-:Y:S01]  /*cc30*/  LOP3.LUT R8, R29, 0xffff0000, RZ, 0xc0, !PT ;  /* 0xffff00001d087812 */ /* 0x000fe200078ec0ff */
[----:B------:R-:W-:Y:S01]  /*cc40*/  FFMA.FTZ R36, R47, R12, -R36 ;  /* 0x0000000c2f247223 */ /* 0x000fe20000010824 */
[----:B------:R-:W-:Y:S01]  /*cc50*/  LOP3.LUT R12, R33, 0xffff0000, RZ, 0xc0, !PT ;  /* 0xffff0000210c7812 */ /* 0x000fe200078ec0ff */
[C---:B------:R-:W-:Y:S02]  /*cc60*/  FMUL.FTZ R10, R34.reuse, R10 ;  /* 0x0000000a220a7220 */ /* 0x040fe40000410000 */
[----:B------:R-:W-:-:S02]  /*cc70*/  FFMA.FTZ R37, R34, R13, -R37 ;  /* 0x0000000d22257223 */ /* 0x000fc40000010825 */
[----:B------:R-:W-:Y:S01]  /*cc80*/  FFMA.FTZ R29, R14, R13, R10 ;  /* 0x0000000d0e1d7223 */ /* 0x000fe2000001000a */
[----:B------:R-:W-:Y:S01]  /*cc90*/  F2FP.BF16.PACK_AB R10, R30, R15 ;  /* 0x0000000f1e0a723e */ /* 0x000fe200000010ff */
[-C--:B------:R-:W-:Y:S01]  /*cca0*/  FMUL.FTZ R13, R31, R48.reuse ;  /* 0x000000301f0d7220 */ /* 0x080fe20000410000 */
[----:B------:R-:W-:Y:S01]  /*ccb0*/  F2FP.BF16.PACK_AB R14, R46, R9 ;  /* 0x000000092e0e723e */ /* 0x000fe200000010ff */
[-C--:B------:R-:W-:Y:S02]  /*ccc0*/  FMUL.FTZ R34, R8, R11.reuse ;  /* 0x0000000b08227220 */ /* 0x080fe40000410000 */
[C---:B------:R-:W-:Y:S02]  /*ccd0*/  FMUL.FTZ R48, R35.reuse, R48 ;  /* 0x0000003023307220 */ /* 0x040fe40000410000 */
[----:B------:R-:W-:Y:S02]  /*cce0*/  FMUL.FTZ R11, R12, R11 ;  /* 0x0000000b0c0b7220 */ /* 0x000fe40000410000 */
[----:B------:R-:W-:-:S02]  /*ccf0*/  FFMA.FTZ R13, R35, R40, -R13 ;  /* 0x00000028230d7223 */ /* 0x000fc4000001080d */
[-C--:B------:R-:W-:Y:S01]  /*cd00*/  FFMA.FTZ R34, R12, R45.reuse, -R34 ;  /* 0x0000002d0c227223 */ /* 0x080fe20000010822 */
[----:B------:R-:W-:Y:S01]  /*cd10*/  F2FP.BF16.PACK_AB R12, R49, R42 ;  /* 0x0000002a310c723e */ /* 0x000fe200000010ff */
[----:B------:R-:W-:Y:S01]  /*cd20*/  FFMA.FTZ R40, R31, R40, R48 ;  /* 0x000000281f287223 */ /* 0x000fe20000010030 */
[----:B------:R-:W-:Y:S01]  /*cd30*/  F2FP.BF16.PACK_AB R13, R13, R36 ;  /* 0x000000240d0d723e */ /* 0x000fe200000010ff */
[----:B------:R-:W-:Y:S01]  /*cd40*/  FFMA.FTZ R38, R8, R45, R11 ;  /* 0x0000002d08267223 */ /* 0x000fe2000001000b */
[----:B------:R-:W-:Y:S02]  /*cd50*/  F2FP.BF16.PACK_AB R15, R34, R37 ;  /* 0x00000025220f723e */ /* 0x000fe400000010ff */
[----:B------:R-:W-:Y:S02]  /*cd60*/  F2FP.BF16.PACK_AB R8, R32, R43 ;  /* 0x0000002b2008723e */ /* 0x000fe400000010ff */
[----:B------:R-:W-:Y:S01]  /*cd70*/  F2FP.BF16.PACK_AB R9, R40, R39 ;  /* 0x000000272809723e */ /* 0x000fe200000010ff */
[----:B------:R1:W-:Y:S01]  /*cd80*/  STS.128 [R28+0xc100], R12 ;  /* 0x00c1000c1c007388 */ /* 0x0003e20000000c00 */
[----:B------:R-:W-:-:S05]  /*cd90*/  F2FP.BF16.PACK_AB R11, R38, R29 ;  /* 0x0000001d260b723e */ /* 0x000fca00000010ff */
[----:B------:R1:W-:Y:S02]  /*cda0*/  STS.128 [R25+0xc100], R8 ;  /* 0x00c1000819007388 */ /* 0x0003e40000000c00 */
.L_x_115:
[----:B------:R-:W-:Y:S05]  /*cdb0*/  BSYNC B2 ;  /* 0x0000000000027941 */ /* 0x000fea0003800000 */
.L_x_99:
[----:B------:R-:W-:Y:S01]  /*cdc0*/  IMAD R24, R24, c[0x0][0x208], RZ ;  /* 0x0000820018187a24 */ /* 0x000fe200078e02ff */
[----:B------:R-:W-:-:S04]  /*cdd0*/  DEPBAR.LE SB0, 0x0 ;  /* 0x000080000000791a */ /* 0x000fc80000000000 */
[C---:B-1----:R-:W-:Y:S01]  /*cde0*/  IMAD.WIDE.U32 R10, R207.reuse, c[0x0][0x208], RZ ;  /* 0x00008200cf0a7a25 */ /* 0x042fe200078e00ff */
[----:B------:R-:W-:Y:S01]  /*cdf0*/  BAR.SYNC.DEFER_BLOCKING 0x0 ;  /* 0x0000000000007b1d */ /* 0x000fe20000010000 */
[----:B------:R-:W-:Y:S02]  /*ce00*/  ISETP.GE.AND P2, PT, R18, c[0x0][0x1d4], PT ;  /* 0x0000750012007a0c */ /* 0x000fe40003f46270 */
[----:B------:R-:W-:Y:S01]  /*ce10*/  IMAD R9, R207, c[0x0][0x20c], R24 ;  /* 0x00008300cf097a24 */ /* 0x000fe200078e0218 */
[----:B------:R-:W-:Y:S01]  /*ce20*/  P2R R8, PR, RZ, 0x8 ;  /* 0x00000008ff087803 */ /* 0x000fe20000000000 */
[----:B------:R-:W-:Y:S02]  /*ce30*/  IMAD.MOV.U32 R14, RZ, RZ, R10 ;  /* 0x000000ffff0e7224 */ /* 0x000fe400078e000a */
[----:B------:R-:W-:Y:S01]  /*ce40*/  IMAD.IADD R15, R11, 0x1, R9 ;  /* 0x000000010b0f7824 */ /* 0x000fe200078e0209 */
[----:B------:R-:W-:Y:S01]  /*ce50*/  SHF.R.S32.HI R9, RZ, 0x4, R22 ;  /* 0x00000004ff097819 */ /* 0x000fe20000011416 */
[----:B------:R-:W-:-:S02]  /*ce60*/  IMAD R11, R23, c[0x0][0x218], RZ ;  /* 0x00008600170b7a24 */ /* 0x000fc400078e02ff */
[----:B------:R-:W-:Y:S01]  /*ce70*/  IMAD.WIDE.U32 R14, R206, c[0x0][0x218], R14 ;  /* 0x00008600ce0e7a25 */ /* 0x000fe200078e000e */
[----:B------:R-:W-:-:S03]  /*ce80*/  LEA.HI R22, R22, R9, RZ, 0x1 ;  /* 0x0000000916167211 */ /* 0x000fc600078f08ff */
[----:B------:R-:W-:Y:S01]  /*ce90*/  IMAD R11, R206, c[0x0][0x21c], R11 ;  /* 0x00008700ce0b7a24 */ /* 0x000fe200078e020b */
[----:B------:R-:W-:Y:S01]  /*cea0*/  IADD3 R27, P0, R26, R14, RZ ;  /* 0x0000000e1a1b7210 */ /* 0x000fe20007f1e0ff */
[----:B------:R-:W-:Y:S02]  /*ceb0*/  IMAD.SHL.U32 R12, R16, 0x40, RZ ;  /* 0x00000040100c7824 */ /* 0x000fe400078e00ff */
[----:B------:R-:W-:Y:S01]  /*cec0*/  IMAD.SHL.U32 R10, R21, 0x8, RZ ;  /* 0x00000008150a7824 */ /* 0x000fe200078e00ff */
[----:B------:R-:W-:Y:S01]  /*ced0*/  IADD3.X R14, R202, R15, R11, P0, !PT ;  /* 0x0000000fca0e7210 */ /* 0x000fe200007fe40b */
[----:B------:R-:W-:Y:S01]  /*cee0*/  IMAD.WIDE R24, R134, 0x2, RZ ;  /* 0x0000000286187825 */ /* 0x000fe200078e02ff */
[----:B------:R-:W-:Y:S02]  /*cef0*/  LOP3.LUT R11, R12, 0x1c0, RZ, 0xc0, !PT ;  /* 0x000001c00c0b7812 */ /* 0x000fe400078ec0ff */
[----:B------:R-:W-:Y:S01]  /*cf00*/  LEA R21, P0, R27, c[0x0][0x1f8], 0x1 ;  /* 0x00007e001b157a11 */ /* 0x000fe200078008ff */
[----:B------:R-:W-:Y:S01]  /*cf10*/  IMAD.SHL.U32 R82, R7, 0x40, RZ ;  /* 0x0000004007527824 */ /* 0x000fe200078e00ff */
[----:B------:R-:W-:Y:S01]  /*cf20*/  LOP3.LUT R12, R22, 0xfffffffe, RZ, 0xc0, !PT ;  /* 0xfffffffe160c7812 */ /* 0x000fe200078ec0ff */
[----:B------:R-:W-:Y:S01]  /*cf30*/  IMAD.SHL.U32 R208, R2, 0x2, RZ ;  /* 0x0000000202d07824 */ /* 0x000fe200078e00ff */
[----:B------:R-:W-:Y:S01]  /*cf40*/  LOP3.LUT R22, R11, 0x8, R10, 0xf8, !PT ;  /* 0x000000080b167812 */ /* 0x000fe200078ef80a */
[----:B------:R-:W1:Y:S01]  /*cf50*/  SHFL.IDX PT, R72, R21, 0x1, 0x181f ;  /* 0x00381f0015487f89 */ /* 0x000e6200000e0000 */
[----:B------:R-:W-:Y:S01]  /*cf60*/  SHF.R.U32.HI R11, RZ, 0x3, R11 ;  /* 0x00000003ff0b7819 */ /* 0x000fe2000001160b */
[----:B------:R-:W-:Y:S01]  /*cf70*/  IMAD.IADD R12, R9, 0x1, -R12 ;  /* 0x00000001090c7824 */ /* 0x000fe200078e0a0c */
[----:B------:R-:W-:Y:S01]  /*cf80*/  LEA.HI.X R14, R27, c[0x0][0x1fc], R14, 0x1, P0 ;  /* 0x00007f001b0e7a11 */ /* 0x000fe200000f0c0e */
[----:B------:R-:W2:Y:S01]  /*cf90*/  SHFL.IDX PT, R10, R21, RZ, 0x181f ;  /* 0x00181fff150a7589 */ /* 0x000ea200000e0000 */
[----:B------:R-:W-:-:S02]  /*cfa0*/  LOP3.LUT R197, R22, R11, RZ, 0x3c, !PT ;  /* 0x0000000b16c57212 */ /* 0x000fc400078e3cff */
[----:B------:R-:W-:Y:S01]  /*cfb0*/  LOP3.LUT P0, RZ, R16, 0x2, RZ, 0xc0, !PT ;  /* 0x0000000210ff7812 */ /* 0x000fe2000780c0ff */
[----:B------:R-:W3:Y:S01]  /*cfc0*/  SHFL.IDX PT, R11, R14, RZ, 0x181f ;  /* 0x00181fff0e0b7589 */ /* 0x000ee200000e0000 */
[----:B------:R-:W-:Y:S01]  /*cfd0*/  SHF.R.S32.HI R15, RZ, 0x1f, R18 ;  /* 0x0000001fff0f7819 */ /* 0x000fe20000011412 */
[----:B------:R-:W-:Y:S01]  /*cfe0*/  IMAD R197, R12, 0x200, R197 ;  /* 0x000002000cc57824 */ /* 0x000fe200078e02c5 */
[----:B------:R-:W-:Y:S01]  /*cff0*/  SHF.R.S32.HI R22, RZ, 0x1f, R17 ;  /* 0x0000001fff167819 */ /* 0x000fe20000011411 */
[----:B------:R4:W5:Y:S01]  /*d000*/  SHFL.IDX PT, R9, R14, 0x1, 0x181f ;  /* 0x00381f000e097f89 */ /* 0x00096200000e0000 */
[----:B------:R-:W-:Y:S01]  /*d010*/  LEA.HI R144, R15, R18, RZ, 0x3 ;  /* 0x000000120f907211 */ /* 0x000fe200078f18ff */
[----:B------:R-:W-:Y:S01]  /*d020*/  IMAD.SHL.U32 R197, R197, 0x2, RZ ;  /* 0x00000002c5c57824 */ /* 0x000fe200078e00ff */
[----:B------:R-:W-:Y:S02]  /*d030*/  LEA.HI R135, R22, R17, RZ, 0x3 ;  /* 0x0000001116877211 */ /* 0x000fe400078f18ff */
[----:B------:R-:W-:-:S02]  /*d040*/  LOP3.LUT R144, R144, 0xfffffff8, RZ, 0xc0, !PT ;  /* 0xfffffff890907812 */ /* 0x000fc400078ec0ff */
[C---:B------:R-:W-:Y:S01]  /*d050*/  IADD3 R13, R197.reuse, 0x6100, RZ ;  /* 0x00006100c50d7810 */ /* 0x040fe20007ffe0ff */
[----:B------:R-:W-:Y:S01]  /*d060*/  LDSM.16.M88.4 R28, [R197+0x6100] ;  /* 0x00610000c51c783b */ /* 0x000fe20000000200 */
[----:B------:R-:W-:Y:S01]  /*d070*/  IADD3 R196, R197, 0x6120, RZ ;  /* 0x00006120c5c47810 */ /* 0x000fe20007ffe0ff */
[----:B------:R-:W-:Y:S01]  /*d080*/  IMAD.WIDE R22, R144, 0x2, RZ ;  /* 0x0000000290167825 */ /* 0x000fe200078e02ff */
[----:B------:R-:W-:Y:S01]  /*d090*/  @P0 IADD3 R196, R13, -0x20, RZ ;  /* 0xffffffe00dc40810 */ /* 0x000fe20007ffe0ff */
[----:B------:R-:W-:Y:S01]  /*d0a0*/  LDSM.16.M88.4 R40, [R197+0x7900] ;  /* 0x00790000c528783b */ /* 0x000fe20000000200 */
[----:B------:R-:W-:Y:S01]  /*d0b0*/  LOP3.LUT R135, R135, 0xfffffff8, RZ, 0xc0, !PT ;  /* 0xfffffff887877812 */ /* 0x000fe200078ec0ff */
[----:B------:R-:W-:Y:S01]  /*d0c0*/  IMAD.SHL.U32 R13, R12, 0x8, RZ ;  /* 0x000000080c0d7824 */ /* 0x000fe200078e00ff */
[----:B-1----:R-:W-:Y:S01]  /*d0d0*/  IADD3 R46, P0, R24, R72, RZ ;  /* 0x00000048182e7210 */ /* 0x002fe20007f1e0ff */
[----:B------:R-:W-:Y:S01]  /*d0e0*/  LDSM.16.M88.4 R36, [R196] ;  /* 0x00000000c424783b */ /* 0x000fe20000000200 */
[----:B--2---:R-:W-:-:S02]  /*d0f0*/  IADD3 R26, P1, R10, R24, RZ ;  /* 0x000000180a1a7210 */ /* 0x004fc40007f3e0ff */
[----:B------:R-:W-:Y:S01]  /*d100*/  LOP3.LUT R82, R82, 0xfffffe00, RZ, 0xc0, !PT ;  /* 0xfffffe0052527812 */ /* 0x000fe200078ec0ff */
[----:B------:R-:W-:Y:S01]  /*d110*/  LDSM.16.M88.4 R68, [R196+0x800] ;  /* 0x00080000c444783b */ /* 0x000fe20000000200 */
[----:B------:R-:W-:Y:S01]  /*d120*/  IADD3 R187, R196, 0x800, RZ ;  /* 0x00000800c4bb7810 */ /* 0x000fe20007ffe0ff */
[----:B---3--:R-:W-:Y:S01]  /*d130*/  IMAD.X R27, R11, 0x1, R25, P1 ;  /* 0x000000010b1b7824 */ /* 0x008fe200008e0619 */
[----:B------:R-:W-:Y:S01]  /*d140*/  IADD3 R24, P1, R10, R22, RZ ;  /* 0x000000160a187210 */ /* 0x000fe20007f3e0ff */
[----:B----4-:R-:W-:Y:S01]  /*d150*/  IMAD.SHL.U32 R14, R20, 0x40, RZ ;  /* 0x00000040140e7824 */ /* 0x010fe200078e00ff */
[----:B------:R-:W-:Y:S01]  /*d160*/  LDSM.16.M88.4 R64, [R196+0x1000] ;  /* 0x00100000c440783b */ /* 0x000fe20000000200 */
[----:B------:R-:W-:Y:S01]  /*d170*/  IMAD.WIDE R20, R135, 0x2, RZ ;  /* 0x0000000287147825 */ /* 0x000fe200078e02ff */
[----:B------:R-:W-:Y:S02]  /*d180*/  IADD3 R186, R196, 0x1000, RZ ;  /* 0x00001000c4ba7810 */ /* 0x000fe40007ffe0ff */
[----:B------:R-:W-:Y:S01]  /*d190*/  LOP3.LUT R14, R14, 0x1c0, RZ, 0xc0, !PT ;  /* 0x000001c00e0e7812 */ /* 0x000fe200078ec0ff */
[----:B-----5:R-:W-:Y:S01]  /*d1a0*/  IMAD.X R47, R25, 0x1, R9, P0 ;  /* 0x00000001192f7824 */ /* 0x020fe200000e0609 */
[----:B------:R-:W-:Y:S01]  /*d1b0*/  IADD3 R74, P0, R22, R72, RZ ;  /* 0x00000048164a7210 */ /* 0x000fe20007f1e0ff */
[----:B------:R-:W-:Y:S01]  /*d1c0*/  IMAD.X R25, R11, 0x1, R23, P1 ;  /* 0x000000010b197824 */ /* 0x000fe200008e0617 */
[----:B------:R-:W-:Y:S01]  /*d1d0*/  LOP3.LUT R13, R14, 0x8, R13, 0xf8, !PT ;  /* 0x000000080e0d7812 */ /* 0x000fe200078ef80d */
[----:B------:R-:W-:Y:S01]  /*d1e0*/  LDSM.16.M88.4 R60, [R196+0x1800] ;  /* 0x00180000c43c783b */ /* 0x000fe20000000200 */
[----:B------:R-:W-:Y:S01]  /*d1f0*/  SHF.R.U32.HI R12, RZ, 0x3, R14 ;  /* 0x00000003ff0c7819 */ /* 0x000fe2000001160e */
[----:B------:R-:W-:Y:S01]  /*d200*/  IMAD.X R75, R23, 0x1, R9, P0 ;  /* 0x00000001174b7824 */ /* 0x000fe200000e0609 */
[----:B------:R-:W-:-:S02]  /*d210*/  IADD3 R10, P1, R10, R20, RZ ;  /* 0x000000140a0a7210 */ /* 0x000fc40007f3e0ff */
[----:B------:R-:W-:Y:S01]  /*d220*/  LOP3.LUT R7, R13, R12, RZ, 0x3c, !PT ;  /* 0x0000000c0d077212 */ /* 0x000fe200078e3cff */
[----:B------:R-:W-:Y:S01]  /*d230*/  IMAD R12, R19, 0x400, R82 ;  /* 0x00000400130c7824 */ /* 0x000fe200078e0252 */
[----:B------:R-:W-:Y:S01]  /*d240*/  IADD3 R72, P0, R20, R72, RZ ;  /* 0x0000004814487210 */ /* 0x000fe20007f1e0ff */
[----:B------:R-:W-:Y:S01]  /*d250*/  IMAD.X R11, R11, 0x1, R21, P1 ;  /* 0x000000010b0b7824 */ /* 0x000fe200008e0615 */
[----:B------:R-:W-:Y:S01]  /*d260*/  ISETP.GE.AND P1, PT, R134, c[0x0][0x1d4], PT ;  /* 0x0000750086007a0c */ /* 0x000fe20003f26270 */
[----:B------:R-:W-:Y:S01]  /*d270*/  IMAD.IADD R2, R7, 0x1, R12 ;  /* 0x0000000107027824 */ /* 0x000fe200078e020c */
[----:B------:R-:W-:Y:S01]  /*d280*/  IADD3 R185, R196, 0x1800, RZ ;  /* 0x00001800c4b97810 */ /* 0x000fe20007ffe0ff */
[----:B------:R-:W-:Y:S01]  /*d290*/  IMAD.X R73, R21, 0x1, R9, P0 ;  /* 0x0000000115497824 */ /* 0x000fe200000e0609 */
[----:B------:R-:W-:Y:S01]  /*d2a0*/  ISETP.LT.OR P0, PT, R44, 0x1, P1 ;  /* 0x000000012c00780c */ /* 0x000fe20000f01670 */
[----:B------:R-:W-:Y:S01]  /*d2b0*/  IMAD.SHL.U32 R198, R2, 0x2, RZ ;  /* 0x0000000202c67824 */ /* 0x000fe200078e00ff */
[----:B------:R-:W-:Y:S01]  /*d2c0*/  LDSM.16.M88.4 R20, [R197+0x6900] ;  /* 0x00690000c514783b */ /* 0x000fe20000000200 */
[----:B------:R-:W-:Y:S01]  /*d2d0*/  ISETP.LT.OR P1, PT, R44, 0x21, P1 ;  /* 0x000000212c00780c */ /* 0x000fe20000f21670 */
[----:B------:R-:W-:Y:S01]  /*d2e0*/  IMAD.MOV.U32 R2, RZ, RZ, 0x40 ;  /* 0x00000040ff027424 */ /* 0x000fe200078e00ff */
[----:B------:R-:W-:Y:S01]  /*d2f0*/  IADD3 R183, R196, 0x2000, RZ ;  /* 0x00002000c4b77810 */ /* 0x000fe20007ffe0ff */
[----:B------:R-:W1:Y:S01]  /*d300*/  LDSM.16.M88.4 R76, [R198+0xc100] ;  /* 0x00c10000c64c783b */ /* 0x000e620000000200 */
[--C-:B------:R-:W-:Y:S01]  /*d310*/  IMAD R194, R0, 0x2, R198.reuse ;  /* 0x0000000200c27824 */ /* 0x100fe200078e02c6 */
[C---:B------:R-:W-:Y:S01]  /*d320*/  IADD3 R182, R196.reuse, 0x2800, RZ ;  /* 0x00002800c4b67810 */ /* 0x040fe20007ffe0ff */
[C---:B------:R-:W-:Y:S01]  /*d330*/  IMAD R193, R5.reuse, 0x2, R198 ;  /* 0x0000000205c17824 */ /* 0x040fe200078e02c6 */
[----:B------:R-:W2:Y:S01]  /*d340*/  LDSM.16.M88.4 R12, [R197+0x7100] ;  /* 0x00710000c50c783b */ /* 0x000ea20000000200 */
[----:B------:R-:W-:Y:S01]  /*d350*/  IMAD R191, R5, 0x2, R194 ;  /* 0x0000000205bf7824 */ /* 0x000fe200078e02c2 */
[----:B------:R-:W-:-:S02]  /*d360*/  IADD3 R181, R196, 0x3000, RZ ;  /* 0x00003000c4b57810 */ /* 0x000fc40007ffe0ff */
[----:B------:R-:W3:Y:S01]  /*d370*/  LDSM.16.M88.4 R56, [R194+0xc100] ;  /* 0x00c10000c238783b */ /* 0x000ee20000000200 */
[C---:B------:R-:W-:Y:S02]  /*d380*/  IADD3 R180, R196.reuse, 0x3800, RZ ;  /* 0x00003800c4b47810 */ /* 0x040fe40007ffe0ff */
[----:B------:R-:W-:Y:S01]  /*d390*/  IADD3 R179, R196, 0x4000, RZ ;  /* 0x00004000c4b37810 */ /* 0x000fe20007ffe0ff */
[----:B------:R-:W-:Y:S01]  /*d3a0*/  @!PT LDS RZ, [RZ] ;  /* 0x00000000fffff984 */ /* 0x000fe20000000800 */
[----:B------:R-:W-:Y:S01]  /*d3b0*/  @!PT LDS RZ, [RZ] ;  /* 0x00000000fffff984 */ /* 0x000fe20000000800 */
[----:B------:R-:W-:Y:S01]  /*d3c0*/  @!PT LDS RZ, [RZ] ;  /* 0x00000000fffff984 */ /* 0x000fe20000000800 */
[----:B------:R4:W-:Y:S01]  /*d3d0*/  LDGSTS.E.BYPASS.LTC128B.128 [R208+0x100], [R26.64], !P0 ;  /* 0x001000001ad07fae */ /* 0x0009e2000c101d46 */
[----:B------:R-:W-:Y:S02]  /*d3e0*/  ISETP.LT.OR P0, PT, R44, 0x1, P2 ;  /* 0x000000012c00780c */ /* 0x000fe40001701670 */
[C---:B------:R-:W-:Y:S02]  /*d3f0*/  IADD3 R178, R196.reuse, 0x4800, RZ ;  /* 0x00004800c4b27810 */ /* 0x040fe40007ffe0ff */
[C---:B------:R-:W-:Y:S02]  /*d400*/  IADD3 R177, R196.reuse, 0x5000, RZ ;  /* 0x00005000c4b17810 */ /* 0x040fe40007ffe0ff */
[----:B------:R-:W-:-:S07]  /*d410*/  IADD3 R176, R196, 0x5800, RZ ;  /* 0x00005800c4b07810 */ /* 0x000fce0007ffe0ff */
[----:B------:R4:W-:Y:S01]  /*d420*/  LDGSTS.E.BYPASS.LTC128B.128 [R208+0x2100], [R24.64], !P0 ;  /* 0x0210000018d07fae */ /* 0x0009e2000c101d46 */
[----:B------:R-:W-:-:S04]  /*d430*/  ISETP.GE.AND P0, PT, R17, c[0x0][0x1d4], PT ;  /* 0x0000750011007a0c */ /* 0x000fc80003f06270 */
[C---:B------:R-:W-:Y:S02]  /*d440*/  ISETP.LT.OR P3, PT, R44.reuse, 0x1, P0 ;  /* 0x000000012c00780c */ /* 0x040fe40000761670 */
[----:B------:R-:W-:Y:S01]  /*d450*/  ISETP.LT.OR P0, PT, R44, 0x21, P0 ;  /* 0x000000212c00780c */ /* 0x000fe20000701670 */
[C---:B-1----:R-:W-:Y:S10]  /*d460*/  HMMA.16816.F32.BF16 R32, R76.reuse, R28, RZ ;  /* 0x0000001c4c20723c */ /* 0x042ff400000418ff */
[----:B------:R1:W-:Y:S01]  /*d470*/  LDGSTS.E.BYPASS.LTC128B.128 [R208+0x4100], [R10.64], !P3 ;  /* 0x041000000ad07fae */ /* 0x0003e2000d901d46 */
[----:B------:R-:W-:Y:S01]  /*d480*/  ISETP.NE.AND P3, PT, R8, RZ, PT ;  /* 0x000000ff0800720c */ /* 0x000fe20003f65270 */
[----:B------:R-:W-:Y:S02]  /*d490*/  HMMA.16816.F32.BF16 R28, R76, R30, RZ ;  /* 0x0000001e4c1c723c */ /* 0x000fe400000418ff */
[----:B------:R5:W-:Y:S01]  /*d4a0*/  LDGSTS.E.BYPASS.LTC128B.128 [R208+0x1100], [R46.64], !P1 ;  /* 0x011000002ed07fae */ /* 0x000be2000c901d46 */
[----:B------:R-:W-:-:S04]  /*d4b0*/  LOP3.LUT P1, RZ, R16, 0x4, RZ, 0xc0, !PT ;  /* 0x0000000410ff7812 */ /* 0x000fc8000782c0ff */
[----:B------:R-:W-:Y:S02]  /*d4c0*/  SEL R2, R2, 0xffffffc0, !P1 ;  /* 0xffffffc002027807 */ /* 0x000fe40004800000 */
[----:B------:R-:W-:Y:S01]  /*d4d0*/  ISETP.LT.OR P1, PT, R44, 0x21, P2 ;  /* 0x000000212c00780c */ /* 0x000fe20001721670 */
[C---:B----4-:R-:W-:Y:S01]  /*d4e0*/  HMMA.16816.F32.BF16 R24, R76.reuse, R20, RZ ;  /* 0x000000144c18723c */ /* 0x050fe200000418ff */
[----:B------:R-:W-:Y:S01]  /*d4f0*/  ISETP.GE.AND P2, PT, R85, 0x41, PT ;  /* 0x000000415500780c */ /* 0x000fe20003f46270 */
[----:B------:R-:W-:Y:S02]  /*d500*/  IMAD.IADD R192, R197, 0x1, R2 ;  /* 0x00000001c5c07824 */ /* 0x000fe400078e0202 */
[----:B------:R-:W-:Y:S01]  /*d510*/  IMAD.IADD R184, R2, 0x1, R196 ;  /* 0x0000000102b87824 */ /* 0x000fe200078e02c4 */
[----:B------:R-:W-:Y:S02]  /*d520*/  LOP3.LUT R2, R7, R82, RZ, 0xfc, !PT ;  /* 0x0000005207027212 */ /* 0x000fe400078efcff */
[----:B------:R-:W-:Y:S01]  /*d530*/  SHF.R.S32.HI R7, RZ, 0x1f, R134 ;  /* 0x0000001fff077819 */ /* 0x000fe20000011486 */
[C---:B--2---:R-:W-:Y:S04]  /*d540*/  HMMA.16816.F32.BF16 R16, R76.reuse, R12, RZ ;  /* 0x0000000c4c10723c */ /* 0x044fe800000418ff */
[----:B------:R2:W-:Y:S04]  /*d550*/  LDGSTS.E.BYPASS.LTC128B.128 [R208+0x3100], [R74.64], !P1 ;  /* 0x031000004ad07fae */ /* 0x0005e8000c901d46 */
[C---:B------:R-:W-:Y:S01]  /*d560*/  HMMA.16816.F32.BF16 R20, R76.reuse, R22, RZ ;  /* 0x000000164c14723c */ /* 0x040fe200000418ff */
[----:B------:R2:W-:Y:S04]  /*d570*/  LDGSTS.E.BYPASS.LTC128B.128 [R208+0x5100], [R72.64], !P0 ;  /* 0x0510000048d07fae */ /* 0x0005e8000c101d46 */
[----:B------:R-:W-:Y:S03]  /*d580*/  LDSM.16.M88.4 R52, [R193+0xc100] ;  /* 0x00c10000c134783b */ /* 0x000fe60000000200 */
[C---:B------:R-:W-:Y:S01]  /*d590*/  HMMA.16816.F32.BF16 R12, R76.reuse, R14, RZ ;  /* 0x0000000e4c0c723c */ /* 0x040fe200000418ff */
[----:B------:R-:W4:Y:S04]  /*d5a0*/  LDSM.16.M88.4 R48, [R192+0x6100] ;  /* 0x00610000c030783b */ /* 0x000f280000000200 */
[----:B-----5:R-:W5:Y:S03]  /*d5b0*/  LDSM.16.M88.4 R44, [R192+0x6900] ;  /* 0x00690000c02c783b */ /* 0x020f660000000200 */
[C---:B-1----:R-:W-:Y:S01]  /*d5c0*/  HMMA.16816.F32.BF16 R8, R76.reuse, R40, RZ ;  /* 0x000000284c08723c */ /* 0x042fe200000418ff */
[----:B------:R-:W0:Y:S07]  /*d5d0*/  LDGDEPBAR ;  /* 0x00000000000079af */ /* 0x000e2e0000000000 */
[----:B------:R-:W-:Y:S01]  /*d5e0*/  HMMA.16816.F32.BF16 R76, R76, R42, RZ ;  /* 0x0000002a4c4c723c */ /* 0x000fe200000418ff */
[----:B------:R-:W1:Y:S04]  /*d5f0*/  LDSM.16.M88.4 R40, [R192+0x7100] ;  /* 0x00710000c028783b */ /* 0x000e680000000200 */
[----:B--2---:R-:W-:Y:S03]  /*d600*/  LDSM.16.M88.4 R72, [R191+0xc100] ;  /* 0x00c10000bf48783b */ /* 0x004fe60000000200 */
[C---:B---3--:R-:W-:Y:S08]  /*d610*/  HMMA.16816.F32.BF16 R32, R56.reuse, R36, R32 ;  /* 0x000000243820723c */ /* 0x048ff00000041820 */
[C---:B------:R-:W-:Y:S01]  /*d620*/  HMMA.16816.F32.BF16 R28, R56.reuse, R38, R28 ;  /* 0x00000026381c723c */ /* 0x040fe2000004181c */
[----:B------:R-:W2:Y:S07]  /*d630*/  LDSM.16.M88.4 R36, [R192+0x7900] ;  /* 0x00790000c024783b */ /* 0x000eae0000000200 */
[C---:B------:R-:W-:Y:S08]  /*d640*/  HMMA.16816.F32.BF16 R24, R56.reuse, R68, R24 ;  /* 0x000000443818723c */ /* 0x040ff00000041818 */
[C---:B------:R-:W-:Y:S01]  /*d650*/  HMMA.16816.F32.BF16 R20, R56.reuse, R70, R20 ;  /* 0x000000463814723c */ /* 0x040fe20000041814 */
[----:B------:R-:W3:Y:S07]  /*d660*/  LDSM.16.M88.4 R68, [R184] ;  /* 0x00000000b844783b */ /* 0x000eee0000000200 */
[C---:B------:R-:W-:Y:S08]  /*d670*/  HMMA.16816.F32.BF16 R16, R56.reuse, R64, R16 ;  /* 0x000000403810723c */ /* 0x040ff00000041810 */
[C---:B------:R-:W-:Y:S01]  /*d680*/  HMMA.16816.F32.BF16 R12, R56.reuse, R66, R12 ;  /* 0x00000042380c723c */ /* 0x040fe2000004180c */
[----:B------:R-:W1:Y:S07]  /*d690*/  LDSM.16.M88.4 R64, [R184+0x800] ;  /* 0x00080000b840783b */ /* 0x000e6e0000000200 */
[C---:B------:R-:W-:Y:S08]  /*d6a0*/  HMMA.16816.F32.BF16 R8, R56.reuse, R60, R8 ;  /* 0x0000003c3808723c */ /* 0x040ff00000041808 */
[----:B------:R-:W-:Y:S01]  /*d6b0*/  HMMA.16816.F32.BF16 R76, R56, R62, R76 ;  /* 0x0000003e384c723c */ /* 0x000fe2000004184c */
[----:B------:R-:W2:Y:S04]  /*d6c0*/  LDSM.16.M88.4 R60, [R184+0x1000] ;  /* 0x00100000b83c783b */ /* 0x000ea80000000200 */
[----:B------:R-:W2:Y:S03]  /*d6d0*/  LDSM.16.M88.4 R56, [R184+0x1800] ;  /* 0x00180000b838783b */ /* 0x000ea60000000200 */
[C---:B----4-:R-:W-:Y:S08]  /*d6e0*/  HMMA.16816.F32.BF16 R32, R52.reuse, R48, R32 ;  /* 0x000000303420723c */ /* 0x050ff00000041820 */
[C---:B------:R-:W-:Y:S01]  /*d6f0*/  HMMA.16816.F32.BF16 R28, R52.reuse, R50, R28 ;  /* 0x00000032341c723c */ /* 0x040fe2000004181c */
[----:B------:R-:W-:Y:S07]  /*d700*/  LDSM.16.M88.4 R48, [R197+0x8100] ;  /* 0x00810000c530783b */ /* 0x000fee0000000200 */
[C---:B-----5:R-:W-:Y:S08]  /*d710*/  HMMA.16816.F32.BF16 R24, R52.reuse, R44, R24 ;  /* 0x0000002c3418723c */ /* 0x060ff00000041818 */
        /* <DEDUP_REMOVED lines=107> */
[C---:B--2---:R-:W-:Y:S07]  /*ddd0*/  HMMA.16816.F32.BF16 R8, R52.reuse, R36, R8 ;  /* 0x000000243408723c */ /* 0x044fee0000041808 */
[----:B------:R-:W-:Y:S01]  /*dde0*/  SHF.R.S32.HI R36, RZ, 0x1f, R135 ;  /* 0x0000001fff247819 */ /* 0x000fe20000011487 */
[----:B------:R-:W-:Y:S07]  /*ddf0*/  HMMA.16816.F32.BF16 R76, R52, R38, R76 ;  /* 0x00000026344c723c */ /* 0x000fee000004184c */
[----:B------:R-:W-:Y:S01]  /*de00*/  SHF.R.S32.HI R39, RZ, 0x1f, R144 ;  /* 0x0000001fff277819 */ /* 0x000fe20000011490 */
        /* <DEDUP_REMOVED lines=11> */
[----:B------:R-:W-:Y:S01]  /*dec0*/  IMAD.MOV.U32 R206, RZ, RZ, RZ ;  /* 0x000000ffffce7224 */ /* 0x000fe200078e00ff */
[----:B------:R-:W-:-:S04]  /*ded0*/  IADD3 R207, R209, R83, R200 ;  /* 0x00000053d1cf7210 */ /* 0x000fc80007ffe0c8 */
[----:B------:R-:W-:-:S05]  /*dee0*/  IADD3 R207, R207, -0x80, RZ ;  /* 0xffffff80cfcf7810 */ /* 0x000fca0007ffe0ff */
[----:B------:R-:W-:Y:S02]  /*def0*/  IMAD.MOV.U32 R37, RZ, RZ, R207 ;  /* 0x000000ffff257224 */ /* 0x000fe400078e00cf */
[----:B------:R-:W-:-:S05]  /*df00*/  @P1 IMAD.HI.U32 R38, R207, c[0x0][0x2bc], RZ ;  /* 0x0000af00cf261a27 */ /* 0x000fca00078e00ff */
[----:B------:R-:W-:-:S04]  /*df10*/  @P1 SHF.R.U32.HI R37, RZ, c[0x0][0x2c0], R38 ;  /* 0x0000b000ff251a19 */ /* 0x000fc80000011626 */
[----:B------:R-:W-:-:S04]  /*df20*/  @!P3 IADD3 R41, P0, R37, R210, RZ ;  /* 0x000000d22529b210 */ /* 0x000fc80007f1e0ff */
[----:B------:R-:W-:Y:S02]  /*df30*/  @!P3 LEA.HI.X.SX32 R38, R37, R205, 0x1, P0 ;  /* 0x000000cd2526b211 */ /* 0x000fe400000f0eff */
[----:B------:R-:W-:-:S04]  /*df40*/  @!P3 LEA R42, P0, R41, c[0x0][0x2a0], 0x2 ;  /* 0x0000a800292aba11 */ /* 0x000fc800078010ff */
[----:B------:R-:W-:-:S05]  /*df50*/  @!P3 LEA.HI.X R43, R41, c[0x0][0x2a4], R38, 0x2, P0 ;  /* 0x0000a900292bba11 */ /* 0x000fca00000f1426 */
[----:B------:R1:W2:Y:S01]  /*df60*/  @!P3 LDG.E R206, [R42.64] ;  /* 0x000000062aceb981 */ /* 0x0002a2000c1e1900 */
[----:B------:R-:W-:Y:S01]  /*df70*/  IMAD.MOV R38, RZ, RZ, -R37 ;  /* 0x000000ffff267224 */ /* 0x000fe200078e0a25 */
[----:B------:R-:W-:Y:S02]  /*df80*/  IADD3 R46, -R6, 0x10, RZ ;  /* 0x00000010062e7810 */ /* 0x000fe40007ffe1ff */
[----:B------:R-:W-:Y:S01]  /*df90*/  SHF.L.U64.HI R39, R144, 0x1, R39 ;  /* 0x0000000190277819 */ /* 0x000fe20000010227 */
[----:B------:R-:W-:Y:S01]  /*dfa0*/  IMAD R207, R38, c[0x0][0x2b8], R207 ;  /* 0x0000ae0026cf7a24 */ /* 0x000fe200078e02cf */
[----:B------:R-:W-:Y:S02]  /*dfb0*/  LOP3.LUT R46, R46, 0xf, RZ, 0xc0, !PT ;  /* 0x0000000f2e2e7812 */ /* 0x000fe400078ec0ff */
[----:B------:R-:W-:Y:S01]  /*dfc0*/  SHF.L.U64.HI R36, R135, 0x1, R36 ;  /* 0x0000000187247819 */ /* 0x000fe20000010224 */
[----:B------:R-:W-:Y:S01]  /*dfd0*/  IMAD.WIDE.U32 R40, R207, c[0x0][0x1e0], RZ ;  /* 0x00007800cf287a25 */ /* 0x000fe200078e00ff */
[----:B------:R-:W-:-:S05]  /*dfe0*/  SHF.R.S32.HI R38, RZ, 0x1f, R207 ;  /* 0x0000001fff267819 */ /* 0x000fca00000114cf */
[----:B------:R-:W-:-:S04]  /*dff0*/  IMAD R38, R38, c[0x0][0x1e0], RZ ;  /* 0x0000780026267a24 */ /* 0x000fc800078e02ff */
[----:B------:R-:W-:-:S04]  /*e000*/  IMAD R37, R207, c[0x0][0x1e4], R38 ;  /* 0x00007900cf257a24 */ /* 0x000fc800078e0226 */
[----:B------:R-:W-:Y:S01]  /*e010*/  IMAD.IADD R41, R41, 0x1, R37 ;  /* 0x0000000129297824 */ /* 0x000fe200078e0225 */
[----:B-1----:R-:W-:Y:S01]  /*e020*/  SHF.L.U64.HI R42, R134, 0x1, R7 ;  /* 0x00000001862a7819 */ /* 0x002fe20000010207 */
[----:B------:R-:W-:Y:S01]  /*e030*/  IMAD.SHL.U32 R7, R135, 0x2, RZ ;  /* 0x0000000287077824 */ /* 0x000fe200078e00ff */
[----:B--2---:R-:W-:Y:S01]  /*e040*/  SHF.R.S32.HI R37, RZ, 0x1f, R206 ;  /* 0x0000001fff257819 */ /* 0x004fe200000114ce */
[----:B------:R-:W-:-:S04]  /*e050*/  IMAD.WIDE.U32 R40, R206, c[0x0][0x1f0], R40 ;  /* 0x00007c00ce287a25 */ /* 0x000fc800078e0028 */
[----:B------:R-:W-:Y:S01]  /*e060*/  IMAD R37, R37, c[0x0][0x1f0], RZ ;  /* 0x00007c0025257a24 */ /* 0x000fe200078e02ff */
[----:B------:R-:W-:Y:S02]  /*e070*/  IADD3 R43, P0, R80, R40, RZ ;  /* 0x00000028502b7210 */ /* 0x000fe40007f1e0ff */
[----:B------:R-:W-:Y:S01]  /*e080*/  SEL R40, RZ, 0x10, P6 ;  /* 0x00000010ff287807 */ /* 0x000fe20003000000 */
[----:B------:R-:W-:Y:S01]  /*e090*/  IMAD R38, R206, c[0x0][0x1f4], R37 ;  /* 0x00007d00ce267a24 */ /* 0x000fe200078e0225 */
[----:B------:R-:W-:Y:S02]  /*e0a0*/  SEL R37, RZ, 0x10, P5 ;  /* 0x00000010ff257807 */ /* 0x000fe40002800000 */
[----:B------:R-:W-:Y:S02]  /*e0b0*/  IADD3 R50, -R40, 0x10, RZ ;  /* 0x0000001028327810 */ /* 0x000fe40007ffe1ff */
[----:B------:R-:W-:Y:S01]  /*e0c0*/  IADD3.X R38, R203, R41, R38, P0, !PT ;  /* 0x00000029cb267210 */ /* 0x000fe200007fe426 */
[----:B------:R-:W-:Y:S01]  /*e0d0*/  IMAD.SHL.U32 R41, R134, 0x2, RZ ;  /* 0x0000000286297824 */ /* 0x000fe200078e00ff */
[----:B------:R-:W-:-:S02]  /*e0e0*/  LEA R44, P0, R43, c[0x0][0x1c8], 0x1 ;  /* 0x000072002b2c7a11 */ /* 0x000fc400078008ff */
[----:B------:R-:W-:Y:S02]  /*e0f0*/  LOP3.LUT R50, R50, 0xf, RZ, 0xc0, !PT ;  /* 0x0000000f32327812 */ /* 0x000fe400078ec0ff */
[----:B------:R-:W-:Y:S01]  /*e100*/  LEA.HI.X R43, R43, c[0x0][0x1cc], R38, 0x1, P0 ;  /* 0x000073002b2b7a11 */ /* 0x000fe200000f0c26 */
[----:B------:R-:W1:Y:S01]  /*e110*/  SHFL.IDX PT, R45, R44, 0x1, 0x181f ;  /* 0x00381f002c2d7f89 */ /* 0x000e6200000e0000 */
[----:B------:R-:W-:Y:S01]  /*e120*/  IADD3 R48, -R37, 0x10, RZ ;  /* 0x0000001025307810 */ /* 0x000fe20007ffe1ff */
[----:B------:R-:W-:Y:S02]  /*e130*/  IMAD.SHL.U32 R38, R144, 0x2, RZ ;  /* 0x0000000290267824 */ /* 0x000fe400078e00ff */
        /* <DEDUP_REMOVED lines=25> */
.L_x_138:
        /* <DEDUP_REMOVED lines=11> */
[----:B-1----:R-:W-:Y:S03]  /*e380*/  LDSM.16.MT88.4 R44, [R190+0x100] ;  /* 0x00010000be2c783b */ /* 0x002fe60000004200 */
[----:B------:R-:W-:Y:S01]  /*e390*/  LOP3.LUT R3, R3, 0x7ffffffc, RZ, 0xc0, !PT ;  /* 0x7ffffffc03037812 */ /* 0x000fe200078ec0ff */
[----:B------:R-:W-:Y:S04]  /*e3a0*/  LDSM.16.MT88.4 R52, [R189+0x100] ;  /* 0x00010000bd34783b */ /* 0x000fe80000004200 */
        /* <DEDUP_REMOVED lines=345> */
[----:B------:R-:W-:Y:S01]  /*f940*/  SHF.R.S32.HI R219, RZ, 0x1f, R134 ;  /* 0x0000001fffdb7819 */ /* 0x000fe20000011486 */
[----:B------:R-:W-:Y:S01]  /*f950*/  IMAD.MOV.U32 R0, RZ, RZ, R3 ;  /* 0x000000ffff007224 */ /* 0x000fe200078e0003 */
[----:B------:R-:W-:Y:S01]  /*f960*/  SHF.R.S32.HI R217, RZ, 0x1f, R144 ;  /* 0x0000001fffd97819 */ /* 0x000fe20000011490 */
[----:B------:R-:W-:Y:S01]  /*f970*/  IMAD.SHL.U32 R218, R134, 0x2, RZ ;  /* 0x0000000286da7824 */ /* 0x000fe200078e00ff */
[----:B------:R-:W-:Y:S01]  /*f980*/  SHF.R.S32.HI R2, RZ, 0x1f, R135 ;  /* 0x0000001fff027819 */ /* 0x000fe20000011487 */
[----:B------:R-:W-:Y:S01]  /*f990*/  IMAD.SHL.U32 R216, R144, 0x2, RZ ;  /* 0x0000000290d87824 */ /* 0x000fe200078e00ff */
[----:B------:R-:W-:Y:S01]  /*f9a0*/  LEA.HI.SX32 R221, R133, 0xfffffffe, 0x1a ;  /* 0xfffffffe85dd7811 */ /* 0x000fe200078fd2ff */
[----:B------:R-:W-:Y:S01]  /*f9b0*/  IMAD.MOV.U32 R133, RZ, RZ, R132 ;  /* 0x000000ffff857224 */ /* 0x000fe200078e0084 */
[----:B------:R-:W-:Y:S01]  /*f9c0*/  SHF.L.U64.HI R219, R134, 0x1, R219 ;  /* 0x0000000186db7819 */ /* 0x000fe200000102db */
[----:B------:R-:W-:Y:S01]  /*f9d0*/  IMAD.SHL.U32 R214, R135, 0x2, RZ ;  /* 0x0000000287d67824 */ /* 0x000fe200078e00ff */
[----:B------:R-:W-:Y:S01]  /*f9e0*/  SHF.L.U64.HI R217, R144, 0x1, R217 ;  /* 0x0000000190d97819 */ /* 0x000fe200000102d9 */
[----:B------:R-:W-:Y:S01]  /*f9f0*/  IMAD R213, R199, c[0x0][0x210], RZ ;  /* 0x00008400c7d57a24 */ /* 0x000fe200078e02ff */
[----:B------:R-:W-:Y:S01]  /*fa00*/  SHF.L.U64.HI R215, R135, 0x1, R2 ;  /* 0x0000000187d77819 */ /* 0x000fe20000010202 */
[----:B------:R-:W-:Y:S01]  /*fa10*/  ULDC.64 UR4, c[0x0][0x118] ;  /* 0x0000460000047ab9 */ /* 0x000fe20000000a00 */
[----:B------:R-:W-:Y:S01]  /*fa20*/  IADD3 R212, R208, 0x100, RZ ;  /* 0x00000100d0d47810 */ /* 0x000fe20007ffe0ff */
[----:B------:R-:W-:Y:S05]  /*fa30*/  BRA `(.L_x_140) ;  /* 0x0000033000007947 */ /* 0x000fea0003800000 */
.L_x_142:
[----:B------:R-:W-:Y:S01]  /*fa40*/  ISETP.NE.AND P2, PT, R204, 0x1, PT ;  /* 0x00000001cc00780c */ /* 0x000fe20003f45270 */
[----:B------:R-:W-:Y:S02]  /*fa50*/  IMAD R2, R221, 0x40, R200 ;  /* 0x00000040dd027824 */ /* 0x000fe400078e02c8 */
[----:B------:R-:W-:Y:S03]  /*fa60*/  IMAD.MOV.U32 R206, RZ, RZ, RZ ;  /* 0x000000ffffce7224 */ /* 0x000fe600078e00ff */
[----:B------:R-:W-:Y:S05]  /*fa70*/  IADD3 R207, R2, -0x40, R209 ;  /* 0xffffffc002cf7810 */ /* 0x000fea0007ffe0d1 */
[----:B------:R-:W-:Y:S02]  /*fa80*/  IMAD.MOV.U32 R2, RZ, RZ, R207 ;  /* 0x000000ffff027224 */ /* 0x000fe400078e00cf */
[----:B------:R-:W-:Y:S05]  /*fa90*/  @P2 IMAD.HI.U32 R3, R207, c[0x0][0x2bc], RZ ;  /* 0x0000af00cf032a27 */ /* 0x000fea00078e00ff */
[----:B------:R-:W-:Y:S04]  /*faa0*/  @P2 SHF.R.U32.HI R2, RZ, c[0x0][0x2c0], R3 ;  /* 0x0000b000ff022a19 */ /* 0x000fe80000011603 */
[C---:B------:R-:W-:Y:S04]  /*fab0*/  @!P3 IADD3 R132, P0, R2.reuse, R210, RZ ;  /* 0x000000d20284b210 */ /* 0x040fe80007f1e0ff */
[----:B------:R-:W-:Y:S01]  /*fac0*/  @!P3 LEA.HI.X.SX32 R3, R2, R205, 0x1, P0 ;  /* 0x000000cd0203b211 */ /* 0x000fe200000f0eff */
[----:B------:R-:W-:Y:S01]  /*fad0*/  IMAD.MOV R2, RZ, RZ, -R2 ;  /* 0x000000ffff027224 */ /* 0x000fe200078e0a02 */
[----:B------:R-:W-:Y:S03]  /*fae0*/  @!P3 LEA R136, P0, R132, c[0x0][0x2a0], 0x2 ;  /* 0x0000a8008488ba11 */ /* 0x000fe600078010ff */
[----:B------:R-:W-:Y:S01]  /*faf0*/  IMAD R207, R2, c[0x0][0x2b8], R207 ;  /* 0x0000ae0002cf7a24 */ /* 0x000fe200078e02cf */
[----:B------:R-:W-:Y:S01]  /*fb00*/  @!P3 LEA.HI.X R137, R132, c[0x0][0x2a4], R3, 0x2, P0 ;  /* 0x0000a9008489ba11 */ /* 0x000fe200000f1403 */
[----:B------:R-:W-:Y:S02]  /*fb10*/  IMAD R2, R199, c[0x0][0x1e8], RZ ;  /* 0x00007a00c7027a24 */ /* 0x000fe400078e02ff */
        /* <DEDUP_REMOVED lines=14> */
[----:B------:R-:W1:Y:S04]  /*fc00*/  SHFL.IDX PT, R3, R145, 0x1, 0x181f ;  /* 0x00381f0091037f89 */ /* 0x000e6800000e0000 */
[----:B------:R-:W2:Y:S04]  /*fc10*/  SHFL.IDX PT, R135, R145, RZ, 0x181f ;  /* 0x00181fff91877589 */ /* 0x000ea800000e0000 */
[----:B------:R-:W3:Y:S04]  /*fc20*/  SHFL.IDX PT, R132, R144, RZ, 0x181f ;  /* 0x00181fff90847589 */ /* 0x000ee800000e0000 */
[----:B------:R-:W4:Y:S01]  /*fc30*/  SHFL.IDX PT, R2, R144, 0x1, 0x181f ;  /* 0x00381f0090027f89 */ /* 0x000f2200000e0000 */
[-C--:B-1----:R-:W-:Y:S02]  /*fc40*/  IADD3 R138, P2, R3, R218.reuse, RZ ;  /* 0x000000da038a7210 */ /* 0x082fe40007f5e0ff */
[C---:B--2---:R-:W-:Y:S02]  /*fc50*/  IADD3 R136, P0, R135.reuse, R218, RZ ;  /* 0x000000da87887210 */ /* 0x044fe40007f1e0ff */
[C---:B------:R-:W-:Y:S02]  /*fc60*/  IADD3 R134, P1, R135.reuse, R216, RZ ;  /* 0x000000d887867210 */ /* 0x040fe40007f3e0ff */
[C---:B---3--:R-:W-:Y:S02]  /*fc70*/  IADD3.X R137, R132.reuse, R219, RZ, P0, !PT ;  /* 0x000000db84897210 */ /* 0x048fe400007fe4ff */
[----:B------:R-:W-:Y:S01]  /*fc80*/  IADD3 R140, P0, R135, R214, RZ ;  /* 0x000000d6878c7210 */ /* 0x000fe20007f1e0ff */
[----:B------:R-:W-:Y:S01]  /*fc90*/  IMAD.X R135, R132, 0x1, R217, P1 ;  /* 0x0000000184877824 */ /* 0x000fe200008e06d9 */
[C---:B------:R-:W-:Y:S01]  /*fca0*/  IADD3 R142, P1, R3.reuse, R216, RZ ;  /* 0x000000d8038e7210 */ /* 0x040fe20007f3e0ff */
[----:B------:R1:W-:Y:S01]  /*fcb0*/  LDGSTS.E.BYPASS.LTC128B.128 [R208+0x6100], [R136.64], !P6 ;  /* 0x0610000088d07fae */ /* 0x0003e2000f101d44 */
[----:B----4-:R-:W-:Y:S02]  /*fcc0*/  IMAD.X R139, R2, 0x1, R219, P2 ;  /* 0x00000001028b7824 */ /* 0x010fe400010e06db */
[--C-:B------:R-:W-:Y:S01]  /*fcd0*/  IMAD.X R141, R132, 0x1, R215.reuse, P0 ;  /* 0x00000001848d7824 */ /* 0x100fe200000e06d7 */
[----:B------:R1:W-:Y:S01]  /*fce0*/  LDGSTS.E.BYPASS.LTC128B.128 [R208+0x8100], [R134.64], !P5 ;  /* 0x0810000086d07fae */ /* 0x0003e2000e901d44 */
[----:B------:R-:W-:Y:S02]  /*fcf0*/  IADD3 R144, P0, R3, R214, RZ ;  /* 0x000000d603907210 */ /* 0x000fe40007f1e0ff */
[C---:B------:R-:W-:Y:S01]  /*fd00*/  IADD3.X R143, R2.reuse, R217, RZ, P1, !PT ;  /* 0x000000d9028f7210 */ /* 0x040fe20000ffe4ff */
[----:B------:R1:W-:Y:S02]  /*fd10*/  LDGSTS.E.BYPASS.LTC128B.128 [R208+0xa100], [R140.64], !P4 ;  /* 0x0a1000008cd07fae */ /* 0x0003e4000e101d44 */
[----:B------:R-:W-:Y:S02]  /*fd20*/  IMAD.X R145, R2, 0x1, R215, P0 ;  /* 0x0000000102917824 */ /* 0x000fe400000e06d7 */
[----:B------:R1:W-:Y:S04]  /*fd30*/  LDGSTS.E.BYPASS.LTC128B.128 [R208+0x7100], [R138.64], !P6 ;  /* 0x071000008ad07fae */ /* 0x0003e8000f101d44 */
[----:B------:R1:W-:Y:S04]  /*fd40*/  LDGSTS.E.BYPASS.LTC128B.128 [R208+0x9100], [R142.64], !P5 ;  /* 0x091000008ed07fae */ /* 0x0003e8000e901d44 */
[----:B------:R1:W-:Y:S01]  /*fd50*/  LDGSTS.E.BYPASS.LTC128B.128 [R208+0xb100], [R144.64], !P4 ;  /* 0x0b10000090d07fae */ /* 0x0003e2000e101d44 */
[----:B------:R-:W-:-:S05]  /*fd60*/  BRA `(.L_x_141) ;  /* 0x00000c9000007947 */ /* 0x000fca0003800000 */
.L_x_140:
[----:B------:R-:W-:Y:S04]  /*fd70*/  DEPBAR.LE SB0, 0x0 ;  /* 0x000080000000791a */ /* 0x000fe80000000000 */
[----:B------:R-:W-:Y:S01]  /*fd80*/  BAR.SYNC.DEFER_BLOCKING 0x0 ;  /* 0x0000000000007b1d */ /* 0x000fe20000010000 */
[----:B------:R-:W-:Y:S01]  /*fd90*/  SHF.R.S32.HI R3, RZ, 0x1f, R207 ;  /* 0x0000001fff037819 */ /* 0x000fe200000114cf */
[----:B------:R-:W-:Y:S01]  /*fda0*/  IMAD.WIDE.U32 R24, R207, c[0x0][0x208], RZ ;  /* 0x00008200cf187a25 */ /* 0x000fe200078e00ff */
[----:B------:R-:W-:Y:S03]  /*fdb0*/  SHF.R.S32.HI R23, RZ, 0x1f, R206 ;  /* 0x0000001fff177819 */ /* 0x000fe600000114ce */
[----:B------:R-:W-:Y:S02]  /*fdc0*/  IMAD R3, R3, c[0x0][0x208], RZ ;  /* 0x0000820003037a24 */ /* 0x000fe400078e02ff */
[----:B------:R-:W-:Y:S02]  /*fdd0*/  IMAD R23, R23, c[0x0][0x218], RZ ;  /* 0x0000860017177a24 */ /* 0x000fe400078e02ff */
[----:B------:R-:W-:Y:S02]  /*fde0*/  IMAD R3, R207, c[0x0][0x20c], R3 ;  /* 0x00008300cf037a24 */ /* 0x000fe400078e0203 */
[C---:B------:R-:W-:Y:S02]  /*fdf0*/  IMAD R23, R206.reuse, c[0x0][0x21c], R23 ;  /* 0x00008700ce177a24 */ /* 0x040fe400078e0217 */
[----:B------:R-:W-:Y:S04]  /*fe00*/  IMAD.IADD R25, R25, 0x1, R3 ;  /* 0x0000000119197824 */ /* 0x000fe800078e0203 */
[----:B------:R-:W-:Y:S05]  /*fe10*/  IMAD.WIDE.U32 R24, R206, c[0x0][0x218], R24 ;  /* 0x00008600ce187a25 */ /* 0x000fea00078e0018 */
[----:B------:R-:W-:Y:S01]  /*fe20*/  IADD3 R3, P0, R213, R24, RZ ;  /* 0x00000018d5037210 */ /* 0x000fe20007f1e0ff */
[----:B------:R-:W-:Y:S03]  /*fe30*/  LDSM.16.M88.4 R136, [R198+0xc100] ;  /* 0x00c10000c688783b */ /* 0x000fe60000000200 */
[----:B------:R-:W-:Y:S01]  /*fe40*/  IADD3.X R2, R202, R25, R23, P0, !PT ;  /* 0x00000019ca027210 */ /* 0x000fe200007fe417 */
[----:B------:R-:W1:Y:S01]  /*fe50*/  LDSM.16.M88.4 R140, [R197+0x6100] ;  /* 0x00610000c58c783b */ /* 0x000e620000000200 */
[C---:B------:R-:W-:Y:S03]  /*fe60*/  LEA R21, P0, R3.reuse, c[0x0][0x1f8], 0x1 ;  /* 0x00007e0003157a11 */ /* 0x040fe600078008ff */
[----:B------:R-:W-:Y:S01]  /*fe70*/  LDSM.16.M88.4 R144, [R197+0x6900] ;  /* 0x00690000c590783b */ /* 0x000fe20000000200 */
[----:B------:R-:W-:Y:S03]  /*fe80*/  LEA.HI.X R20, R3, c[0x0][0x1fc], R2, 0x1, P0 ;  /* 0x00007f0003147a11 */ /* 0x000fe600000f0c02 */
[----:B------:R-:W2:Y:S04]  /*fe90*/  SHFL.IDX PT, R25, R21, RZ, 0x181f ;  /* 0x00181fff15197589 */ /* 0x000ea800000e0000 */
[----:B------:R-:W3:Y:S04]  /*fea0*/  SHFL.IDX PT, R24, R20, RZ, 0x181f ;  /* 0x00181fff14187589 */ /* 0x000ee800000e0000 */
[----:B------:R-:W-:Y:S04]  /*feb0*/  LDSM.16.M88.4 R148, [R197+0x7100] ;  /* 0x00710000c594783b */ /* 0x000fe80000000200 */
[----:B------:R-:W-:Y:S04]  /*fec0*/  LDSM.16.M88.4 R152, [R194+0xc100] ;  /* 0x00c10000c298783b */ /* 0x000fe80000000200 */
[----:B------:R-:W-:Y:S04]  /*fed0*/  LDSM.16.M88.4 R156, [R187] ;  /* 0x00000000bb9c783b */ /* 0x000fe80000000200 */
[----:B------:R-:W-:Y:S04]  /*fee0*/  LDSM.16.M88.4 R160, [R186] ;  /* 0x00000000baa0783b */ /* 0x000fe80000000200 */
[----:B------:R-:W-:Y:S04]  /*fef0*/  LDSM.16.M88.4 R164, [R185] ;  /* 0x00000000b9a4783b */ /* 0x000fe80000000200 */
[----:B------:R-:W4:Y:S01]  /*ff00*/  SHFL.IDX PT, R3, R21, 0x1, 0x181f ;  /* 0x00381f0015037f89 */ /* 0x000f2200000e0000 */
[C---:B-1----:R-:W-:Y:S03]  /*ff10*/  HMMA.16816.F32.BF16 R4, R136.reuse, R140, RZ ;  /* 0x0000008c8804723c */ /* 0x042fe600000418ff */
[----:B------:R-:W1:Y:S01]  /*ff20*/  SHFL.IDX PT, R2, R20, 0x1, 0x181f ;  /* 0x00381f0014027f89 */ /* 0x000e6200000e0000 */
[C---:B--2---:R-:W-:Y:S02]  /*ff30*/  IADD3 R30, P1, R25.reuse, R218, RZ ;  /* 0x000000da191e7210 */ /* 0x044fe40007f3e0ff */
[C---:B------:R-:W-:Y:S02]  /*ff40*/  IADD3 R28, P0, R25.reuse, R216, RZ ;  /* 0x000000d8191c7210 */ /* 0x040fe40007f1e0ff */
[C---:B------:R-:W-:Y:S01]  /*ff50*/  HMMA.16816.F32.BF16 R8, R136.reuse, R142, RZ ;  /* 0x0000008e8808723c */ /* 0x040fe200000418ff */
[----:B------:R-:W2:Y:S03]  /*ff60*/  LDSM.16.M88.4 R140, [R197+0x7900] ;  /* 0x00790000c58c783b */ /* 0x000ea60000000200 */
[C---:B---3--:R-:W-:Y:S02]  /*ff70*/  IMAD.X R31, R24.reuse, 0x1, R219, P1 ;  /* 0x00000001181f7824 */ /* 0x048fe400008e06db */
[C---:B------:R-:W-:Y:S01]  /*ff80*/  IMAD.X R29, R24.reuse, 0x1, R217, P0 ;  /* 0x00000001181d7824 */ /* 0x040fe200000e06d9 */
[----:B------:R-:W-:Y:S01]  /*ff90*/  IADD3 R230, P0, R25, R214, RZ ;  /* 0x000000d619e67210 */ /* 0x000fe20007f1e0ff */
[C---:B------:R-:W-:Y:S04]  /*ffa0*/  HMMA.16816.F32.BF16 R12, R136.reuse, R144, RZ ;  /* 0x00000090880c723c */ /* 0x040fe800000418ff */
[----:B------:R-:W-:Y:S01]  /*ffb0*/  IMAD.X R231, R24, 0x1, R215, P0 ;  /* 0x0000000118e77824 */ /* 0x000fe200000e06d7 */
[C---:B----4-:R-:W-:Y:S02]  /*ffc0*/  IADD3 R228, P2, R3.reuse, R218, RZ ;  /* 0x000000da03e47210 */ /* 0x050fe40007f5e0ff */
[C---:B------:R-:W-:Y:S01]  /*ffd0*/  IADD3 R134, P1, R3.reuse, R216, RZ ;  /* 0x000000d803867210 */ /* 0x040fe20007f3e0ff */
[C---:B------:R-:W-:Y:S01]  /*ffe0*/  HMMA.16816.F32.BF16 R16, R136.reuse, R146, RZ ;  /* 0x000000928810723c */ /* 0x040fe200000418ff */
[----:B------:R-:W3:Y:S03]  /*fff0*/  LDSM.16.M88.4 R144, [R196] ;  /* 0x00000000c490783b */ /* 0x000ee60000000200 */
[C---:B-1----:R-:W-:Y:S01]  /*10000*/  IMAD.X R229, R2.reuse, 0x1, R219, P2 ;  /* 0x0000000102e57824 */ /* 0x042fe200010e06db */
[----:B------:R-:W-:Y:S01]  /*10010*/  @!PT LDS RZ, [RZ] ;  /* 0x00000000fffff984 */ /* 0x000fe20000000800 */
[----:B------:R-:W-:Y:S01]  /*10020*/  @!PT LDS RZ, [RZ] ;  /* 0x00000000fffff984 */ /* 0x000fe20000000800 */
[----:B------:R-:W-:Y:S01]  /*10030*/  @!PT LDS RZ, [RZ] ;  /* 0x00000000fffff984 */ /* 0x000fe20000000800 */
[----:B------:R2:W-:Y:S01]  /*10040*/  LDGSTS.E.BYPASS.LTC128B.128 [R212], [R30.64], !P6 ;  /* 0x000000001ed47fae */ /* 0x0005e2000f101d44 */
[----:B------:R-:W-:Y:S01]  /*10050*/  IADD3 R226, P0, R3, R214, RZ ;  /* 0x000000d603e27210 */ /* 0x000fe20007f1e0ff */
[C---:B------:R-:W-:Y:S01]  /*10060*/  IMAD.X R135, R2.reuse, 0x1, R217, P1 ;  /* 0x0000000102877824 */ /* 0x040fe200008e06d9 */
[C---:B------:R-:W-:Y:S01]  /*10070*/  HMMA.16816.F32.BF16 R20, R136.reuse, R148, RZ ;  /* 0x000000948814723c */ /* 0x040fe200000418ff */
[----:B------:R2:W-:Y:S03]  /*10080*/  LDGSTS.E.BYPASS.LTC128B.128 [R212+0x2000], [R28.64], !P5 ;  /* 0x020000001cd47fae */ /* 0x0005e6000e901d44 */
[----:B------:R-:W-:Y:S01]  /*10090*/  IMAD.X R227, R2, 0x1, R215, P0 ;  /* 0x0000000102e37824 */ /* 0x000fe200000e06d7 */
[----:B------:R1:W-:Y:S01]  /*100a0*/  LDGSTS.E.BYPASS.LTC128B.128 [R212+0x4000], [R230.64], !P4 ;  /* 0x04000000e6d47fae */ /* 0x0003e2000e101d44 */
[----:B------:R-:W-:Y:S02]  /*100b0*/  ISETP.GE.AND P0, PT, R221, 0x1, PT ;  /* 0x00000001dd00780c */ /* 0x000fe40003f06270 */
[C---:B------:R-:W-:Y:S01]  /*100c0*/  HMMA.16816.F32.BF16 R24, R136.reuse, R150, RZ ;  /* 0x000000968818723c */ /* 0x040fe200000418ff */
[----:B------:R1:W-:Y:S04]  /*100d0*/  LDGSTS.E.BYPASS.LTC128B.128 [R212+0x1000], [R228.64], !P6 ;  /* 0x01000000e4d47fae */ /* 0x0003e8000f101d44 */
[----:B------:R1:W-:Y:S04]  /*100e0*/  LDGSTS.E.BYPASS.LTC128B.128 [R212+0x3000], [R134.64], !P5 ;  /* 0x0300000086d47fae */ /* 0x0003e8000e901d44 */
[----:B------:R1:W-:Y:S04]  /*100f0*/  LDGSTS.E.BYPASS.LTC128B.128 [R212+0x5000], [R226.64], !P4 ;  /* 0x05000000e2d47fae */ /* 0x0003e8000e101d44 */
[----:B------:R-:W-:Y:S04]  /*10100*/  LDSM.16.M88.4 R148, [R193+0xc100] ;  /* 0x00c10000c194783b */ /* 0x000fe80000000200 */
[----:B------:R-:W0:Y:S01]  /*10110*/  LDGDEPBAR ;  /* 0x00000000000079af */ /* 0x000e220000000000 */
[C---:B--2---:R-:W-:Y:S03]  /*10120*/  HMMA.16816.F32.BF16 R28, R136.reuse, R140, RZ ;  /* 0x0000008c881c723c */ /* 0x044fe600000418ff */
[----:B------:R-:W2:Y:S04]  /*10130*/  LDSM.16.M88.4 R168, [R192+0x6100] ;  /* 0x00610000c0a8783b */ /* 0x000ea80000000200 */
[----:B------:R-:W4:Y:S01]  /*10140*/  LDSM.16.M88.4 R172, [R192+0x6900] ;  /* 0x00690000c0ac783b */ /* 0x000f220000000200 */
[----:B------:R-:W-:Y:S03]  /*10150*/  HMMA.16816.F32.BF16 R32, R136, R142, RZ ;  /* 0x0000008e8820723c */ /* 0x000fe600000418ff */
[----:B------:R-:W5:Y:S04]  /*10160*/  LDSM.16.M88.4 R136, [R192+0x7100] ;  /* 0x00710000c088783b */ /* 0x000f680000000200 */
[----:B------:R-:W1:Y:S01]  /*10170*/  LDSM.16.M88.4 R140, [R192+0x7900] ;  /* 0x00790000c08c783b */ /* 0x000e620000000200 */
[C---:B---3--:R-:W-:Y:S08]  /*10180*/  HMMA.16816.F32.BF16 R4, R152.reuse, R144, R4 ;  /* 0x000000909804723c */ /* 0x048ff00000041804 */
[C---:B------:R-:W-:Y:S01]  /*10190*/  HMMA.16816.F32.BF16 R8, R152.reuse, R146, R8 ;  /* 0x000000929808723c */ /* 0x040fe20000041808 */
[----:B------:R-:W-:Y:S07]  /*101a0*/  LDSM.16.M88.4 R144, [R191+0xc100] ;  /* 0x00c10000bf90783b */ /* 0x000fee0000000200 */
        /* <DEDUP_REMOVED lines=8> */
[----:B------:R-:W1:Y:S04]  /*10230*/  LDSM.16.M88.4 R152, [R184+0x1000] ;  /* 0x00100000b898783b */ /* 0x000e680000000200 */
[----:B------:R-:W1:Y:S03]  /*10240*/  LDSM.16.M88.4 R164, [R184+0x1800] ;  /* 0x00180000b8a4783b */ /* 0x000e660000000200 */
[C---:B--2---:R-:W-:Y:S08]  /*10250*/  HMMA.16816.F32.BF16 R4, R148.reuse, R168, R4 ;  /* 0x000000a89404723c */ /* 0x044ff00000041804 */
[C---:B------:R-:W-:Y:S01]  /*10260*/  HMMA.16816.F32.BF16 R8, R148.reuse, R170, R8 ;  /* 0x000000aa9408723c */ /* 0x040fe20000041808 */
[----:B------:R-:W-:Y:S07]  /*10270*/  LDSM.16.M88.4 R168, [R197+0x8100] ;  /* 0x00810000c5a8783b */ /* 0x000fee0000000200 */
[C---:B----4-:R-:W-:Y:S08]  /*10280*/  HMMA.16816.F32.BF16 R12, R148.reuse, R172, R12 ;  /* 0x000000ac940c723c */ /* 0x050ff0000004180c */
[C---:B------:R-:W-:Y:S01]  /*10290*/  HMMA.16816.F32.BF16 R16, R148.reuse, R174, R16 ;  /* 0x000000ae9410723c */ /* 0x040fe20000041810 */
[----:B------:R-:W-:Y:S07]  /*102a0*/  LDSM.16.M88.4 R172, [R197+0x8900] ;  /* 0x00890000c5ac783b */ /* 0x000fee0000000200 */
[C---:B-----5:R-:W-:Y:S08]  /*102b0*/  HMMA.16816.F32.BF16 R20, R148.reuse, R136, R20 ;  /* 0x000000889414723c */ /* 0x060ff00000041814 */
[C---:B------:R-:W-:Y:S01]  /*102c0*/  HMMA.16816.F32.BF16 R24, R148.reuse, R138, R24 ;  /* 0x0000008a9418723c */ /* 0x040fe20000041818 */
[----:B------:R-:W2:Y:S07]  /*102d0*/  LDSM.16.M88.4 R136, [R198+0x10100] ;  /* 0x01010000c688783b */ /* 0x000eae0000000200 */
[C---:B-1----:R-:W-:Y:S08]  /*102e0*/  HMMA.16816.F32.BF16 R28, R148.reuse, R140, R28 ;  /* 0x0000008c941c723c */ /* 0x042ff0000004181c */
[----:B------:R-:W-:Y:S01]  /*102f0*/  HMMA.16816.F32.BF16 R32, R148, R142, R32 ;  /* 0x0000008e9420723c */ /* 0x000fe20000041820 */
[----:B------:R-:W1:Y:S04]  /*10300*/  LDSM.16.M88.4 R140, [R197+0x9100] ;  /* 0x00910000c58c783b */ /* 0x000e680000000200 */
[----:B------:R-:W4:Y:S03]  /*10310*/  LDSM.16.M88.4 R148, [R197+0x9900] ;  /* 0x00990000c594783b */ /* 0x000f260000000200 */
[C---:B---3--:R-:W-:Y:S08]  /*10320*/  HMMA.16816.F32.BF16 R4, R144.reuse, R156, R4 ;  /* 0x0000009c9004723c */ /* 0x048ff00000041804 */
[C---:B------:R-:W-:Y:S01]  /*10330*/  HMMA.16816.F32.BF16 R8, R144.reuse, R158, R8 ;  /* 0x0000009e9008723c */ /* 0x040fe20000041808 */
[----:B------:R-:W-:Y:S07]  /*10340*/  LDSM.16.M88.4 R156, [R183] ;  /* 0x00000000b79c783b */ /* 0x000fee0000000200 */
[C---:B------:R-:W-:Y:S08]  /*10350*/  HMMA.16816.F32.BF16 R12, R144.reuse, R160, R12 ;  /* 0x000000a0900c723c */ /* 0x040ff0000004180c */
        /* <DEDUP_REMOVED lines=9> */
[C---:B--2---:R-:W-:Y:S08]  /*103f0*/  HMMA.16816.F32.BF16 R4, R136.reuse, R168, R4 ;  /* 0x000000a88804723c */ /* 0x044ff00000041804 */
[C---:B------:R-:W-:Y:S01]  /*10400*/  HMMA.16816.F32.BF16 R8, R136.reuse, R170, R8 ;  /* 0x000000aa8808723c */ /* 0x040fe20000041808 */
[----:B------:R-:W-:Y:S07]  /*10410*/  LDSM.16.M88.4 R168, [R192+0x8100] ;  /* 0x00810000c0a8783b */ /* 0x000fee0000000200 */
[C---:B------:R-:W-:Y:S08]  /*10420*/  HMMA.16816.F32.BF16 R12, R136.reuse, R172, R12 ;  /* 0x000000ac880c723c */ /* 0x040ff0000004180c */
[C---:B------:R-:W-:Y:S01]  /*10430*/  HMMA.16816.F32.BF16 R16, R136.reuse, R174, R16 ;  /* 0x000000ae8810723c */ /* 0x040fe20000041810 */
[----:B------:R-:W-:Y:S07]  /*10440*/  LDSM.16.M88.4 R172, [R192+0x8900] ;  /* 0x00890000c0ac783b */ /* 0x000fee0000000200 */
[C---:B-1----:R-:W-:Y:S08]  /*10450*/  HMMA.16816.F32.BF16 R20, R136.reuse, R140, R20 ;  /* 0x0000008c8814723c */ /* 0x042ff00000041814 */
        /* <DEDUP_REMOVED lines=90> */
.L_x_141:
        /* <DEDUP_REMOVED lines=407> */
.L_x_139:
        /* <DEDUP_REMOVED lines=10> */
[----:B-1----:R-:W-:Y:S02]  /*12410*/  FADD.FTZ R5, R6, R5 ;  /* 0x0000000506057221 */ /* 0x002fe40000010000 */
[----:B--2---:R-:W-:-:S03]  /*12420*/  FADD.FTZ R0, R0, R7 ;  /* 0x0000000700007221 */ /* 0x004fc60000010000 */
[----:B------:R-:W-:Y:S02]  /*12430*/  FSETP.NE.FTZ.AND P1, PT, R5, RZ, PT ;  /* 0x000000ff0500720b */ /* 0x000fe40003f35000 */
[----:B------:R-:W-:-:S11]  /*12440*/  FSETP.NE.FTZ.AND P0, PT, R0, RZ, PT ;  /* 0x000000ff0000720b */ /* 0x000fd60003f15000 */
[----:B------:R-:W1:Y:S01]  /*12450*/  @P1 MUFU.RCP R4, R5 ;  /* 0x0000000500041308 */ /* 0x000e620000001000 */
[----:B------:R-:W-:Y:S02]  /*12460*/  @P1 MOV R15, 0x3f317218 ;  /* 0x3f317218000f1802 */ /* 0x000fe40000000f00 */
[----:B------:R-:W-:-:S03]  /*12470*/  @P0 MOV R17, 0x3f317218 ;  /* 0x3f31721800110802 */ /* 0x000fc60000000f00 */
[----:B------:R-:W-:Y:S02]  /*12480*/  @P1 FMUL.FTZ R15, R15, c[0x0][0x2d0] ;  /* 0x0000b4000f0f1a20 */ /* 0x000fe40000410000 */
[----:B------:R-:W2:Y:S08]  /*12490*/  @P0 MUFU.LG2 R14, R0 ;  /* 0x00000000000e0308 */ /* 0x000eb00000000c00 */
[----:B------:R-:W3:Y:S01]  /*124a0*/  @P1 MUFU.LG2 R5, R5 ;  /* 0x0000000500051308 */ /* 0x000ee20000000c00 */
[----:B-1----:R-:W-:-:S02]  /*124b0*/  FMUL.FTZ R128, R4, R128 ;  /* 0x0000008004807220 */ /* 0x002fc40000410000 */
[C---:B------:R-:W-:Y:S02]  /*124c0*/  FMUL.FTZ R129, R4.reuse, R129 ;  /* 0x0000008104817220 */ /* 0x040fe40000410000 */
[C---:B------:R-:W-:Y:S02]  /*124d0*/  FMUL.FTZ R36, R4.reuse, R36 ;  /* 0x0000002404247220 */ /* 0x040fe40000410000 */
[----:B------:R-:W-:Y:S01]  /*124e0*/  FMUL.FTZ R37, R4, R37 ;  /* 0x0000002504257220 */ /* 0x000fe20000410000 */
[----:B------:R1:W4:Y:S01]  /*124f0*/  @P0 MUFU.RCP R2, R0 ;  /* 0x0000000000020308 */ /* 0x0003220000001000 */
[----:B--2---:R-:W-:Y:S02]  /*12500*/  @P0 FMUL.FTZ R16, R14, 0.69314718246459960938 ;  /* 0x3f3172180e100820 */ /* 0x004fe40000410000 */
[----:B------:R-:W-:Y:S02]  /*12510*/  @P0 FMUL.FTZ R14, R17, c[0x0][0x2d0] ;  /* 0x0000b400110e0a20 */ /* 0x000fe40000410000 */
[----:B------:R-:W-:-:S02]  /*12520*/  FMUL.FTZ R40, R4, R40 ;  /* 0x0000002804287220 */ /* 0x000fc40000410000 */
[C---:B------:R-:W-:Y:S02]  /*12530*/  FMUL.FTZ R41, R4.reuse, R41 ;  /* 0x0000002904297220 */ /* 0x040fe40000410000 */
[----:B---3--:R-:W-:Y:S02]  /*12540*/  @P1 FMUL.FTZ R5, R5, 0.69314718246459960938 ;  /* 0x3f31721805051820 */ /* 0x008fe40000410000 */
[C---:B------:R-:W-:Y:S02]  /*12550*/  FMUL.FTZ R44, R4.reuse, R44 ;  /* 0x0000002c042c7220 */ /* 0x040fe40000410000 */
[C---:B------:R-:W-:Y:S02]  /*12560*/  FMUL.FTZ R45, R4.reuse, R45 ;  /* 0x0000002d042d7220 */ /* 0x040fe40000410000 */
[C---:B------:R-:W-:Y:S01]  /*12570*/  FMUL.FTZ R48, R4.reuse, R48 ;  /* 0x0000003004307220 */ /* 0x040fe20000410000 */
[----:B-1----:R-:W-:Y:S01]  /*12580*/  MOV R0, 0xff800000 ;  /* 0xff80000000007802 */ /* 0x002fe20000000f00 */
        /* <DEDUP_REMOVED lines=39> */
[C---:B----4-:R-:W-:Y:S02]  /*12800*/  FMUL.FTZ R130, R2.reuse, R130 ;  /* 0x0000008202827220 */ /* 0x050fe40000410000 */
        /* <DEDUP_REMOVED lines=49> */
.L_x_91:
[----:B------:R-:W-:Y:S01]  /*12b20*/  ULDC.64 UR4, c[0x0][0x118] ;  /* 0x0000460000047ab9 */ /* 0x000fe20000000a00 */
[----:B------:R-:W-:Y:S01]  /*12b30*/  SHF.R.S32.HI R2, RZ, 0x1f, R199 ;  /* 0x0000001fff027819 */ /* 0x000fe200000114c7 */
[----:B------:R-:W-:Y:S05]  /*12b40*/  @P2 BRA `(.L_x_143) ;  /* 0x0000168000002947 */ /* 0x000fea0003800000 */
[----:B------:R-:W1:Y:S01]  /*12b50*/  S2R R3, SR_TID.X ;  /* 0x0000000000037919 */ /* 0x000e620000002100 */
[----:B------:R-:W-:Y:S02]  /*12b60*/  F2FP.BF16.PACK_AB R15, R7, R6 ;  /* 0x00000006070f723e */ /* 0x000fe400000010ff */
[----:B------:R-:W-:Y:S01]  /*12b70*/  F2FP.BF16.PACK_AB R8, R9, R8 ;  /* 0x000000080908723e */ /* 0x000fe200000010ff */
[----:B------:R-:W-:Y:S01]  /*12b80*/  BAR.SYNC.DEFER_BLOCKING 0x1, 0x100 ;  /* 0x0044000000007b1d */ /* 0x000fe20000010000 */
[----:B------:R-:W-:-:S02]  /*12b90*/  F2FP.BF16.PACK_AB R4, R13, R4 ;  /* 0x000000040d04723e */ /* 0x000fc400000010ff */
[----:B------:R-:W-:Y:S02]  /*12ba0*/  F2FP.BF16.PACK_AB R128, R129, R128 ;  /* 0x000000808180723e */ /* 0x000fe400000010ff */
[----:B------:R-:W-:Y:S02]  /*12bb0*/  F2FP.BF16.PACK_AB R130, R131, R130 ;  /* 0x000000828382723e */ /* 0x000fe400000010ff */
[----:B------:R-:W-:Y:S02]  /*12bc0*/  F2FP.BF16.PACK_AB R36, R37, R36 ;  /* 0x000000242524723e */ /* 0x000fe400000010ff */
[----:B------:R-:W-:Y:S02]  /*12bd0*/  F2FP.BF16.PACK_AB R38, R39, R38 ;  /* 0x000000262726723e */ /* 0x000fe400000010ff */
[----:B------:R-:W-:Y:S02]  /*12be0*/  F2FP.BF16.PACK_AB R40, R41, R40 ;  /* 0x000000282928723e */ /* 0x000fe400000010ff */
[----:B------:R-:W-:-:S02]  /*12bf0*/  F2FP.BF16.PACK_AB R42, R43, R42 ;  /* 0x0000002a2b2a723e */ /* 0x000fc400000010ff */
[----:B------:R-:W-:Y:S02]  /*12c00*/  F2FP.BF16.PACK_AB R44, R45, R44 ;  /* 0x0000002c2d2c723e */ /* 0x000fe400000010ff */
[----:B------:R-:W-:Y:S02]  /*12c10*/  F2FP.BF16.PACK_AB R46, R47, R46 ;  /* 0x0000002e2f2e723e */ /* 0x000fe400000010ff */
[----:B------:R-:W-:Y:S02]  /*12c20*/  F2FP.BF16.PACK_AB R48, R49, R48 ;  /* 0x000000303130723e */ /* 0x000fe400000010ff */
[----:B-1----:R-:W-:Y:S02]  /*12c30*/  SHF.R.S32.HI R14, RZ, 0x1f, R3 ;  /* 0x0000001fff0e7819 */ /* 0x002fe40000011403 */
[----:B------:R-:W-:Y:S02]  /*12c40*/  F2FP.BF16.PACK_AB R50, R51, R50 ;  /* 0x000000323332723e */ /* 0x000fe400000010ff */
[----:B------:R-:W-:-:S02]  /*12c50*/  LEA.HI R5, R14, R3, RZ, 0x2 ;  /* 0x000000030e057211 */ /* 0x000fc400078f10ff */
[----:B------:R-:W-:Y:S02]  /*12c60*/  F2FP.BF16.PACK_AB R52, R53, R52 ;  /* 0x000000343534723e */ /* 0x000fe400000010ff */
[--C-:B------:R-:W-:Y:S02]  /*12c70*/  SHF.R.S32.HI R7, RZ, 0x2, R5.reuse ;  /* 0x00000002ff077819 */ /* 0x100fe40000011405 */
[----:B------:R-:W-:Y:S02]  /*12c80*/  SHF.R.S32.HI R6, RZ, 0x1f, R5 ;  /* 0x0000001fff067819 */ /* 0x000fe40000011405 */
[----:B------:R-:W-:Y:S02]  /*12c90*/  LOP3.LUT R16, R5, 0xfffffffc, RZ, 0xc0, !PT ;  /* 0xfffffffc05107812 */ /* 0x000fe400078ec0ff */
[----:B------:R-:W-:Y:S02]  /*12ca0*/  LEA.HI R6, R6, R7, RZ, 0x3 ;  /* 0x0000000706067211 */ /* 0x000fe400078f18ff */
[----:B------:R-:W-:Y:S01]  /*12cb0*/  F2FP.BF16.PACK_AB R54, R55, R54 ;  /* 0x000000363736723e */ /* 0x000fe200000010ff */
[----:B------:R-:W-:Y:S01]  /*12cc0*/  IMAD.IADD R16, R3, 0x1, -R16 ;  /* 0x0000000103107824 */ /* 0x000fe200078e0a10 */
[----:B------:R-:W-:-:S02]  /*12cd0*/  LOP3.LUT R6, R6, 0xfffffff8, RZ, 0xc0, !PT ;  /* 0xfffffff806067812 */ /* 0x000fc400078ec0ff */
[----:B------:R-:W-:Y:S02]  /*12ce0*/  F2FP.BF16.PACK_AB R56, R57, R56 ;  /* 0x000000383938723e */ /* 0x000fe400000010ff */
[----:B------:R-:W-:Y:S01]  /*12cf0*/  F2FP.BF16.PACK_AB R58, R59, R58 ;  /* 0x0000003a3b3a723e */ /* 0x000fe200000010ff */
[----:B------:R-:W-:Y:S01]  /*12d00*/  IMAD.IADD R7, R7, 0x1, -R6 ;  /* 0x0000000107077824 */ /* 0x000fe200078e0a06 */
[----:B------:R-:W-:Y:S02]  /*12d10*/  LEA.HI R6, R14, R3, RZ, 0x5 ;  /* 0x000000030e067211 */ /* 0x000fe400078f28ff */
[----:B------:R-:W-:Y:S01]  /*12d20*/  F2FP.BF16.PACK_AB R60, R61, R60 ;  /* 0x0000003c3d3c723e */ /* 0x000fe200000010ff */
[C---:B------:R-:W-:Y:S01]  /*12d30*/  IMAD.SHL.U32 R9, R7.reuse, 0x40, RZ ;  /* 0x0000004007097824 */ /* 0x040fe200078e00ff */
[----:B------:R-:W-:Y:S02]  /*12d40*/  SHF.R.S32.HI R5, RZ, 0x5, R6 ;  /* 0x00000005ff057819 */ /* 0x000fe40000011406 */
[----:B------:R-:W-:-:S02]  /*12d50*/  LOP3.LUT R17, R7, 0x1, RZ, 0xc0, !PT ;  /* 0x0000000107117812 */ /* 0x000fc400078ec0ff */
[----:B------:R-:W-:Y:S01]  /*12d60*/  LOP3.LUT R9, R9, 0x1c0, RZ, 0xc0, !PT ;  /* 0x000001c009097812 */ /* 0x000fe200078ec0ff */
[----:B------:R-:W-:Y:S01]  /*12d70*/  IMAD R13, R5, 0x200, R16 ;  /* 0x00000200050d7824 */ /* 0x000fe200078e0210 */
[----:B------:R-:W-:Y:S02]  /*12d80*/  ISETP.NE.U32.AND P0, PT, R17, 0x1, PT ;  /* 0x000000011100780c */ /* 0x000fe40003f05070 */
[----:B------:R-:W-:Y:S02]  /*12d90*/  LEA.HI R18, R9, R9, RZ, 0x1d ;  /* 0x0000000909127211 */ /* 0x000fe400078fe8ff */
[----:B------:R-:W-:Y:S01]  /*12da0*/  R2P PR, R7, 0x6 ;  /* 0x0000000607007804 */ /* 0x000fe20000000000 */
[----:B------:R-:W-:Y:S01]  /*12db0*/  IMAD.MOV.U32 R7, RZ, RZ, 0x20 ;  /* 0x00000020ff077424 */ /* 0x000fe200078e00ff */
[----:B------:R-:W-:Y:S01]  /*12dc0*/  F2FP.BF16.PACK_AB R62, R63, R62 ;  /* 0x0000003e3f3e723e */ /* 0x000fe200000010ff */
[----:B------:R-:W-:Y:S01]  /*12dd0*/  IMAD.U32 R13, R13, 0x2, R18 ;  /* 0x000000020d0d7824 */ /* 0x000fe200078e0012 */
[----:B------:R-:W-:-:S02]  /*12de0*/  F2FP.BF16.PACK_AB R64, R65, R64 ;  /* 0x000000404140723e */ /* 0x000fc400000010ff */
[----:B------:R-:W-:Y:S01]  /*12df0*/  SEL R18, R7, 0xffffffe0, !P1 ;  /* 0xffffffe007127807 */ /* 0x000fe20004800000 */
[----:B------:R-:W-:Y:S01]  /*12e00*/  IMAD.SHL.U32 R13, R13, 0x2, RZ ;  /* 0x000000020d0d7824 */ /* 0x000fe200078e00ff */
[----:B------:R-:W-:Y:S01]  /*12e10*/  F2FP.BF16.PACK_AB R66, R67, R66 ;  /* 0x000000424342723e */ /* 0x000fe200000010ff */
[----:B------:R-:W-:Y:S01]  /*12e20*/  IMAD.MOV.U32 R7, RZ, RZ, 0x40 ;  /* 0x00000040ff077424 */ /* 0x000fe200078e00ff */
[----:B------:R-:W-:Y:S02]  /*12e30*/  F2FP.BF16.PACK_AB R68, R69, R68 ;  /* 0x000000444544723e */ /* 0x000fe400000010ff */
[C---:B------:R-:W-:Y:S01]  /*12e40*/  IADD3 R17, R13.reuse, 0x80, RZ ;  /* 0x000000800d117810 */ /* 0x040fe20007ffe0ff */
[----:B------:R-:W-:Y:S01]  /*12e50*/  STS [R13+0x80], R128 ;  /* 0x000080800d007388 */ /* 0x000fe20000000800 */
[----:B------:R-:W-:Y:S02]  /*12e60*/  IADD3 R9, R13, 0x70, RZ ;  /* 0x000000700d097810 */ /* 0x000fe40007ffe0ff */
[----:B------:R-:W-:Y:S01]  /*12e70*/  @P0 IADD3 R9, R17, 0x10, RZ ;  /* 0x0000001011090810 */ /* 0x000fe20007ffe0ff */
[----:B------:R-:W-:Y:S01]  /*12e80*/  IMAD.IADD R17, R13, 0x1, R18 ;  /* 0x000000010d117824 */ /* 0x000fe200078e0212 */
[----:B------:R-:W-:Y:S01]  /*12e90*/  SEL R20, R7, 0xffffffc0, !P2 ;  /* 0xffffffc007147807 */ /* 0x000fe20005000000 */
[----:B------:R-:W-:Y:S01]  /*12ea0*/  STS [R13+0x480], R130 ;  /* 0x000480820d007388 */ /* 0x000fe20000000800 */
[----:B------:R-:W-:Y:S01]  /*12eb0*/  F2FP.BF16.PACK_AB R70, R71, R70 ;  /* 0x000000464746723e */ /* 0x000fe200000010ff */
[--C-:B------:R-:W-:Y:S01]  /*12ec0*/  IMAD.IADD R7, R18, 0x1, R9.reuse ;  /* 0x0000000112077824 */ /* 0x100fe200078e0209 */
[----:B------:R-:W-:Y:S01]  /*12ed0*/  F2FP.BF16.PACK_AB R72, R73, R72 ;  /* 0x000000484948723e */ /* 0x000fe200000010ff */
[--C-:B------:R-:W-:Y:S01]  /*12ee0*/  IMAD.IADD R19, R13, 0x1, R20.reuse ;  /* 0x000000010d137824 */ /* 0x100fe200078e0214 */
[----:B------:R-:W-:Y:S01]  /*12ef0*/  STS [R9], R36 ;  /* 0x0000002409007388 */ /* 0x000fe20000000800 */
[C---:B------:R-:W-:Y:S01]  /*12f00*/  IMAD.IADD R21, R20.reuse, 0x1, R9 ;  /* 0x0000000114157824 */ /* 0x040fe200078e0209 */
[----:B------:R-:W-:Y:S01]  /*12f10*/  F2FP.BF16.PACK_AB R74, R75, R74 ;  /* 0x0000004a4b4a723e */ /* 0x000fe200000010ff */
[----:B------:R-:W-:Y:S01]  /*12f20*/  IMAD.IADD R23, R20, 0x1, R17 ;  /* 0x0000000114177824 */ /* 0x000fe200078e0211 */
[----:B------:R-:W-:Y:S01]  /*12f30*/  STS [R9+0x400], R38 ;  /* 0x0004002609007388 */ /* 0x000fe20000000800 */
[----:B------:R-:W-:Y:S01]  /*12f40*/  IMAD.IADD R25, R7, 0x1, R20 ;  /* 0x0000000107197824 */ /* 0x000fe200078e0214 */
[----:B------:R-:W-:-:S02]  /*12f50*/  F2FP.BF16.PACK_AB R76, R77, R76 ;  /* 0x0000004c4d4c723e */ /* 0x000fc400000010ff */
[----:B------:R-:W-:Y:S01]  /*12f60*/  STS [R17+0x80], R40 ;  /* 0x0000802811007388 */ /* 0x000fe20000000800 */
[----:B------:R-:W-:Y:S02]  /*12f70*/  F2FP.BF16.PACK_AB R78, R79, R78 ;  /* 0x0000004e4f4e723e */ /* 0x000fe400000010ff */
        /* <DEDUP_REMOVED lines=13> */
[----:B------:R-:W-:Y:S01]  /*13050*/  STS [R19+0x480], R50 ;  /* 0x0004803213007388 */ /* 0x000fe20000000800 */
[----:B------:R-:W-:Y:S02]  /*13060*/  F2FP.BF16.PACK_AB R124, R125, R124 ;  /* 0x0000007c7d7c723e */ /* 0x000fe400000010ff */
[----:B------:R-:W-:Y:S01]  /*13070*/  F2FP.BF16.PACK_AB R126, R127, R126 ;  /* 0x0000007e7f7e723e */ /* 0x000fe200000010ff */
[----:B------:R-:W-:Y:S01]  /*13080*/  STS [R21], R52 ;  /* 0x0000003415007388 */ /* 0x000fe20000000800 */
        /* <DEDUP_REMOVED lines=15> */
[----:B------:R-:W-:Y:S02]  /*13180*/  ISETP.NE.U32.AND P1, PT, RZ, c[0x0][0x508], PT ;  /* 0x00014200ff007a0c */ /* 0x000fe40003f25070 */
[----:B------:R-:W-:Y:S01]  /*13190*/  ISETP.NE.U32.AND P0, PT, RZ, c[0x0][0x500], PT ;  /* 0x00014000ff007a0c */ /* 0x000fe20003f05070 */
[----:B------:R-:W-:Y:S01]  /*131a0*/  STS [R13+0x4080], R64 ;  /* 0x004080400d007388 */ /* 0x000fe20000000800 */
[----:B------:R-:W-:-:S02]  /*131b0*/  ISETP.NE.AND.EX P1, PT, RZ, c[0x0][0x50c], PT, P1 ;  /* 0x00014300ff007a0c */ /* 0x000fc40003f25310 */
[----:B------:R-:W-:Y:S01]  /*131c0*/  ISETP.NE.AND.EX P0, PT, RZ, c[0x0][0x504], PT, P0 ;  /* 0x00014100ff007a0c */ /* 0x000fe20003f05300 */
        /* <DEDUP_REMOVED lines=18> */
[----:B-1----:R-:W-:-:S03]  /*132f0*/  IMAD.MOV.U32 R8, RZ, RZ, 0x4 ;  /* 0x00000004ff087424 */ /* 0x002fc600078e00ff */
[----:B------:R1:W-:Y:S01]  /*13300*/  STS [R9+0x8400], R102 ;  /* 0x0084006609007388 */ /* 0x0003e20000000800 */
[----:B------:R-:W-:-:S03]  /*13310*/  IMAD.WIDE R26, R201, R8, c[0x0][0x500] ;  /* 0x00014000c91a7625 */ /* 0x000fc600078e0208 */
[----:B------:R-:W-:Y:S04]  /*13320*/  STS [R17+0x8080], R124 ;  /* 0x0080807c11007388 */ /* 0x000fe80000000800 */
[----:B------:R-:W-:Y:S04]  /*13330*/  STS [R17+0x8480], R126 ;  /* 0x0084807e11007388 */ /* 0x000fe80000000800 */
[----:B------:R-:W-:Y:S04]  /*13340*/  STS [R7+0x8000], R104 ;  /* 0x0080006807007388 */ /* 0x000fe80000000800 */
[----:B------:R2:W-:Y:S04]  /*13350*/  STS [R7+0x8400], R106 ;  /* 0x0084006a07007388 */ /* 0x0005e80000000800 */
        /* <DEDUP_REMOVED lines=8> */
[----:B------:R-:W-:Y:S01]  /*133e0*/  BAR.SYNC.DEFER_BLOCKING 0x1, 0x100 ;  /* 0x0044000000007b1d */ /* 0x000fe20000010000 */
[----:B------:R-:W-:-:S02]  /*133f0*/  IMAD.MOV.U32 R4, RZ, RZ, c[0x0][0x388] ;  /* 0x0000e200ff047624 */ /* 0x000fc400078e00ff */
[----:B-1----:R-:W-:-:S03]  /*13400*/  @P1 IMAD.WIDE R8, R201, R8, c[0x0][0x508] ;  /* 0x00014200c9081625 */ /* 0x002fc600078e0208 */
[----:B--2---:R-:W2:Y:S04]  /*13410*/  @P0 LDG.E R7, [R26.64] ;  /* 0x000000041a070981 */ /* 0x004ea8000c1e1900 */
[----:B------:R3:W5:Y:S01]  /*13420*/  @P1 LDG.E R4, [R8.64] ;  /* 0x0000000408041981 */ /* 0x000762000c1e1900 */
[----:B------:R-:W-:Y:S02]  /*13430*/  CS2R R10, SRZ ;  /* 0x00000000000a7805 */ /* 0x000fe4000001ff00 */
[--C-:B--2---:R-:W-:Y:S01]  /*13440*/  @P0 SHF.R.S32.HI R11, RZ, 0x1f, R7.reuse ;  /* 0x0000001fff0b0819 */ /* 0x104fe20000011407 */
[----:B------:R-:W-:Y:S01]  /*13450*/  @P0 IMAD.MOV.U32 R10, RZ, RZ, R7 ;  /* 0x000000ffff0a0224 */ /* 0x000fe200078e0007 */
[----:B------:R-:W-:Y:S05]  /*13460*/  @P1 BRA `(.L_x_144) ;  /* 0x0000004000001947 */ /* 0x000fea0003800000 */
[----:B---3--:R-:W-:Y:S05]  /*13470*/  @!P0 BRA `(.L_x_144) ;  /* 0x0000003000008947 */ /* 0x008fea0003800000 */
[----:B-----5:R-:W2:Y:S04]  /*13480*/  LDG.E R4, [R26.64] ;  /* 0x000000041a047981 */ /* 0x020ea8000c1e1900 */
[----:B------:R-:W2:Y:S02]  /*13490*/  LDG.E R7, [R26.64+0x4] ;  /* 0x000004041a077981 */ /* 0x000ea4000c1e1900 */
[----:B--2---:R-:W-:-:S02]  /*134a0*/  IADD3 R4, -R4, R7, RZ ;  /* 0x0000000704047210 */ /* 0x004fc40007ffe1ff */
.L_x_144:
[----:B---3--:R-:W-:Y:S01]  /*134b0*/  LOP3.LUT R6, R6, 0xffffffe0, RZ, 0xc0, !PT ;  /* 0xffffffe006067812 */ /* 0x008fe200078ec0ff */
[----:B------:R-:W1:Y:S01]  /*134c0*/  S2R R54, SR_CTAID.X ;  /* 0x0000000000367919 */ /* 0x000e620000002500 */
[----:B------:R-:W-:Y:S01]  /*134d0*/  SHF.R.S32.HI R18, RZ, 0x1f, R5 ;  /* 0x0000001fff127819 */ /* 0x000fe20000011405 */
[----:B------:R-:W-:Y:S01]  /*134e0*/  IMAD.MOV.U32 R8, RZ, RZ, c[0x0][0x4e8] ;  /* 0x00013a00ff087624 */ /* 0x000fe200078e00ff */
[----:B------:R-:W-:Y:S01]  /*134f0*/  LEA.HI R9, R16, R16, RZ, 0x1 ;  /* 0x0000001010097211 */ /* 0x000fe200078f08ff */
[----:B------:R-:W-:Y:S01]  /*13500*/  IMAD.IADD R7, R3, 0x1, -R6 ;  /* 0x0000000103077824 */ /* 0x000fe200078e0a06 */
[----:B------:R-:W-:Y:S01]  /*13510*/  LEA.HI R18, R18, R5, RZ, 0x3 ;  /* 0x0000000512127211 */ /* 0x000fe200078f18ff */
[----:B------:R-:W-:Y:S01]  /*13520*/  IMAD.MOV.U32 R19, RZ, RZ, R11 ;  /* 0x000000ffff137224 */ /* 0x000fe200078e000b */
[----:B------:R-:W-:Y:S01]  /*13530*/  LOP3.LUT R9, R9, 0x1ffffffe, RZ, 0xc0, !PT ;  /* 0x1ffffffe09097812 */ /* 0x000fe200078ec0ff */
[----:B------:R-:W-:Y:S01]  /*13540*/  BSSY B0, `(.L_x_145) ;  /* 0x0000080000007945 */ /* 0x000fe20003800000 */
[----:B------:R-:W-:-:S02]  /*13550*/  SHF.R.S32.HI R6, RZ, 0x1f, R7 ;  /* 0x0000001fff067819 */ /* 0x000fc40000011407 */
[----:B------:R-:W-:Y:S01]  /*13560*/  LOP3.LUT R18, R18, 0xffffff8, RZ, 0xc0, !PT ;  /* 0x0ffffff812127812 */ /* 0x000fe200078ec0ff */
[----:B------:R-:W-:Y:S01]  /*13570*/  IMAD.IADD R16, R16, 0x1, -R9 ;  /* 0x0000000110107824 */ /* 0x000fe200078e0a09 */
[----:B------:R-:W-:Y:S02]  /*13580*/  LEA.HI R6, R6, R7, RZ, 0x2 ;  /* 0x0000000706067211 */ /* 0x000fe400078f10ff */
[----:B------:R-:W-:Y:S02]  /*13590*/  IADD3 R5, -R18, R5, RZ ;  /* 0x0000000512057210 */ /* 0x000fe40007ffe1ff */
[----:B------:R-:W-:Y:S02]  /*135a0*/  SHF.R.S32.HI R6, RZ, 0x2, R6 ;  /* 0x00000002ff067819 */ /* 0x000fe40000011406 */
[----:B------:R-:W-:Y:S02]  /*135b0*/  ISETP.NE.AND P1, PT, R8, 0x1, PT ;  /* 0x000000010800780c */ /* 0x000fe40003f25270 */
[----:B------:R-:W-:Y:S01]  /*135c0*/  MOV R18, R10 ;  /* 0x0000000a00127202 */ /* 0x000fe20000000f00 */
[----:B------:R-:W-:Y:S01]  /*135d0*/  IMAD R5, R5, 0x10, R6 ;  /* 0x0000001005057824 */ /* 0x000fe200078e0206 */
[----:B------:R-:W-:Y:S01]  /*135e0*/  LOP3.LUT P2, RZ, R7, 0x3, RZ, 0xc0, !PT ;  /* 0x0000000307ff7812 */ /* 0x000fe2000784c0ff */
[----:B------:R-:W-:Y:S01]  /*135f0*/  IMAD R6, R2, c[0x0][0x490], RZ ;  /* 0x0001240002067a24 */ /* 0x000fe200078e02ff */
[-C--:B------:R-:W-:Y:S01]  /*13600*/  LEA.HI R13, R14, R3.reuse, RZ, 0x3 ;  /* 0x000000030e0d7211 */ /* 0x080fe200078f18ff */
[----:B------:R-:W-:Y:S01]  /*13610*/  IMAD R15, R16, 0x8, R5 ;  /* 0x00000008100f7824 */ /* 0x000fe200078e0205 */
[----:B------:R-:W-:Y:S01]  /*13620*/  LEA.HI R14, R14, R3, RZ, 0x6 ;  /* 0x000000030e0e7211 */ /* 0x000fe200078f30ff */
[----:B------:R-:W-:-:S02]  /*13630*/  IMAD R7, R11, c[0x0][0x3a0], RZ ;  /* 0x0000e8000b077a24 */ /* 0x000fc400078e02ff */
[----:B------:R-:W-:Y:S01]  /*13640*/  IMAD.WIDE.U32 R18, R199, c[0x0][0x490], R18 ;  /* 0x00012400c7127a25 */ /* 0x000fe200078e0012 */
[----:B-1----:R-:W-:-:S03]  /*13650*/  LEA R8, R54, R15, 0x7 ;  /* 0x0000000f36087211 */ /* 0x002fc600078e38ff */
[----:B------:R-:W-:Y:S01]  /*13660*/  IMAD R9, R199, c[0x0][0x494], R6 ;  /* 0x00012500c7097a24 */ /* 0x000fe200078e0206 */
[----:B------:R-:W-:Y:S01]  /*13670*/  LOP3.LUT R6, R13, 0xfffffff8, RZ, 0xc0, !PT ;  /* 0xfffffff80d067812 */ /* 0x000fe200078ec0ff */
[C---:B------:R-:W-:Y:S01]  /*13680*/  IMAD R7, R10.reuse, c[0x0][0x3a4], R7 ;  /* 0x0000e9000a077a24 */ /* 0x040fe200078e0207 */
[----:B------:R-:W-:Y:S01]  /*13690*/  SHF.R.S32.HI R13, RZ, 0x3, R13 ;  /* 0x00000003ff0d7819 */ /* 0x000fe2000001140d */
[----:B------:R-:W-:-:S04]  /*136a0*/  IMAD.WIDE.U32 R10, R10, c[0x0][0x3a0], RZ ;  /* 0x0000e8000a0a7a25 */ /* 0x000fc800078e00ff */
[----:B------:R-:W-:Y:S01]  /*136b0*/  IMAD.IADD R19, R19, 0x1, R9 ;  /* 0x0000000113137824 */ /* 0x000fe200078e0209 */
[----:B------:R-:W-:Y:S01]  /*136c0*/  IADD3 R11, R11, R7, RZ ;  /* 0x000000070b0b7210 */ /* 0x000fe20007ffe0ff */
[----:B------:R-:W-:-:S04]  /*136d0*/  @P1 IMAD.HI.U32 R9, R8, c[0x0][0x4ec], RZ ;  /* 0x00013b0008091a27 */ /* 0x000fc800078e00ff */
[----:B------:R-:W-:Y:S01]  /*136e0*/  IMAD.IADD R6, R3, 0x1, -R6 ;  /* 0x0000000103067824 */ /* 0x000fe200078e0a06 */
[----:B------:R-:W-:Y:S01]  /*136f0*/  SHF.R.S32.HI R3, RZ, 0x1f, R201 ;  /* 0x0000001fff037819 */ /* 0x000fe200000114c9 */
[----:B------:R-:W-:Y:S01]  /*13700*/  IMAD.MOV.U32 R7, RZ, RZ, R8 ;  /* 0x000000ffff077224 */ /* 0x000fe200078e0008 */
[----:B------:R-:W-:Y:S01]  /*13710*/  @P1 SHF.R.U32.HI R7, RZ, c[0x0][0x4f0], R9 ;  /* 0x00013c00ff071a19 */ /* 0x000fe20000011609 */
[----:B------:R-:W-:Y:S01]  /*13720*/  IMAD R2, R2, c[0x0][0x3e8], RZ ;  /* 0x0000fa0002027a24 */ /* 0x000fe200078e02ff */
[----:B------:R-:W-:Y:S01]  /*13730*/  SEL R201, R201, RZ, !P0 ;  /* 0x000000ffc9c97207 */ /* 0x000fe20004000000 */
[----:B------:R-:W-:Y:S01]  /*13740*/  IMAD.WIDE.U32 R10, R199, c[0x0][0x3e8], R10 ;  /* 0x0000fa00c70a7a25 */ /* 0x000fe200078e000a */
[----:B------:R-:W-:Y:S02]  /*13750*/  SEL R3, R3, RZ, !P0 ;  /* 0x000000ff03037207 */ /* 0x000fe40004000000 */
[----:B------:R-:W-:Y:S01]  /*13760*/  LEA R15, R6, R13, 0x5 ;  /* 0x0000000d060f7211 */ /* 0x000fe200078e28ff */
[----:B------:R-:W-:-:S02]  /*13770*/  IMAD.MOV R9, RZ, RZ, -R7 ;  /* 0x000000ffff097224 */ /* 0x000fc400078e0a07 */
[----:B------:R-:W-:-:S04]  /*13780*/  IMAD.WIDE.U32 R18, R201, c[0x0][0x498], R18 ;  /* 0x00012600c9127a25 */ /* 0x000fc800078e0012 */
[----:B------:R-:W-:Y:S01]  /*13790*/  IMAD R9, R9, c[0x0][0x4e8], R8 ;  /* 0x00013a0009097a24 */ /* 0x000fe200078e0208 */
[----:B------:R-:W-:Y:S01]  /*137a0*/  IADD3 R20, P0, R7, R18, RZ ;  /* 0x0000001207147210 */ /* 0x000fe20007f1e0ff */
[----:B------:R-:W-:Y:S02]  /*137b0*/  IMAD R16, R3, c[0x0][0x498], RZ ;  /* 0x0001260003107a24 */ /* 0x000fe400078e02ff */
[----:B------:R-:W-:Y:S01]  /*137c0*/  IMAD R8, R54, 0x80, R15 ;  /* 0x0000008036087824 */ /* 0x000fe200078e020f */
[----:B------:R-:W-:Y:S01]  /*137d0*/  SHF.R.S32.HI R18, RZ, 0x1f, R9 ;  /* 0x0000001fff127819 */ /* 0x000fe20000011409 */
[----:B------:R-:W-:Y:S01]  /*137e0*/  IMAD R15, R201, c[0x0][0x49c], R16 ;  /* 0x00012700c90f7a24 */ /* 0x000fe200078e0210 */
[----:B------:R-:W-:Y:S01]  /*137f0*/  SHF.R.S32.HI R16, RZ, 0x1f, R7 ;  /* 0x0000001fff107819 */ /* 0x000fe20000011407 */
[----:B------:R-:W-:Y:S02]  /*13800*/  IMAD R17, R199, c[0x0][0x3ec], R2 ;  /* 0x0000fb00c7117a24 */ /* 0x000fe400078e0202 */
[----:B------:R-:W-:Y:S01]  /*13810*/  IMAD.SHL.U32 R2, R13, 0x40, RZ ;  /* 0x000000400d027824 */ /* 0x000fe200078e00ff */
[----:B------:R-:W-:Y:S01]  /*13820*/  IADD3.X R21, R16, R19, R15, P0, !PT ;  /* 0x0000001310157210 */ /* 0x000fe200007fe40f */
[----:B------:R-:W-:Y:S01]  /*13830*/  IMAD R18, R18, c[0x0][0x488], RZ ;  /* 0x0001220012127a24 */ /* 0x000fe200078e02ff */
[----:B------:R-:W-:Y:S01]  /*13840*/  IADD3 R11, R11, R17, RZ ;  /* 0x000000110b0b7210 */ /* 0x000fe20007ffe0ff */
[----:B------:R-:W-:Y:S01]  /*13850*/  @P1 IMAD.HI.U32 R17, R8, c[0x0][0x4ec], RZ ;  /* 0x00013b0008111a27 */ /* 0x000fe200078e00ff */
[----:B------:R-:W-:-:S03]  /*13860*/  LOP3.LUT R15, R2, 0x1c0, RZ, 0xc0, !PT ;  /* 0x000001c0020f7812 */ /* 0x000fc600078ec0ff */
[----:B------:R-:W-:Y:S02]  /*13870*/  IMAD.SHL.U32 R2, R6, 0x8, RZ ;  /* 0x0000000806027824 */ /* 0x000fe400078e00ff */
[----:B------:R-:W-:-:S03]  /*13880*/  IMAD.WIDE.U32 R20, R9, c[0x0][0x488], R20 ;  /* 0x0001220009147a25 */ /* 0x000fc600078e0014 */
[----:B------:R-:W-:Y:S01]  /*13890*/  LOP3.LUT R16, R15, 0x38, R2, 0xf8, !PT ;  /* 0x000000380f107812 */ /* 0x000fe200078ef802 */
[----:B------:R-:W-:Y:S01]  /*138a0*/  IMAD R18, R9, c[0x0][0x48c], R18 ;  /* 0x0001230009127a24 */ /* 0x000fe200078e0212 */
[C---:B------:R-:W-:Y:S01]  /*138b0*/  LEA R9, P0, R20.reuse, c[0x0][0x450], 0x2 ;  /* 0x0001140014097a11 */ /* 0x040fe200078010ff */
[----:B------:R-:W-:Y:S01]  /*138c0*/  IMAD R6, R3, c[0x0][0x3f0], RZ ;  /* 0x0000fc0003067a24 */ /* 0x000fe200078e02ff */
[----:B------:R-:W-:Y:S01]  /*138d0*/  SHF.R.U32.HI R3, RZ, 0x3, R15 ;  /* 0x00000003ff037819 */ /* 0x000fe2000001160f */
[----:B------:R-:W-:Y:S01]  /*138e0*/  IMAD.MOV.U32 R7, RZ, RZ, R8 ;  /* 0x000000ffff077224 */ /* 0x000fe200078e0008 */
[----:B------:R-:W-:Y:S01]  /*138f0*/  IADD3 R15, R21, R18, RZ ;  /* 0x00000012150f7210 */ /* 0x000fe20007ffe0ff */
[C---:B------:R-:W-:Y:S01]  /*13900*/  IMAD R6, R201.reuse, c[0x0][0x3f4], R6 ;  /* 0x0000fd00c9067a24 */ /* 0x040fe200078e0206 */
[----:B------:R-:W-:Y:S01]  /*13910*/  @P1 SHF.R.U32.HI R7, RZ, c[0x0][0x4f0], R17 ;  /* 0x00013c00ff071a19 */ /* 0x000fe20000011611 */
[----:B------:R-:W-:Y:S01]  /*13920*/  IMAD.WIDE.U32 R10, R201, c[0x0][0x3f0], R10 ;  /* 0x0000fc00c90a7a25 */ /* 0x000fe200078e000a */
[----:B------:R-:W-:Y:S01]  /*13930*/  LEA.HI.X R15, R20, c[0x0][0x454], R15, 0x2, P0 ;  /* 0x00011500140f7a11 */ /* 0x000fe200000f140f */
[----:B------:R-:W-:Y:S01]  /*13940*/  SHFL.IDX PT, R32, R9, RZ, 0x1c1f ;  /* 0x001c1fff09207589 */ /* 0x000fe200000e0000 */
[----:B------:R-:W-:Y:S01]  /*13950*/  LOP3.LUT R16, R16, R3, RZ, 0x3c, !PT ;  /* 0x0000000310107212 */ /* 0x000fe200078e3cff */
[--C-:B------:R-:W-:Y:S01]  /*13960*/  IMAD.MOV R3, RZ, RZ, -R7.reuse ;  /* 0x000000ffff037224 */ /* 0x100fe200078e0a07 */
[----:B------:R-:W-:Y:S01]  /*13970*/  IADD3 R11, R11, R6, RZ ;  /* 0x000000060b0b7210 */ /* 0x000fe20007ffe0ff */
[----:B------:R-:W1:Y:S01]  /*13980*/  SHFL.IDX PT, R33, R15, RZ, 0x1c1f ;  /* 0x001c1fff0f217589 */ /* 0x000e6200000e0000 */
[----:B------:R-:W-:Y:S01]  /*13990*/  SHF.R.S32.HI R17, RZ, 0x1f, R7 ;  /* 0x0000001fff117819 */ /* 0x000fe20000011407 */
[C---:B------:R-:W-:Y:S01]  /*139a0*/  IMAD R6, R54.reuse, 0x80, R5 ;  /* 0x0000008036067824 */ /* 0x040fe200078e0205 */
[----:B------:R-:W-:Y:S01]  /*139b0*/  LEA R54, R54, R13, 0x7 ;  /* 0x0000000d36367211 */ /* 0x000fe200078e38ff */
[----:B------:R-:W-:Y:S01]  /*139c0*/  SHFL.IDX PT, R34, R9, 0x1, 0x1c1f ;  /* 0x003c1f0009227f89 */ /* 0x000fe200000e0000 */
[----:B------:R-:W-:-:S02]  /*139d0*/  IMAD R56, R3, c[0x0][0x4e8], R8 ;  /* 0x00013a0003387a24 */ /* 0x000fc400078e0208 */
[----:B-----5:R-:W-:Y:S01]  /*139e0*/  IMAD R3, R4, c[0x0][0x4e8], RZ ;  /* 0x00013a0004037a24 */ /* 0x020fe200078e02ff */
[----:B------:R-:W2:Y:S01]  /*139f0*/  SHFL.IDX PT, R35, R15, 0x1, 0x1c1f ;  /* 0x003c1f000f237f89 */ /* 0x000ea200000e0000 */
[----:B------:R-:W-:Y:S01]  /*13a00*/  IMAD R8, R17, c[0x0][0x3e0], RZ ;  /* 0x0000f80011087a24 */ /* 0x000fe200078e02ff */
[C---:B------:R-:W-:Y:S01]  /*13a10*/  IADD3 R4, R6.reuse, 0x8, RZ ;  /* 0x0000000806047810 */ /* 0x040fe20007ffe0ff */
[C---:B------:R-:W-:Y:S01]  /*13a20*/  IMAD.WIDE.U32 R10, R7.reuse, c[0x0][0x3e0], R10 ;  /* 0x0000f800070a7a25 */ /* 0x040fe200078e000a */
[-C--:B------:R-:W-:Y:S02]  /*13a30*/  ISETP.GE.OR P1, PT, R6, R3.reuse, P2 ;  /* 0x000000030600720c */ /* 0x080fe40001726670 */
[----:B------:R-:W-:Y:S01]  /*13a40*/  ISETP.GE.OR P0, PT, R4, R3, P2 ;  /* 0x000000030400720c */ /* 0x000fe20001706670 */
[----:B------:R-:W-:Y:S01]  /*13a50*/  IMAD R8, R7, c[0x0][0x3e4], R8 ;  /* 0x0000f90007087a24 */ /* 0x000fe200078e0208 */
[----:B------:R-:W-:Y:S02]  /*13a60*/  SHF.L.U32 R7, R14, 0x3, RZ ;  /* 0x000000030e077819 */ /* 0x000fe400000006ff */
[----:B------:R-:W-:Y:S01]  /*13a70*/  SHF.R.S32.HI R5, RZ, 0x1f, R56 ;  /* 0x0000001fff057819 */ /* 0x000fe20000011438 */
[----:B------:R-:W-:Y:S01]  /*13a80*/  IMAD.IADD R11, R11, 0x1, R8 ;  /* 0x000000010b0b7824 */ /* 0x000fe200078e0208 */
[----:B------:R-:W-:-:S03]  /*13a90*/  LOP3.LUT R7, R16, 0x7ffffe00, R7, 0xf8, !PT ;  /* 0x7ffffe0010077812 */ /* 0x000fc600078ef807 */
[----:B------:R-:W-:Y:S01]  /*13aa0*/  IMAD R5, R5, c[0x0][0x3d8], RZ ;  /* 0x0000f60005057a24 */ /* 0x000fe200078e02ff */
[----:B------:R-:W-:Y:S01]  /*13ab0*/  SHF.L.U32 R58, R7, 0x1, RZ ;  /* 0x00000001073a7819 */ /* 0x000fe200000006ff */
[----:B-1----:R1:W-:Y:S02]  /*13ac0*/  @!P1 ST.E [R32.64], R0 ;  /* 0x0000000020009985 */ /* 0x0023e4000c101904 */
[C---:B------:R-:W-:Y:S02]  /*13ad0*/  IMAD R14, R56.reuse, c[0x0][0x3dc], R5 ;  /* 0x0000f700380e7a24 */ /* 0x040fe400078e0205 */
[----:B------:R-:W-:Y:S01]  /*13ae0*/  IMAD.WIDE.U32 R56, R56, c[0x0][0x3d8], R10 ;  /* 0x0000f60038387a25 */ /* 0x000fe200078e000a */
[----:B--2---:R1:W-:Y:S03]  /*13af0*/  @!P0 ST.E [R34.64], R12 ;  /* 0x0000000c22008985 */ /* 0x0043e6000c101904 */
[----:B------:R-:W-:Y:S01]  /*13b00*/  IMAD.IADD R14, R57, 0x1, R14 ;  /* 0x00000001390e7824 */ /* 0x000fe200078e020e */
[C---:B------:R-:W-:Y:S01]  /*13b10*/  LEA R57, P0, R56.reuse, c[0x0][0x380], 0x1 ;  /* 0x0000e00038397a11 */ /* 0x040fe200078008ff */
[----:B------:R1:W2:Y:S03]  /*13b20*/  LDS.128 R44, [R58+0x1080] ;  /* 0x001080003a2c7984 */ /* 0x0002a60000000c00 */
[----:B------:R-:W-:Y:S01]  /*13b30*/  LEA.HI.X R56, R56, c[0x0][0x384], R14, 0x1, P0 ;  /* 0x0000e10038387a11 */ /* 0x000fe200000f0c0e */
[----:B------:R1:W3:Y:S01]  /*13b40*/  LDS.128 R40, [R58+0x2080] ;  /* 0x002080003a287984 */ /* 0x0002e20000000c00 */
[----:B------:R-:W-:-:S03]  /*13b50*/  ISETP.GE.AND P0, PT, R54, R3, PT ;  /* 0x000000033600720c */ /* 0x000fc60003f06270 */
        /* <DEDUP_REMOVED lines=10> */
[----:B--2---:R-:W2:Y:S01]  /*13c00*/  LDS.128 R48, [R58+0x80] ;  /* 0x000080003a307984 */ /* 0x004ea20000000c00 */
[----:B------:R-:W-:-:S02]  /*13c10*/  IADD3 R55, R2, 0x40, RZ ;  /* 0x0000004002377810 */ /* 0x000fc40007ffe0ff */
[C---:B------:R-:W-:Y:S01]  /*13c20*/  IADD3 R53, R2.reuse, 0x80, RZ ;  /* 0x0000008002357810 */ /* 0x040fe20007ffe0ff */
[----:B-1----:R-:W1:Y:S01]  /*13c30*/  LDS.128 R32, [R58+0x4080] ;  /* 0x004080003a207984 */ /* 0x002e620000000c00 */
        /* <DEDUP_REMOVED lines=13> */
[----:B--2---:R2:W-:Y:S04]  /*13d10*/  @!P2 ST.E.128 [R58.64], R48 ;  /* 0x000000303a00a985 */ /* 0x0045e8000c101d04 */
[----:B-1----:R2:W-:Y:S04]  /*13d20*/  @!P1 ST.E.128 [R52.64], R32 ;  /* 0x0000002034009985 */ /* 0x0025e8000c101d04 */
[----:B----4-:R2:W-:Y:S02]  /*13d30*/  @!P0 ST.E.128 [R60.64], R12 ;  /* 0x0000000c3c008985 */ /* 0x0105e4000c101d04 */
.L_x_146:
[----:B--2---:R-:W-:Y:S05]  /*13d40*/  BSYNC B0 ;  /* 0x0000000000007941 */ /* 0x004fea0003800000 */
.L_x_145:
[----:B-1----:R-:W-:Y:S01]  /*13d50*/  IADD3 R0, R54, 0x20, RZ ;  /* 0x0000002036007810 */ /* 0x002fe20007ffe0ff */
[----:B------:R1:W2:Y:S01]  /*13d60*/  SHFL.IDX PT, R33, R56, 0x1, 0x181f ;  /* 0x00381f0038217f89 */ /* 0x0002a200000e0000 */
[----:B------:R-:W-:Y:S02]  /*13d70*/  BSSY B0, `(.L_x_147) ;  /* 0x0000015000007945 */ /* 0x000fe40003800000 */
[----:B------:R-:W-:Y:S01]  /*13d80*/  ISETP.GE.AND P0, PT, R0, R3, PT ;  /* 0x000000030000720c */ /* 0x000fe20003f06270 */
[----:B------:R1:W4:-:S12]  /*13d90*/  SHFL.IDX PT, R32, R57, 0x1, 0x181f ;  /* 0x00381f0039207f89 */ /* 0x00031800000e0000 */
[----:B------:R-:W-:Y:S05]  /*13da0*/  @P0 BRA `(.L_x_148) ;  /* 0x0000011000000947 */ /* 0x000fea0003800000 */
[C---:B------:R-:W-:Y:S02]  /*13db0*/  IADD3 R15, R2.reuse, 0x40, RZ ;  /* 0x00000040020f7810 */ /* 0x040fe40007ffe0ff */
[C---:B------:R-:W-:Y:S02]  /*13dc0*/  IADD3 R13, R2.reuse, 0x80, RZ ;  /* 0x00000080020d7810 */ /* 0x040fe40007ffe0ff */
        /* <DEDUP_REMOVED lines=15> */
.L_x_148:
[----:B------:R-:W-:Y:S05]  /*13ec0*/  BSYNC B0 ;  /* 0x0000000000007941 */ /* 0x000fea0003800000 */
.L_x_147:
[----:B------:R-:W-:Y:S01]  /*13ed0*/  IADD3 R0, R54, 0x40, RZ ;  /* 0x0000004036007810 */ /* 0x000fe20007ffe0ff */
[----:B--2---:R2:W1:Y:S01]  /*13ee0*/  SHFL.IDX PT, R17, R56, 0x2, 0x181f ;  /* 0x00581f0038117f89 */ /* 0x00446200000e0000 */
        /* <DEDUP_REMOVED lines=21> */
.L_x_150:
[----:B------:R-:W-:Y:S05]  /*14040*/  BSYNC B0 ;  /* 0x0000000000007941 */ /* 0x000fea0003800000 */
.L_x_149:
[----:B------:R-:W-:Y:S01]  /*14050*/  IADD3 R54, R54, 0x60, RZ ;  /* 0x0000006036367810 */ /* 0x000fe20007ffe0ff */
[----:B-1----:R1:W2:Y:S03]  /*14060*/  SHFL.IDX PT, R9, R56, 0x3, 0x181f ;  /* 0x00781f0038097f89 */ /* 0x0022a600000e0000 */
[----:B------:R-:W-:Y:S01]  /*14070*/  ISETP.GE.AND P0, PT, R54, R3, PT ;  /* 0x000000033600720c */ /* 0x000fe20003f06270 */
[----:B------:R1:W4:-:S12]  /*14080*/  SHFL.IDX PT, R8, R57, 0x3, 0x181f ;  /* 0x00781f0039087f89 */ /* 0x00031800000e0000 */
[----:B------:R-:W-:Y:S05]  /*14090*/  @P0 EXIT ;  /* 0x000000000000094d */ /* 0x000fea0003800000 */
[C---:B------:R-:W-:Y:S02]  /*140a0*/  IADD3 R3, R2.reuse, 0x40, RZ ;  /* 0x0000004002037810 */ /* 0x040fe40007ffe0ff */
[----:B------:R-:W-:Y:S02]  /*140b0*/  ISETP.GE.AND P1, PT, R2, c[0x0][0x3c8], PT ;  /* 0x0000f20002007a0c */ /* 0x000fe40003f26270 */
[----:B------:R-:W-:-:S11]  /*140c0*/  ISETP.GE.AND P0, PT, R3, c[0x0][0x3c8], PT ;  /* 0x0000f20003007a0c */ /* 0x000fd60003f06270 */
[----:B--2-4-:R-:W-:Y:S02]  /*140d0*/  @!P1 IMAD.WIDE R10, R2, 0x2, R8 ;  /* 0x00000002020a9825 */ /* 0x014fe400078e0208 */
[----:B------:R-:W-:-:S03]  /*140e0*/  @!P0 SHF.R.S32.HI R0, RZ, 0x1f, R3 ;  /* 0x0000001fff008819 */ /* 0x000fc60000011403 */
[----:B------:R2:W-:Y:S01]  /*140f0*/  @!P1 ST.E.128 [R10.64], R36 ;  /* 0x000000240a009985 */ /* 0x0005e2000c101d04 */
[----:B------:R-:W-:Y:S02]  /*14100*/  @!P0 LEA.HI R0, R0, R3, RZ, 0x3 ;  /* 0x0000000300008211 */ /* 0x000fe400078f18ff */
[----:B------:R-:W-:Y:S02]  /*14110*/  IADD3 R3, R2, 0x80, RZ ;  /* 0x0000008002037810 */ /* 0x000fe40007ffe0ff */
[----:B------:R-:W-:-:S05]  /*14120*/  @!P0 LOP3.LUT R0, R0, 0xfffffff8, RZ, 0xc0, !PT ;  /* 0xfffffff800008812 */ /* 0x000fca00078ec0ff */
[----:B------:R-:W-:-:S05]  /*14130*/  @!P0 IMAD.WIDE R12, R0, 0x2, R8 ;  /* 0x00000002000c8825 */ /* 0x000fca00078e0208 */
[----:B------:R2:W-:Y:S01]  /*14140*/  @!P0 ST.E.128 [R12.64], R20 ;  /* 0x000000140c008985 */ /* 0x0005e2000c101d04 */
[----:B------:R-:W-:-:S13]  /*14150*/  ISETP.GE.AND P0, PT, R3, c[0x0][0x3c8], PT ;  /* 0x0000f20003007a0c */ /* 0x000fda0003f06270 */
[----:B------:R-:W-:Y:S05]  /*14160*/  @P0 EXIT ;  /* 0x000000000000094d */ /* 0x000fea0003800000 */
[----:B------:R-:W-:-:S04]  /*14170*/  SHF.R.S32.HI R0, RZ, 0x1f, R3 ;  /* 0x0000001fff007819 */ /* 0x000fc80000011403 */
[----:B------:R-:W-:-:S04]  /*14180*/  LEA.HI R3, R0, R3, RZ, 0x3 ;  /* 0x0000000300037211 */ /* 0x000fc800078f18ff */
[----:B------:R-:W-:-:S05]  /*14190*/  LOP3.LUT R3, R3, 0xfffffff8, RZ, 0xc0, !PT ;  /* 0xfffffff803037812 */ /* 0x000fca00078ec0ff */
[----:B------:R-:W-:-:S05]  /*141a0*/  IMAD.WIDE R8, R3, 0x2, R8 ;  /* 0x0000000203087825 */ /* 0x000fca00078e0208 */
[----:B------:R-:W-:Y:S01]  /*141b0*/  ST.E.128 [R8.64], R4 ;  /* 0x0000000408007985 */ /* 0x000fe2000c101d04 */
[----:B------:R-:W-:Y:S05]  /*141c0*/  EXIT ;  /* 0x000000000000794d */ /* 0x000fea0003800000 */
.L_x_143:
[----:B------:R-:W-:Y:S01]  /*141d0*/  ISETP.NE.U32.AND P1, PT, RZ, c[0x0][0x508], PT ;  /* 0x00014200ff007a0c */ /* 0x000fe20003f25070 */
[----:B------:R-:W-:Y:S01]  /*141e0*/  IMAD.MOV.U32 R0, RZ, RZ, 0x4 ;  /* 0x00000004ff007424 */ /* 0x000fe200078e00ff */
[----:B------:R-:W-:Y:S02]  /*141f0*/  ISETP.NE.U32.AND P0, PT, RZ, c[0x0][0x500], PT ;  /* 0x00014000ff007a0c */ /* 0x000fe40003f05070 */
[----:B------:R-:W-:Y:S01]  /*14200*/  ISETP.NE.AND.EX P1, PT, RZ, c[0x0][0x50c], PT, P1 ;  /* 0x00014300ff007a0c */ /* 0x000fe20003f25310 */
[----:B------:R-:W-:Y:S01]  /*14210*/  IMAD.WIDE R6, R201, R0, c[0x0][0x500] ;  /* 0x00014000c9067625 */ /* 0x000fe200078e0200 */
[----:B------:R-:W-:-:S03]  /*14220*/  ISETP.NE.AND.EX P0, PT, RZ, c[0x0][0x504], PT, P0 ;  /* 0x00014100ff007a0c */ /* 0x000fc60003f05300 */
[----:B------:R-:W-:-:S08]  /*14230*/  IMAD.MOV.U32 R3, RZ, RZ, c[0x0][0x388] ;  /* 0x0000e200ff037624 */ /* 0x000fd000078e00ff */
[----:B------:R-:W-:Y:S02]  /*14240*/  @P1 IMAD.WIDE R8, R201, R0, c[0x0][0x508] ;  /* 0x00014200c9081625 */ /* 0x000fe400078e0200 */
[----:B------:R-:W2:Y:S04]  /*14250*/  @P0 LDG.E R5, [R6.64] ;  /* 0x0000000406050981 */ /* 0x000ea8000c1e1900 */
[----:B------:R1:W5:Y:S01]  /*14260*/  @P1 LDG.E R3, [R8.64] ;  /* 0x0000000408031981 */ /* 0x000362000c1e1900 */
[----:B------:R-:W-:Y:S02]  /*14270*/  CS2R R10, SRZ ;  /* 0x00000000000a7805 */ /* 0x000fe4000001ff00 */
[--C-:B--2---:R-:W-:Y:S01]  /*14280*/  @P0 SHF.R.S32.HI R11, RZ, 0x1f, R5.reuse ;  /* 0x0000001fff0b0819 */ /* 0x104fe20000011405 */
[----:B------:R-:W-:Y:S01]  /*14290*/  @P0 IMAD.MOV.U32 R10, RZ, RZ, R5 ;  /* 0x000000ffff0a0224 */ /* 0x000fe200078e0005 */
[----:B------:R-:W-:Y:S05]  /*142a0*/  @P1 BRA `(.L_x_151) ;  /* 0x0000004000001947 */ /* 0x000fea0003800000 */
[----:B-1----:R-:W-:Y:S05]  /*142b0*/  @!P0 BRA `(.L_x_151) ;  /* 0x0000003000008947 */ /* 0x002fea0003800000 */
[----:B-----5:R-:W2:Y:S04]  /*142c0*/  LDG.E R3, [R6.64] ;  /* 0x0000000406037981 */ /* 0x020ea8000c1e1900 */
[----:B------:R-:W2:Y:S02]  /*142d0*/  LDG.E R0, [R6.64+0x4] ;  /* 0x0000040406007981 */ /* 0x000ea4000c1e1900 */
[----:B--2---:R-:W-:-:S02]  /*142e0*/  IADD3 R3, -R3, R0, RZ ;  /* 0x0000000003037210 */ /* 0x004fc40007ffe1ff */
.L_x_151:
[----:B-1----:R-:W1:Y:S01]  /*142f0*/  S2R R0, SR_TID.X ;  /* 0x0000000000007919 */ /* 0x002e620000002100 */
[----:B------:R-:W-:Y:S01]  /*14300*/  SHF.R.S32.HI R5, RZ, 0x1f, R201 ;  /* 0x0000001fff057819 */ /* 0x000fe200000114c9 */
[----:B------:R-:W-:Y:S01]  /*14310*/  BSSY B0, `(.L_x_152) ;  /* 0x0000026000007945 */ /* 0x000fe20003800000 */
[----:B------:R-:W-:-:S02]  /*14320*/  SEL R201, R201, RZ, !P0 ;  /* 0x000000ffc9c97207 */ /* 0x000fc40004000000 */
[----:B------:R-:W-:Y:S02]  /*14330*/  SEL R5, R5, RZ, !P0 ;  /* 0x000000ff05057207 */ /* 0x000fe40004000000 */
[----:B-1----:R-:W-:-:S13]  /*14340*/  ISETP.GE.AND P1, PT, R0, 0x80, PT ;  /* 0x000000800000780c */ /* 0x002fda0003f26270 */
[----:B------:R-:W-:Y:S05]  /*14350*/  @P1 BRA `(.L_x_153) ;  /* 0x0000021000001947 */ /* 0x000fea0003800000 */
[----:B------:R-:W1:Y:S01]  /*14360*/  S2R R9, SR_CTAID.X ;  /* 0x0000000000097919 */ /* 0x000e620000002500 */
[----:B-----5:R-:W-:Y:S01]  /*14370*/  IMAD R7, R3, c[0x0][0x4e8], RZ ;  /* 0x00013a0003077a24 */ /* 0x020fe200078e02ff */
[----:B-1----:R-:W-:-:S04]  /*14380*/  LEA R8, R9, R0, 0x7 ;  /* 0x0000000009087211 */ /* 0x002fc800078e38ff */
[----:B------:R-:W-:-:S13]  /*14390*/  ISETP.GE.AND P0, PT, R8, R7, PT ;  /* 0x000000070800720c */ /* 0x000fda0003f06270 */
[----:B------:R-:W-:Y:S05]  /*143a0*/  @P0 BRA `(.L_x_153) ;  /* 0x000001c000000947 */ /* 0x000fea0003800000 */
[----:B------:R-:W-:Y:S01]  /*143b0*/  MOV R4, c[0x0][0x4e8] ;  /* 0x00013a0000047a02 */ /* 0x000fe20000000f00 */
[----:B------:R-:W-:Y:S01]  /*143c0*/  IMAD.MOV.U32 R13, RZ, RZ, R11 ;  /* 0x000000ffff0d7224 */ /* 0x000fe200078e000b */
[----:B------:R-:W-:Y:S02]  /*143d0*/  MOV R12, R10 ;  /* 0x0000000a000c7202 */ /* 0x000fe40000000f00 */
[----:B------:R-:W-:Y:S01]  /*143e0*/  ISETP.NE.AND P0, PT, R4, 0x1, PT ;  /* 0x000000010400780c */ /* 0x000fe20003f05270 */
[----:B------:R-:W-:Y:S01]  /*143f0*/  IMAD R4, R2, c[0x0][0x490], RZ ;  /* 0x0001240002047a24 */ /* 0x000fe200078e02ff */
[----:B------:R-:W-:Y:S01]  /*14400*/  MOV R7, R8 ;  /* 0x0000000800077202 */ /* 0x000fe20000000f00 */
[----:B------:R-:W-:-:S04]  /*14410*/  IMAD.WIDE.U32 R12, R199, c[0x0][0x490], R12 ;  /* 0x00012400c70c7a25 */ /* 0x000fc800078e000c */
[----:B------:R-:W-:-:S05]  /*14420*/  IMAD R4, R199, c[0x0][0x494], R4 ;  /* 0x00012500c7047a24 */ /* 0x000fca00078e0204 */
[----:B------:R-:W-:Y:S01]  /*14430*/  IADD3 R13, R4, R13, RZ ;  /* 0x0000000d040d7210 */ /* 0x000fe20007ffe0ff */
[----:B------:R-:W-:-:S04]  /*14440*/  @P0 IMAD.HI.U32 R6, R8, c[0x0][0x4ec], RZ ;  /* 0x00013b0008060a27 */ /* 0x000fc800078e00ff */
[----:B------:R-:W-:Y:S01]  /*14450*/  IMAD R4, R5, c[0x0][0x498], RZ ;  /* 0x0001260005047a24 */ /* 0x000fe200078e02ff */
[----:B------:R-:W-:Y:S01]  /*14460*/  @P0 SHF.R.U32.HI R7, RZ, c[0x0][0x4f0], R6 ;  /* 0x00013c00ff070a19 */ /* 0x000fe20000011606 */
[----:B------:R-:W-:-:S04]  /*14470*/  IMAD.WIDE.U32 R12, R201, c[0x0][0x498], R12 ;  /* 0x00012600c90c7a25 */ /* 0x000fc800078e000c */
[--C-:B------:R-:W-:Y:S01]  /*14480*/  IMAD.MOV R9, RZ, RZ, -R7.reuse ;  /* 0x000000ffff097224 */ /* 0x100fe200078e0a07 */
[----:B------:R-:W-:Y:S01]  /*14490*/  IADD3 R12, P0, R7, R12, RZ ;  /* 0x0000000c070c7210 */ /* 0x000fe20007f1e0ff */
[----:B------:R-:W-:Y:S01]  /*144a0*/  IMAD R15, R201, c[0x0][0x49c], R4 ;  /* 0x00012700c90f7a24 */ /* 0x000fe200078e0204 */
[----:B------:R-:W-:Y:S01]  /*144b0*/  SHF.R.S32.HI R4, RZ, 0x1f, R7 ;  /* 0x0000001fff047819 */ /* 0x000fe20000011407 */
[----:B------:R-:W-:-:S03]  /*144c0*/  IMAD R9, R9, c[0x0][0x4e8], R8 ;  /* 0x00013a0009097a24 */ /* 0x000fc600078e0208 */
[----:B------:R-:W-:Y:S02]  /*144d0*/  IADD3.X R13, R4, R13, R15, P0, !PT ;  /* 0x0000000d040d7210 */ /* 0x000fe400007fe40f */
[----:B------:R-:W-:Y:S02]  /*144e0*/  SHF.R.S32.HI R6, RZ, 0x1f, R9 ;  /* 0x0000001fff067819 */ /* 0x000fe40000011409 */
[----:B------:R-:W-:Y:S01]  /*144f0*/  MOV R4, 0xff800000 ;  /* 0xff80000000047802 */ /* 0x000fe20000000f00 */
[----:B------:R-:W-:-:S04]  /*14500*/  IMAD.WIDE.U32 R12, R9, c[0x0][0x488], R12 ;  /* 0x00012200090c7a25 */ /* 0x000fc800078e000c */
[----:B------:R-:W-:-:S04]  /*14510*/  IMAD R6, R6, c[0x0][0x488], RZ ;  /* 0x0001220006067a24 */ /* 0x000fc800078e02ff */
[----:B------:R-:W-:Y:S01]  /*14520*/  IMAD R7, R9, c[0x0][0x48c], R6 ;  /* 0x0001230009077a24 */ /* 0x000fe200078e0206 */
[----:B------:R-:W-:-:S04]  /*14530*/  LEA R6, P0, R12, c[0x0][0x450], 0x2 ;  /* 0x000114000c067a11 */ /* 0x000fc800078010ff */
[----:B------:R-:W-:-:S04]  /*14540*/  IADD3 R7, R13, R7, RZ ;  /* 0x000000070d077210 */ /* 0x000fc80007ffe0ff */
[----:B------:R-:W-:-:S05]  /*14550*/  LEA.HI.X R7, R12, c[0x0][0x454], R7, 0x2, P0 ;  /* 0x000115000c077a11 */ /* 0x000fca00000f1407 */
[----:B------:R1:W-:Y:S02]  /*14560*/  STG.E [R6.64], R4 ;  /* 0x0000000406007986 */ /* 0x0003e4000c101904 */
.L_x_153:
[----:B------:R-:W-:Y:S05]  /*14570*/  BSYNC B0 ;  /* 0x0000000000007941 */ /* 0x000fea0003800000 */
.L_x_152:
[----:B-1----:R-:W1:Y:S01]  /*14580*/  S2R R6, SR_CTAID.X ;  /* 0x0000000000067919 */ /* 0x002e620000002500 */
[----:B------:R-:W-:Y:S01]  /*14590*/  SHF.R.S32.HI R9, RZ, 0x1f, R0 ;  /* 0x0000001fff097819 */ /* 0x000fe20000011400 */
[----:B------:R-:W-:Y:S01]  /*145a0*/  IMAD R7, R11, c[0x0][0x3a0], RZ ;  /* 0x0000e8000b077a24 */ /* 0x000fe200078e02ff */
[----:B------:R-:W-:Y:S01]  /*145b0*/  MOV R8, c[0x0][0x4e8] ;  /* 0x00013a0000087a02 */ /* 0x000fe20000000f00 */
[----:B------:R-:W-:Y:S01]  /*145c0*/  IMAD R2, R2, c[0x0][0x3e8], RZ ;  /* 0x0000fa0002027a24 */ /* 0x000fe200078e02ff */
[----:B------:R-:W-:Y:S01]  /*145d0*/  LEA.HI R4, R9, R0, RZ, 0x3 ;  /* 0x0000000009047211 */ /* 0x000fe200078f18ff */
[----:B------:R-:W-:Y:S01]  /*145e0*/  IMAD R7, R10, c[0x0][0x3a4], R7 ;  /* 0x0000e9000a077a24 */ /* 0x000fe200078e0207 */
[----:B------:R-:W-:Y:S01]  /*145f0*/  ISETP.NE.AND P0, PT, R8, 0x1, PT ;  /* 0x000000010800780c */ /* 0x000fe20003f05270 */
[----:B------:R-:W-:Y:S01]  /*14600*/  IMAD.WIDE.U32 R10, R10, c[0x0][0x3a0], RZ ;  /* 0x0000e8000a0a7a25 */ /* 0x000fe200078e00ff */
[----:B------:R-:W-:Y:S01]  /*14610*/  LOP3.LUT R9, R4, 0xfffffff8, RZ, 0xc0, !PT ;  /* 0xfffffff804097812 */ /* 0x000fe200078ec0ff */
[----:B------:R-:W-:Y:S01]  /*14620*/  BSSY B0, `(.L_x_154) ;  /* 0x0000036000007945 */ /* 0x000fe20003800000 */
[----:B------:R-:W-:Y:S01]  /*14630*/  SHF.R.S32.HI R4, RZ, 0x3, R4 ;  /* 0x00000003ff047819 */ /* 0x000fe20000011404 */
[----:B------:R-:W-:Y:S01]  /*14640*/  IMAD R2, R199, c[0x0][0x3ec], R2 ;  /* 0x0000fb00c7027a24 */ /* 0x000fe200078e0202 */
[----:B------:R-:W-:Y:S01]  /*14650*/  IADD3 R11, R11, R7, RZ ;  /* 0x000000070b0b7210 */ /* 0x000fe20007ffe0ff */
[----:B------:R-:W-:-:S02]  /*14660*/  IMAD.IADD R9, R0, 0x1, -R9 ;  /* 0x0000000100097824 */ /* 0x000fc400078e0a09 */
[----:B-----5:R-:W-:Y:S02]  /*14670*/  IMAD R3, R3, c[0x0][0x4e8], RZ ;  /* 0x00013a0003037a24 */ /* 0x020fe400078e02ff */
[----:B------:R-:W-:Y:S01]  /*14680*/  IMAD.WIDE.U32 R10, R199, c[0x0][0x3e8], R10 ;  /* 0x0000fa00c70a7a25 */ /* 0x000fe200078e000a */
[CC--:B------:R-:W-:Y:S02]  /*14690*/  LEA R7, R9.reuse, R4.reuse, 0x5 ;  /* 0x0000000409077211 */ /* 0x0c0fe400078e28ff */
[----:B------:R-:W-:Y:S02]  /*146a0*/  SHF.L.U32 R9, R9, 0x3, RZ ;  /* 0x0000000309097819 */ /* 0x000fe400000006ff */
[----:B------:R-:W-:Y:S01]  /*146b0*/  IADD3 R11, R2, R11, RZ ;  /* 0x0000000b020b7210 */ /* 0x000fe20007ffe0ff */
[C---:B-1----:R-:W-:Y:S01]  /*146c0*/  IMAD R7, R6.reuse, 0x80, R7 ;  /* 0x0000008006077824 */ /* 0x042fe200078e0207 */
[----:B------:R-:W-:Y:S01]  /*146d0*/  LEA R4, R6, R4, 0x7 ;  /* 0x0000000406047211 */ /* 0x000fe200078e38ff */
[----:B------:R-:W-:Y:S01]  /*146e0*/  IMAD R2, R5, c[0x0][0x3f0], RZ ;  /* 0x0000fc0005027a24 */ /* 0x000fe200078e02ff */
[----:B------:R-:W-:Y:S01]  /*146f0*/  IADD3 R6, R9, 0x40, RZ ;  /* 0x0000004009067810 */ /* 0x000fe20007ffe0ff */
[----:B------:R-:W-:Y:S01]  /*14700*/  @P0 IMAD.HI.U32 R0, R7, c[0x0][0x4ec], RZ ;  /* 0x00013b0007000a27 */ /* 0x000fe200078e00ff */
[----:B------:R-:W-:-:S03]  /*14710*/  MOV R5, R7 ;  /* 0x0000000700057202 */ /* 0x000fc60000000f00 */
[C---:B------:R-:W-:Y:S01]  /*14720*/  IMAD R2, R201.reuse, c[0x0][0x3f4], R2 ;  /* 0x0000fd00c9027a24 */ /* 0x040fe200078e0202 */
[----:B------:R-:W-:Y:S01]  /*14730*/  @P0 SHF.R.U32.HI R5, RZ, c[0x0][0x4f0], R0 ;  /* 0x00013c00ff050a19 */ /* 0x000fe20000011600 */
[----:B------:R-:W-:-:S03]  /*14740*/  IMAD.WIDE.U32 R10, R201, c[0x0][0x3f0], R10 ;  /* 0x0000fc00c90a7a25 */ /* 0x000fc600078e000a */
[--C-:B------:R-:W-:Y:S01]  /*14750*/  SHF.R.S32.HI R8, RZ, 0x1f, R5.reuse ;  /* 0x0000001fff087819 */ /* 0x100fe20000011405 */
[----:B------:R-:W-:Y:S01]  /*14760*/  IMAD.MOV R0, RZ, RZ, -R5 ;  /* 0x000000ffff007224 */ /* 0x000fe200078e0a05 */
[----:B------:R-:W-:-:S03]  /*14770*/  IADD3 R11, R11, R2, RZ ;  /* 0x000000020b0b7210 */ /* 0x000fc60007ffe0ff */
[----:B------:R-:W-:Y:S02]  /*14780*/  IMAD R8, R8, c[0x0][0x3e0], RZ ;  /* 0x0000f80008087a24 */ /* 0x000fe400078e02ff */
[----:B------:R-:W-:Y:S02]  /*14790*/  IMAD R0, R0, c[0x0][0x4e8], R7 ;  /* 0x00013a0000007a24 */ /* 0x000fe400078e0207 */
[----:B------:R-:W-:-:S03]  /*147a0*/  IMAD.WIDE.U32 R10, R5, c[0x0][0x3e0], R10 ;  /* 0x0000f800050a7a25 */ /* 0x000fc600078e000a */
[----:B------:R-:W-:Y:S01]  /*147b0*/  SHF.R.S32.HI R2, RZ, 0x1f, R0 ;  /* 0x0000001fff027819 */ /* 0x000fe20000011400 */
[----:B------:R-:W-:-:S05]  /*147c0*/  IMAD R5, R5, c[0x0][0x3e4], R8 ;  /* 0x0000f90005057a24 */ /* 0x000fca00078e0208 */
[----:B------:R-:W-:Y:S01]  /*147d0*/  IADD3 R11, R11, R5, RZ ;  /* 0x000000050b0b7210 */ /* 0x000fe20007ffe0ff */
[----:B------:R-:W-:-:S04]  /*147e0*/  IMAD R5, R2, c[0x0][0x3d8], RZ ;  /* 0x0000f60002057a24 */ /* 0x000fc800078e02ff */
[C---:B------:R-:W-:Y:S02]  /*147f0*/  IMAD R5, R0.reuse, c[0x0][0x3dc], R5 ;  /* 0x0000f70000057a24 */ /* 0x040fe400078e0205 */
[----:B------:R-:W-:-:S04]  /*14800*/  IMAD.WIDE.U32 R10, R0, c[0x0][0x3d8], R10 ;  /* 0x0000f600000a7a25 */ /* 0x000fc800078e000a */
[----:B------:R-:W-:Y:S01]  /*14810*/  IMAD.IADD R5, R11, 0x1, R5 ;  /* 0x000000010b057824 */ /* 0x000fe200078e0205 */
[----:B------:R-:W-:-:S04]  /*14820*/  LEA R2, P0, R10, c[0x0][0x380], 0x1 ;  /* 0x0000e0000a027a11 */ /* 0x000fc800078008ff */
[----:B------:R-:W-:Y:S02]  /*14830*/  LEA.HI.X R0, R10, c[0x0][0x384], R5, 0x1, P0 ;  /* 0x0000e1000a007a11 */ /* 0x000fe400000f0c05 */
[----:B------:R-:W-:Y:S01]  /*14840*/  ISETP.GE.AND P0, PT, R4, R3, PT ;  /* 0x000000030400720c */ /* 0x000fe20003f06270 */
[----:B------:R1:W2:Y:S01]  /*14850*/  SHFL.IDX PT, R10, R2, RZ, 0x181f ;  /* 0x00181fff020a7589 */ /* 0x0002a200000e0000 */
[----:B------:R-:W-:-:S03]  /*14860*/  IADD3 R5, R9, 0x80, RZ ;  /* 0x0000008009057810 */ /* 0x000fc60007ffe0ff */
[----:B------:R1:W3:Y:S08]  /*14870*/  SHFL.IDX PT, R11, R0, RZ, 0x181f ;  /* 0x00181fff000b7589 */ /* 0x0002f000000e0000 */
        /* <DEDUP_REMOVED lines=16> */
.L_x_155:
[----:B------:R-:W-:Y:S05]  /*14980*/  BSYNC B0 ;  /* 0x0000000000007941 */ /* 0x000fea0003800000 */
.L_x_154:
[----:B------:R-:W-:Y:S01]  /*14990*/  IADD3 R8, R4, 0x20, RZ ;  /* 0x0000002004087810 */ /* 0x000fe20007ffe0ff */
[----:B--23--:R2:W3:Y:S01]  /*149a0*/  SHFL.IDX PT, R11, R0, 0x1, 0x181f ;  /* 0x00381f00000b7f89 */ /* 0x00c4e200000e0000 */
        /* <DEDUP_REMOVED lines=14> */
[----:B------:R3:W-:Y:S01]  /*14a90*/  @!P2 ST.E.128 [R12.64], RZ ;  /* 0x000000ff0c00a985 */ /* 0x0007e2000c101d04 */
[----:B------:R-:W-:-:S04]  /*14aa0*/  @!P1 IMAD.WIDE R14, R8, 0x2, R10 ;  /* 0x00000002080e9825 */ /* 0x000fc800078e020a */
[----:B------:R-:W-:Y:S01]  /*14ab0*/  @!P0 IMAD.WIDE R10, R7, 0x2, R10 ;  /* 0x00000002070a8825 */ /* 0x000fe200078e020a */
[----:B------:R3:W-:Y:S04]  /*14ac0*/  @!P1 ST.E.128 [R14.64], RZ ;  /* 0x000000ff0e009985 */ /* 0x0007e8000c101d04 */
[----:B------:R3:W-:Y:S02]  /*14ad0*/  @!P0 ST.E.128 [R10.64], RZ ;  /* 0x000000ff0a008985 */ /* 0x0007e4000c101d04 */
.L_x_157:
[----:B------:R-:W-:Y:S05]  /*14ae0*/  BSYNC B0 ;  /* 0x0000000000007941 */ /* 0x000fea0003800000 */
.L_x_156:
[----:B------:R-:W-:Y:S01]  /*14af0*/  IADD3 R8, R4, 0x40, RZ ;  /* 0x0000004004087810 */ /* 0x000fe20007ffe0ff */
[----:B---3--:R3:W1:Y:S01]  /*14b00*/  SHFL.IDX PT, R11, R0, 0x2, 0x181f ;  /* 0x00581f00000b7f89 */ /* 0x00866200000e0000 */
        /* <DEDUP_REMOVED lines=14> */
[----:B------:R1:W-:Y:S01]  /*14bf0*/  @!P2 ST.E.128 [R12.64], RZ ;  /* 0x000000ff0c00a985 */ /* 0x0003e2000c101d04 */
[----:B------:R-:W-:-:S04]  /*14c00*/  @!P1 IMAD.WIDE R14, R8, 0x2, R10 ;  /* 0x00000002080e9825 */ /* 0x000fc800078e020a */
[----:B------:R-:W-:Y:S01]  /*14c10*/  @!P0 IMAD.WIDE R10, R7, 0x2, R10 ;  /* 0x00000002070a8825 */ /* 0x000fe200078e020a */
[----:B------:R1:W-:Y:S04]  /*14c20*/  @!P1 ST.E.128 [R14.64], RZ ;  /* 0x000000ff0e009985 */ /* 0x0003e8000c101d04 */
[----:B------:R1:W-:Y:S02]  /*14c30*/  @!P0 ST.E.128 [R10.64], RZ ;  /* 0x000000ff0a008985 */ /* 0x0003e4000c101d04 */
.L_x_159:
[----:B------:R-:W-:Y:S05]  /*14c40*/  BSYNC B0 ;  /* 0x0000000000007941 */ /* 0x000fea0003800000 */
.L_x_158:
        /* <DEDUP_REMOVED lines=12> */
[----:B-1-3--:R-:W-:-:S05]  /*14d10*/  @!P0 IMAD.WIDE R2, R3, 0x2, R10 ;  /* 0x0000000203028825 */ /* 0x00afca00078e020a */
        /* <DEDUP_REMOVED lines=9> */
.L_x_160:
        /* <DEDUP_REMOVED lines=13> */
.L_x_1699:


//--------------------- .text._ZN7cutlass13device_kernelIN5flash19enable_sm80_to_sm89INS1_16FlashAttnFwdSm80INS1_25CollectiveMainloopFwdSm80ILi8ELi1ELb0EN4cute5tupleIJNS5_1CILi128EEENS7_ILi64EEENS7_ILi192EEEEEELi192ENS_10bfloat16_tEfNS_4arch4Sm80ELb0ELb1ELb0ELb0ELb1ELb0ELb1ELb0EEENS1_21CollectiveEpilogueFwdINS6_IJS8_SA_S9_EEENS6_IJNS7_ILi1EEESI_SI_EEESC_SE_Li256ELb0ELb1ELb0ELb0EEENS1_19SingleTileSchedulerILb0ELb0ELb1ELi128EEEEEEEEEvNT_6ParamsE --------------------------
	.section	.text._ZN7cutlass13device_kernelIN5flash19enable_sm80_to_sm89INS1_16FlashAttnFwdSm80INS1_25CollectiveMainloopFwdSm80ILi8ELi1ELb0EN4cute5tupleIJNS5_1CILi128EEENS7_ILi64EEENS7_ILi192EEEEEELi192ENS_10bfloat16_tEfNS_4arch4Sm80ELb0ELb1ELb0ELb0ELb1ELb0ELb1ELb0EEENS1_21CollectiveEpilogueFwdINS6_IJS8_SA_S9_EEENS6_IJNS7_ILi1EEESI_SI_EEESC_SE_Li256ELb0ELb1ELb0ELb0EEENS1_19SingleTileSchedulerILb0ELb0ELb1ELi128EEEEEEEEEvNT_6ParamsE,"ax",@progbits
	.sectioninfo	@"SHI_REGISTERS=237"
	.align	128
.text._ZN7cutlass13device_kernelIN5flash19enable_sm80_to_sm89INS1_16FlashAttnFwdSm80INS1_25CollectiveMainloopFwdSm80ILi8ELi1ELb0EN4cute5tupleIJNS5_1CILi128EEENS7_ILi64EEENS7_ILi192EEEEEELi192ENS_10bfloat16_tEfNS_4arch4Sm80ELb0ELb1ELb0ELb0ELb1ELb0ELb1ELb0EEENS1_21CollectiveEpilogueFwdINS6_IJS8_SA_S9_EEENS6_IJNS7_ILi1EEESI_SI_EEESC_SE_Li256ELb0ELb1ELb0ELb0EEENS1_19SingleTileSchedulerILb0ELb0ELb1ELi128EEEEEEEEEvNT_6ParamsE:
        .type           _ZN7cutlass13device_kernelIN5flash19enable_sm80_to_sm89INS1_16FlashAttnFwdSm80INS1_25CollectiveMainloopFwdSm80ILi8ELi1ELb0EN4cute5tupleIJNS5_1CILi128EEENS7_ILi64EEENS7_ILi192EEEEEELi192ENS_10bfloat16_tEfNS_4arch4Sm80ELb0ELb1ELb0ELb0ELb1ELb0ELb1ELb0EEENS1_21CollectiveEpilogueFwdINS6_IJS8_SA_S9_EEENS6_IJNS7_ILi1EEESI_SI_EEESC_SE_Li256ELb0ELb1ELb0ELb0EEENS1_19SingleTileSchedulerILb0ELb0ELb1ELi128EEEEEEEEEvNT_6ParamsE,@function
        .size           _ZN7cutlass13device_kernelIN5flash19enable_sm80_to_sm89INS1_16FlashAttnFwdSm80INS1_25CollectiveMainloopFwdSm80ILi8ELi1ELb0EN4cute5tupleIJNS5_1CILi128EEENS7_ILi64EEENS7_ILi192EEEEEELi192ENS_10bfloat16_tEfNS_4arch4Sm80ELb0ELb1ELb0ELb0ELb1ELb0ELb1ELb0EEENS1_21CollectiveEpilogueFwdINS6_IJS8_SA_S9_EEENS6_IJNS7_ILi1EEESI_SI_EEESC_SE_Li256ELb0ELb1ELb0ELb0EEENS1_19SingleTileSchedulerILb0ELb0ELb1ELi128EEEEEEEEEvNT_6ParamsE,(.L_x_1700 - _ZN7cutlass13device_kernelIN5flash19enable_sm80_to_sm89INS1_16FlashAttnFwdSm80INS1_25CollectiveMainloopFwdSm80ILi8ELi1ELb0EN4cute5tupleIJNS5_1CILi128EEENS7_ILi64EEENS7_ILi192EEEEEELi192ENS_10bfloat16_tEfNS_4arch4Sm80ELb0ELb1ELb0ELb0ELb1ELb0ELb1ELb0EEENS1_21CollectiveEpilogueFwdINS6_IJS8_SA_S9_EEENS6_IJNS7_ILi1EEESI_SI_EEESC_SE_Li256ELb0ELb1ELb0ELb0EEENS1_19SingleTileSchedulerILb0ELb0ELb1ELi128EEEEEEEEEvNT_6ParamsE)
        .other          _ZN7cutlass13device_kernelIN5flash19enable_sm80_to_sm89INS1_16FlashAttnFwdSm80INS1_25CollectiveMainloopFwdSm80ILi8ELi1ELb0EN4cute5tupleIJNS5_1CILi128EEENS7_ILi64EEENS7_ILi192EEEEEELi192ENS_10bfloat16_tEfNS_4arch4Sm80ELb0ELb1ELb0ELb0ELb1ELb0ELb1ELb0EEENS1_21CollectiveEpilogueFwdINS6_IJS8_SA_S9_EEENS6_IJNS7_ILi1EEESI_SI_EEESC_SE_Li256ELb0ELb1ELb0ELb0EEENS1_19SingleTileSchedulerILb0ELb0ELb1ELi128EEEEEEEEEvNT_6ParamsE,@"STO_CUDA_ENTRY STV_DEFAULT"
_ZN7cutlass13device_kernelIN5flash19enable_sm80_to_sm89INS1_16FlashAttnFwdSm80INS1_25CollectiveMainloopFwdSm80ILi8ELi1ELb0EN4cute5tupleIJNS5_1CILi128EEENS7_ILi64EEENS7_ILi192EEEEEELi192ENS_10bfloat16_tEfNS_4arch4Sm80ELb0ELb1ELb0ELb0ELb1ELb0ELb1ELb0EEENS1_21CollectiveEpilogueFwdINS6_IJS8_SA_S9_EEENS6_IJNS7_ILi1EEESI_SI_EEESC_SE_Li256ELb0ELb1ELb0ELb0EEENS1_19SingleTileSchedulerILb0ELb0ELb1ELi128EEEEEEEEEvNT_6ParamsE:
        /* <DEDUP_REMOVED lines=8> */
[----:B------:R-:W-:-:S04]  /*0080*/  ULDC.64 UR22, c[0x0][0x118] ;  /* 0x0000460000167ab9 */ /* 0x000fc80000000a00 */
[----:B------:R-:W-:-:S05]  /*0090*/  PLOP3.LUT P0, PT, PT, PT, UP0, 0x80, 0x0 ;  /* 0x000000000000781c */ /* 0x000fca0003f0f008 */
[----:B------:R-:W-:Y:S02]  /*00a0*/  @UP0 UMOV UR4, 0x4 ;  /* 0x0000000400040882 */ /* 0x000fe40000000000 */
[----:B------:R-:W-:-:S06]  /*00b0*/  @UP0 UIMAD.WIDE UR4, UR6, UR4, UR8 ;  /* 0x00000004060402a5 */ /* 0x000fcc000f8e0208 */
[----:B------:R-:W-:Y:S02]  /*00c0*/  IMAD.U32 R2, RZ, RZ, UR4 ;  /* 0x00000004ff027e24 */ /* 0x000fe4000f8e00ff */
[----:B------:R-:W-:Y:S01]  /*00d0*/  IMAD.U32 R3, RZ, RZ, UR5 ;  /* 0x00000005ff037e24 */ /* 0x000fe2000f8e00ff */
[----:B------:R-:W1:Y:S01]  /*00e0*/  S2UR UR25, SR_CTAID.X ;  /* 0x00000000001979c3 */ /* 0x000e620000002500 */
[----:B------:R-:W-:Y:S02]  /*00f0*/  ULDC UR9, c[0x0][0x2c4] ;  /* 0x0000b10000097ab9 */ /* 0x000fe40000000800 */
[----:B------:R-:W-:Y:S01]  /*0100*/  ULDC.64 UR4, c[0x0][0x2c8] ;  /* 0x0000b20000047ab9 */ /* 0x000fe20000000a00 */
[----:B------:R-:W2:Y:S01]  /*0110*/  @P0 LDG.E R2, [R2.64] ;  /* 0x0000001602020981 */ /* 0x000ea2000c1e1900 */
[----:B------:R-:W-:Y:S02]  /*0120*/  UISETP.NE.AND UP2, UPT, UR9, 0x1, UPT ;  /* 0x000000010900788c */ /* 0x000fe4000bf45270 */
[----:B------:R-:W-:Y:S01]  /*0130*/  ULDC UR20, c[0x0][0x2ac] ;  /* 0x0000ab0000147ab9 */ /* 0x000fe20000000800 */
[----:B------:R-:W3:Y:S01]  /*0140*/  S2UR UR11, SR_CTAID.Y ;  /* 0x00000000000b79c3 */ /* 0x000ee20000002600 */
[----:B------:R-:W4:Y:S01]  /*0150*/  S2R R88, SR_TID.X ;  /* 0x0000000000587919 */ /* 0x000f220000002100 */
[----:B------:R-:W-:-:S02]  /*0160*/  ULDC UR10, c[0x0][0x1d0] ;  /* 0x00007400000a7ab9 */ /* 0x000fc40000000800 */
[----:B------:R-:W-:Y:S02]  /*0170*/  UIMAD UR10, UR20, UR10, URZ ;  /* 0x0000000a140a72a4 */ /* 0x000fe4000f8e023f */
[----:B------:R-:W-:Y:S02]  /*0180*/  ULDC UR8, c[0x0][0x168] ;  /* 0x00005a0000087ab9 */ /* 0x000fe40000000800 */
[----:B-1----:R-:W-:-:S04]  /*0190*/  USHF.L.U32 UR25, UR25, 0x7, URZ ;  /* 0x0000000719197899 */ /* 0x002fc8000800063f */
[----:B------:R-:W-:Y:S02]  /*01a0*/  @UP2 UIADD3 UR12, UR25, 0x7f, URZ ;  /* 0x0000007f190c2890 */ /* 0x000fe4000fffe03f */
[----:B------:R-:W-:Y:S02]  /*01b0*/  UIADD3 UR7, UR25, 0x7f, URZ ;  /* 0x0000007f19077890 */ /* 0x000fe4000fffe03f */
[----:B------:R-:W-:-:S04]  /*01c0*/  UIMAD.WIDE.U32 UR12, UR12, UR4, URZ ;  /* 0x000000040c0c72a5 */ /* 0x000fc8000f8e003f */
[----:B------:R-:W-:-:S03]  /*01d0*/  @UP2 USHF.R.U32.HI UR7, URZ, UR5, UR13 ;  /* 0x000000053f072299 */ /* 0x000fc6000801160d */
[----:B------:R-:W-:Y:S02]  /*01e0*/  UMOV UR12, 0x1 ;  /* 0x00000001000c7882 */ /* 0x000fe40000000000 */
[----:B------:R-:W-:Y:S02]  /*01f0*/  ULDC.64 UR4, c[0x0][0x328] ;  /* 0x0000ca0000047ab9 */ /* 0x000fe40000000a00 */
[----:B------:R-:W-:Y:S02]  /*0200*/  UISETP.LE.AND UP1, UPT, UR12, UR5, UPT ;  /* 0x000000050c00728c */ /* 0x000fe4000bf23270 */
[----:B------:R-:W-:Y:S02]  /*0210*/  UMOV UR13, URZ ;  /* 0x0000003f000d7c82 */ /* 0x000fe40008000000 */
[----:B------:R-:W-:-:S04]  /*0220*/  UIADD3 UR8, UR10, -UR8, UR12 ;  /* 0x800000080a087290 */ /* 0x000fc8000fffe00c */
[----:B------:R-:W-:Y:S02]  /*0230*/  UIADD3 UR5, UR8, UR7, URZ ;  /* 0x0000000708057290 */ /* 0x000fe4000fffe03f */
[----:B---3--:R-:W-:Y:S02]  /*0240*/  USHF.R.S32.HI UR8, URZ, 0x1f, UR11 ;  /* 0x0000001f3f087899 */ /* 0x008fe4000801140b */
[----:B------:R-:W-:Y:S01]  /*0250*/  UIADD3 UR7, UR5, UR4, URZ ;  /* 0x0000000405077290 */ /* 0x000fe2000fffe03f */
[----:B--2---:R1:W2:Y:S01]  /*0260*/  @P0 R2UR UR13, R2 ;  /* 0x00000000020d03c2 */ /* 0x0042a200000e0000 */
[----:B------:R-:W-:-:S13]  /*0270*/  PLOP3.LUT P0, PT, PT, PT, UP1, 0x40, 0x0 ;  /* 0x000000000000781c */ /* 0x000fda0003f0e818 */
[----:B------:R-:W-:Y:S05]  /*0280*/  @P0 BRA `(.L_x_161) ;  /* 0x0000016000000947 */ /* 0x000fea0003800000 */
[----:B----4-:R-:W-:Y:S01]  /*0290*/  ISETP.LT.AND P0, PT, RZ, UR5, PT ;  /* 0x00000005ff007c0c */ /* 0x010fe2000bf01270 */
[----:B------:R-:W-:-:S12]  /*02a0*/  UIADD3 UR14, UR5, -0x1, URZ ;  /* 0xffffffff050e7890 */ /* 0x000fd8000fffe03f */
[----:B------:R-:W-:Y:S05]  /*02b0*/  @P0 BRA `(.L_x_162) ;  /* 0x0000009000000947 */ /* 0x000fea0003800000 */
[----:B------:R-:W-:Y:S02]  /*02c0*/  ULDC UR4, c[0x0][0x32c] ;  /* 0x0000cb0000047ab9 */ /* 0x000fe40000000800 */
[----:B------:R-:W-:Y:S02]  /*02d0*/  UISETP.NE.AND UP0, UPT, UR12, UR4, UPT ;  /* 0x000000040c00728c */ /* 0x000fe4000bf05270 */
[----:B------:R-:W-:-:S03]  /*02e0*/  UIADD3 UR14, -UR5, URZ, URZ ;  /* 0x0000003f050e7290 */ /* 0x000fc6000fffe13f */
[----:B------:R-:W-:Y:S02]  /*02f0*/  ULDC.64 UR4, c[0x0][0x330] ;  /* 0x0000cc0000047ab9 */ /* 0x000fe40000000a00 */
[----:B------:R-:W-:-:S07]  /*0300*/  UIMAD.WIDE.U32 UR16, UR14, UR4, URZ ;  /* 0x000000040e1072a5 */ /* 0x000fce000f8e003f */
[----:B------:R-:W-:Y:S02]  /*0310*/  @UP0 UMOV UR15, UR17 ;  /* 0x00000011000f0c82 */ /* 0x000fe40008000000 */
[----:B------:R-:W-:-:S04]  /*0320*/  @UP0 USHF.R.U32.HI UR14, URZ, UR5, UR15 ;  /* 0x000000053f0e0299 */ /* 0x000fc8000801160f */
[----:B------:R-:W-:Y:S01]  /*0330*/  ULOP3.LUT UR14, URZ, UR14, URZ, 0x33, !UPT ;  /* 0x0000000e3f0e7292 */ /* 0x000fe2000f8e333f */
[----:B------:R-:W-:Y:S05]  /*0340*/  BRA `(.L_x_163) ;  /* 0x0000006000007947 */ /* 0x000fea0003800000 */
.L_x_162:
[----:B------:R-:W-:Y:S02]  /*0350*/  ULDC UR4, c[0x0][0x32c] ;  /* 0x0000cb0000047ab9 */ /* 0x000fe40000000800 */
[----:B------:R-:W-:-:S03]  /*0360*/  UISETP.NE.AND UP0, UPT, UR12, UR4, UPT ;  /* 0x000000040c00728c */ /* 0x000fc6000bf05270 */
[----:B------:R-:W-:Y:S02]  /*0370*/  ULDC.64 UR4, c[0x0][0x330] ;  /* 0x0000cc0000047ab9 */ /* 0x000fe40000000a00 */
[----:B------:R-:W-:-:S07]  /*0380*/  UIMAD.WIDE.U32 UR16, UR14, UR4, URZ ;  /* 0x000000040e1072a5 */ /* 0x000fce000f8e003f */
[----:B------:R-:W-:Y:S02]  /*0390*/  @UP0 UMOV UR15, UR17 ;  /* 0x00000011000f0c82 */ /* 0x000fe40008000000 */
[----:B------:R-:W-:Y:S02]  /*03a0*/  @UP0 USHF.R.U32.HI UR14, URZ, UR5, UR15 ;  /* 0x000000053f0e0299 */ /* 0x000fe4000801160f */
.L_x_163:
[----:B------:R-:W-:Y:S02]  /*03b0*/  ULDC UR4, c[0x0][0x32c] ;  /* 0x0000cb0000047ab9 */ /* 0x000fe40000000800 */
[----:B------:R-:W-:-:S04]  /*03c0*/  UIMAD UR4, UR14, UR4, UR4 ;  /* 0x000000040e0472a4 */ /* 0x000fc8000f8e0204 */
[----:B------:R-:W-:-:S04]  /*03d0*/  UISETP.LT.AND UP0, UPT, UR7, UR4, UPT ;  /* 0x000000040700728c */ /* 0x000fc8000bf01270 */
[----:B------:R-:W-:Y:S02]  /*03e0*/  USEL UR7, UR7, UR4, UP0 ;  /* 0x0000000407077287 */ /* 0x000fe40008000000 */
.L_x_161:
[----:B----4-:R-:W-:Y:S01]  /*03f0*/  UIADD3 UR12, UR10, 0x3f, URZ ;  /* 0x0000003f0a0c7890 */ /* 0x010fe2000fffe03f */
[----:B------:R-:W-:Y:S01]  /*0400*/  PLOP3.LUT P0, PT, PT, PT, UP1, 0x40, 0x0 ;  /* 0x000000000000781c */ /* 0x000fe20003f0e818 */
[----:B------:R-:W-:Y:S02]  /*0410*/  UIADD3 UR14, UR7, 0x3f, URZ ;  /* 0x0000003f070e7890 */ /* 0x000fe4000fffe03f */
[----:B------:R-:W-:Y:S02]  /*0420*/  ULDC.64 UR4, c[0x0][0x2c8] ;  /* 0x0000b20000047ab9 */ /* 0x000fe40000000a00 */
[----:B------:R-:W-:Y:S02]  /*0430*/  UIMAD.WIDE.U32 UR16, UR25, UR4, URZ ;  /* 0x00000004191072a5 */ /* 0x000fe4000f8e003f */
[----:B------:R-:W-:Y:S02]  /*0440*/  USHF.R.S32.HI UR15, URZ, 0x1f, UR12 ;  /* 0x0000001f3f0f7899 */ /* 0x000fe4000801140c */
[----:B------:R-:W-:-:S02]  /*0450*/  USHF.R.S32.HI UR7, URZ, 0x1f, UR14 ;  /* 0x0000001f3f077899 */ /* 0x000fc4000801140e */
[----:B------:R-:W-:Y:S02]  /*0460*/  UMOV UR4, UR25 ;  /* 0x0000001900047c82 */ /* 0x000fe40008000000 */
[----:B------:R-:W-:Y:S02]  /*0470*/  @UP2 USHF.R.U32.HI UR4, URZ, UR5, UR17 ;  /* 0x000000053f042299 */ /* 0x000fe40008011611 */
[----:B------:R-:W-:Y:S02]  /*0480*/  ULEA.HI UR5, UR15, UR12, URZ, 0x6 ;  /* 0x0000000c0f057291 */ /* 0x000fe4000f8f303f */
[----:B------:R-:W-:Y:S02]  /*0490*/  ULEA.HI UR21, UR7, UR14, URZ, 0x6 ;  /* 0x0000000e07157291 */ /* 0x000fe4000f8f303f */
[----:B------:R-:W-:Y:S02]  /*04a0*/  ULDC UR24, c[0x0][0x168] ;  /* 0x00005a0000187ab9 */ /* 0x000fe40000000800 */
[----:B------:R-:W-:-:S02]  /*04b0*/  USHF.R.S32.HI UR5, URZ, 0x6, UR5 ;  /* 0x000000063f057899 */ /* 0x000fc40008011405 */
[----:B------:R-:W-:Y:S02]  /*04c0*/  USHF.R.S32.HI UR21, URZ, 0x6, UR21 ;  /* 0x000000063f157899 */ /* 0x000fe40008011415 */
[----:B------:R-:W-:Y:S02]  /*04d0*/  UIADD3 UR24, UR10, -UR24, URZ ;  /* 0x800000180a187290 */ /* 0x000fe4000fffe03f */
[----:B------:R-:W-:Y:S02]  /*04e0*/  UISETP.LT.AND UP0, UPT, UR5, UR21, UPT ;  /* 0x000000150500728c */ /* 0x000fe4000bf01270 */
[----:B------:R-:W-:Y:S02]  /*04f0*/  UIADD3 UR4, UR24, UR4, URZ ;  /* 0x0000000418047290 */ /* 0x000fe4000fffe03f */
[----:B------:R-:W-:Y:S02]  /*0500*/  ULDC UR7, c[0x0][0x324] ;  /* 0x0000c90000077ab9 */ /* 0x000fe40000000800 */
[----:B------:R-:W-:-:S02]  /*0510*/  USEL UR21, UR5, UR21, UP0 ;  /* 0x0000001505157287 */ /* 0x000fc40008000000 */
[----:B------:R-:W-:Y:S01]  /*0520*/  UIADD3 UR7, UR4, -UR7, URZ ;  /* 0x8000000704077290 */ /* 0x000fe2000fffe03f */
[----:B------:R-:W-:Y:S05]  /*0530*/  @P0 BRA `(.L_x_164) ;  /* 0x0000015000000947 */ /* 0x000fea0003800000 */
[----:B------:R-:W-:Y:S02]  /*0540*/  UMOV UR12, UR4 ;  /* 0x00000004000c7c82 */ /* 0x000fe40008000000 */
[----:B------:R-:W-:-:S06]  /*0550*/  UISETP.GT.AND UP0, UPT, UR12, -0x1, UPT ;  /* 0xffffffff0c00788c */ /* 0x000fcc000bf04270 */
[----:B------:R-:W-:-:S13]  /*0560*/  PLOP3.LUT P0, PT, PT, PT, UP0, 0x80, 0x0 ;  /* 0x000000000000781c */ /* 0x000fda0003f0f008 */
[----:B------:R-:W-:Y:S05]  /*0570*/  @P0 BRA `(.L_x_165) ;  /* 0x0000008000000947 */ /* 0x000fea0003800000 */
[----:B------:R-:W-:Y:S02]  /*0580*/  ULDC UR4, c[0x0][0x32c] ;  /* 0x0000cb0000047ab9 */ /* 0x000fe40000000800 */
[----:B------:R-:W-:Y:S02]  /*0590*/  UISETP.NE.AND UP0, UPT, UR4, 0x1, UPT ;  /* 0x000000010400788c */ /* 0x000fe4000bf05270 */
[----:B------:R-:W-:Y:S02]  /*05a0*/  ULOP3.LUT UR12, URZ, UR12, URZ, 0x33, !UPT ;  /* 0x0000000c3f0c7292 */ /* 0x000fe4000f8e333f */
[----:B------:R-:W-:Y:S02]  /*05b0*/  ULDC.64 UR4, c[0x0][0x330] ;  /* 0x0000cc0000047ab9 */ /* 0x000fe40000000a00 */
[----:B------:R-:W-:-:S05]  /*05c0*/  UIMAD.WIDE.U32 UR14, UR12, UR4, URZ ;  /* 0x000000040c0e72a5 */ /* 0x000fca000f8e003f */
[----:B------:R-:W-:-:S04]  /*05d0*/  @UP0 USHF.R.U32.HI UR12, URZ, UR5, UR15 ;  /* 0x000000053f0c0299 */ /* 0x000fc8000801160f */
[----:B------:R-:W-:Y:S01]  /*05e0*/  ULOP3.LUT UR12, URZ, UR12, URZ, 0x33, !UPT ;  /* 0x0000000c3f0c7292 */ /* 0x000fe2000f8e333f */
[----:B------:R-:W-:Y:S05]  /*05f0*/  BRA `(.L_x_166) ;  /* 0x0000005000007947 */ /* 0x000fea0003800000 */
.L_x_165:
[----:B------:R-:W-:Y:S02]  /*0600*/  ULDC UR4, c[0x0][0x32c] ;  /* 0x0000cb0000047ab9 */ /* 0x000fe40000000800 */
[----:B------:R-:W-:-:S03]  /*0610*/  UISETP.NE.AND UP0, UPT, UR4, 0x1, UPT ;  /* 0x000000010400788c */ /* 0x000fc6000bf05270 */
[----:B------:R-:W-:Y:S02]  /*0620*/  ULDC.64 UR4, c[0x0][0x330] ;  /* 0x0000cc0000047ab9 */ /* 0x000fe40000000a00 */
[----:B------:R-:W-:-:S06]  /*0630*/  UIMAD.WIDE.U32 UR14, UR12, UR4, URZ ;  /* 0x000000040c0e72a5 */ /* 0x000fcc000f8e003f */
[----:B------:R-:W-:Y:S02]  /*0640*/  @UP0 USHF.R.U32.HI UR12, URZ, UR5, UR15 ;  /* 0x000000053f0c0299 */ /* 0x000fe4000801160f */
.L_x_166:
[----:B------:R-:W-:Y:S02]  /*0650*/  ULDC UR4, c[0x0][0x32c] ;  /* 0x0000cb0000047ab9 */ /* 0x000fe40000000800 */
[----:B------:R-:W-:-:S04]  /*0660*/  UIMAD UR4, UR12, UR4, URZ ;  /* 0x000000040c0472a4 */ /* 0x000fc8000f8e023f */
[----:B------:R-:W-:-:S04]  /*0670*/  UISETP.LT.AND UP0, UPT, UR7, UR4, UPT ;  /* 0x000000040700728c */ /* 0x000fc8000bf01270 */
[----:B------:R-:W-:-:S04]  /*0680*/  USEL UR7, UR7, UR4, !UP0 ;  /* 0x0000000407077287 */ /* 0x000fc8000c000000 */
.L_x_164:
[----:B------:R-:W-:Y:S01]  /*0690*/  USHF.R.S32.HI UR4, URZ, 0x1f, UR7 ;  /* 0x0000001f3f047899 */ /* 0x000fe20008011407 */
[----:B------:R-:W-:Y:S01]  /*06a0*/  PLOP3.LUT P2, PT, PT, PT, PT, 0x80, 0x0 ;  /* 0x000000000000781c */ /* 0x000fe20003f4f070 */
[----:B------:R-:W-:Y:S01]  /*06b0*/  CS2R R98, SRZ ;  /* 0x0000000000627805 */ /* 0x000fe2000001ff00 */
[----:B------:R-:W-:Y:S01]  /*06c0*/  IMAD.MOV.U32 R5, RZ, RZ, RZ ;  /* 0x000000ffff057224 */ /* 0x000fe200078e00ff */
[----:B------:R-:W-:Y:S01]  /*06d0*/  ULEA.HI UR7, UR4, UR7, URZ, 0x6 ;  /* 0x0000000704077291 */ /* 0x000fe2000f8f303f */
[----:B------:R-:W-:Y:S01]  /*06e0*/  IMAD.MOV.U32 R96, RZ, RZ, RZ ;  /* 0x000000ffff607224 */ /* 0x000fe200078e00ff */
[----:B------:R-:W-:Y:S01]  /*06f0*/  CS2R R94, SRZ ;  /* 0x00000000005e7805 */ /* 0x000fe2000001ff00 */
[----:B------:R-:W-:Y:S01]  /*0700*/  CS2R R92, SRZ ;  /* 0x00000000005c7805 */ /* 0x000fe2000001ff00 */
[----:B------:R-:W-:Y:S01]  /*0710*/  USHF.R.S32.HI UR7, URZ, 0x6, UR7 ;  /* 0x000000063f077899 */ /* 0x000fe20008011407 */
[----:B------:R-:W-:Y:S01]  /*0720*/  CS2R R90, SRZ ;  /* 0x00000000005a7805 */ /* 0x000fe2000001ff00 */
[----:B------:R-:W-:Y:S01]  /*0730*/  MOV R89, RZ ;  /* 0x000000ff00597202 */ /* 0x000fe20000000f00 */
[----:B------:R-:W-:Y:S01]  /*0740*/  CS2R R6, SRZ ;  /* 0x0000000000067805 */ /* 0x000fe2000001ff00 */
[----:B------:R-:W-:Y:S01]  /*0750*/  UISETP.LT.AND UP0, UPT, URZ, UR7, UPT ;  /* 0x000000073f00728c */ /* 0x000fe2000bf01270 */
[----:B------:R-:W-:Y:S01]  /*0760*/  CS2R R86, SRZ ;  /* 0x0000000000567805 */ /* 0x000fe2000001ff00 */
[----:B------:R-:W-:Y:S01]  /*0770*/  CS2R R84, SRZ ;  /* 0x0000000000547805 */ /* 0x000fe2000001ff00 */
[----:B------:R-:W-:Y:S01]  /*0780*/  CS2R R82, SRZ ;  /* 0x0000000000527805 */ /* 0x000fe2000001ff00 */
[----:B------:R-:W-:Y:S01]  /*0790*/  USEL UR7, URZ, UR7, !UP0 ;  /* 0x000000073f077287 */ /* 0x000fe2000c000000 */
[----:B------:R-:W-:Y:S01]  /*07a0*/  CS2R R80, SRZ ;  /* 0x0000000000507805 */ /* 0x000fe2000001ff00 */
[----:B------:R-:W-:Y:S01]  /*07b0*/  CS2R R78, SRZ ;  /* 0x00000000004e7805 */ /* 0x000fe2000001ff00 */
[----:B------:R-:W-:Y:S01]  /*07c0*/  CS2R R76, SRZ ;  /* 0x00000000004c7805 */ /* 0x000fe2000001ff00 */
[----:B------:R-:W-:Y:S01]  /*07d0*/  UISETP.GT.AND UP0, UPT, UR21, UR7, UPT ;  /* 0x000000071500728c */ /* 0x000fe2000bf04270 */
[----:B------:R-:W-:Y:S01]  /*07e0*/  CS2R R74, SRZ ;  /* 0x00000000004a7805 */ /* 0x000fe2000001ff00 */
[----:B------:R-:W-:Y:S01]  /*07f0*/  CS2R R72, SRZ ;  /* 0x0000000000487805 */ /* 0x000fe2000001ff00 */
[----:B------:R-:W-:Y:S01]  /*0800*/  CS2R R70, SRZ ;  /* 0x0000000000467805 */ /* 0x000fe2000001ff00 */
[----:B------:R-:W-:Y:S01]  /*0810*/  CS2R R68, SRZ ;  /* 0x0000000000447805 */ /* 0x000fe2000001ff00 */
[----:B------:R-:W-:Y:S01]  /*0820*/  CS2R R66, SRZ ;  /* 0x0000000000427805 */ /* 0x000fe2000001ff00 */
[----:B------:R-:W-:Y:S01]  /*0830*/  PLOP3.LUT P0, PT, PT, PT, UP0, 0x80, 0x0 ;  /* 0x000000000000781c */ /* 0x000fe20003f0f008 */
        /* <DEDUP_REMOVED lines=33> */
[----:B------:R-:W-:Y:S02]  /*0a50*/  ULDC.64 UR4, c[0x0][0x340] ;  /* 0x0000d00000047ab9 */ /* 0x000fe40000000a00 */
[----:B------:R-:W-:-:S02]  /*0a60*/  UISETP.NE.U32.AND UP0, UPT, URZ, UR4, UPT ;  /* 0x000000043f00728c */ /* 0x000fc4000bf05070 */
[----:B------:R-:W-:Y:S02]  /*0a70*/  ULDC.64 UR14, c[0x0][0x340] ;  /* 0x0000d000000e7ab9 */ /* 0x000fe40000000a00 */
[----:B------:R-:W-:-:S06]  /*0a80*/  UISETP.NE.AND.EX UP0, UPT, URZ, UR5, UPT, UP0 ;  /* 0x000000053f00728c */ /* 0x000fcc000bf05300 */
[----:B------:R-:W-:-:S05]  /*0a90*/  PLOP3.LUT P0, PT, PT, PT, UP0, 0x80, 0x0 ;  /* 0x000000000000781c */ /* 0x000fca0003f0f008 */
[----:B------:R-:W-:Y:S02]  /*0aa0*/  @UP0 UMOV UR4, 0x4 ;  /* 0x0000000400040882 */ /* 0x000fe40000000000 */
[----:B------:R-:W-:-:S06]  /*0ab0*/  @UP0 UIMAD.WIDE UR4, UR6, UR4, UR14 ;  /* 0x00000004060402a5 */ /* 0x000fcc000f8e020e */
[----:B------:R-:W-:Y:S02]  /*0ac0*/  IMAD.U32 R14, RZ, RZ, UR4 ;  /* 0x00000004ff0e7e24 */ /* 0x000fe4000f8e00ff */
[----:B------:R-:W-:Y:S01]  /*0ad0*/  IMAD.U32 R15, RZ, RZ, UR5 ;  /* 0x00000005ff0f7e24 */ /* 0x000fe2000f8e00ff */
[----:B------:R-:W-:Y:S01]  /*0ae0*/  SHF.R.S32.HI R91, RZ, 0x1f, R88 ;  /* 0x0000001fff5b7819 */ /* 0x000fe20000011458 */
[----:B------:R-:W-:-:S03]  /*0af0*/  ULDC.64 UR4, c[0x0][0x1b8] ;  /* 0x00006e0000047ab9 */ /* 0x000fc60000000a00 */
[----:B------:R-:W-:Y:S01]  /*0b00*/  LEA.HI R0, R91, R88, RZ, 0x3 ;  /* 0x000000585b007211 */ /* 0x000fe200078f18ff */
[----:B------:R-:W3:Y:S01]  /*0b10*/  @P0 LDG.E R14, [R14.64] ;  /* 0x000000160e0e0981 */ /* 0x000ee2000c1e1900 */
[----:B------:R-:W-:Y:S01]  /*0b20*/  PLOP3.LUT P2, PT, PT, PT, UP2, 0x80, 0x0 ;  /* 0x000000000000781c */ /* 0x000fe20003f4f028 */
[----:B------:R-:W-:Y:S01]  /*0b30*/  UIMAD UR12, UR8, UR4, URZ ;  /* 0x00000004080c72a4 */ /* 0x000fe2000f8e023f */
[----:B------:R-:W-:Y:S01]  /*0b40*/  LOP3.LUT R13, R0, 0xfffffff8, RZ, 0xc0, !PT ;  /* 0xfffffff8000d7812 */ /* 0x000fe200078ec0ff */
[----:B------:R-:W-:Y:S01]  /*0b50*/  UIMAD.WIDE.U32 UR16, UR11, UR4, URZ ;  /* 0x000000040b1072a5 */ /* 0x000fe2000f8e003f */
[----:B------:R-:W-:Y:S01]  /*0b60*/  SHF.R.S32.HI R0, RZ, 0x3, R0 ;  /* 0x00000003ff007819 */ /* 0x000fe20000011400 */
[----:B------:R-:W-:Y:S01]  /*0b70*/  UIMAD UR12, UR11, UR5, UR12 ;  /* 0x000000050b0c72a4 */ /* 0x000fe2000f8e020c */
[----:B------:R-:W-:Y:S01]  /*0b80*/  PLOP3.LUT P1, PT, PT, PT, UP2, 0x80, 0x0 ;  /* 0x000000000000781c */ /* 0x000fe20003f2f028 */
[----:B------:R-:W-:Y:S01]  /*0b90*/  IMAD.IADD R13, R88, 0x1, -R13 ;  /* 0x00000001580d7824 */ /* 0x000fe200078e0a0d */
[----:B------:R-:W-:Y:S01]  /*0ba0*/  USHF.R.S32.HI UR14, URZ, 0x1f, UR6 ;  /* 0x0000001f3f0e7899 */ /* 0x000fe20008011406 */
[----:B------:R-:W-:Y:S01]  /*0bb0*/  IMAD.SHL.U32 R201, R0, 0x40, RZ ;  /* 0x0000004000c97824 */ /* 0x000fe200078e00ff */
[----:B------:R-:W-:Y:S01]  /*0bc0*/  ULDC.64 UR4, c[0x0][0x1c0] ;  /* 0x0000700000047ab9 */ /* 0x000fe20000000a00 */
[C---:B------:R-:W-:Y:S01]  /*0bd0*/  IMAD R202, R13.reuse, 0x20, R0 ;  /* 0x000000200dca7824 */ /* 0x040fe200078e0200 */
[----:B------:R-:W-:Y:S01]  /*0be0*/  UIADD3 UR17, UR17, UR12, URZ ;  /* 0x0000000c11117290 */ /* 0x000fe2000fffe03f */
[----:B------:R-:W-:Y:S01]  /*0bf0*/  IMAD.SHL.U32 R210, R13, 0x8, RZ ;  /* 0x000000080dd27824 */ /* 0x000fe200078e00ff */
[----:B------:R-:W-:Y:S01]  /*0c00*/  UIMAD UR14, UR14, UR4, URZ ;  /* 0x000000040e0e72a4 */ /* 0x000fe2000f8e023f */
[----:B------:R-:W-:Y:S01]  /*0c10*/  LOP3.LUT R201, R201, 0x1c0, RZ, 0xc0, !PT ;  /* 0x000001c0c9c97812 */ /* 0x000fe200078ec0ff */
[----:B------:R-:W-:Y:S01]  /*0c20*/  UIMAD.WIDE.U32 UR16, UR6, UR4, UR16 ;  /* 0x00000004061072a5 */ /* 0x000fe2000f8e0010 */
[----:B-1----:R-:W-:Y:S01]  /*0c30*/  IADD3 R2, R202, UR25, RZ ;  /* 0x00000019ca027c10 */ /* 0x002fe2000fffe0ff */
[----:B------:R-:W-:Y:S01]  /*0c40*/  UIMAD UR5, UR6, UR5, UR14 ;  /* 0x00000005060572a4 */ /* 0x000fe2000f8e020e */
[----:B------:R-:W-:Y:S01]  /*0c50*/  SHF.R.U32.HI R8, RZ, 0x3, R201 ;  /* 0x00000003ff087819 */ /* 0x000fe200000116c9 */
[----:B------:R-:W-:Y:S01]  /*0c60*/  ULDC UR4, c[0x0][0x168] ;  /* 0x00005a0000047ab9 */ /* 0x000fe20000000800 */
[----:B------:R-:W-:Y:S01]  /*0c70*/  LOP3.LUT R201, R201, 0x38, R210, 0xf8, !PT ;  /* 0x00000038c9c97812 */ /* 0x000fe200078ef8d2 */
[----:B------:R-:W-:Y:S01]  /*0c80*/  @P2 IMAD.HI.U32 R3, R2, c[0x0][0x2c8], RZ ;  /* 0x0000b20002032a27 */ /* 0x000fe200078e00ff */
[----:B------:R-:W-:Y:S01]  /*0c90*/  UIADD3 UR5, UR17, UR5, URZ ;  /* 0x0000000511057290 */ /* 0x000fe2000fffe03f */
[C---:B------:R-:W-:Y:S01]  /*0ca0*/  IADD3 R12, R210.reuse, 0x80, RZ ;  /* 0x00000080d20c7810 */ /* 0x040fe20007ffe0ff */
[----:B------:R-:W-:Y:S01]  /*0cb0*/  UIMAD UR4, UR9, UR4, URZ ;  /* 0x00000004090472a4 */ /* 0x000fe2000f8e023f */
[----:B------:R-:W-:Y:S01]  /*0cc0*/  IMAD.MOV.U32 R5, RZ, RZ, R2 ;  /* 0x000000ffff057224 */ /* 0x000fe200078e0002 */
[----:B------:R-:W-:Y:S01]  /*0cd0*/  @P1 SHF.R.U32.HI R5, RZ, c[0x0][0x2cc], R3 ;  /* 0x0000b300ff051a19 */ /* 0x000fe20000011603 */
[----:B------:R-:W-:Y:S01]  /*0ce0*/  IMAD.U32 R7, RZ, RZ, UR17 ;  /* 0x00000011ff077e24 */ /* 0x000fe2000f8e00ff */
[----:B------:R-:W-:Y:S01]  /*0cf0*/  LOP3.LUT R201, R201, R8, RZ, 0x3c, !PT ;  /* 0x00000008c9c97212 */ /* 0x000fe200078e3cff */
[----:B------:R-:W-:Y:S01]  /*0d00*/  IMAD.U32 R6, RZ, RZ, UR16 ;  /* 0x00000010ff067e24 */ /* 0x000fe2000f8e00ff */
[--C-:B------:R-:W-:Y:S01]  /*0d10*/  SHF.R.S32.HI R4, RZ, 0x1f, R5.reuse ;  /* 0x0000001fff047819 */ /* 0x100fe20000011405 */
[----:B------:R-:W-:Y:S01]  /*0d20*/  IMAD.MOV R3, RZ, RZ, -R5 ;  /* 0x000000ffff037224 */ /* 0x000fe200078e0a05 */
[----:B------:R-:W-:Y:S01]  /*0d30*/  SHF.R.S32.HI R9, RZ, 0x1f, R12 ;  /* 0x0000001fff097819 */ /* 0x000fe2000001140c */
[----:B------:R-:W-:Y:S01]  /*0d40*/  IMAD.U32 R7, RZ, RZ, UR5 ;  /* 0x00000005ff077e24 */ /* 0x000fe2000f8e00ff */
[----:B------:R-:W-:Y:S01]  /*0d50*/  ISETP.GE.AND P4, PT, R210, c[0x0][0x198], PT ;  /* 0x00006600d2007a0c */ /* 0x000fe20003f86270 */
[----:B------:R-:W-:Y:S01]  /*0d60*/  IMAD R3, R3, c[0x0][0x2c4], R2 ;  /* 0x0000b10003037a24 */ /* 0x000fe200078e0202 */
[----:B------:R-:W-:Y:S01]  /*0d70*/  LEA.HI R208, R9, R12, RZ, 0x3 ;  /* 0x0000000c09d07211 */ /* 0x000fe200078f18ff */
[----:B------:R-:W-:Y:S01]  /*0d80*/  IMAD R4, R4, c[0x0][0x1b0], RZ ;  /* 0x00006c0004047a24 */ /* 0x000fe200078e02ff */
[----:B------:R-:W-:Y:S01]  /*0d90*/  ISETP.GE.AND P2, PT, R12, c[0x0][0x198], PT ;  /* 0x000066000c007a0c */ /* 0x000fe20003f46270 */
[C---:B------:R-:W-:Y:S01]  /*0da0*/  IMAD.WIDE.U32 R6, R5.reuse, c[0x0][0x1b0], R6 ;  /* 0x00006c0005067a25 */ /* 0x040fe200078e0006 */
[----:B------:R-:W-:Y:S01]  /*0db0*/  SHF.R.S32.HI R2, RZ, 0x1f, R3 ;  /* 0x0000001fff027819 */ /* 0x000fe20000011403 */
[----:B------:R-:W-:Y:S01]  /*0dc0*/  UIADD3 UR26, UR21, -0x1, URZ ;  /* 0xffffffff151a7890 */ /* 0x000fe2000fffe03f */
[----:B------:R-:W-:Y:S01]  /*0dd0*/  LOP3.LUT R208, R208, 0xfffffff8, RZ, 0xc0, !PT ;  /* 0xfffffff8d0d07812 */ /* 0x000fe200078ec0ff */
[----:B------:R-:W-:-:S02]  /*0de0*/  IMAD R5, R5, c[0x0][0x1b4], R4 ;  /* 0x00006d0005057a24 */ /* 0x000fc400078e0204 */
[----:B------:R-:W-:Y:S01]  /*0df0*/  IMAD R2, R2, c[0x0][0x1a8], RZ ;  /* 0x00006a0002027a24 */ /* 0x000fe200078e02ff */
[----:B------:R-:W-:Y:S01]  /*0e00*/  USHF.L.U32 UR12, UR26, 0x6, URZ ;  /* 0x000000061a0c7899 */ /* 0x000fe2000800063f */
[----:B------:R-:W-:Y:S02]  /*0e10*/  IMAD.IADD R7, R7, 0x1, R5 ;  /* 0x0000000107077824 */ /* 0x000fe400078e0205 */
[C---:B------:R-:W-:Y:S02]  /*0e20*/  IMAD R2, R3.reuse, c[0x0][0x1ac], R2 ;  /* 0x00006b0003027a24 */ /* 0x040fe400078e0202 */
[----:B------:R-:W-:Y:S01]  /*0e30*/  IMAD.WIDE.U32 R4, R3, c[0x0][0x1a8], R6 ;  /* 0x00006a0003047a25 */ /* 0x000fe200078e0006 */
[----:B------:R-:W-:Y:S02]  /*0e40*/  LEA.HI R7, R91, R88, RZ, 0x6 ;  /* 0x000000585b077211 */ /* 0x000fe400078f30ff */
[----:B------:R-:W-:Y:S01]  /*0e50*/  IADD3 R200, R202, UR12, RZ ;  /* 0x0000000ccac87c10 */ /* 0x000fe2000fffe0ff */
[----:B------:R-:W-:Y:S01]  /*0e60*/  IMAD.IADD R3, R5, 0x1, R2 ;  /* 0x0000000105037824 */ /* 0x000fe200078e0202 */
[----:B------:R-:W-:Y:S01]  /*0e70*/  LEA R5, P1, R4, c[0x0][0x160], 0x1 ;  /* 0x0000580004057a11 */ /* 0x000fe200078208ff */
[----:B------:R-:W-:Y:S01]  /*0e80*/  IMAD.SHL.U32 R8, R7, 0x8, RZ ;  /* 0x0000000807087824 */ /* 0x000fe200078e00ff */
[----:B------:R-:W-:Y:S01]  /*0e90*/  IADD3 R2, R0, UR25, RZ ;  /* 0x0000001900027c10 */ /* 0x000fe2000fffe0ff */
[----:B------:R-:W-:Y:S01]  /*0ea0*/  IMAD.MOV.U32 R199, RZ, RZ, RZ ;  /* 0x000000ffffc77224 */ /* 0x000fe200078e00ff */
[----:B------:R-:W-:Y:S01]  /*0eb0*/  LEA.HI.X R4, R4, c[0x0][0x164], R3, 0x1, P1 ;  /* 0x0000590004047a11 */ /* 0x000fe200008f0c03 */
[----:B------:R-:W-:Y:S01]  /*0ec0*/  SHFL.IDX PT, R10, R5, RZ, 0x181f ;  /* 0x00181fff050a7589 */ /* 0x000fe200000e0000 */
[----:B------:R-:W-:Y:S01]  /*0ed0*/  IADD3 R6, R2, 0x20, RZ ;  /* 0x0000002002067810 */ /* 0x000fe20007ffe0ff */
[----:B------:R-:W-:Y:S01]  /*0ee0*/  IMAD.MOV.U32 R3, RZ, RZ, c[0x0][0x2b8] ;  /* 0x0000ae00ff037624 */ /* 0x000fe200078e00ff */
[----:B------:R-:W-:Y:S01]  /*0ef0*/  LOP3.LUT R201, R201, 0xfffffe00, R8, 0xf8, !PT ;  /* 0xfffffe00c9c97812 */ /* 0x000fe200078ef808 */
[----:B------:R-:W1:Y:S01]  /*0f00*/  SHFL.IDX PT, R11, R4, RZ, 0x181f ;  /* 0x00181fff040b7589 */ /* 0x000e6200000e0000 */
[----:B------:R-:W-:-:S02]  /*0f10*/  ISETP.GE.AND P6, PT, R6, UR4, PT ;  /* 0x0000000406007c0c */ /* 0x000fc4000bfc6270 */
[----:B------:R-:W-:Y:S01]  /*0f20*/  ISETP.NE.AND P3, PT, R3, 0x1, PT ;  /* 0x000000010300780c */ /* 0x000fe20003f65270 */
[----:B------:R-:W-:Y:S01]  /*0f30*/  SHFL.IDX PT, R6, R5, 0x1, 0x181f ;  /* 0x00381f0005067f89 */ /* 0x000fe200000e0000 */
[----:B------:R-:W-:Y:S01]  /*0f40*/  IADD3 R3, R210, 0x40, RZ ;  /* 0x00000040d2037810 */ /* 0x000fe20007ffe0ff */
[----:B------:R-:W-:Y:S01]  /*0f50*/  IMAD.SHL.U32 R201, R201, 0x2, RZ ;  /* 0x00000002c9c97824 */ /* 0x000fe200078e00ff */
[----:B------:R-:W-:Y:S01]  /*0f60*/  ISETP.GE.AND P1, PT, R2, UR4, PT ;  /* 0x0000000402007c0c */ /* 0x000fe2000bf26270 */
[----:B------:R-:W4:Y:S01]  /*0f70*/  SHFL.IDX PT, R7, R4, 0x1, 0x181f ;  /* 0x00381f0004077f89 */ /* 0x000f2200000e0000 */
[----:B------:R-:W-:Y:S02]  /*0f80*/  SHF.R.S32.HI R8, RZ, 0x1f, R3 ;  /* 0x0000001fff087819 */ /* 0x000fe40000011403 */
[----:B------:R-:W-:Y:S01]  /*0f90*/  ISETP.GE.AND P5, PT, R3, c[0x0][0x198], PT ;  /* 0x0000660003007a0c */ /* 0x000fe20003fa6270 */
[----:B------:R-:W-:Y:S01]  /*0fa0*/  SHFL.IDX PT, R9, R4, 0x2, 0x181f ;  /* 0x00581f0004097f89 */ /* 0x000fe200000e0000 */
[----:B------:R-:W-:-:S02]  /*0fb0*/  LEA.HI R209, R8, R3, RZ, 0x3 ;  /* 0x0000000308d17211 */ /* 0x000fc400078f18ff */
[C---:B------:R-:W-:Y:S02]  /*0fc0*/  IADD3 R8, R2.reuse, 0x40, RZ ;  /* 0x0000004002087810 */ /* 0x040fe40007ffe0ff */
[----:B------:R-:W-:Y:S02]  /*0fd0*/  LOP3.LUT R209, R209, 0xfffffff8, RZ, 0xc0, !PT ;  /* 0xfffffff8d1d17812 */ /* 0x000fe400078ec0ff */
[----:B------:R-:W-:Y:S01]  /*0fe0*/  IADD3 R2, R2, 0x60, RZ ;  /* 0x0000006002027810 */ /* 0x000fe20007ffe0ff */
[----:B-1----:R-:W-:-:S04]  /*0ff0*/  @!P1 IMAD.WIDE R16, R210, 0x2, R10 ;  /* 0x00000002d2109825 */ /* 0x002fc800078e020a */
[----:B------:R-:W-:Y:S01]  /*1000*/  @!P1 IMAD.WIDE R22, R208, 0x2, R10 ;  /* 0x00000002d0169825 */ /* 0x000fe200078e020a */
[----:B------:R1:W-:Y:S03]  /*1010*/  @!P1 LDGSTS.E.BYPASS.LTC128B.128 [R201+0xc100], [R16.64], !P4 ;  /* 0x0c10000010c99fae */ /* 0x0003e6000e101d56 */
[----:B----4-:R-:W-:-:S04]  /*1020*/  @!P6 IMAD.WIDE R20, R210, 0x2, R6 ;  /* 0x00000002d214e825 */ /* 0x010fc800078e0206 */
[----:B------:R-:W-:Y:S01]  /*1030*/  @!P6 IMAD.WIDE R18, R208, 0x2, R6 ;  /* 0x00000002d012e825 */ /* 0x000fe200078e0206 */
[----:B---3--:R3:W4:Y:S01]  /*1040*/  @P0 R2UR UR9, R14 ;  /* 0x000000000e0903c2 */ /* 0x00872200000e0000 */
[----:B------:R-:W-:Y:S01]  /*1050*/  ISETP.GE.AND P0, PT, R8, UR4, PT ;  /* 0x0000000408007c0c */ /* 0x000fe2000bf06270 */
[----:B----4-:R-:W-:Y:S01]  /*1060*/  @!UP0 UMOV UR9, UR6 ;  /* 0x0000000600098c82 */ /* 0x010fe20008000000 */
[----:B------:R-:W1:Y:S01]  /*1070*/  SHFL.IDX PT, R8, R5, 0x2, 0x181f ;  /* 0x00581f0005087f89 */ /* 0x000e6200000e0000 */
[----:B------:R-:W-:Y:S01]  /*1080*/  USHF.R.S32.HI UR6, URZ, 0x1f, UR9 ;  /* 0x0000001f3f067899 */ /* 0x000fe20008011409 */
[----:B---3--:R-:W-:-:S04]  /*1090*/  @!P1 IMAD.WIDE R14, R209, 0x2, R10 ;  /* 0x00000002d10e9825 */ /* 0x008fc800078e020a */
[C---:B------:R-:W-:Y:S01]  /*10a0*/  @!P6 IMAD.WIDE R10, R209.reuse, 0x2, R6 ;  /* 0x00000002d10ae825 */ /* 0x040fe200078e0206 */
[----:B------:R3:W-:Y:S04]  /*10b0*/  @!P1 LDGSTS.E.BYPASS.LTC128B.128 [R201+0x10100], [R14.64], !P5 ;  /* 0x101000000ec99fae */ /* 0x0007e8000e901d56 */
[----:B-1----:R-:W-:Y:S01]  /*10c0*/  @!P0 IMAD.WIDE R16, R209, 0x2, R8 ;  /* 0x00000002d1108825 */ /* 0x002fe200078e0208 */
[----:B------:R-:W-:Y:S04]  /*10d0*/  SHFL.IDX PT, R6, R5, 0x3, 0x181f ;  /* 0x00781f0005067f89 */ /* 0x000fe800000e0000 */
[----:B------:R-:W3:Y:S04]  /*10e0*/  SHFL.IDX PT, R7, R4, 0x3, 0x181f ;  /* 0x00781f0004077f89 */ /* 0x000ee800000e0000 */
[----:B------:R1:W-:Y:S01]  /*10f0*/  @!P1 LDGSTS.E.BYPASS.LTC128B.128 [R201+0x14100], [R22.64], !P2 ;  /* 0x1410000016c99fae */ /* 0x0003e2000d101d56 */
[----:B------:R-:W-:Y:S01]  /*1100*/  ISETP.GE.AND P1, PT, R2, UR4, PT ;  /* 0x0000000402007c0c */ /* 0x000fe2000bf26270 */
[----:B------:R-:W-:-:S02]  /*1110*/  ULDC.64 UR4, c[0x0][0x2b0] ;  /* 0x0000ac0000047ab9 */ /* 0x000fc40000000a00 */
[----:B------:R4:W-:Y:S01]  /*1120*/  @!P6 LDGSTS.E.BYPASS.LTC128B.128 [R201+0xd100], [R20.64], !P4 ;  /* 0x0d10000014c9efae */ /* 0x0009e2000e101d56 */
[----:B------:R-:W-:Y:S02]  /*1130*/  UIMAD UR6, UR6, UR4, URZ ;  /* 0x00000004060672a4 */ /* 0x000fe4000f8e023f */
[----:B------:R-:W-:Y:S01]  /*1140*/  UIMAD.WIDE.U32 UR14, UR9, UR4, URZ ;  /* 0x00000004090e72a5 */ /* 0x000fe2000f8e003f */
[----:B------:R5:W-:Y:S01]  /*1150*/  @!P6 LDGSTS.E.BYPASS.LTC128B.128 [R201+0x11100], [R10.64], !P5 ;  /* 0x111000000ac9efae */ /* 0x000be2000e901d56 */
[----:B------:R-:W-:-:S03]  /*1160*/  UIMAD UR6, UR9, UR5, UR6 ;  /* 0x00000005090672a4 */ /* 0x000fc6000f8e0206 */
[----:B------:R2:W-:Y:S01]  /*1170*/  @!P6 LDGSTS.E.BYPASS.LTC128B.128 [R201+0x15100], [R18.64], !P2 ;  /* 0x1510000012c9efae */ /* 0x0005e2000d101d56 */
[C---:B------:R-:W-:Y:S01]  /*1180*/  ISETP.GE.AND P6, PT, R200.reuse, UR10, PT ;  /* 0x0000000ac8007c0c */ /* 0x040fe2000bfc6270 */
[----:B------:R-:W-:Y:S01]  /*1190*/  UIADD3 UR6, UR15, UR6, URZ ;  /* 0x000000060f067290 */ /* 0x000fe2000fffe03f */
[----:B--2---:R-:W-:Y:S01]  /*11a0*/  IADD3 R200, R200, UR13, RZ ;  /* 0x0000000dc8c87c10 */ /* 0x004fe2000fffe0ff */
[----:B------:R-:W-:Y:S01]  /*11b0*/  ULDC.64 UR4, c[0x0][0x210] ;  /* 0x0000840000047ab9 */ /* 0x000fe20000000a00 */
[----:B------:R-:W-:-:S03]  /*11c0*/  ISETP.GT.OR P6, PT, R202, 0x3f, P6 ;  /* 0x0000003fca00780c */ /* 0x000fc600037c4670 */
[----:B------:R-:W-:Y:S02]  /*11d0*/  IMAD.MOV.U32 R2, RZ, RZ, R200 ;  /* 0x000000ffff027224 */ /* 0x000fe400078e00c8 */
[----:B---3--:R-:W-:-:S04]  /*11e0*/  @!P1 IMAD.WIDE R14, R210, 0x2, R6 ;  /* 0x00000002d20e9825 */ /* 0x008fc800078e0206 */
[----:B----4-:R-:W-:-:S04]  /*11f0*/  @!P0 IMAD.WIDE R20, R208, 0x2, R8 ;  /* 0x00000002d0148825 */ /* 0x010fc800078e0208 */
[----:B-----5:R-:W-:-:S04]  /*1200*/  @P3 IMAD.HI.U32 R10, R200, c[0x0][0x2bc], RZ ;  /* 0x0000af00c80a3a27 */ /* 0x020fc800078e00ff */
[----:B------:R-:W-:Y:S01]  /*1210*/  @!P0 IMAD.WIDE R18, R210, 0x2, R8 ;  /* 0x00000002d2128825 */ /* 0x000fe200078e0208 */
[----:B------:R-:W-:-:S03]  /*1220*/  @P3 SHF.R.U32.HI R2, RZ, c[0x0][0x2c0], R10 ;  /* 0x0000b000ff023a19 */ /* 0x000fc6000001160a */
[--C-:B------:R-:W-:Y:S01]  /*1230*/  @!P1 IMAD.WIDE R10, R209, 0x2, R6.reuse ;  /* 0x00000002d10a9825 */ /* 0x100fe200078e0206 */
[----:B------:R2:W-:Y:S03]  /*1240*/  @!P0 LDGSTS.E.BYPASS.LTC128B.128 [R201+0xe100], [R18.64], !P4 ;  /* 0x0e10000012c98fae */ /* 0x0005e6000e101d56 */
[----:B------:R-:W-:Y:S01]  /*1250*/  @!P1 IMAD.WIDE R6, R208, 0x2, R6 ;  /* 0x00000002d0069825 */ /* 0x000fe200078e0206 */
[----:B------:R3:W-:Y:S04]  /*1260*/  @!P0 LDGSTS.E.BYPASS.LTC128B.128 [R201+0x12100], [R16.64], !P5 ;  /* 0x1210000010c98fae */ /* 0x0007e8000e901d56 */
[----:B------:R4:W-:Y:S01]  /*1270*/  @!P0 LDGSTS.E.BYPASS.LTC128B.128 [R201+0x16100], [R20.64], !P2 ;  /* 0x1610000014c98fae */ /* 0x0009e2000d101d56 */
[----:B------:R-:W-:-:S03]  /*1280*/  @!P6 IADD3 R5, P0, R2, UR14, RZ ;  /* 0x0000000e0205ec10 */ /* 0x000fc6000ff1e0ff */
[----:B------:R5:W-:Y:S01]  /*1290*/  @!P1 LDGSTS.E.BYPASS.LTC128B.128 [R201+0xf100], [R14.64], !P4 ;  /* 0x0f1000000ec99fae */ /* 0x000be2000e101d56 */
[----:B------:R-:W-:Y:S02]  /*12a0*/  @!P6 LEA.HI.X.SX32 R4, R2, UR6, 0x1, P0 ;  /* 0x000000060204ec11 */ /* 0x000fe400080f0eff */
[C---:B------:R-:W-:Y:S01]  /*12b0*/  @!P6 LEA R8, P0, R5.reuse, c[0x0][0x2a0], 0x2 ;  /* 0x0000a8000508ea11 */ /* 0x040fe200078010ff */
[----:B------:R1:W-:Y:S03]  /*12c0*/  @!P1 LDGSTS.E.BYPASS.LTC128B.128 [R201+0x13100], [R10.64], !P5 ;  /* 0x131000000ac99fae */ /* 0x0003e6000e901d56 */
[----:B------:R-:W-:Y:S01]  /*12d0*/  @!P6 LEA.HI.X R9, R5, c[0x0][0x2a4], R4, 0x2, P0 ;  /* 0x0000a9000509ea11 */ /* 0x000fe200000f1404 */
[----:B------:R1:W-:Y:S04]  /*12e0*/  @!P1 LDGSTS.E.BYPASS.LTC128B.128 [R201+0x17100], [R6.64], !P2 ;  /* 0x1710000006c99fae */ /* 0x0003e8000d101d56 */
[----:B------:R-:W0:Y:S04]  /*12f0*/  LDGDEPBAR ;  /* 0x00000000000079af */ /* 0x000e280000000000 */
[----:B------:R-:W-:Y:S06]  /*1300*/  BAR.SYNC.DEFER_BLOCKING 0x0 ;  /* 0x0000000000007b1d */ /* 0x000fec0000010000 */
[----:B------:R-:W2:Y:S01]  /*1310*/  @!P6 LDG.E R199, [R8.64] ;  /* 0x0000001608c7e981 */ /* 0x000ea2000c1e1900 */
[----:B------:R-:W-:Y:S01]  /*1320*/  IMAD.MOV R5, RZ, RZ, -R2 ;  /* 0x000000ffff057224 */ /* 0x000fe200078e0a02 */
[----:B------:R-:W-:Y:S01]  /*1330*/  UIMAD UR9, UR8, UR4, URZ ;  /* 0x00000004080972a4 */ /* 0x000fe2000f8e023f */
[-C--:B------:R-:W-:Y:S01]  /*1340*/  LEA.HI R2, R91, R88.reuse, RZ, 0x4 ;  /* 0x000000585b027211 */ /* 0x080fe200078f20ff */
[----:B------:R-:W-:Y:S01]  /*1350*/  UIMAD.WIDE.U32 UR16, UR11, UR4, URZ ;  /* 0x000000040b1072a5 */ /* 0x000fe2000f8e003f */
[----:B------:R-:W-:Y:S01]  /*1360*/  IMAD R200, R5, c[0x0][0x2b8], R200 ;  /* 0x0000ae0005c87a24 */ /* 0x000fe200078e02c8 */
[----:B------:R-:W-:Y:S01]  /*1370*/  UIMAD UR9, UR11, UR5, UR9 ;  /* 0x000000050b0972a4 */ /* 0x000fe2000f8e0209 */
[----:B------:R-:W-:Y:S01]  /*1380*/  IMAD.SHL.U32 R197, R0, 0x8, RZ ;  /* 0x0000000800c57824 */ /* 0x000fe200078e00ff */
[----:B------:R-:W-:Y:S01]  /*1390*/  ISETP.GE.AND P6, PT, R210, c[0x0][0x1d4], PT ;  /* 0x00007500d2007a0c */ /* 0x000fe20003fc6270 */
[C---:B-----5:R-:W-:Y:S01]  /*13a0*/  IMAD.WIDE.U32 R14, R200.reuse, c[0x0][0x208], RZ ;  /* 0x00008200c80e7a25 */ /* 0x060fe200078e00ff */
[----:B------:R-:W-:Y:S01]  /*13b0*/  SHF.R.S32.HI R5, RZ, 0x1f, R200 ;  /* 0x0000001fff057819 */ /* 0x000fe200000114c8 */
[----:B------:R-:W-:Y:S01]  /*13c0*/  UIADD3 UR9, UR17, UR9, URZ ;  /* 0x0000000911097290 */ /* 0x000fe2000fffe03f */
[----:B------:R-:W-:Y:S01]  /*13d0*/  ISETP.GE.AND P5, PT, R3, c[0x0][0x1d4], PT ;  /* 0x0000750003007a0c */ /* 0x000fe20003fa6270 */
[----:B-1----:R-:W-:Y:S01]  /*13e0*/  IMAD.MOV.U32 R10, RZ, RZ, R14 ;  /* 0x000000ffff0a7224 */ /* 0x002fe200078e000e */
[----:B------:R-:W-:Y:S01]  /*13f0*/  ULDC.64 UR4, c[0x0][0x1e8] ;  /* 0x00007a0000047ab9 */ /* 0x000fe20000000a00 */
[C---:B---3--:R-:W-:Y:S01]  /*1400*/  IMAD R17, R5.reuse, c[0x0][0x208], RZ ;  /* 0x0000820005117a24 */ /* 0x048fe200078e02ff */
[----:B------:R-:W-:Y:S01]  /*1410*/  UIMAD.WIDE.U32 UR18, UR11, UR4, URZ ;  /* 0x000000040b1272a5 */ /* 0x000fe2000f8e003f */
[----:B------:R-:W-:Y:S01]  /*1420*/  IMAD R5, R5, c[0x0][0x1e0], RZ ;  /* 0x0000780005057a24 */ /* 0x000fe200078e02ff */
[----:B------:R-:W-:Y:S01]  /*1430*/  UIMAD UR4, UR8, UR4, URZ ;  /* 0x00000004080472a4 */ /* 0x000fe2000f8e023f */
[----:B------:R-:W-:Y:S01]  /*1440*/  IMAD R11, R200, c[0x0][0x20c], R17 ;  /* 0x00008300c80b7a24 */ /* 0x000fe200078e0211 */
[----:B------:R-:W-:Y:S01]  /*1450*/  ISETP.GE.AND P4, PT, R12, c[0x0][0x1d4], PT ;  /* 0x000075000c007a0c */ /* 0x000fe20003f86270 */
[C---:B------:R-:W-:Y:S01]  /*1460*/  IMAD.WIDE.U32 R6, R200.reuse, c[0x0][0x1e0], RZ ;  /* 0x00007800c8067a25 */ /* 0x040fe200078e00ff */
[----:B------:R-:W-:Y:S01]  /*1470*/  UIMAD UR4, UR11, UR5, UR4 ;  /* 0x000000050b0472a4 */ /* 0x000fe2000f8e0204 */
[----:B------:R-:W-:Y:S01]  /*1480*/  LEA.HI R89, R91, R88, RZ, 0x5 ;  /* 0x000000585b597211 */ /* 0x000fe200078f28ff */
[----:B------:R-:W-:Y:S01]  /*1490*/  UISETP.GT.AND UP0, UPT, UR26, UR7, UPT ;  /* 0x000000071a00728c */ /* 0x000fe2000bf04270 */
[----:B------:R-:W-:Y:S01]  /*14a0*/  IMAD.IADD R11, R15, 0x1, R11 ;  /* 0x000000010f0b7824 */ /* 0x000fe200078e020b */
[----:B------:R-:W-:Y:S01]  /*14b0*/  UIADD3 UR8, UR19, UR4, URZ ;  /* 0x0000000413087290 */ /* 0x000fe2000fffe03f */
[----:B------:R-:W-:Y:S01]  /*14c0*/  IMAD R5, R200, c[0x0][0x1e4], R5 ;  /* 0x00007900c8057a24 */ /* 0x000fe200078e0205 */
[----:B------:R-:W-:Y:S01]  /*14d0*/  SHF.R.S32.HI R86, RZ, 0x5, R89 ;  /* 0x00000005ff567819 */ /* 0x000fe20000011459 */
[----:B------:R-:W-:Y:S01]  /*14e0*/  IMAD.U32 R85, RZ, RZ, UR12 ;  /* 0x0000000cff557e24 */ /* 0x000fe2000f8e00ff */
[----:B------:R-:W-:Y:S01]  /*14f0*/  SEL R213, RZ, 0x10, P4 ;  /* 0x00000010ffd57807 */ /* 0x000fe20002000000 */
[----:B------:R-:W-:Y:S01]  /*1500*/  IMAD.IADD R7, R7, 0x1, R5 ;  /* 0x0000000107077824 */ /* 0x000fe200078e0205 */
[----:B------:R-:W-:Y:S01]  /*1510*/  SHF.R.S32.HI R212, RZ, 0x1f, R209 ;  /* 0x0000001fffd47819 */ /* 0x000fe200000114d1 */
[----:B------:R-:W-:Y:S01]  /*1520*/  IMAD.MOV.U32 R38, RZ, RZ, 0x20 ;  /* 0x00000020ff267424 */ /* 0x000fe200078e00ff */
[----:B------:R-:W-:-:S02]  /*1530*/  IADD3 R0, -R0, UR10, -R85 ;  /* 0x0000000a00007c10 */ /* 0x000fc4000fffe955 */
[----:B------:R-:W-:Y:S02]  /*1540*/  SHF.R.S32.HI R211, RZ, 0x1f, R208 ;  /* 0x0000001fffd37819 */ /* 0x000fe400000114d0 */
[----:B------:R-:W-:Y:S02]  /*1550*/  ISETP.GE.AND P2, PT, R0, 0x1, PT ;  /* 0x000000010000780c */ /* 0x000fe40003f46270 */
[----:B------:R-:W-:Y:S02]  /*1560*/  IADD3 R205, R201, 0x100, RZ ;  /* 0x00000100c9cd7810 */ /* 0x000fe40007ffe0ff */
[----:B--2---:R-:W-:Y:S01]  /*1570*/  SHF.R.S32.HI R14, RZ, 0x1f, R199 ;  /* 0x0000001fff0e7819 */ /* 0x004fe200000114c7 */
[----:B------:R-:W-:Y:S01]  /*1580*/  IMAD.WIDE.U32 R8, R199, c[0x0][0x218], R10 ;  /* 0x00008600c7087a25 */ /* 0x000fe200078e000a */
[----:B------:R-:W-:-:S03]  /*1590*/  SHF.R.S32.HI R11, RZ, 0x4, R2 ;  /* 0x00000004ff0b7819 */ /* 0x000fc60000011402 */
[----:B------:R-:W-:Y:S01]  /*15a0*/  IMAD R10, R14, c[0x0][0x218], RZ ;  /* 0x000086000e0a7a24 */ /* 0x000fe200078e02ff */
[----:B------:R-:W-:Y:S01]  /*15b0*/  IADD3 R5, P0, R8, UR16, RZ ;  /* 0x0000001008057c10 */ /* 0x000fe2000ff1e0ff */
[----:B------:R-:W-:-:S04]  /*15c0*/  IMAD.WIDE.U32 R6, R199, c[0x0][0x1f0], R6 ;  /* 0x00007c00c7067a25 */ /* 0x000fc800078e0006 */
[----:B------:R-:W-:Y:S02]  /*15d0*/  IMAD R10, R199, c[0x0][0x21c], R10 ;  /* 0x00008700c70a7a24 */ /* 0x000fe400078e020a */
[----:B------:R-:W-:Y:S02]  /*15e0*/  IMAD R14, R14, c[0x0][0x1f0], RZ ;  /* 0x00007c000e0e7a24 */ /* 0x000fe400078e02ff */
[----:B------:R-:W-:Y:S01]  /*15f0*/  IMAD.SHL.U32 R8, R13, 0x40, RZ ;  /* 0x000000400d087824 */ /* 0x000fe200078e00ff */
[----:B------:R-:W-:Y:S01]  /*1600*/  IADD3.X R10, R9, UR9, R10, P0, !PT ;  /* 0x00000009090a7c10 */ /* 0x000fe200087fe40a */
[----:B------:R-:W-:Y:S01]  /*1610*/  IMAD R14, R199, c[0x0][0x1f4], R14 ;  /* 0x00007d00c70e7a24 */ /* 0x000fe200078e020e */
[C---:B------:R-:W-:Y:S02]  /*1620*/  LEA R16, P0, R5.reuse, c[0x0][0x1f8], 0x1 ;  /* 0x00007e0005107a11 */ /* 0x040fe400078008ff */
[----:B------:R-:W-:Y:S02]  /*1630*/  IADD3 R9, P1, R6, UR18, RZ ;  /* 0x0000001206097c10 */ /* 0x000fe4000ff3e0ff */
[----:B------:R-:W-:Y:S01]  /*1640*/  LEA.HI.X R10, R5, c[0x0][0x1fc], R10, 0x1, P0 ;  /* 0x00007f00050a7a11 */ /* 0x000fe200000f0c0a */
[----:B------:R-:W1:Y:S01]  /*1650*/  SHFL.IDX PT, R30, R16, RZ, 0x181f ;  /* 0x00181fff101e7589 */ /* 0x000e6200000e0000 */
[----:B------:R-:W-:-:S02]  /*1660*/  LEA.HI R6, R2, R11, RZ, 0x1 ;  /* 0x0000000b02067211 */ /* 0x000fc400078f08ff */
[----:B------:R-:W-:Y:S01]  /*1670*/  IADD3.X R14, R7, UR8, R14, P1, !PT ;  /* 0x00000008070e7c10 */ /* 0x000fe20008ffe40e */
[----:B----4-:R2:W3:Y:S01]  /*1680*/  SHFL.IDX PT, R20, R16, 0x1, 0x181f ;  /* 0x00381f0010147f89 */ /* 0x0104e200000e0000 */
[C---:B------:R-:W-:Y:S02]  /*1690*/  LEA R15, P0, R9.reuse, c[0x0][0x1c8], 0x1 ;  /* 0x00007200090f7a11 */ /* 0x040fe400078008ff */
[----:B------:R-:W-:Y:S01]  /*16a0*/  LOP3.LUT R8, R8, 0x1c0, RZ, 0xc0, !PT ;  /* 0x000001c008087812 */ /* 0x000fe200078ec0ff */
[----:B------:R-:W4:Y:S01]  /*16b0*/  SHFL.IDX PT, R5, R10, RZ, 0x181f ;  /* 0x00181fff0a057589 */ /* 0x000f2200000e0000 */
[----:B------:R-:W-:Y:S02]  /*16c0*/  LOP3.LUT R6, R6, 0xfffffffe, RZ, 0xc0, !PT ;  /* 0xfffffffe06067812 */ /* 0x000fe400078ec0ff */
[----:B------:R-:W-:Y:S01]  /*16d0*/  LEA.HI.X R14, R9, c[0x0][0x1cc], R14, 0x1, P0 ;  /* 0x00007300090e7a11 */ /* 0x000fe200000f0c0e */
[----:B------:R-:W5:Y:S01]  /*16e0*/  SHFL.IDX PT, R4, R10, 0x1, 0x181f ;  /* 0x00381f000a047f89 */ /* 0x000f6200000e0000 */
[----:B------:R-:W-:Y:S01]  /*16f0*/  LOP3.LUT R197, R8, 0x8, R197, 0xf8, !PT ;  /* 0x0000000808c57812 */ /* 0x000fe200078ef8c5 */
[----:B------:R-:W-:Y:S01]  /*1700*/  IMAD.IADD R6, R11, 0x1, -R6 ;  /* 0x000000010b067824 */ /* 0x000fe200078e0a06 */
[----:B------:R-:W-:Y:S01]  /*1710*/  SHF.R.U32.HI R8, RZ, 0x3, R8 ;  /* 0x00000003ff087819 */ /* 0x000fe20000011608 */
[----:B------:R-:W-:Y:S01]  /*1720*/  SHFL.IDX PT, R10, R15, RZ, 0x181f ;  /* 0x00181fff0f0a7589 */ /* 0x000fe200000e0000 */
[----:B------:R-:W-:Y:S01]  /*1730*/  LOP3.LUT R7, R2, 0xfffffff0, RZ, 0xc0, !PT ;  /* 0xfffffff002077812 */ /* 0x000fe200078ec0ff */
[----:B------:R-:W-:Y:S01]  /*1740*/  IMAD.SHL.U32 R84, R6, 0x8, RZ ;  /* 0x0000000806547824 */ /* 0x000fe200078e00ff */
[----:B------:R-:W-:Y:S01]  /*1750*/  LOP3.LUT R197, R197, R8, RZ, 0x3c, !PT ;  /* 0x00000008c5c57212 */ /* 0x000fe200078e3cff */
[----:B------:R-:W5:Y:S02]  /*1760*/  SHFL.IDX PT, R11, R14, RZ, 0x181f ;  /* 0x00181fff0e0b7589 */ /* 0x000f6400000e0000 */
[----:B------:R-:W-:-:S02]  /*1770*/  IMAD.IADD R7, R88, 0x1, -R7 ;  /* 0x0000000158077824 */ /* 0x000fc400078e0a07 */
[----:B------:R-:W-:Y:S01]  /*1780*/  SHFL.IDX PT, R8, R15, 0x1, 0x181f ;  /* 0x00381f000f087f89 */ /* 0x000fe200000e0000 */
[----:B------:R-:W-:Y:S02]  /*1790*/  IMAD R197, R6, 0x200, R197 ;  /* 0x0000020006c57824 */ /* 0x000fe400078e02c5 */
[----:B--2---:R-:W-:Y:S01]  /*17a0*/  IMAD.WIDE R16, R210, 0x2, RZ ;  /* 0x00000002d2107825 */ /* 0x004fe200078e02ff */
[----:B------:R2:W2:Y:S01]  /*17b0*/  SHFL.IDX PT, R9, R14, 0x1, 0x181f ;  /* 0x00381f000e097f89 */ /* 0x0004a200000e0000 */
[----:B------:R-:W-:Y:S02]  /*17c0*/  SHF.R.S32.HI R2, RZ, 0x1f, R7 ;  /* 0x0000001fff027819 */ /* 0x000fe40000011407 */
[----:B------:R-:W-:Y:S01]  /*17d0*/  IMAD.SHL.U32 R197, R197, 0x2, RZ ;  /* 0x00000002c5c57824 */ /* 0x000fe200078e00ff */
[----:B-1----:R-:W-:Y:S02]  /*17e0*/  IADD3 R36, P1, R30, R16, RZ ;  /* 0x000000101e247210 */ /* 0x002fe40007f3e0ff */
[----:B---3--:R-:W-:-:S02]  /*17f0*/  IADD3 R28, P0, R16, R20, RZ ;  /* 0x00000014101c7210 */ /* 0x008fc40007f1e0ff */
[----:B------:R-:W-:Y:S01]  /*1800*/  LEA.HI R87, R2, R7, RZ, 0x3 ;  /* 0x0000000702577211 */ /* 0x000fe200078f18ff */
[----:B----4-:R-:W-:Y:S01]  /*1810*/  IMAD.X R37, R5, 0x1, R17, P1 ;  /* 0x0000000105257824 */ /* 0x010fe200008e0611 */
[----:B------:R-:W-:Y:S01]  /*1820*/  ISETP.GT.AND P1, PT, R0, 0x20, PT ;  /* 0x000000200000780c */ /* 0x000fe20003f24270 */
[----:B-----5:R-:W-:Y:S01]  /*1830*/  IMAD.X R29, R17, 0x1, R4, P0 ;  /* 0x00000001111d7824 */ /* 0x020fe200000e0604 */
[----:B------:R-:W-:Y:S01]  /*1840*/  LOP3.LUT R2, R87, 0xfffffff8, RZ, 0xc0, !PT ;  /* 0xfffffff857027812 */ /* 0x000fe200078ec0ff */
[----:B------:R-:W-:Y:S01]  /*1850*/  IMAD.WIDE R16, R209, 0x2, RZ ;  /* 0x00000002d1107825 */ /* 0x000fe200078e02ff */
[----:B------:R-:W-:-:S03]  /*1860*/  IADD3 R196, R197, 0x6120, RZ ;  /* 0x00006120c5c47810 */ /* 0x000fc60007ffe0ff */
[----:B------:R-:W-:-:S04]  /*1870*/  @P2 IMAD.WIDE R18, R210, 0x2, R10 ;  /* 0x00000002d2122825 */ /* 0x000fc800078e020a */
[--C-:B------:R-:W-:Y:S01]  /*1880*/  @P2 IMAD.WIDE R24, R209, 0x2, R10.reuse ;  /* 0x00000002d1182825 */ /* 0x100fe200078e020a */
[----:B------:R1:W-:Y:S01]  /*1890*/  @P2 LDGSTS.E.BYPASS.LTC128B.128 [R201+0x6100], [R18.64], !P6 ;  /* 0x0610000012c92fae */ /* 0x0003e2000f101d56 */
[----:B--2---:R-:W-:Y:S02]  /*18a0*/  IADD3 R14, P0, R30, R16, RZ ;  /* 0x000000101e0e7210 */ /* 0x004fe40007f1e0ff */
[----:B------:R-:W-:Y:S01]  /*18b0*/  @P2 IMAD.WIDE R26, R208, 0x2, R10 ;  /* 0x00000002d01a2825 */ /* 0x000fe200078e020a */
[----:B------:R2:W-:Y:S03]  /*18c0*/  @P2 LDGSTS.E.BYPASS.LTC128B.128 [R201+0x8100], [R24.64], !P5 ;  /* 0x0810000018c92fae */ /* 0x0005e6000e901d56 */
[----:B------:R-:W-:Y:S01]  /*18d0*/  IMAD.X R15, R5, 0x1, R17, P0 ;  /* 0x00000001050f7824 */ /* 0x000fe200000e0611 */
[----:B------:R-:W-:Y:S01]  /*18e0*/  IADD3 R22, P0, R16, R20, RZ ;  /* 0x0000001410167210 */ /* 0x000fe20007f1e0ff */
[----:B------:R-:W-:Y:S01]  /*18f0*/  @P1 IMAD.WIDE R10, R209, 0x2, R8 ;  /* 0x00000002d10a1825 */ /* 0x000fe200078e0208 */
[----:B------:R2:W-:Y:S03]  /*1900*/  @P2 LDGSTS.E.BYPASS.LTC128B.128 [R201+0xa100], [R26.64], !P4 ;  /* 0x0a1000001ac92fae */ /* 0x0005e6000e101d56 */
[----:B------:R-:W-:Y:S01]  /*1910*/  IMAD.X R23, R17, 0x1, R4, P0 ;  /* 0x0000000111177824 */ /* 0x000fe200000e0604 */
[----:B------:R-:W-:Y:S01]  /*1920*/  LOP3.LUT P0, RZ, R13, 0x2, RZ, 0xc0, !PT ;  /* 0x000000020dff7812 */ /* 0x000fe2000780c0ff */
[----:B------:R-:W-:-:S04]  /*1930*/  @P1 IMAD.WIDE R16, R210, 0x2, R8 ;  /* 0x00000002d2101825 */ /* 0x000fc800078e0208 */
[----:B------:R-:W-:Y:S01]  /*1940*/  @P1 IMAD.WIDE R8, R208, 0x2, R8 ;  /* 0x00000002d0081825 */ /* 0x000fe200078e0208 */
[----:B------:R1:W-:Y:S03]  /*1950*/  @P1 LDGSTS.E.BYPASS.LTC128B.128 [R201+0x7100], [R16.64], !P6 ;  /* 0x0710000010c91fae */ /* 0x0003e6000f101d56 */
[----:B------:R-:W-:Y:S01]  /*1960*/  IMAD.IADD R2, R7, 0x1, -R2 ;  /* 0x0000000107027824 */ /* 0x000fe200078e0a02 */
[----:B------:R3:W-:Y:S01]  /*1970*/  @P1 LDGSTS.E.BYPASS.LTC128B.128 [R201+0x9100], [R10.64], !P5 ;  /* 0x091000000ac91fae */ /* 0x0007e2000e901d56 */
[----:B------:R-:W-:Y:S02]  /*1980*/  IMAD.SHL.U32 R87, R87, 0x40, RZ ;  /* 0x0000004057577824 */ /* 0x000fe400078e00ff */
[----:B------:R-:W-:Y:S01]  /*1990*/  IMAD.SHL.U32 R7, R2, 0x40, RZ ;  /* 0x0000004002077824 */ /* 0x000fe200078e00ff */
[----:B------:R3:W-:Y:S02]  /*19a0*/  @P1 LDGSTS.E.BYPASS.LTC128B.128 [R201+0xb100], [R8.64], !P4 ;  /* 0x0b10000008c91fae */ /* 0x0007e4000e101d56 */
[----:B------:R-:W-:-:S02]  /*19b0*/  LOP3.LUT R87, R87, 0xfffffe00, RZ, 0xc0, !PT ;  /* 0xfffffe0057577812 */ /* 0x000fc400078ec0ff */
[----:B------:R-:W0:Y:S01]  /*19c0*/  LDGDEPBAR ;  /* 0x00000000000079af */ /* 0x000e220000000000 */
[----:B------:R-:W-:-:S04]  /*19d0*/  LOP3.LUT R7, R7, 0x1c0, RZ, 0xc0, !PT ;  /* 0x000001c007077812 */ /* 0x000fc800078ec0ff */
[----:B------:R-:W-:Y:S02]  /*19e0*/  LOP3.LUT R84, R7, 0x8, R84, 0xf8, !PT ;  /* 0x0000000807547812 */ /* 0x000fe400078ef854 */
[----:B------:R-:W-:-:S04]  /*19f0*/  SHF.R.U32.HI R7, RZ, 0x3, R7 ;  /* 0x00000003ff077819 */ /* 0x000fc80000011607 */
[----:B------:R-:W-:Y:S01]  /*1a00*/  LOP3.LUT R84, R84, R7, RZ, 0x3c, !PT ;  /* 0x0000000754547212 */ /* 0x000fe200078e3cff */
[----:B------:R-:W-:-:S05]  /*1a10*/  IMAD.WIDE R6, R208, 0x2, RZ ;  /* 0x00000002d0067825 */ /* 0x000fca00078e02ff */
[----:B------:R-:W-:Y:S02]  /*1a20*/  IADD3 R20, P1, R6, R20, RZ ;  /* 0x0000001406147210 */ /* 0x000fe40007f3e0ff */
[----:B------:R-:W-:-:S03]  /*1a30*/  IADD3 R30, P2, R30, R6, RZ ;  /* 0x000000061e1e7210 */ /* 0x000fc60007f5e0ff */
[----:B------:R-:W-:Y:S01]  /*1a40*/  IMAD.X R21, R7, 0x1, R4, P1 ;  /* 0x0000000107157824 */ /* 0x000fe200008e0604 */
[----:B------:R-:W-:Y:S01]  /*1a50*/  IADD3 R4, R197, 0x6100, RZ ;  /* 0x00006100c5047810 */ /* 0x000fe20007ffe0ff */
[----:B------:R-:W-:-:S04]  /*1a60*/  DEPBAR.LE SB0, 0x1 ;  /* 0x000080400000791a */ /* 0x000fc80000000000 */
[----:B------:R-:W-:-:S04]  /*1a70*/  DEPBAR.LE SB0, 0x0 ;  /* 0x000080000000791a */ /* 0x000fc80000000000 */
[----:B------:R-:W-:Y:S01]  /*1a80*/  BAR.SYNC.DEFER_BLOCKING 0x0 ;  /* 0x0000000000007b1d */ /* 0x000fe20000010000 */
[----:B------:R-:W-:Y:S01]  /*1a90*/  IMAD.X R31, R5, 0x1, R7, P2 ;  /* 0x00000001051f7824 */ /* 0x000fe200010e0607 */
[----:B------:R-:W-:Y:S01]  /*1aa0*/  R2P PR, R2, 0x6 ;  /* 0x0000000602007804 */ /* 0x000fe20000000000 */
[----:B------:R-:W-:Y:S01]  /*1ab0*/  IMAD.MOV.U32 R2, RZ, RZ, 0x10 ;  /* 0x00000010ff027424 */ /* 0x000fe200078e00ff */
[----:B------:R-:W-:Y:S01]  /*1ac0*/  @P0 IADD3 R196, R4, -0x20, RZ ;  /* 0xffffffe004c40810 */ /* 0x000fe20007ffe0ff */
[----:B------:R-:W-:Y:S01]  /*1ad0*/  IMAD R5, R86, 0x400, R87 ;  /* 0x0000040056057824 */ /* 0x000fe200078e0257 */
[----:B------:R-:W-:Y:S02]  /*1ae0*/  ISETP.GE.AND P0, PT, R210, c[0x0][0x1d4], PT ;  /* 0x00007500d2007a0c */ /* 0x000fe40003f06270 */
[----:B------:R-:W-:Y:S01]  /*1af0*/  SEL R2, R2, 0xfffffff0, !P1 ;  /* 0xfffffff002027807 */ /* 0x000fe20004800000 */
[----:B------:R-:W-:Y:S01]  /*1b00*/  IMAD.IADD R198, R84, 0x1, R5 ;  /* 0x0000000154c67824 */ /* 0x000fe200078e0205 */
[----:B------:R-:W-:-:S02]  /*1b10*/  ISETP.LT.OR P1, PT, R0, 0x1, P0 ;  /* 0x000000010000780c */ /* 0x000fc40000721670 */
[----:B------:R-:W-:Y:S01]  /*1b20*/  ISETP.LT.OR P0, PT, R0, 0x21, P0 ;  /* 0x000000210000780c */ /* 0x000fe20000701670 */
[----:B------:R-:W-:Y:S01]  /*1b30*/  IMAD.SHL.U32 R198, R198, 0x2, RZ ;  /* 0x00000002c6c67824 */ /* 0x000fe200078e00ff */
[C---:B------:R-:W-:Y:S02]  /*1b40*/  IADD3 R187, R196.reuse, 0x800, RZ ;  /* 0x00000800c4bb7810 */ /* 0x040fe40007ffe0ff */
[----:B------:R-:W-:Y:S01]  /*1b50*/  IADD3 R186, R196, 0x1000, RZ ;  /* 0x00001000c4ba7810 */ /* 0x000fe20007ffe0ff */
[----:B------:R-:W-:Y:S01]  /*1b60*/  IMAD R194, R2, 0x2, R198 ;  /* 0x0000000202c27824 */ /* 0x000fe200078e02c6 */
[C---:B------:R-:W-:Y:S02]  /*1b70*/  IADD3 R185, R196.reuse, 0x1800, RZ ;  /* 0x00001800c4b97810 */ /* 0x040fe40007ffe0ff */
[C---:B------:R-:W-:Y:S02]  /*1b80*/  IADD3 R183, R196.reuse, 0x2000, RZ ;  /* 0x00002000c4b77810 */ /* 0x040fe40007ffe0ff */
[C---:B------:R-:W-:Y:S01]  /*1b90*/  IADD3 R182, R196.reuse, 0x2800, RZ ;  /* 0x00002800c4b67810 */ /* 0x040fe20007ffe0ff */
[----:B-1----:R-:W-:Y:S01]  /*1ba0*/  LDSM.16.M88.4 R16, [R198+0xc100] ;  /* 0x00c10000c610783b */ /* 0x002fe20000000200 */
[----:B------:R-:W-:-:S02]  /*1bb0*/  IADD3 R181, R196, 0x3000, RZ ;  /* 0x00003000c4b57810 */ /* 0x000fc40007ffe0ff */
[C---:B------:R-:W-:Y:S01]  /*1bc0*/  IADD3 R180, R196.reuse, 0x3800, RZ ;  /* 0x00003800c4b47810 */ /* 0x040fe20007ffe0ff */
[----:B---3--:R-:W-:Y:S01]  /*1bd0*/  LDSM.16.M88.4 R8, [R194+0xc100] ;  /* 0x00c10000c208783b */ /* 0x008fe20000000200 */
[C---:B------:R-:W-:Y:S02]  /*1be0*/  IADD3 R179, R196.reuse, 0x4000, RZ ;  /* 0x00004000c4b37810 */ /* 0x040fe40007ffe0ff */
[C---:B------:R-:W-:Y:S01]  /*1bf0*/  IADD3 R178, R196.reuse, 0x4800, RZ ;  /* 0x00004800c4b27810 */ /* 0x040fe20007ffe0ff */
[----:B------:R-:W-:Y:S01]  /*1c00*/  LDSM.16.M88.4 R60, [R197+0x6100] ;  /* 0x00610000c53c783b */ /* 0x000fe20000000200 */
[C---:B------:R-:W-:Y:S02]  /*1c10*/  IADD3 R177, R196.reuse, 0x5000, RZ ;  /* 0x00005000c4b17810 */ /* 0x040fe40007ffe0ff */
[----:B------:R-:W-:Y:S01]  /*1c20*/  IADD3 R176, R196, 0x5800, RZ ;  /* 0x00005800c4b07810 */ /* 0x000fe20007ffe0ff */
[----:B------:R-:W1:Y:S04]  /*1c30*/  LDSM.16.M88.4 R52, [R197+0x6900] ;  /* 0x00690000c534783b */ /* 0x000e680000000200 */
[----:B------:R-:W3:Y:S04]  /*1c40*/  LDSM.16.M88.4 R44, [R197+0x7100] ;  /* 0x00710000c52c783b */ /* 0x000ee80000000200 */
[----:B------:R-:W4:Y:S04]  /*1c50*/  LDSM.16.M88.4 R4, [R197+0x7900] ;  /* 0x00790000c504783b */ /* 0x000f280000000200 */
[----:B------:R-:W5:Y:S04]  /*1c60*/  LDSM.16.M88.4 R80, [R196] ;  /* 0x00000000c450783b */ /* 0x000f680000000200 */
[----:B------:R-:W4:Y:S04]  /*1c70*/  LDSM.16.M88.4 R64, [R196+0x800] ;  /* 0x00080000c440783b */ /* 0x000f280000000200 */
[----:B------:R-:W4:Y:S04]  /*1c80*/  LDSM.16.M88.4 R32, [R196+0x1000] ;  /* 0x00100000c420783b */ /* 0x000f280000000200 */
[----:B--2---:R-:W2:Y:S04]  /*1c90*/  LDSM.16.M88.4 R24, [R196+0x1800] ;  /* 0x00180000c418783b */ /* 0x004ea80000000200 */
[----:B------:R-:W-:Y:S01]  /*1ca0*/  @!PT LDS RZ, [RZ] ;  /* 0x00000000fffff984 */ /* 0x000fe20000000800 */
[----:B------:R-:W-:Y:S01]  /*1cb0*/  @!PT LDS RZ, [RZ] ;  /* 0x00000000fffff984 */ /* 0x000fe20000000800 */
[----:B------:R-:W-:Y:S01]  /*1cc0*/  @!PT LDS RZ, [RZ] ;  /* 0x00000000fffff984 */ /* 0x000fe20000000800 */
[----:B------:R2:W-:Y:S01]  /*1cd0*/  LDGSTS.E.BYPASS.LTC128B.128 [R201+0x100], [R36.64], !P1 ;  /* 0x0010000024c97fae */ /* 0x0005e2000c901d56 */
[----:B------:R-:W-:-:S04]  /*1ce0*/  ISETP.GE.AND P1, PT, R3, c[0x0][0x1d4], PT ;  /* 0x0000750003007a0c */ /* 0x000fc80003f26270 */
[----:B------:R-:W-:Y:S01]  /*1cf0*/  ISETP.LT.OR P1, PT, R0, 0x1, P1 ;  /* 0x000000010000780c */ /* 0x000fe20000f21670 */
[C---:B-1----:R-:W-:Y:S11]  /*1d00*/  HMMA.16816.F32.BF16 R56, R16.reuse, R52, RZ ;  /* 0x000000341038723c */ /* 0x042ff600000418ff */
[----:B------:R-:W-:Y:S01]  /*1d10*/  @!UPT UIADD3 URZ, URZ, URZ, URZ ;  /* 0x0000003f3f3ff290 */ /* 0x000fe2000fffe03f */
[----:B------:R1:W-:Y:S01]  /*1d20*/  LDGSTS.E.BYPASS.LTC128B.128 [R201+0x2100], [R14.64], !P1 ;  /* 0x021000000ec97fae */ /* 0x0003e2000c901d56 */
[----:B------:R-:W-:Y:S01]  /*1d30*/  ISETP.GE.AND P1, PT, R12, c[0x0][0x1d4], PT ;  /* 0x000075000c007a0c */ /* 0x000fe20003f26270 */
[----:B---3--:R-:W-:Y:S03]  /*1d40*/  HMMA.16816.F32.BF16 R48, R16, R44, RZ ;  /* 0x0000002c1030723c */ /* 0x008fe600000418ff */
[----:B------:R-:W-:-:S05]  /*1d50*/  ISETP.LT.OR P1, PT, R0, 0x1, P1 ;  /* 0x000000010000780c */ /* 0x000fca0000f21670 */
[C---:B------:R-:W-:Y:S08]  /*1d60*/  HMMA.16816.F32.BF16 R52, R16.reuse, R54, RZ ;  /* 0x000000361034723c */ /* 0x040ff000000418ff */
[----:B------:R3:W-:Y:S01]  /*1d70*/  LDGSTS.E.BYPASS.LTC128B.128 [R201+0x4100], [R30.64], !P1 ;  /* 0x041000001ec97fae */ /* 0x0007e2000c901d56 */
[----:B------:R-:W-:Y:S01]  /*1d80*/  ISETP.GE.AND P1, PT, R3, c[0x0][0x1d4], PT ;  /* 0x0000750003007a0c */ /* 0x000fe20003f26270 */
[----:B------:R-:W-:Y:S01]  /*1d90*/  HMMA.16816.F32.BF16 R44, R16, R46, RZ ;  /* 0x0000002e102c723c */ /* 0x000fe200000418ff */
[----:B------:R-:W-:Y:S01]  /*1da0*/  SEL R3, R38, 0xffffffe0, !P2 ;  /* 0xffffffe026037807 */ /* 0x000fe20005000000 */
[----:B------:R3:W-:Y:S01]  /*1db0*/  LDGSTS.E.BYPASS.LTC128B.128 [R201+0x1100], [R28.64], !P0 ;  /* 0x011000001cc97fae */ /* 0x0007e2000c101d56 */
[----:B------:R-:W-:-:S02]  /*1dc0*/  ISETP.GE.AND P2, PT, R12, c[0x0][0x1d4], PT ;  /* 0x000075000c007a0c */ /* 0x000fc40003f46270 */
[C---:B------:R-:W-:Y:S01]  /*1dd0*/  ISETP.LT.OR P1, PT, R0.reuse, 0x21, P1 ;  /* 0x000000210000780c */ /* 0x040fe20000f21670 */
[----:B------:R-:W-:Y:S01]  /*1de0*/  IMAD R193, R3, 0x2, R198 ;  /* 0x0000000203c17824 */ /* 0x000fe200078e02c6 */
[----:B------:R-:W-:Y:S01]  /*1df0*/  ISETP.LT.OR P2, PT, R0, 0x21, P2 ;  /* 0x000000210000780c */ /* 0x000fe20001741670 */
[----:B------:R-:W-:Y:S01]  /*1e00*/  IMAD.MOV.U32 R0, RZ, RZ, 0x40 ;  /* 0x00000040ff007424 */ /* 0x000fe200078e00ff */
[----:B------:R-:W-:Y:S01]  /*1e10*/  LOP3.LUT P0, RZ, R13, 0x4, RZ, 0xc0, !PT ;  /* 0x000000040dff7812 */ /* 0x000fe2000780c0ff */
[----:B----4-:R-:W-:Y:S01]  /*1e20*/  HMMA.16816.F32.BF16 R40, R16, R4, RZ ;  /* 0x000000041028723c */ /* 0x010fe200000418ff */
[----:B------:R-:W-:Y:S02]  /*1e30*/  IMAD R191, R3, 0x2, R194 ;  /* 0x0000000203bf7824 */ /* 0x000fe400078e02c2 */
[----:B------:R-:W-:Y:S02]  /*1e40*/  SEL R0, R0, 0xffffffc0, !P0 ;  /* 0xffffffc000007807 */ /* 0x000fe40004000000 */
[----:B------:R-:W-:-:S03]  /*1e50*/  PLOP3.LUT P0, PT, PT, PT, UP0, 0x40, 0x0 ;  /* 0x000000000000781c */ /* 0x000fc60003f0e808 */
[C---:B-1----:R-:W-:Y:S01]  /*1e60*/  HMMA.16816.F32.BF16 R12, R16.reuse, R60, RZ ;  /* 0x0000003c100c723c */ /* 0x042fe200000418ff */
[----:B------:R-:W-:Y:S01]  /*1e70*/  IMAD.IADD R192, R197, 0x1, R0 ;  /* 0x00000001c5c07824 */ /* 0x000fe200078e0200 */
[----:B------:R1:W-:Y:S01]  /*1e80*/  LDGSTS.E.BYPASS.LTC128B.128 [R201+0x3100], [R22.64], !P1 ;  /* 0x0310000016c97fae */ /* 0x0003e2000c901d56 */
[----:B------:R-:W-:Y:S01]  /*1e90*/  IMAD.IADD R184, R0, 0x1, R196 ;  /* 0x0000000100b87824 */ /* 0x000fe200078e02c4 */
[----:B------:R-:W-:Y:S02]  /*1ea0*/  ISETP.GT.AND P1, PT, R202, 0x3f, PT ;  /* 0x0000003fca00780c */ /* 0x000fe40003f24270 */
[----:B------:R1:W-:Y:S02]  /*1eb0*/  LDGSTS.E.BYPASS.LTC128B.128 [R201+0x5100], [R20.64], !P2 ;  /* 0x0510000014c97fae */ /* 0x0003e4000d101d56 */
[C---:B------:R-:W-:Y:S02]  /*1ec0*/  HMMA.16816.F32.BF16 R60, R16.reuse, R62, RZ ;  /* 0x0000003e103c723c */ /* 0x040fe400000418ff */
[----:B--2---:R-:W-:Y:S04]  /*1ed0*/  LDSM.16.M88.4 R36, [R193+0xc100] ;  /* 0x00c10000c124783b */ /* 0x004fe80000000200 */
[----:B------:R-:W2:Y:S02]  /*1ee0*/  LDSM.16.M88.4 R76, [R192+0x6100] ;  /* 0x00610000c04c783b */ /* 0x000ea40000000200 */
[----:B------:R-:W-:Y:S02]  /*1ef0*/  HMMA.16816.F32.BF16 R16, R16, R6, RZ ;  /* 0x000000061010723c */ /* 0x000fe400000418ff */
[----:B------:R-:W4:Y:S04]  /*1f00*/  LDSM.16.M88.4 R72, [R192+0x6900] ;  /* 0x00690000c048783b */ /* 0x000f280000000200 */
[----:B---3--:R-:W3:Y:S02]  /*1f10*/  LDSM.16.M88.4 R28, [R192+0x7100] ;  /* 0x00710000c01c783b */ /* 0x008ee40000000200 */
[C---:B-----5:R-:W-:Y:S02]  /*1f20*/  HMMA.16816.F32.BF16 R12, R8.reuse, R80, R12 ;  /* 0x00000050080c723c */ /* 0x060fe4000004180c */
[----:B------:R-:W-:Y:S04]  /*1f30*/  LDSM.16.M88.4 R4, [R191+0xc100] ;  /* 0x00c10000bf04783b */ /* 0x000fe80000000200 */
[----:B------:R-:W-:Y:S02]  /*1f40*/  LDSM.16.M88.4 R68, [R184] ;  /* 0x00000000b844783b */ /* 0x000fe40000000200 */
[C---:B------:R-:W-:Y:S02]  /*1f50*/  HMMA.16816.F32.BF16 R60, R8.reuse, R82, R60 ;  /* 0x00000052083c723c */ /* 0x040fe4000004183c */
[----:B-1----:R-:W1:Y:S04]  /*1f60*/  LDSM.16.M88.4 R20, [R192+0x7900] ;  /* 0x00790000c014783b */ /* 0x002e680000000200 */
[----:B------:R-:W-:Y:S02]  /*1f70*/  LDSM.16.M88.4 R80, [R197+0x8100] ;  /* 0x00810000c550783b */ /* 0x000fe40000000200 */
[C---:B------:R-:W-:Y:S02]  /*1f80*/  HMMA.16816.F32.BF16 R56, R8.reuse, R64, R56 ;  /* 0x000000400838723c */ /* 0x040fe40000041838 */
[----:B------:R-:W0:Y:S06]  /*1f90*/  LDGDEPBAR ;  /* 0x00000000000079af */ /* 0x000e2c0000000000 */
[C---:B------:R-:W-:Y:S01]  /*1fa0*/  HMMA.16816.F32.BF16 R52, R8.reuse, R66, R52 ;  /* 0x000000420834723c */ /* 0x040fe20000041834 */
[----:B------:R-:W-:Y:S07]  /*1fb0*/  LDSM.16.M88.4 R64, [R184+0x800] ;  /* 0x00080000b840783b */ /* 0x000fee0000000200 */
[C---:B------:R-:W-:Y:S08]  /*1fc0*/  HMMA.16816.F32.BF16 R48, R8.reuse, R32, R48 ;  /* 0x000000200830723c */ /* 0x040ff00000041830 */
[C---:B------:R-:W-:Y:S01]  /*1fd0*/  HMMA.16816.F32.BF16 R44, R8.reuse, R34, R44 ;  /* 0x00000022082c723c */ /* 0x040fe2000004182c */
[----:B------:R-:W-:Y:S07]  /*1fe0*/  LDSM.16.M88.4 R32, [R184+0x1000] ;  /* 0x00100000b820783b */ /* 0x000fee0000000200 */
[C---:B------:R-:W-:Y:S08]  /*1ff0*/  HMMA.16816.F32.BF16 R40, R8.reuse, R24, R40 ;  /* 0x000000180828723c */ /* 0x040ff00000041828 */
[----:B------:R-:W-:Y:S01]  /*2000*/  HMMA.16816.F32.BF16 R16, R8, R26, R16 ;  /* 0x0000001a0810723c */ /* 0x000fe20000041810 */
[----:B------:R-:W5:Y:S04]  /*2010*/  LDSM.16.M88.4 R24, [R184+0x1800] ;  /* 0x00180000b818783b */ /* 0x000f680000000200 */
[----:B------:R-:W1:Y:S03]  /*2020*/  LDSM.16.M88.4 R8, [R198+0x10100] ;  /* 0x01010000c608783b */ /* 0x000e660000000200 */
[C---:B--2---:R-:W-:Y:S08]  /*2030*/  HMMA.16816.F32.BF16 R12, R36.reuse, R76, R12 ;  /* 0x0000004c240c723c */ /* 0x044ff0000004180c */
[C---:B------:R-:W-:Y:S01]  /*2040*/  HMMA.16816.F32.BF16 R60, R36.reuse, R78, R60 ;  /* 0x0000004e243c723c */ /* 0x040fe2000004183c */
[----:B------:R-:W-:Y:S07]  /*2050*/  LDSM.16.M88.4 R76, [R197+0x8900] ;  /* 0x00890000c54c783b */ /* 0x000fee0000000200 */
[C---:B----4-:R-:W-:Y:S08]  /*2060*/  HMMA.16816.F32.BF16 R56, R36.reuse, R72, R56 ;  /* 0x000000482438723c */ /* 0x050ff00000041838 */
[C---:B------:R-:W-:Y:S01]  /*2070*/  HMMA.16816.F32.BF16 R52, R36.reuse, R74, R52 ;  /* 0x0000004a2434723c */ /* 0x040fe20000041834 */
[----:B------:R-:W-:Y:S07]  /*2080*/  LDSM.16.M88.4 R72, [R196+0x2000] ;  /* 0x00200000c448783b */ /* 0x000fee0000000200 */
[C---:B---3--:R-:W-:Y:S08]  /*2090*/  HMMA.16816.F32.BF16 R48, R36.reuse, R28, R48 ;  /* 0x0000001c2430723c */ /* 0x048ff00000041830 */
[C---:B------:R-:W-:Y:S01]  /*20a0*/  HMMA.16816.F32.BF16 R44, R36.reuse, R30, R44 ;  /* 0x0000001e242c723c */ /* 0x040fe2000004182c */
[----:B------:R-:W-:Y:S07]  /*20b0*/  LDSM.16.M88.4 R28, [R194+0x10100] ;  /* 0x01010000c21c783b */ /* 0x000fee0000000200 */
[C---:B-1----:R-:W-:Y:S08]  /*20c0*/  HMMA.16816.F32.BF16 R40, R36.reuse, R20, R40 ;  /* 0x000000142428723c */ /* 0x042ff00000041828 */
[----:B------:R-:W-:Y:S01]  /*20d0*/  HMMA.16816.F32.BF16 R36, R36, R22, R16 ;  /* 0x000000162424723c */ /* 0x000fe20000041810 */
[----:B------:R-:W1:Y:S04]  /*20e0*/  LDSM.16.M88.4 R16, [R197+0x9900] ;  /* 0x00990000c510783b */ /* 0x000e680000000200 */
[----:B------:R-:W2:Y:S03]  /*20f0*/  LDSM.16.M88.4 R20, [R197+0x9100] ;  /* 0x00910000c514783b */ /* 0x000ea60000000200 */
[C---:B------:R-:W-:Y:S08]  /*2100*/  HMMA.16816.F32.BF16 R12, R4.reuse, R68, R12 ;  /* 0x00000044040c723c */ /* 0x040ff0000004180c */
        /* <DEDUP_REMOVED lines=12> */
[C---:B------:R-:W-:Y:S08]  /*21d0*/  HMMA.16816.F32.BF16 R12, R8.reuse, R80, R12 ;  /* 0x00000050080c723c */ /* 0x040ff0000004180c */
[C---:B------:R-:W-:Y:S01]  /*21e0*/  HMMA.16816.F32.BF16 R60, R8.reuse, R82, R60 ;  /* 0x00000052083c723c */ /* 0x040fe2000004183c */
[----:B------:R-:W-:Y:S07]  /*21f0*/  LDSM.16.M88.4 R80, [R184+0x2000] ;  /* 0x00200000b850783b */ /* 0x000fee0000000200 */
[C---:B-1----:R-:W-:Y:S08]  /*2200*/  HMMA.16816.F32.BF16 R40, R8.reuse, R16, R40 ;  /* 0x000000100828723c */ /* 0x042ff00000041828 */
        /* <DEDUP_REMOVED lines=9> */
[C---:B------:R-:W-:Y:S08]  /*22a0*/  HMMA.16816.F32.BF16 R12, R28.reuse, R72, R12 ;  /* 0x000000481c0c723c */ /* 0x040ff0000004180c */
[C---:B------:R-:W-:Y:S01]  /*22b0*/  HMMA.16816.F32.BF16 R60, R28.reuse, R74, R60 ;  /* 0x0000004a1c3c723c */ /* 0x040fe2000004183c */
[----:B------:R-:W-:Y:S07]  /*22c0*/  LDSM.16.M88.4 R72, [R184+0x2800] ;  /* 0x00280000b848783b */ /* 0x000fee0000000200 */
[C---:B---3--:R-:W-:Y:S08]  /*22d0*/  HMMA.16816.F32.BF16 R40, R28.reuse, R32, R40 ;  /* 0x000000201c28723c */ /* 0x048ff00000041828 */
[C---:B------:R-:W-:Y:S01]  /*22e0*/  HMMA.16816.F32.BF16 R36, R28.reuse, R34, R36 ;  /* 0x000000221c24723c */ /* 0x040fe20000041824 */
[----:B------:R-:W-:Y:S07]  /*22f0*/  LDSM.16.M88.4 R32, [R198+0x14100] ;  /* 0x01410000c620783b */ /* 0x000fee0000000200 */
[C---:B------:R-:W-:Y:S08]  /*2300*/  HMMA.16816.F32.BF16 R48, R28.reuse, R64, R48 ;  /* 0x000000401c30723c */ /* 0x040ff00000041830 */
[C---:B------:R-:W-:Y:S01]  /*2310*/  HMMA.16816.F32.BF16 R44, R28.reuse, R66, R44 ;  /* 0x000000421c2c723c */ /* 0x040fe2000004182c */
[----:B------:R-:W3:Y:S07]  /*2320*/  LDSM.16.M88.4 R64, [R184+0x3800] ;  /* 0x00380000b840783b */ /* 0x000eee0000000200 */
[C---:B------:R-:W-:Y:S08]  /*2330*/  HMMA.16816.F32.BF16 R56, R28.reuse, R68, R56 ;  /* 0x000000441c38723c */ /* 0x040ff00000041838 */
[----:B------:R-:W-:Y:S01]  /*2340*/  HMMA.16816.F32.BF16 R52, R28, R70, R52 ;  /* 0x000000461c34723c */ /* 0x000fe20000041834 */
[----:B------:R-:W5:Y:S04]  /*2350*/  LDSM.16.M88.4 R68, [R184+0x3000] ;  /* 0x00300000b844783b */ /* 0x000f680000000200 */
[----:B------:R-:W2:Y:S03]  /*2360*/  LDSM.16.M88.4 R28, [R197+0xa100] ;  /* 0x00a10000c51c783b */ /* 0x000ea60000000200 */
[C---:B----4-:R-:W-:Y:S08]  /*2370*/  HMMA.16816.F32.BF16 R12, R4.reuse, R24, R12 ;  /* 0x00000018040c723c */ /* 0x050ff0000004180c */
[C---:B------:R-:W-:Y:S01]  /*2380*/  HMMA.16816.F32.BF16 R60, R4.reuse, R26, R60 ;  /* 0x0000001a043c723c */ /* 0x040fe2000004183c */
[----:B------:R-:W-:Y:S07]  /*2390*/  LDSM.16.M88.4 R24, [R197+0xa900] ;  /* 0x00a90000c518783b */ /* 0x000fee0000000200 */
[C---:B-1----:R-:W-:Y:S08]  /*23a0*/  HMMA.16816.F32.BF16 R40, R4.reuse, R8, R40 ;  /* 0x000000080428723c */ /* 0x042ff00000041828 */
[C---:B------:R-:W-:Y:S01]  /*23b0*/  HMMA.16816.F32.BF16 R36, R4.reuse, R10, R36 ;  /* 0x0000000a0424723c */ /* 0x040fe20000041824 */
[----:B------:R-:W-:Y:S07]  /*23c0*/  LDSM.16.M88.4 R8, [R194+0x14100] ;  /* 0x01410000c208783b */ /* 0x000fee0000000200 */
[C---:B------:R-:W-:Y:S08]  /*23d0*/  HMMA.16816.F32.BF16 R48, R4.reuse, R16, R48 ;  /* 0x000000100430723c */ /* 0x040ff00000041830 */
[C---:B------:R-:W-:Y:S01]  /*23e0*/  HMMA.16816.F32.BF16 R44, R4.reuse, R18, R44 ;  /* 0x00000012042c723c */ /* 0x040fe2000004182c */
[----:B------:R-:W1:Y:S07]  /*23f0*/  LDSM.16.M88.4 R16, [R197+0xb900] ;  /* 0x00b90000c510783b */ /* 0x000e6e0000000200 */
[C---:B--2---:R-:W-:Y:S08]  /*2400*/  HMMA.16816.F32.BF16 R56, R4.reuse, R20, R56 ;  /* 0x000000140438723c */ /* 0x044ff00000041838 */
[----:B------:R-:W-:Y:S01]  /*2410*/  HMMA.16816.F32.BF16 R52, R4, R22, R52 ;  /* 0x000000160434723c */ /* 0x000fe20000041834 */
[----:B------:R-:W2:Y:S04]  /*2420*/  LDSM.16.M88.4 R20, [R197+0xb100] ;  /* 0x00b10000c514783b */ /* 0x000ea80000000200 */
[----:B------:R-:W4:Y:S03]  /*2430*/  LDSM.16.M88.4 R4, [R196+0x4000] ;  /* 0x00400000c404783b */ /* 0x000f260000000200 */
[C---:B------:R-:W-:Y:S08]  /*2440*/  HMMA.16816.F32.BF16 R12, R76.reuse, R80, R12 ;  /* 0x000000504c0c723c */ /* 0x040ff0000004180c */
[C---:B------:R-:W-:Y:S08]  /*2450*/  HMMA.16816.F32.BF16 R60, R76.reuse, R82, R60 ;  /* 0x000000524c3c723c */ /* 0x040ff0000004183c */
[C---:B---3--:R-:W-:Y:S08]  /*2460*/  HMMA.16816.F32.BF16 R40, R76.reuse, R64, R40 ;  /* 0x000000404c28723c */ /* 0x048ff00000041828 */
[C---:B------:R-:W-:Y:S01]  /*2470*/  HMMA.16816.F32.BF16 R36, R76.reuse, R66, R36 ;  /* 0x000000424c24723c */ /* 0x040fe20000041824 */
[----:B------:R-:W-:Y:S07]  /*2480*/  LDSM.16.M88.4 R64, [R196+0x5000] ;  /* 0x00500000c440783b */ /* 0x000fee0000000200 */
[C---:B------:R-:W-:Y:S08]  /*2490*/  HMMA.16816.F32.BF16 R56, R76.reuse, R72, R56 ;  /* 0x000000484c38723c */ /* 0x040ff00000041838 */
[C---:B------:R-:W-:Y:S08]  /*24a0*/  HMMA.16816.F32.BF16 R52, R76.reuse, R74, R52 ;  /* 0x0000004a4c34723c */ /* 0x040ff00000041834 */
[C---:B-----5:R-:W-:Y:S08]  /*24b0*/  HMMA.16816.F32.BF16 R48, R76.reuse, R68, R48 ;  /* 0x000000444c30723c */ /* 0x060ff00000041830 */
[----:B------:R-:W-:Y:S01]  /*24c0*/  HMMA.16816.F32.BF16 R44, R76, R70, R44 ;  /* 0x000000464c2c723c */ /* 0x000fe2000004182c */
[----:B------:R-:W3:Y:S07]  /*24d0*/  LDSM.16.M88.4 R68, [R196+0x4800] ;  /* 0x00480000c444783b */ /* 0x000eee0000000200 */
[C---:B------:R-:W-:Y:S08]  /*24e0*/  HMMA.16816.F32.BF16 R12, R32.reuse, R28, R12 ;  /* 0x0000001c200c723c */ /* 0x040ff0000004180c */
[C---:B------:R-:W-:Y:S01]  /*24f0*/  HMMA.16816.F32.BF16 R60, R32.reuse, R30, R60 ;  /* 0x0000001e203c723c */ /* 0x040fe2000004183c */
[----:B------:R-:W-:Y:S07]  /*2500*/  LDSM.16.M88.4 R28, [R192+0xa900] ;  /* 0x00a90000c01c783b */ /* 0x000fee0000000200 */
[C---:B-1----:R-:W-:Y:S08]  /*2510*/  HMMA.16816.F32.BF16 R40, R32.reuse, R16, R40 ;  /* 0x000000102028723c */ /* 0x042ff00000041828 */
[C---:B------:R-:W-:Y:S01]  /*2520*/  HMMA.16816.F32.BF16 R36, R32.reuse, R18, R36 ;  /* 0x000000122024723c */ /* 0x040fe20000041824 */
[----:B------:R-:W1:Y:S07]  /*2530*/  LDSM.16.M88.4 R16, [R196+0x5800] ;  /* 0x00580000c410783b */ /* 0x000e6e0000000200 */
[C---:B------:R-:W-:Y:S08]  /*2540*/  HMMA.16816.F32.BF16 R56, R32.reuse, R24, R56 ;  /* 0x000000182038723c */ /* 0x040ff00000041838 */
[C---:B------:R-:W-:Y:S01]  /*2550*/  HMMA.16816.F32.BF16 R52, R32.reuse, R26, R52 ;  /* 0x0000001a2034723c */ /* 0x040fe20000041834 */
[----:B------:R-:W-:Y:S07]  /*2560*/  LDSM.16.M88.4 R24, [R192+0xb100] ;  /* 0x00b10000c018783b */ /* 0x000fee0000000200 */
[C---:B--2---:R-:W-:Y:S08]  /*2570*/  HMMA.16816.F32.BF16 R48, R32.reuse, R20, R48 ;  /* 0x000000142030723c */ /* 0x044ff00000041830 */
[----:B------:R-:W-:Y:S01]  /*2580*/  HMMA.16816.F32.BF16 R44, R32, R22, R44 ;  /* 0x00000016202c723c */ /* 0x000fe2000004182c */
[----:B------:R-:W-:Y:S04]  /*2590*/  LDSM.16.M88.4 R20, [R193+0x14100] ;  /* 0x01410000c114783b */ /* 0x000fe80000000200 */
[----:B------:R-:W-:Y:S03]  /*25a0*/  LDSM.16.M88.4 R32, [R192+0xb900] ;  /* 0x00b90000c020783b */ /* 0x000fe60000000200 */
[C---:B----4-:R-:W-:Y:S08]  /*25b0*/  HMMA.16816.F32.BF16 R12, R8.reuse, R4, R12 ;  /* 0x00000004080c723c */ /* 0x050ff0000004180c */
[C---:B------:R-:W-:Y:S01]  /*25c0*/  HMMA.16816.F32.BF16 R60, R8.reuse, R6, R60 ;  /* 0x00000006083c723c */ /* 0x040fe2000004183c */
[----:B------:R-:W2:Y:S07]  /*25d0*/  LDSM.16.M88.4 R4, [R192+0xa100] ;  /* 0x00a10000c004783b */ /* 0x000eae0000000200 */
[C---:B---3--:R-:W-:Y:S08]  /*25e0*/  HMMA.16816.F32.BF16 R56, R8.reuse, R68, R56 ;  /* 0x000000440838723c */ /* 0x048ff00000041838 */
[C---:B------:R-:W-:Y:S08]  /*25f0*/  HMMA.16816.F32.BF16 R52, R8.reuse, R70, R52 ;  /* 0x000000460834723c */ /* 0x040ff00000041834 */
[C---:B------:R-:W-:Y:S08]  /*2600*/  HMMA.16816.F32.BF16 R48, R8.reuse, R64, R48 ;  /* 0x000000400830723c */ /* 0x040ff00000041830 */
[C---:B------:R-:W-:Y:S01]  /*2610*/  HMMA.16816.F32.BF16 R68, R8.reuse, R66, R44 ;  /* 0x000000420844723c */ /* 0x040fe2000004182c */
[----:B------:R-:W-:Y:S04]  /*2620*/  LDSM.16.M88.4 R64, [R191+0x14100] ;  /* 0x01410000bf40783b */ /* 0x000fe80000000200 */
[----:B------:R-:W3:Y:S03]  /*2630*/  LDSM.16.M88.4 R44, [R184+0x4000] ;  /* 0x00400000b82c783b */ /* 0x000ee60000000200 */
[C---:B-1----:R-:W-:Y:S08]  /*2640*/  HMMA.16816.F32.BF16 R40, R8.reuse, R16, R40 ;  /* 0x000000100828723c */ /* 0x042ff00000041828 */
[----:B------:R-:W-:Y:S01]  /*2650*/  HMMA.16816.F32.BF16 R72, R8, R18, R36 ;  /* 0x000000120848723c */ /* 0x000fe20000041824 */
[----:B------:R-:W1:Y:S04]  /*2660*/  LDSM.16.M88.4 R36, [R184+0x4800] ;  /* 0x00480000b824783b */ /* 0x000e680000000200 */
[----:B------:R-:W4:Y:S03]  /*2670*/  LDSM.16.M88.4 R16, [R184+0x5000] ;  /* 0x00500000b810783b */ /* 0x000f260000000200 */
[----:B--2---:R-:W-:Y:S01]  /*2680*/  HMMA.16816.F32.BF16 R12, R20, R4, R12 ;  /* 0x00000004140c723c */ /* 0x004fe2000004180c */
[----:B------:R-:W2:Y:S01]  /*2690*/  LDSM.16.M88.4 R8, [R184+0x5800] ;  /* 0x00580000b808783b */ /* 0x000ea20000000200 */
[----:B------:R-:W-:-:S06]  /*26a0*/  DEPBAR.LE SB0, 0x0 ;  /* 0x000080000000791a */ /* 0x000fcc0000000000 */
[C---:B------:R-:W-:Y:S08]  /*26b0*/  HMMA.16816.F32.BF16 R60, R20.reuse, R6, R60 ;  /* 0x00000006143c723c */ /* 0x040ff0000004183c */
[C---:B------:R-:W-:Y:S08]  /*26c0*/  HMMA.16816.F32.BF16 R56, R20.reuse, R28, R56 ;  /* 0x0000001c1438723c */ /* 0x040ff00000041838 */
[C---:B------:R-:W-:Y:S08]  /*26d0*/  HMMA.16816.F32.BF16 R52, R20.reuse, R30, R52 ;  /* 0x0000001e1434723c */ /* 0x040ff00000041834 */
[C---:B------:R-:W-:Y:S08]  /*26e0*/  HMMA.16816.F32.BF16 R48, R20.reuse, R24, R48 ;  /* 0x000000181430723c */ /* 0x040ff00000041830 */
[C---:B------:R-:W-:Y:S08]  /*26f0*/  HMMA.16816.F32.BF16 R68, R20.reuse, R26, R68 ;  /* 0x0000001a1444723c */ /* 0x040ff00000041844 */
[C---:B------:R-:W-:Y:S08]  /*2700*/  HMMA.16816.F32.BF16 R40, R20.reuse, R32, R40 ;  /* 0x000000201428723c */ /* 0x040ff00000041828 */
[----:B------:R-:W-:Y:S08]  /*2710*/  HMMA.16816.F32.BF16 R72, R20, R34, R72 ;  /* 0x000000221448723c */ /* 0x000ff00000041848 */
[C---:B---3--:R-:W-:Y:S08]  /*2720*/  HMMA.16816.F32.BF16 R12, R64.reuse, R44, R12 ;  /* 0x0000002c400c723c */ /* 0x048ff0000004180c */
[C---:B------:R-:W-:Y:S08]  /*2730*/  HMMA.16816.F32.BF16 R60, R64.reuse, R46, R60 ;  /* 0x0000002e403c723c */ /* 0x040ff0000004183c */
[C---:B-1----:R-:W-:Y:S08]  /*2740*/  HMMA.16816.F32.BF16 R56, R64.reuse, R36, R56 ;  /* 0x000000244038723c */ /* 0x042ff00000041838 */
[C---:B------:R-:W-:Y:S08]  /*2750*/  HMMA.16816.F32.BF16 R52, R64.reuse, R38, R52 ;  /* 0x000000264034723c */ /* 0x040ff00000041834 */
[C---:B----4-:R-:W-:Y:S08]  /*2760*/  HMMA.16816.F32.BF16 R48, R64.reuse, R16, R48 ;  /* 0x000000104030723c */ /* 0x050ff00000041830 */
[C---:B------:R-:W-:Y:S08]  /*2770*/  HMMA.16816.F32.BF16 R68, R64.reuse, R18, R68 ;  /* 0x000000124044723c */ /* 0x040ff00000041844 */
[C---:B--2---:R-:W-:Y:S07]  /*2780*/  HMMA.16816.F32.BF16 R40, R64.reuse, R8, R40 ;  /* 0x000000084028723c */ /* 0x044fee0000041828 */
[----:B------:R-:W-:Y:S01]  /*2790*/  SHF.R.S32.HI R9, RZ, 0x1f, R210 ;  /* 0x0000001fff097819 */ /* 0x000fe200000114d2 */
[----:B------:R-:W-:Y:S01]  /*27a0*/  HMMA.16816.F32.BF16 R72, R64, R10, R72 ;  /* 0x0000000a4048723c */ /* 0x000fe20000041848 */
[----:B------:R-:W-:Y:S06]  /*27b0*/  BAR.SYNC.DEFER_BLOCKING 0x0 ;  /* 0x0000000000007b1d */ /* 0x000fec0000010000 */
[----:B------:R-:W-:Y:S05]  /*27c0*/  @P0 BRA `(.L_x_168) ;  /* 0x0000041000000947 */ /* 0x000fea0003800000 */
[----:B------:R-:W-:Y:S01]  /*27d0*/  IADD3 R200, R202, UR13, R85 ;  /* 0x0000000dcac87c10 */ /* 0x000fe2000fffe055 */
[----:B------:R-:W-:-:S03]  /*27e0*/  IMAD.MOV.U32 R199, RZ, RZ, RZ ;  /* 0x000000ffffc77224 */ /* 0x000fc600078e00ff */
[----:B------:R-:W-:-:S05]  /*27f0*/  IADD3 R200, R200, -0x40, RZ ;  /* 0xffffffc0c8c87810 */ /* 0x000fca0007ffe0ff */
        /* <DEDUP_REMOVED lines=10> */
[----:B------:R-:W-:Y:S01]  /*28a0*/  SEL R16, RZ, 0x10, P5 ;  /* 0x00000010ff107807 */ /* 0x000fe20002800000 */
[----:B------:R-:W-:Y:S01]  /*28b0*/  IMAD R200, R7, c[0x0][0x2b8], R200 ;  /* 0x0000ae0007c87a24 */ /* 0x000fe200078e02c8 */
[----:B------:R-:W-:Y:S02]  /*28c0*/  IADD3 R22, -R17, 0x10, RZ ;  /* 0x0000001011167810 */ /* 0x000fe40007ffe1ff */
[----:B------:R-:W-:Y:S01]  /*28d0*/  IADD3 R20, -R16, 0x10, RZ ;  /* 0x0000001010147810 */ /* 0x000fe20007ffe1ff */
[----:B------:R-:W-:Y:S01]  /*28e0*/  IMAD.WIDE.U32 R6, R200, c[0x0][0x1e0], RZ ;  /* 0x00007800c8067a25 */ /* 0x000fe200078e00ff */
[----:B------:R-:W-:-:S02]  /*28f0*/  SHF.R.S32.HI R11, RZ, 0x1f, R200 ;  /* 0x0000001fff0b7819 */ /* 0x000fc400000114c8 */
[----:B------:R-:W-:Y:S02]  /*2900*/  LOP3.LUT R22, R22, 0xf, RZ, 0xc0, !PT ;  /* 0x0000000f16167812 */ /* 0x000fe400078ec0ff */
[----:B------:R-:W-:Y:S01]  /*2910*/  LOP3.LUT R20, R20, 0xf, RZ, 0xc0, !PT ;  /* 0x0000000f14147812 */ /* 0x000fe200078ec0ff */
[----:B------:R-:W-:Y:S01]  /*2920*/  IMAD R11, R11, c[0x0][0x1e0], RZ ;  /* 0x000078000b0b7a24 */ /* 0x000fe200078e02ff */
[----:B------:R-:W-:-:S03]  /*2930*/  IADD3 R8, -R213, 0x10, RZ ;  /* 0x00000010d5087810 */ /* 0x000fc60007ffe1ff */
[----:B------:R-:W-:Y:S01]  /*2940*/  IMAD R11, R200, c[0x0][0x1e4], R11 ;  /* 0x00007900c80b7a24 */ /* 0x000fe200078e020b */
[----:B------:R-:W-:-:S03]  /*2950*/  LOP3.LUT R8, R8, 0xf, RZ, 0xc0, !PT ;  /* 0x0000000f08087812 */ /* 0x000fc600078ec0ff */
[----:B------:R-:W-:Y:S01]  /*2960*/  IMAD.IADD R7, R7, 0x1, R11 ;  /* 0x0000000107077824 */ /* 0x000fe200078e020b */
[----:B--2---:R-:W-:-:S03]  /*2970*/  SHF.R.S32.HI R0, RZ, 0x1f, R199 ;  /* 0x0000001fff007819 */ /* 0x004fc600000114c7 */
[----:B------:R-:W-:-:S04]  /*2980*/  IMAD.WIDE.U32 R4, R199, c[0x0][0x1f0], R6 ;  /* 0x00007c00c7047a25 */ /* 0x000fc800078e0006 */
[----:B------:R-:W-:Y:S01]  /*2990*/  IMAD R0, R0, c[0x0][0x1f0], RZ ;  /* 0x00007c0000007a24 */ /* 0x000fe200078e02ff */
[----:B------:R-:W-:Y:S01]  /*29a0*/  IADD3 R24, P0, R4, UR18, RZ ;  /* 0x0000001204187c10 */ /* 0x000fe2000ff1e0ff */
[----:B------:R-:W-:Y:S02]  /*29b0*/  IMAD.SHL.U32 R4, R210, 0x2, RZ ;  /* 0x00000002d2047824 */ /* 0x000fe400078e00ff */
[----:B------:R-:W-:Y:S02]  /*29c0*/  IMAD R0, R199, c[0x0][0x1f4], R0 ;  /* 0x00007d00c7007a24 */ /* 0x000fe400078e0200 */
[----:B------:R-:W-:-:S03]  /*29d0*/  IMAD.SHL.U32 R6, R209, 0x2, RZ ;  /* 0x00000002d1067824 */ /* 0x000fc600078e00ff */
[----:B------:R-:W-:Y:S02]  /*29e0*/  IADD3.X R5, R5, UR8, R0, P0, !PT ;  /* 0x0000000805057c10 */ /* 0x000fe400087fe400 */
[----:B------:R-:W-:Y:S02]  /*29f0*/  LEA R7, P0, R24, c[0x0][0x1c8], 0x1 ;  /* 0x0000720018077a11 */ /* 0x000fe400078008ff */
[----:B------:R-:W-:Y:S02]  /*2a00*/  SHF.L.U64.HI R0, R210, 0x1, R9 ;  /* 0x00000001d2007819 */ /* 0x000fe40000010209 */
[----:B------:R-:W-:Y:S01]  /*2a10*/  LEA.HI.X R24, R24, c[0x0][0x1cc], R5, 0x1, P0 ;  /* 0x0000730018187a11 */ /* 0x000fe200000f0c05 */
[----:B------:R-:W1:Y:S01]  /*2a20*/  SHFL.IDX PT, R11, R7, 0x1, 0x181f ;  /* 0x00381f00070b7f89 */ /* 0x000e6200000e0000 */
[----:B------:R-:W-:-:S03]  /*2a30*/  SHF.L.U64.HI R5, R209, 0x1, R212 ;  /* 0x00000001d1057819 */ /* 0x000fc600000102d4 */
[----:B------:R-:W2:Y:S04]  /*2a40*/  SHFL.IDX PT, R10, R24, 0x1, 0x181f ;  /* 0x00381f00180a7f89 */ /* 0x000ea800000e0000 */
[----:B------:R3:W4:Y:S04]  /*2a50*/  SHFL.IDX PT, R19, R7, RZ, 0x181f ;  /* 0x00181fff07137589 */ /* 0x00072800000e0000 */
[----:B------:R5:W4:Y:S01]  /*2a60*/  SHFL.IDX PT, R18, R24, RZ, 0x181f ;  /* 0x00181fff18127589 */ /* 0x000b2200000e0000 */
[----:B-1----:R-:W-:-:S04]  /*2a70*/  IADD3 R22, P2, P0, R22, R11, R4 ;  /* 0x0000000b16167210 */ /* 0x002fc8000785e004 */
[----:B--2---:R-:W-:Y:S02]  /*2a80*/  IADD3.X R23, RZ, R10, R0, P2, P0 ;  /* 0x0000000aff177210 */ /* 0x004fe400017e0400 */
[----:B------:R-:W-:Y:S01]  /*2a90*/  IADD3 R20, P2, P0, R20, R11, R6 ;  /* 0x0000000b14147210 */ /* 0x000fe2000785e006 */
[----:B---3--:R-:W-:-:S03]  /*2aa0*/  IMAD.SHL.U32 R7, R208, 0x2, RZ ;  /* 0x00000002d0077824 */ /* 0x008fc600078e00ff */
[----:B------:R-:W-:Y:S02]  /*2ab0*/  IADD3.X R21, RZ, R10, R5, P2, P0 ;  /* 0x0000000aff157210 */ /* 0x000fe400017e0405 */
[----:B-----5:R-:W-:Y:S02]  /*2ac0*/  IADD3 R24, P2, P0, R8, R11, R7 ;  /* 0x0000000b08187210 */ /* 0x020fe4000785e007 */
[----:B------:R-:W-:-:S04]  /*2ad0*/  SHF.L.U64.HI R11, R208, 0x1, R211 ;  /* 0x00000001d00b7819 */ /* 0x000fc800000102d3 */
[----:B------:R-:W-:Y:S02]  /*2ae0*/  IADD3.X R25, RZ, R10, R11, P2, P0 ;  /* 0x0000000aff197210 */ /* 0x000fe400017e040b */
[C---:B----4-:R-:W-:Y:S02]  /*2af0*/  IADD3 R26, P2, R19.reuse, R4, RZ ;  /* 0x00000004131a7210 */ /* 0x050fe40007f5e0ff */
[----:B------:R-:W-:-:S03]  /*2b00*/  IADD3 R4, P0, R19, R6, RZ ;  /* 0x0000000613047210 */ /* 0x000fc60007f1e0ff */
[C---:B------:R-:W-:Y:S01]  /*2b10*/  IMAD.X R27, R18.reuse, 0x1, R0, P2 ;  /* 0x00000001121b7824 */ /* 0x040fe200010e0600 */
[----:B------:R-:W-:Y:S01]  /*2b20*/  ISETP.NE.U32.AND P2, PT, R17, RZ, PT ;  /* 0x000000ff1100720c */ /* 0x000fe20003f45070 */
[C---:B------:R-:W-:Y:S01]  /*2b30*/  IMAD.X R5, R18.reuse, 0x1, R5, P0 ;  /* 0x0000000112057824 */ /* 0x040fe200000e0605 */
[----:B------:R-:W-:Y:S02]  /*2b40*/  IADD3 R6, P0, R19, R7, RZ ;  /* 0x0000000713067210 */ /* 0x000fe40007f1e0ff */
[----:B------:R1:W-:Y:S03]  /*2b50*/  LDGSTS.E.BYPASS.LTC128B.128 [R201+0x6100], [R26.64], !P6 ;  /* 0x061000001ac97fae */ /* 0x0003e6000f101d56 */
[----:B------:R-:W-:Y:S01]  /*2b60*/  IMAD.X R7, R18, 0x1, R11, P0 ;  /* 0x0000000112077824 */ /* 0x000fe200000e060b */
[----:B------:R1:W-:Y:S01]  /*2b70*/  LDGSTS.E.BYPASS.LTC128B.128 [R201+0x8100], [R4.64], !P5 ;  /* 0x0810000004c97fae */ /* 0x0003e2000e901d56 */
[----:B------:R-:W-:-:S03]  /*2b80*/  ISETP.NE.U32.AND P0, PT, R16, RZ, PT ;  /* 0x000000ff1000720c */ /* 0x000fc60003f05070 */
[----:B------:R1:W-:Y:S04]  /*2b90*/  LDGSTS.E.BYPASS.LTC128B.128 [R201+0xa100], [R6.64], !P4 ;  /* 0x0a10000006c97fae */ /* 0x0003e8000e101d56 */
[----:B------:R1:W-:Y:S01]  /*2ba0*/  LDGSTS.E.BYPASS.LTC128B.128.ZFILL [R201+0x7100], [R22.64], P2 ;  /* 0x0710000016c97fae */ /* 0x0003e20009141d56 */
[----:B------:R-:W-:-:S05]  /*2bb0*/  ISETP.NE.U32.AND P2, PT, R213, RZ, PT ;  /* 0x000000ffd500720c */ /* 0x000fca0003f45070 */
[----:B------:R1:W-:Y:S08]  /*2bc0*/  LDGSTS.E.BYPASS.LTC128B.128.ZFILL [R201+0x9100], [R20.64], P0 ;  /* 0x0910000014c97fae */ /* 0x0003f00008141d56 */
[----:B------:R1:W-:Y:S02]  /*2bd0*/  LDGSTS.E.BYPASS.LTC128B.128.ZFILL [R201+0xb100], [R24.64], P2 ;  /* 0x0b10000018c97fae */ /* 0x0003e40009141d56 */
.L_x_168:
[----:B------:R-:W-:Y:S01]  /*2be0*/  LOP3.LUT R89, R89, 0xffffffe0, RZ, 0xc0, !PT ;  /* 0xffffffe059597812 */ /* 0x000fe200078ec0ff */
[----:B------:R-:W-:Y:S01]  /*2bf0*/  UIADD3 UR4, UR10, 0x1, -UR12 ;  /* 0x000000010a047890 */ /* 0x000fe2000fffe80c */
[----:B------:R-:W-:Y:S01]  /*2c00*/  LEA.HI R11, R91, R88, RZ, 0x2 ;  /* 0x000000585b0b7211 */ /* 0x000fe200078f10ff */
[----:B------:R-:W-:Y:S01]  /*2c10*/  ULDC UR5, c[0x0][0x324] ;  /* 0x0000c90000057ab9 */ /* 0x000fe20000000800 */
[----:B-1----:R-:W-:Y:S01]  /*2c20*/  SHF.R.S32.HI R7, RZ, 0x1f, R86 ;  /* 0x0000001fff077819 */ /* 0x002fe20000011456 */
[----:B------:R-:W-:Y:S01]  /*2c30*/  IMAD.IADD R0, R88, 0x1, -R89 ;  /* 0x0000000158007824 */ /* 0x000fe200078e0a59 */
[----:B------:R-:W-:Y:S01]  /*2c40*/  LOP3.LUT R11, R11, 0xfffffffc, RZ, 0xc0, !PT ;  /* 0xfffffffc0b0b7812 */ /* 0x000fe200078ec0ff */
[----:B------:R-:W0:Y:S01]  /*2c50*/  LDGDEPBAR ;  /* 0x00000000000079af */ /* 0x000e220000000000 */
[----:B------:R-:W-:-:S02]  /*2c60*/  LEA.HI R7, R7, R86, RZ, 0x3 ;  /* 0x0000005607077211 */ /* 0x000fc400078f18ff */
[----:B------:R-:W-:Y:S01]  /*2c70*/  SHF.R.S32.HI R5, RZ, 0x1f, R0 ;  /* 0x0000001fff057819 */ /* 0x000fe20000011400 */
[----:B------:R-:W-:Y:S01]  /*2c80*/  IMAD.IADD R88, R88, 0x1, -R11 ;  /* 0x0000000158587824 */ /* 0x000fe200078e0a0b */
[----:B------:R-:W-:Y:S02]  /*2c90*/  LOP3.LUT R7, R7, 0xffffff8, RZ, 0xc0, !PT ;  /* 0x0ffffff807077812 */ /* 0x000fe400078ec0ff */
[----:B------:R-:W-:Y:S02]  /*2ca0*/  LEA.HI R4, R5, R0, RZ, 0x2 ;  /* 0x0000000005047211 */ /* 0x000fe400078f10ff */
[----:B------:R-:W-:Y:S01]  /*2cb0*/  LEA.HI R5, R88, R88, RZ, 0x1 ;  /* 0x0000005858057211 */ /* 0x000fe200078f08ff */
[----:B------:R-:W-:Y:S01]  /*2cc0*/  IMAD.IADD R7, R86, 0x1, -R7 ;  /* 0x0000000156077824 */ /* 0x000fe200078e0a07 */
[----:B------:R-:W-:Y:S02]  /*2cd0*/  PLOP3.LUT P2, PT, PT, PT, UP2, 0x80, 0x0 ;  /* 0x000000000000781c */ /* 0x000fe40003f4f028 */
[----:B------:R-:W-:-:S02]  /*2ce0*/  LEA.HI.SX32 R6, R4, UR25, 0x1e ;  /* 0x0000001904067c11 */ /* 0x000fc4000f8ff2ff */
[----:B------:R-:W-:Y:S02]  /*2cf0*/  LOP3.LUT R5, R5, 0x1ffffffe, RZ, 0xc0, !PT ;  /* 0x1ffffffe05057812 */ /* 0x000fe400078ec0ff */
[----:B------:R-:W-:Y:S01]  /*2d00*/  PLOP3.LUT P0, PT, PT, PT, UP2, 0x80, 0x0 ;  /* 0x000000000000781c */ /* 0x000fe20003f0f028 */
[----:B------:R-:W-:Y:S02]  /*2d10*/  IMAD R6, R7, 0x10, R6 ;  /* 0x0000001007067824 */ /* 0x000fe400078e0206 */
[----:B------:R-:W-:-:S04]  /*2d20*/  IMAD.IADD R5, R88, 0x1, -R5 ;  /* 0x0000000158057824 */ /* 0x000fc800078e0a05 */
[----:B------:R-:W-:-:S04]  /*2d30*/  IMAD R203, R5, 0x8, R6 ;  /* 0x0000000805cb7824 */ /* 0x000fc800078e0206 */
[----:B------:R-:W-:-:S04]  /*2d40*/  @P2 IMAD.HI.U32 R5, R203, c[0x0][0x2c8], RZ ;  /* 0x0000b200cb052a27 */ /* 0x000fc800078e00ff */
[----:B------:R-:W-:Y:S01]  /*2d50*/  IMAD.MOV.U32 R20, RZ, RZ, R203 ;  /* 0x000000ffff147224 */ /* 0x000fe200078e00cb */
[----:B------:R-:W-:Y:S02]  /*2d60*/  @P0 SHF.R.U32.HI R20, RZ, c[0x0][0x2cc], R5 ;  /* 0x0000b300ff140a19 */ /* 0x000fe40000011605 */
[----:B------:R-:W-:Y:S01]  /*2d70*/  LOP3.LUT R5, R4, 0x7ffffffc, RZ, 0xc0, !PT ;  /* 0x7ffffffc04057812 */ /* 0x000fe200078ec0ff */
[----:B------:R-:W-:Y:S01]  /*2d80*/  IMAD.IADD R4, R87, 0x1, R84 ;  /* 0x0000000157047824 */ /* 0x000fe200078e0254 */
[----:B------:R-:W-:Y:S01]  /*2d90*/  PLOP3.LUT P0, PT, PT, PT, UP1, 0x40, 0x0 ;  /* 0x000000000000781c */ /* 0x000fe20003f0e818 */
[----:B------:R-:W1:Y:S02]  /*2da0*/  SHFL.IDX PT, R6, R20, RZ, 0x1c1f ;  /* 0x001c1fff14067589 */ /* 0x000e6400000e0000 */
[----:B------:R-:W-:Y:S02]  /*2db0*/  IMAD.IADD R204, R0, 0x1, -R5 ;  /* 0x0000000100cc7824 */ /* 0x000fe400078e0a05 */
[----:B------:R-:W-:Y:S01]  /*2dc0*/  IMAD.U32 R5, RZ, RZ, UR4 ;  /* 0x00000004ff057e24 */ /* 0x000fe2000f8e00ff */
[----:B------:R-:W-:Y:S01]  /*2dd0*/  ULDC UR4, c[0x0][0x1d0] ;  /* 0x0000740000047ab9 */ /* 0x000fe20000000800 */
[----:B------:R-:W-:Y:S01]  /*2de0*/  IMAD.SHL.U32 R204, R204, 0x2, RZ ;  /* 0x00000002cccc7824 */ /* 0x000fe200078e00ff */
[----:B------:R-:W-:-:S02]  /*2df0*/  UIMAD UR4, UR20, UR4, -UR12 ;  /* 0x00000004140472a4 */ /* 0x000fc4000f8e0a0c */
[----:B------:R-:W-:Y:S02]  /*2e00*/  ULOP3.LUT UR12, URZ, UR5, URZ, 0x33, !UPT ;  /* 0x000000053f0c7292 */ /* 0x000fe4000f8e333f */
[----:B------:R-:W-:Y:S02]  /*2e10*/  IADD3 R5, R5, -c[0x0][0x168], -R204 ;  /* 0x80005a0005057a10 */ /* 0x000fe40007ffe8cc */
[----:B------:R-:W-:Y:S02]  /*2e20*/  IADD3 R0, -R204, UR4, RZ ;  /* 0x00000004cc007c10 */ /* 0x000fe4000fffe1ff */
[C---:B------:R-:W-:Y:S02]  /*2e30*/  IADD3 R11, R5.reuse, c[0x0][0x328], RZ ;  /* 0x0000ca00050b7a10 */ /* 0x040fe40007ffe0ff */
[----:B------:R-:W-:-:S03]  /*2e40*/  IADD3 R5, R5, UR12, RZ ;  /* 0x0000000c05057c10 */ /* 0x000fc6000fffe0ff */
[--C-:B-1----:R-:W-:Y:S02]  /*2e50*/  IMAD.IADD R19, R11, 0x1, R6.reuse ;  /* 0x000000010b137824 */ /* 0x102fe400078e0206 */
[----:B------:R-:W-:-:S03]  /*2e60*/  IMAD.IADD R17, R5, 0x1, R6 ;  /* 0x0000000105117824 */ /* 0x000fc600078e0206 */
[----:B------:R-:W-:Y:S01]  /*2e70*/  IMNMX R19, R19, R0, PT ;  /* 0x0000000013137217 */ /* 0x000fe20003800200 */
[----:B------:R-:W-:Y:S05]  /*2e80*/  @P0 BRA `(.L_x_169) ;  /* 0x0000016000000947 */ /* 0x000fea0003800000 */
[----:B------:R-:W-:Y:S01]  /*2e90*/  IMAD.U32 R7, RZ, RZ, UR10 ;  /* 0x0000000aff077e24 */ /* 0x000fe2000f8e00ff */
[----:B------:R-:W-:Y:S04]  /*2ea0*/  BSSY B0, `(.L_x_170) ;  /* 0x000000f000007945 */ /* 0x000fe80003800000 */
[----:B------:R-:W-:-:S04]  /*2eb0*/  IADD3 R8, R7, -c[0x0][0x168], R6 ;  /* 0x80005a0007087a10 */ /* 0x000fc80007ffe006 */
[----:B------:R-:W-:-:S13]  /*2ec0*/  ISETP.GT.AND P0, PT, R8, -0x1, PT ;  /* 0xffffffff0800780c */ /* 0x000fda0003f04270 */
[----:B------:R-:W-:Y:S05]  /*2ed0*/  @P0 BRA `(.L_x_171) ;  /* 0x0000007000000947 */ /* 0x000fea0003800000 */
[----:B------:R-:W-:Y:S01]  /*2ee0*/  IMAD.MOV.U32 R6, RZ, RZ, c[0x0][0x32c] ;  /* 0x0000cb00ff067624 */ /* 0x000fe200078e00ff */
[----:B------:R-:W-:-:S04]  /*2ef0*/  LOP3.LUT R8, RZ, R8, RZ, 0x33, !PT ;  /* 0x00000008ff087212 */ /* 0x000fc800078e33ff */
[----:B------:R-:W-:-:S13]  /*2f00*/  ISETP.NE.AND P0, PT, R6, 0x1, PT ;  /* 0x000000010600780c */ /* 0x000fda0003f05270 */
[----:B------:R-:W-:-:S05]  /*2f10*/  @P0 IMAD.HI.U32 R6, R8, c[0x0][0x330], RZ ;  /* 0x0000cc0008060a27 */ /* 0x000fca00078e00ff */
[----:B------:R-:W-:-:S04]  /*2f20*/  @P0 SHF.R.U32.HI R8, RZ, c[0x0][0x334], R6 ;  /* 0x0000cd00ff080a19 */ /* 0x000fc80000011606 */
[----:B------:R-:W-:Y:S01]  /*2f30*/  LOP3.LUT R8, RZ, R8, RZ, 0x33, !PT ;  /* 0x00000008ff087212 */ /* 0x000fe200078e33ff */
[----:B------:R-:W-:Y:S05]  /*2f40*/  BRA `(.L_x_172) ;  /* 0x0000004000007947 */ /* 0x000fea0003800000 */
.L_x_171:
[----:B------:R-:W-:-:S04]  /*2f50*/  MOV R6, c[0x0][0x32c] ;  /* 0x0000cb0000067a02 */ /* 0x000fc80000000f00 */
[----:B------:R-:W-:-:S13]  /*2f60*/  ISETP.NE.AND P0, PT, R6, 0x1, PT ;  /* 0x000000010600780c */ /* 0x000fda0003f05270 */
[----:B------:R-:W-:-:S05]  /*2f70*/  @P0 IMAD.HI.U32 R6, R8, c[0x0][0x330], RZ ;  /* 0x0000cc0008060a27 */ /* 0x000fca00078e00ff */
[----:B------:R-:W-:Y:S02]  /*2f80*/  @P0 SHF.R.U32.HI R8, RZ, c[0x0][0x334], R6 ;  /* 0x0000cd00ff080a19 */ /* 0x000fe40000011606 */
.L_x_172:
[----:B------:R-:W-:Y:S05]  /*2f90*/  BSYNC B0 ;  /* 0x0000000000007941 */ /* 0x000fea0003800000 */
.L_x_170:
[----:B------:R-:W-:-:S04]  /*2fa0*/  IMAD R7, R8, c[0x0][0x32c], -R85 ;  /* 0x0000cb0008077a24 */ /* 0x000fc800078e0a55 */
[----:B------:R-:W-:-:S05]  /*2fb0*/  IMAD.IADD R8, R7, 0x1, -R204 ;  /* 0x0000000107087824 */ /* 0x000fca00078e0acc */
[----:B------:R-:W-:Y:S02]  /*2fc0*/  IADD3 R6, R8, c[0x0][0x32c], RZ ;  /* 0x0000cb0008067a10 */ /* 0x000fe40007ffe0ff */
[----:B------:R-:W-:Y:S02]  /*2fd0*/  IMNMX R17, R17, R8, !PT ;  /* 0x0000000811117217 */ /* 0x000fe40007800200 */
[----:B------:R-:W-:Y:S02]  /*2fe0*/  IMNMX R19, R19, R6, PT ;  /* 0x0000000613137217 */ /* 0x000fe40003800200 */
.L_x_169:
[----:B------:R-:W-:Y:S01]  /*2ff0*/  ISETP.LT.AND P2, PT, RZ, UR21, PT ;  /* 0x00000015ff007c0c */ /* 0x000fe2000bf41270 */
[----:B------:R-:W1:Y:S03]  /*3000*/  SHFL.IDX PT, R22, R20, 0x1, 0x1c1f ;  /* 0x003c1f0014167f89 */ /* 0x000e6600000e0000 */
[----:B------:R-:W-:-:S04]  /*3010*/  ISETP.GT.AND P0, PT, R17, RZ, P2 ;  /* 0x000000ff1100720c */ /* 0x000fc80001704270 */
[----:B------:R-:W-:-:S04]  /*3020*/  ISETP.LT.OR P0, PT, R19, 0x1, P0 ;  /* 0x000000011300780c */ /* 0x000fc80000701670 */
[----:B------:R-:W-:Y:S02]  /*3030*/  FSEL R7, R12, -INF , !P0 ;  /* 0xff8000000c077808 */ /* 0x000fe40004000000 */
[----:B------:R-:W-:-:S04]  /*3040*/  ISETP.GT.AND P0, PT, R17, 0x1, P2 ;  /* 0x000000011100780c */ /* 0x000fc80001704270 */
[----:B------:R-:W-:-:S04]  /*3050*/  ISETP.LT.OR P0, PT, R19, 0x2, P0 ;  /* 0x000000021300780c */ /* 0x000fc80000701670 */
[----:B------:R-:W-:Y:S02]  /*3060*/  FSEL R8, R13, -INF , !P0 ;  /* 0xff8000000d087808 */ /* 0x000fe40004000000 */
[----:B------:R-:W-:Y:S01]  /*3070*/  ISETP.GT.AND P0, PT, R17, 0x8, P2 ;  /* 0x000000081100780c */ /* 0x000fe20001704270 */
[--C-:B-1----:R-:W-:Y:S02]  /*3080*/  IMAD.IADD R11, R11, 0x1, R22.reuse ;  /* 0x000000010b0b7824 */ /* 0x102fe400078e0216 */
[----:B------:R-:W-:Y:S01]  /*3090*/  IMAD.IADD R20, R5, 0x1, R22 ;  /* 0x0000000105147824 */ /* 0x000fe200078e0216 */
[----:B------:R-:W-:Y:S02]  /*30a0*/  ISETP.LT.OR P0, PT, R19, 0x9, P0 ;  /* 0x000000091300780c */ /* 0x000fe40000701670 */
[----:B------:R-:W-:Y:S02]  /*30b0*/  IMNMX R0, R11, R0, PT ;  /* 0x000000000b007217 */ /* 0x000fe40003800200 */
[----:B------:R-:W-:-:S02]  /*30c0*/  FSEL R60, R60, -INF , !P0 ;  /* 0xff8000003c3c7808 */ /* 0x000fc40004000000 */
[----:B------:R-:W-:-:S04]  /*30d0*/  ISETP.GT.AND P0, PT, R17, 0x9, P2 ;  /* 0x000000091100780c */ /* 0x000fc80001704270 */
[----:B------:R-:W-:-:S04]  /*30e0*/  ISETP.LT.OR P0, PT, R19, 0xa, P0 ;  /* 0x0000000a1300780c */ /* 0x000fc80000701670 */
[----:B------:R-:W-:Y:S02]  /*30f0*/  FSEL R18, R61, -INF , !P0 ;  /* 0xff8000003d127808 */ /* 0x000fe40004000000 */
        /* <DEDUP_REMOVED lines=36> */
[----:B------:R-:W-:-:S13]  /*3340*/  PLOP3.LUT P0, PT, PT, PT, UP1, 0x40, 0x0 ;  /* 0x000000000000781c */ /* 0x000fda0003f0e818 */
        /* <DEDUP_REMOVED lines=13> */
.L_x_175:
[----:B------:R-:W-:-:S04]  /*3420*/  MOV R5, c[0x0][0x32c] ;  /* 0x0000cb0000057a02 */ /* 0x000fc80000000f00 */
[----:B------:R-:W-:-:S13]  /*3430*/  ISETP.NE.AND P0, PT, R5, 0x1, PT ;  /* 0x000000010500780c */ /* 0x000fda0003f05270 */
[----:B------:R-:W-:-:S05]  /*3440*/  @P0 IMAD.HI.U32 R5, R22, c[0x0][0x330], RZ ;  /* 0x0000cc0016050a27 */ /* 0x000fca00078e00ff */
[----:B------:R-:W-:Y:S02]  /*3450*/  @P0 SHF.R.U32.HI R22, RZ, c[0x0][0x334], R5 ;  /* 0x0000cd00ff160a19 */ /* 0x000fe40000011605 */
.L_x_176:
[----:B------:R-:W-:Y:S05]  /*3460*/  BSYNC B0 ;  /* 0x0000000000007941 */ /* 0x000fea0003800000 */
.L_x_174:
[----:B------:R-:W-:-:S04]  /*3470*/  IMAD R11, R22, c[0x0][0x32c], -R85 ;  /* 0x0000cb00160b7a24 */ /* 0x000fc800078e0a55 */
[----:B------:R-:W-:-:S05]  /*3480*/  IMAD.IADD R11, R11, 0x1, -R204 ;  /* 0x000000010b0b7824 */ /* 0x000fca00078e0acc */
[----:B------:R-:W-:Y:S02]  /*3490*/  IADD3 R5, R11, c[0x0][0x32c], RZ ;  /* 0x0000cb000b057a10 */ /* 0x000fe40007ffe0ff */
[----:B------:R-:W-:Y:S02]  /*34a0*/  IMNMX R20, R20, R11, !PT ;  /* 0x0000000b14147217 */ /* 0x000fe40007800200 */
[----:B------:R-:W-:Y:S02]  /*34b0*/  IMNMX R0, R0, R5, PT ;  /* 0x0000000500007217 */ /* 0x000fe40003800200 */
.L_x_173:
[----:B------:R-:W-:Y:S01]  /*34c0*/  ISETP.GT.AND P0, PT, R20, 0x1, P2 ;  /* 0x000000011400780c */ /* 0x000fe20001704270 */
[----:B------:R-:W-:Y:S01]  /*34d0*/  IMAD.SHL.U32 R195, R4, 0x2, RZ ;  /* 0x0000000204c37824 */ /* 0x000fe200078e00ff */
[----:B------:R-:W-:Y:S01]  /*34e0*/  FMNMX.FTZ R21, R7, R8, !PT ;  /* 0x0000000807157209 */ /* 0x000fe20007810000 */
[----:B------:R-:W-:Y:S01]  /*34f0*/  ULDC.64 UR4, c[0x0][0x2c8] ;  /* 0x0000b20000047ab9 */ /* 0x000fe20000000a00 */
[----:B------:R-:W-:Y:S01]  /*3500*/  ISETP.LT.OR P0, PT, R0, 0x2, P0 ;  /* 0x000000020000780c */ /* 0x000fe20000701670 */
[--C-:B------:R-:W-:Y:S01]  /*3510*/  IMAD R189, R3, 0x2, R195.reuse ;  /* 0x0000000203bd7824 */ /* 0x100fe200078e02c3 */
[----:B------:R-:W-:Y:S01]  /*3520*/  FMNMX.FTZ R21, R60, R21, !PT ;  /* 0x000000153c157209 */ /* 0x000fe20007810000 */
[----:B------:R-:W-:Y:S01]  /*3530*/  IMAD R190, R2, 0x2, R195 ;  /* 0x0000000202be7824 */ /* 0x000fe200078e02c3 */
[----:B------:R-:W-:Y:S01]  /*3540*/  FSEL R11, R15, -INF , !P0 ;  /* 0xff8000000f0b7808 */ /* 0x000fe20004000000 */
[----:B------:R-:W-:Y:S01]  /*3550*/  LDSM.16.MT88.4 R100, [R195+0x100] ;  /* 0x00010000c364783b */ /* 0x000fe20000004200 */
[----:B------:R-:W-:Y:S01]  /*3560*/  ISETP.GT.AND P0, PT, R20, 0x8, P2 ;  /* 0x000000081400780c */ /* 0x000fe20001704270 */
[----:B------:R-:W-:Y:S01]  /*3570*/  IMAD R188, R3, 0x2, R190 ;  /* 0x0000000203bc7824 */ /* 0x000fe200078e02be */
[----:B------:R-:W-:Y:S01]  /*3580*/  FMNMX.FTZ R21, R18, R21, !PT ;  /* 0x0000001512157209 */ /* 0x000fe20007810000 */
[----:B------:R-:W-:Y:S01]  /*3590*/  LDSM.16.MT88.4 R108, [R190+0x100] ;  /* 0x00010000be6c783b */ /* 0x000fe20000004200 */
[----:B------:R-:W-:Y:S01]  /*35a0*/  ISETP.LT.OR P0, PT, R0, 0x9, P0 ;  /* 0x000000090000780c */ /* 0x000fe20000701670 */
[----:B------:R-:W-:Y:S01]  /*35b0*/  UIMAD.WIDE.U32 UR26, UR25, UR4, URZ ;  /* 0x00000004191a72a5 */ /* 0x000fe2000f8e003f */
[----:B------:R-:W-:Y:S01]  /*35c0*/  FMNMX.FTZ R21, R16, R21, !PT ;  /* 0x0000001510157209 */ /* 0x000fe20007810000 */
[----:B------:R-:W-:Y:S01]  /*35d0*/  LDSM.16.MT88.4 R116, [R189+0x100] ;  /* 0x00010000bd74783b */ /* 0x000fe20000004200 */
[----:B------:R-:W-:Y:S01]  /*35e0*/  FSEL R5, R62, -INF , !P0 ;  /* 0xff8000003e057808 */ /* 0x000fe20004000000 */
[----:B------:R-:W-:Y:S01]  /*35f0*/  @UP2 USHF.R.U32.HI UR25, URZ, UR5, UR27 ;  /* 0x000000053f192299 */ /* 0x000fe2000801161b */
[----:B------:R-:W-:Y:S01]  /*3600*/  ISETP.GT.AND P0, PT, R20, 0x9, P2 ;  /* 0x000000091400780c */ /* 0x000fe20001704270 */
[----:B------:R-:W-:Y:S01]  /*3610*/  LDSM.16.MT88.4 R124, [R188+0x100] ;  /* 0x00010000bc7c783b */ /* 0x000fe20000004200 */
[----:B------:R-:W-:Y:S01]  /*3620*/  FMNMX.FTZ R21, R12, R21, !PT ;  /* 0x000000150c157209 */ /* 0x000fe20007810000 */
[----:B------:R-:W-:Y:S01]  /*3630*/  UIADD3 UR4, UR24, UR25, URZ ;  /* 0x0000001918047290 */ /* 0x000fe2000fffe03f */
[----:B------:R-:W-:Y:S01]  /*3640*/  ISETP.LT.OR P0, PT, R0, 0xa, P0 ;  /* 0x0000000a0000780c */ /* 0x000fe20000701670 */
[----:B------:R-:W-:Y:S01]  /*3650*/  LDSM.16.MT88.4 R64, [R188+0x2100] ;  /* 0x00210000bc40783b */ /* 0x000fe20000004200 */
[----:B------:R-:W-:Y:S01]  /*3660*/  FMNMX.FTZ R21, R10, R21, !PT ;  /* 0x000000150a157209 */ /* 0x000fe20007810000 */
[----:B------:R-:W-:Y:S01]  /*3670*/  ULDC UR25, c[0x0][0x328] ;  /* 0x0000ca0000197ab9 */ /* 0x000fe20000000800 */
[----:B------:R-:W-:Y:S01]  /*3680*/  FSEL R63, R63, -INF , !P0 ;  /* 0xff8000003f3f7808 */ /* 0x000fe20004000000 */
[----:B------:R-:W-:Y:S01]  /*3690*/  LDSM.16.MT88.4 R80, [R190+0x4100] ;  /* 0x00410000be50783b */ /* 0x000fe20000004200 */
[----:B------:R-:W-:Y:S01]  /*36a0*/  ISETP.GT.AND P0, PT, R20, 0x10, P2 ;  /* 0x000000101400780c */ /* 0x000fe20001704270 */
[----:B------:R-:W-:Y:S01]  /*36b0*/  UIADD3 UR21, UR21, -0x2, URZ ;  /* 0xfffffffe15157890 */ /* 0x000fe2000fffe03f */
[----:B------:R-:W-:Y:S01]  /*36c0*/  FMNMX.FTZ R21, R6, R21, !PT ;  /* 0x0000001506157209 */ /* 0x000fe20007810000 */
[----:B------:R-:W-:Y:S01]  /*36d0*/  LDSM.16.MT88.4 R88, [R189+0x4100] ;  /* 0x00410000bd58783b */ /* 0x000fe20000004200 */
[----:B------:R-:W-:Y:S01]  /*36e0*/  ISETP.LT.OR P0, PT, R0, 0x11, P0 ;  /* 0x000000110000780c */ /* 0x000fe20000701670 */
[----:B------:R-:W-:Y:S01]  /*36f0*/  UIADD3 UR25, UR4, UR25, URZ ;  /* 0x0000001904197290 */ /* 0x000fe2000fffe03f */
[----:B------:R-:W-:Y:S01]  /*3700*/  FMNMX.FTZ R21, R156, R21, !PT ;  /* 0x000000159c157209 */ /* 0x000fe20007810000 */
[----:B------:R-:W-:Y:S01]  /*3710*/  LDSM.16.MT88.4 R136, [R190+0x900] ;  /* 0x00090000be88783b */ /* 0x000fe20000004200 */
[----:B------:R-:W-:-:S02]  /*3720*/  FSEL R19, R58, -INF , !P0 ;  /* 0xff8000003a137808 */ /* 0x000fc40004000000 */
[----:B------:R-:W-:Y:S01]  /*3730*/  ISETP.GT.AND P0, PT, R20, 0x11, P2 ;  /* 0x000000111400780c */ /* 0x000fe20001704270 */
[----:B------:R-:W-:Y:S01]  /*3740*/  LDSM.16.MT88.4 R132, [R189+0x900] ;  /* 0x00090000bd84783b */ /* 0x000fe20000004200 */
[----:B------:R-:W-:Y:S02]  /*3750*/  FMNMX.FTZ R21, R164, R21, !PT ;  /* 0x00000015a4157209 */ /* 0x000fe40007810000 */
[----:B------:R-:W-:Y:S01]  /*3760*/  ISETP.LT.OR P0, PT, R0, 0x12, P0 ;  /* 0x000000120000780c */ /* 0x000fe20000701670 */
[----:B------:R-:W-:Y:S01]  /*3770*/  LDSM.16.MT88.4 R32, [R188+0x900] ;  /* 0x00090000bc20783b */ /* 0x000fe20000004200 */
[----:B------:R-:W-:Y:S02]  /*3780*/  FMNMX.FTZ R21, R162, R21, !PT ;  /* 0x00000015a2157209 */ /* 0x000fe40007810000 */
[----:B------:R-:W-:Y:S01]  /*3790*/  FSEL R17, R59, -INF , !P0 ;  /* 0xff8000003b117808 */ /* 0x000fe20004000000 */
[----:B------:R-:W-:Y:S01]  /*37a0*/  LDSM.16.MT88.4 R28, [R190+0x2900] ;  /* 0x00290000be1c783b */ /* 0x000fe20000004200 */
[----:B------:R-:W-:-:S02]  /*37b0*/  ISETP.GT.AND P0, PT, R20, 0x18, P2 ;  /* 0x000000181400780c */ /* 0x000fc40001704270 */
[----:B------:R-:W-:Y:S01]  /*37c0*/  FMNMX.FTZ R21, R158, R21, !PT ;  /* 0x000000159e157209 */ /* 0x000fe20007810000 */
[----:B------:R-:W-:Y:S01]  /*37d0*/  LDSM.16.MT88.4 R56, [R189+0x2100] ;  /* 0x00210000bd38783b */ /* 0x000fe20000004200 */
[----:B------:R-:W-:Y:S02]  /*37e0*/  ISETP.LT.OR P0, PT, R0, 0x19, P0 ;  /* 0x000000190000780c */ /* 0x000fe40000701670 */
[----:B------:R-:W-:Y:S02]  /*37f0*/  FMNMX.FTZ R21, R168, R21, !PT ;  /* 0x00000015a8157209 */ /* 0x000fe40007810000 */
[----:B------:R-:W-:Y:S02]  /*3800*/  FSEL R15, R54, -INF , !P0 ;  /* 0xff800000360f7808 */ /* 0x000fe40004000000 */
[----:B------:R-:W-:Y:S02]  /*3810*/  ISETP.GT.AND P0, PT, R20, 0x19, P2 ;  /* 0x000000191400780c */ /* 0x000fe40001704270 */
[----:B------:R-:W-:-:S02]  /*3820*/  FMNMX.FTZ R21, R166, R21, !PT ;  /* 0x00000015a6157209 */ /* 0x000fc40007810000 */
[----:B------:R-:W-:Y:S02]  /*3830*/  ISETP.LT.OR P0, PT, R0, 0x1a, P0 ;  /* 0x0000001a0000780c */ /* 0x000fe40000701670 */
[----:B------:R-:W-:Y:S02]  /*3840*/  FMNMX.FTZ R21, R142, R21, !PT ;  /* 0x000000158e157209 */ /* 0x000fe40007810000 */
[----:B------:R-:W-:Y:S02]  /*3850*/  FSEL R13, R55, -INF , !P0 ;  /* 0xff800000370d7808 */ /* 0x000fe40004000000 */
[----:B------:R-:W-:Y:S02]  /*3860*/  ISETP.GT.AND P0, PT, R20, 0x20, P2 ;  /* 0x000000201400780c */ /* 0x000fe40001704270 */
[----:B------:R-:W-:Y:S02]  /*3870*/  FMNMX.FTZ R22, R140, R21, !PT ;  /* 0x000000158c167209 */ /* 0x000fe40007810000 */
[----:B------:R-:W-:-:S03]  /*3880*/  ISETP.LT.OR P0, PT, R0, 0x21, P0 ;  /* 0x000000210000780c */ /* 0x000fc60000701670 */
[----:B------:R-:W1:Y:S01]  /*3890*/  SHFL.BFLY PT, R21, R22, 0x2, 0x1f ;  /* 0x0c401f0016157f89 */ /* 0x000e6200000e0000 */
[----:B------:R-:W-:Y:S02]  /*38a0*/  FSEL R173, R50, -INF , !P0 ;  /* 0xff80000032ad7808 */ /* 0x000fe40004000000 */
[----:B------:R-:W-:-:S04]  /*38b0*/  ISETP.GT.AND P0, PT, R20, 0x21, P2 ;  /* 0x000000211400780c */ /* 0x000fc80001704270 */
[----:B------:R-:W-:-:S04]  /*38c0*/  ISETP.LT.OR P0, PT, R0, 0x22, P0 ;  /* 0x000000220000780c */ /* 0x000fc80000701670 */
[----:B------:R-:W-:Y:S02]  /*38d0*/  FSEL R163, R51, -INF , !P0 ;  /* 0xff80000033a37808 */ /* 0x000fe40004000000 */
[----:B------:R-:W-:Y:S01]  /*38e0*/  ISETP.GT.AND P0, PT, R20, RZ, P2 ;  /* 0x000000ff1400720c */ /* 0x000fe20001704270 */
[----:B------:R-:W-:Y:S03]  /*38f0*/  LDSM.16.MT88.4 R48, [R190+0x2100] ;  /* 0x00210000be30783b */ /* 0x000fe60000004200 */
[----:B------:R-:W-:-:S04]  /*3900*/  ISETP.LT.OR P0, PT, R0, 0x1, P0 ;  /* 0x000000010000780c */ /* 0x000fc80000701670 */
[----:B------:R-:W-:Y:S02]  /*3910*/  FSEL R14, R14, -INF , !P0 ;  /* 0xff8000000e0e7808 */ /* 0x000fe40004000000 */
[----:B------:R-:W-:Y:S02]  /*3920*/  ISETP.GT.AND P0, PT, R20, 0x28, P2 ;  /* 0x000000281400780c */ /* 0x000fe40001704270 */
[----:B------:R-:W-:Y:S02]  /*3930*/  FMNMX.FTZ R24, R14, R11, !PT ;  /* 0x0000000b0e187209 */ /* 0x000fe40007810000 */
[----:B------:R-:W-:Y:S02]  /*3940*/  ISETP.LT.OR P0, PT, R0, 0x29, P0 ;  /* 0x000000290000780c */ /* 0x000fe40000701670 */
[----:B------:R-:W-:Y:S02]  /*3950*/  FMNMX.FTZ R24, R5, R24, !PT ;  /* 0x0000001805187209 */ /* 0x000fe40007810000 */
[----:B------:R-:W-:-:S02]  /*3960*/  FSEL R171, R70, -INF , !P0 ;  /* 0xff80000046ab7808 */ /* 0x000fc40004000000 */
[----:B------:R-:W-:Y:S02]  /*3970*/  FMNMX.FTZ R24, R63, R24, !PT ;  /* 0x000000183f187209 */ /* 0x000fe40007810000 */
        /* <DEDUP_REMOVED lines=11> */
[----:B------:R-:W-:Y:S02]  /*3a30*/  ISETP.GT.AND P0, PT, R20, 0x31, P2 ;  /* 0x000000311400780c */ /* 0x000fe40001704270 */
[----:B------:R-:W-:Y:S02]  /*3a40*/  FMNMX.FTZ R24, R163, R24, !PT ;  /* 0x00000018a3187209 */ /* 0x000fe40007810000 */
[----:B------:R-:W-:Y:S02]  /*3a50*/  ISETP.LT.OR P0, PT, R0, 0x32, P0 ;  /* 0x000000320000780c */ /* 0x000fe40000701670 */
[----:B------:R-:W-:Y:S02]  /*3a60*/  FMNMX.FTZ R24, R171, R24, !PT ;  /* 0x00000018ab187209 */ /* 0x000fe40007810000 */
[----:B------:R-:W-:Y:S02]  /*3a70*/  FSEL R143, R43, -INF , !P0 ;  /* 0xff8000002b8f7808 */ /* 0x000fe40004000000 */
[----:B------:R-:W-:Y:S01]  /*3a80*/  ISETP.GT.AND P0, PT, R20, 0x38, P2 ;  /* 0x000000381400780c */ /* 0x000fe20001704270 */
[----:B------:R-:W-:Y:S01]  /*3a90*/  LDSM.16.MT88.4 R40, [R195+0x2100] ;  /* 0x00210000c328783b */ /* 0x000fe20000004200 */
[----:B------:R-:W-:-:S02]  /*3aa0*/  FMNMX.FTZ R24, R165, R24, !PT ;  /* 0x00000018a5187209 */ /* 0x000fc40007810000 */
[----:B------:R-:W-:Y:S02]  /*3ab0*/  ISETP.GT.AND P2, PT, R20, 0x39, P2 ;  /* 0x000000391400780c */ /* 0x000fe40001744270 */
[C---:B------:R-:W-:Y:S02]  /*3ac0*/  ISETP.LT.OR P0, PT, R0.reuse, 0x39, P0 ;  /* 0x000000390000780c */ /* 0x040fe40000701670 */
[----:B------:R-:W-:Y:S02]  /*3ad0*/  FMNMX.FTZ R20, R167, R24, !PT ;  /* 0x00000018a7147209 */ /* 0x000fe40007810000 */
[----:B------:R-:W-:Y:S02]  /*3ae0*/  ISETP.LT.OR P2, PT, R0, 0x3a, P2 ;  /* 0x0000003a0000780c */ /* 0x000fe40001741670 */
[----:B------:R-:W-:Y:S02]  /*3af0*/  FSEL R141, R74, -INF , !P0 ;  /* 0xff8000004a8d7808 */ /* 0x000fe40004000000 */
[----:B------:R-:W-:-:S02]  /*3b00*/  FMNMX.FTZ R20, R143, R20, !PT ;  /* 0x000000148f147209 */ /* 0x000fc40007810000 */
[----:B------:R-:W-:Y:S02]  /*3b10*/  FSEL R161, R75, -INF , !P2 ;  /* 0xff8000004ba17808 */ /* 0x000fe40005000000 */
[----:B------:R-:W-:Y:S01]  /*3b20*/  FMNMX.FTZ R20, R141, R20, !PT ;  /* 0x000000148d147209 */ /* 0x000fe20007810000 */
[----:B------:R-:W-:Y:S01]  /*3b30*/  LDSM.16.MT88.4 R72, [R195+0x4100] ;  /* 0x00410000c348783b */ /* 0x000fe20000004200 */
[----:B-1----:R-:W-:Y:S02]  /*3b40*/  FMNMX.FTZ R25, R22, R21, !PT ;  /* 0x0000001516197209 */ /* 0x002fe40007810000 */
[----:B------:R-:W-:-:S03]  /*3b50*/  FMNMX.FTZ R23, R161, R20, !PT ;  /* 0x00000014a1177209 */ /* 0x000fc60007810000 */
[----:B------:R-:W1:Y:S04]  /*3b60*/  SHFL.BFLY PT, R0, R25, 0x1, 0x1f ;  /* 0x0c201f0019007f89 */ /* 0x000e6800000e0000 */
[----:B------:R-:W2:Y:S01]  /*3b70*/  SHFL.BFLY PT, R20, R23, 0x2, 0x1f ;  /* 0x0c401f0017147f89 */ /* 0x000ea200000e0000 */
[----:B-1----:R-:W-:-:S03]  /*3b80*/  FMNMX.FTZ R0, R25, R0, !PT ;  /* 0x0000000019007209 */ /* 0x002fc60007810000 */
[----:B------:R-:W-:Y:S01]  /*3b90*/  LDSM.16.MT88.4 R24, [R195+0x900] ;  /* 0x00090000c318783b */ /* 0x000fe20000004200 */
[----:B--2---:R-:W-:Y:S01]  /*3ba0*/  FMNMX.FTZ R21, R23, R20, !PT ;  /* 0x0000001417157209 */ /* 0x004fe20007810000 */
[C---:B------:R-:W-:Y:S01]  /*3bb0*/  FMUL.FTZ R169, R0.reuse, c[0x0][0x2d0] ;  /* 0x0000b40000a97a20 */ /* 0x040fe20000410000 */
[----:B------:R-:W-:-:S03]  /*3bc0*/  FSETP.NEU.FTZ.AND P0, PT, R0, -INF , PT ;  /* 0xff8000000000780b */ /* 0x000fc60003f1d000 */
[----:B------:R-:W1:Y:S01]  /*3bd0*/  SHFL.BFLY PT, R20, R21, 0x1, 0x1f ;  /* 0x0c201f0015147f89 */ /* 0x000e6200000e0000 */
[----:B------:R-:W-:-:S05]  /*3be0*/  FSEL R169, R169, RZ, P0 ;  /* 0x000000ffa9a97208 */ /* 0x000fca0000000000 */
[--C-:B------:R-:W-:Y:S02]  /*3bf0*/  FFMA.FTZ R154, R8, c[0x0][0x2d0], -R169.reuse ;  /* 0x0000b400089a7a23 */ /* 0x100fe400000108a9 */
[--C-:B------:R-:W-:Y:S02]  /*3c00*/  FFMA.FTZ R155, R7, c[0x0][0x2d0], -R169.reuse ;  /* 0x0000b400079b7a23 */ /* 0x100fe400000108a9 */
[--C-:B------:R-:W-:Y:S02]  /*3c10*/  FFMA.FTZ R153, R60, c[0x0][0x2d0], -R169.reuse ;  /* 0x0000b4003c997a23 */ /* 0x100fe400000108a9 */
[--C-:B------:R-:W-:Y:S01]  /*3c20*/  FFMA.FTZ R148, R18, c[0x0][0x2d0], -R169.reuse ;  /* 0x0000b40012947a23 */ /* 0x100fe200000108a9 */
[----:B------:R-:W-:Y:S01]  /*3c30*/  MUFU.EX2 R154, R154 ;  /* 0x0000009a009a7308 */ /* 0x000fe20000000800 */
[--C-:B------:R-:W-:Y:S02]  /*3c40*/  FFMA.FTZ R147, R12, c[0x0][0x2d0], -R169.reuse ;  /* 0x0000b4000c937a23 */ /* 0x100fe400000108a9 */
[----:B------:R-:W-:-:S02]  /*3c50*/  FFMA.FTZ R146, R10, c[0x0][0x2d0], -R169 ;  /* 0x0000b4000a927a23 */ /* 0x000fc400000108a9 */
[--C-:B------:R-:W-:Y:S02]  /*3c60*/  FFMA.FTZ R152, R16, c[0x0][0x2d0], -R169.reuse ;  /* 0x0000b40010987a23 */ /* 0x100fe400000108a9 */
[--C-:B------:R-:W-:Y:S01]  /*3c70*/  FFMA.FTZ R159, R164, c[0x0][0x2d0], -R169.reuse ;  /* 0x0000b400a49f7a23 */ /* 0x100fe200000108a9 */
[----:B------:R-:W2:Y:S01]  /*3c80*/  MUFU.EX2 R155, R155 ;  /* 0x0000009b009b7308 */ /* 0x000ea20000000800 */
[--C-:B------:R-:W-:Y:S01]  /*3c90*/  FFMA.FTZ R157, R162, c[0x0][0x2d0], -R169.reuse ;  /* 0x0000b400a29d7a23 */ /* 0x100fe200000108a9 */
[----:B-1----:R-:W-:Y:S01]  /*3ca0*/  FMNMX.FTZ R8, R21, R20, !PT ;  /* 0x0000001415087209 */ /* 0x002fe20007810000 */
[--C-:B------:R-:W-:Y:S01]  /*3cb0*/  FFMA.FTZ R156, R156, c[0x0][0x2d0], -R169.reuse ;  /* 0x0000b4009c9c7a23 */ /* 0x100fe200000108a9 */
[----:B------:R-:W-:Y:S01]  /*3cc0*/  LDSM.16.MT88.4 R20, [R189+0x2900] ;  /* 0x00290000bd14783b */ /* 0x000fe20000004200 */
[--C-:B------:R-:W-:Y:S01]  /*3cd0*/  FFMA.FTZ R158, R158, c[0x0][0x2d0], -R169.reuse ;  /* 0x0000b4009e9e7a23 */ /* 0x100fe200000108a9 */
[C---:B------:R-:W-:Y:S01]  /*3ce0*/  FSETP.NEU.FTZ.AND P0, PT, R8.reuse, -INF , PT ;  /* 0xff8000000800780b */ /* 0x040fe20003f1d000 */
[----:B------:R-:W-:Y:S01]  /*3cf0*/  FMUL.FTZ R160, R8, c[0x0][0x2d0] ;  /* 0x0000b40008a07a20 */ /* 0x000fe20000410000 */
[----:B------:R-:W-:Y:S01]  /*3d00*/  MUFU.EX2 R153, R153 ;  /* 0x0000009900997308 */ /* 0x000fe20000000800 */
[----:B------:R-:W-:-:S03]  /*3d10*/  FFMA.FTZ R168, R168, c[0x0][0x2d0], -R169 ;  /* 0x0000b400a8a87a23 */ /* 0x000fc600000108a9 */
[----:B------:R-:W-:Y:S02]  /*3d20*/  FSEL R160, R160, RZ, P0 ;  /* 0x000000ffa0a07208 */ /* 0x000fe40000000000 */
[----:B------:R-:W-:Y:S02]  /*3d30*/  PLOP3.LUT P0, PT, PT, PT, UP1, 0x40, 0x0 ;  /* 0x000000000000781c */ /* 0x000fe40003f0e818 */
[----:B------:R-:W1:Y:S01]  /*3d40*/  MUFU.EX2 R148, R148 ;  /* 0x0000009400947308 */ /* 0x000e620000000800 */
[--C-:B------:R-:W-:Y:S01]  /*3d50*/  FFMA.FTZ R149, R14, c[0x0][0x2d0], -R160.reuse ;  /* 0x0000b4000e957a23 */ /* 0x100fe200000108a0 */
[----:B--2---:R-:W-:Y:S01]  /*3d60*/  F2FP.BF16.PACK_AB R96, R154, R155 ;  /* 0x0000009b9a60723e */ /* 0x004fe200000010ff */
[--C-:B------:R-:W-:Y:S02]  /*3d70*/  FFMA.FTZ R150, R11, c[0x0][0x2d0], -R160.reuse ;  /* 0x0000b4000b967a23 */ /* 0x100fe400000108a0 */
[--C-:B------:R-:W-:Y:S02]  /*3d80*/  FFMA.FTZ R151, R5, c[0x0][0x2d0], -R160.reuse ;  /* 0x0000b40005977a23 */ /* 0x100fe400000108a0 */
[----:B------:R-:W-:Y:S01]  /*3d90*/  FFMA.FTZ R144, R63, c[0x0][0x2d0], -R160 ;  /* 0x0000b4003f907a23 */ /* 0x000fe200000108a0 */
[----:B------:R-:W-:Y:S01]  /*3da0*/  MUFU.EX2 R149, R149 ;  /* 0x0000009500957308 */ /* 0x000fe20000000800 */
[----:B------:R-:W-:-:S02]  /*3db0*/  FFMA.FTZ R11, R6, c[0x0][0x2d0], -R169 ;  /* 0x0000b400060b7a23 */ /* 0x000fc400000108a9 */
[----:B------:R-:W2:Y:S01]  /*3dc0*/  LDSM.16.MT88.4 R4, [R188+0x4100] ;  /* 0x00410000bc04783b */ /* 0x000ea20000004200 */
[--C-:B------:R-:W-:Y:S02]  /*3dd0*/  FFMA.FTZ R3, R15, c[0x0][0x2d0], -R160.reuse ;  /* 0x0000b4000f037a23 */ /* 0x100fe400000108a0 */
[--C-:B------:R-:W-:Y:S02]  /*3de0*/  FFMA.FTZ R2, R13, c[0x0][0x2d0], -R160.reuse ;  /* 0x0000b4000d027a23 */ /* 0x100fe400000108a0 */
[----:B------:R-:W3:Y:S01]  /*3df0*/  MUFU.EX2 R150, R150 ;  /* 0x0000009600967308 */ /* 0x000ee20000000800 */
[----:B------:R-:W4:Y:S01]  /*3e00*/  LDSM.16.MT88.4 R12, [R195+0x2900] ;  /* 0x00290000c30c783b */ /* 0x000f220000004200 */
[----:B-1----:R-:W-:Y:S01]  /*3e10*/  F2FP.BF16.PACK_AB R98, R148, R153 ;  /* 0x000000999462723e */ /* 0x002fe200000010ff */
[--C-:B------:R-:W-:Y:S02]  /*3e20*/  FFMA.FTZ R145, R19, c[0x0][0x2d0], -R160.reuse ;  /* 0x0000b40013917a23 */ /* 0x100fe400000108a0 */
[----:B------:R-:W-:-:S02]  /*3e30*/  FFMA.FTZ R10, R17, c[0x0][0x2d0], -R160 ;  /* 0x0000b400110a7a23 */ /* 0x000fc400000108a0 */
[----:B------:R-:W1:Y:S01]  /*3e40*/  LDSM.16.MT88.4 R16, [R188+0x2900] ;  /* 0x00290000bc10783b */ /* 0x000e620000004200 */
[----:B------:R-:W-:Y:S01]  /*3e50*/  MUFU.EX2 R151, R151 ;  /* 0x0000009700977308 */ /* 0x000fe20000000800 */
[--C-:B------:R-:W-:Y:S02]  /*3e60*/  FFMA.FTZ R162, R173, c[0x0][0x2d0], -R160.reuse ;  /* 0x0000b400ada27a23 */ /* 0x100fe400000108a0 */
[--C-:B------:R-:W-:Y:S02]  /*3e70*/  FFMA.FTZ R163, R163, c[0x0][0x2d0], -R160.reuse ;  /* 0x0000b400a3a37a23 */ /* 0x100fe400000108a0 */
[--C-:B------:R-:W-:Y:S02]  /*3e80*/  FFMA.FTZ R164, R171, c[0x0][0x2d0], -R160.reuse ;  /* 0x0000b400aba47a23 */ /* 0x100fe400000108a0 */
[----:B------:R-:W-:Y:S01]  /*3e90*/  FFMA.FTZ R165, R165, c[0x0][0x2d0], -R160 ;  /* 0x0000b400a5a57a23 */ /* 0x000fe200000108a0 */
[----:B------:R-:W5:Y:S01]  /*3ea0*/  MUFU.EX2 R144, R144 ;  /* 0x0000009000907308 */ /* 0x000f620000000800 */
[----:B---3--:R-:W-:Y:S01]  /*3eb0*/  F2FP.BF16.PACK_AB R97, R150, R149 ;  /* 0x000000959661723e */ /* 0x008fe200000010ff */
[----:B------:R-:W-:-:S02]  /*3ec0*/  FFMA.FTZ R171, R166, c[0x0][0x2d0], -R169 ;  /* 0x0000b400a6ab7a23 */ /* 0x000fc400000108a9 */
[--C-:B------:R-:W-:Y:S02]  /*3ed0*/  FFMA.FTZ R166, R142, c[0x0][0x2d0], -R169.reuse ;  /* 0x0000b4008ea67a23 */ /* 0x100fe400000108a9 */
[----:B------:R-:W-:Y:S02]  /*3ee0*/  FFMA.FTZ R169, R140, c[0x0][0x2d0], -R169 ;  /* 0x0000b4008ca97a23 */ /* 0x000fe400000108a9 */
[----:B------:R-:W-:Y:S01]  /*3ef0*/  MUFU.EX2 R152, R152 ;  /* 0x0000009800987308 */ /* 0x000fe20000000800 */
[--C-:B------:R-:W-:Y:S02]  /*3f00*/  FFMA.FTZ R167, R167, c[0x0][0x2d0], -R160.reuse ;  /* 0x0000b400a7a77a23 */ /* 0x100fe400000108a0 */
[--C-:B------:R-:W-:Y:S02]  /*3f10*/  FFMA.FTZ R170, R143, c[0x0][0x2d0], -R160.reuse ;  /* 0x0000b4008faa7a23 */ /* 0x100fe400000108a0 */
[--C-:B------:R-:W-:Y:S02]  /*3f20*/  FFMA.FTZ R172, R141, c[0x0][0x2d0], -R160.reuse ;  /* 0x0000b4008dac7a23 */ /* 0x100fe400000108a0 */
[----:B------:R-:W-:Y:S01]  /*3f30*/  FFMA.FTZ R207, R161, c[0x0][0x2d0], -R160 ;  /* 0x0000b400a1cf7a23 */ /* 0x000fe200000108a0 */
[----:B-----5:R-:W-:Y:S01]  /*3f40*/  F2FP.BF16.PACK_AB R99, R144, R151 ;  /* 0x000000979063723e */ /* 0x020fe200000010ff */
[----:B------:R-:W3:Y:S01]  /*3f50*/  MUFU.EX2 R147, R147 ;  /* 0x0000009300937308 */ /* 0x000ee20000000800 */
[----:B------:R-:W-:Y:S01]  /*3f60*/  FADD.FTZ R154, R155, R154 ;  /* 0x0000009a9b9a7221 */ /* 0x000fe20000010000 */
[----:B------:R-:W-:Y:S01]  /*3f70*/  LDSM.16.MT88.4 R140, [R190+0x1900] ;  /* 0x00190000be8c783b */ /* 0x000fe20000004200 */
[----:B------:R-:W-:-:S02]  /*3f80*/  FADD.FTZ R150, R149, R150 ;  /* 0x0000009695967221 */ /* 0x000fc40000010000 */
[----:B------:R-:W-:Y:S01]  /*3f90*/  FADD.FTZ R153, R153, R154 ;  /* 0x0000009a99997221 */ /* 0x000fe20000010000 */
[----:B------:R-:W-:Y:S01]  /*3fa0*/  HMMA.16816.F32.BF16 R36, R96, R40, RZ ;  /* 0x000000286024723c */ /* 0x000fe200000418ff */
[----:B------:R-:W-:Y:S01]  /*3fb0*/  FADD.FTZ R151, R151, R150 ;  /* 0x0000009697977221 */ /* 0x000fe20000010000 */
[----:B------:R-:W-:Y:S01]  /*3fc0*/  MUFU.EX2 R146, R146 ;  /* 0x0000009200927308 */ /* 0x000fe20000000800 */
[----:B------:R-:W-:Y:S02]  /*3fd0*/  FADD.FTZ R153, R148, R153 ;  /* 0x0000009994997221 */ /* 0x000fe40000010000 */
[----:B------:R-:W-:-:S03]  /*3fe0*/  FADD.FTZ R144, R144, R151 ;  /* 0x0000009790907221 */ /* 0x000fc60000010000 */
[C---:B------:R-:W-:Y:S02]  /*3ff0*/  HMMA.16816.F32.BF16 R52, R96.reuse, R56, RZ ;  /* 0x000000386034723c */ /* 0x040fe400000418ff */
[----:B------:R-:W-:Y:S06]  /*4000*/  MUFU.EX2 R11, R11 ;  /* 0x0000000b000b7308 */ /* 0x000fec0000000800 */
        /* <DEDUP_REMOVED lines=40> */
[C---:B--2---:R-:W-:Y:S07]  /*4290*/  HMMA.16816.F32.BF16 R92, R96.reuse, R4, RZ ;  /* 0x00000004605c723c */ /* 0x044fee00000418ff */
[----:B---3--:R-:W-:Y:S01]  /*42a0*/  F2FP.BF16.PACK_AB R4, R147, R152 ;  /* 0x000000989304723e */ /* 0x008fe200000010ff */
[----:B------:R-:W-:Y:S01]  /*42b0*/  HMMA.16816.F32.BF16 R96, R96, R6, RZ ;  /* 0x000000066060723c */ /* 0x000fe200000418ff */
[----:B-----5:R-:W-:Y:S01]  /*42c0*/  F2FP.BF16.PACK_AB R5, R10, R145 ;  /* 0x000000910a05723e */ /* 0x020fe200000010ff */
        /* <DEDUP_REMOVED lines=9> */
[----:B----4-:R-:W-:Y:S01]  /*4360*/  HMMA.16816.F32.BF16 R36, R4, R12, R36 ;  /* 0x0000000c0424723c */ /* 0x010fe20000041824 */
[----:B------:R-:W-:-:S07]  /*4370*/  FADD.FTZ R3, R2, R3 ;  /* 0x0000000302037221 */ /* 0x000fce0000010000 */
[C---:B------:R-:W-:Y:S01]  /*4380*/  HMMA.16816.F32.BF16 R40, R4.reuse, R14, R40 ;  /* 0x0000000e0428723c */ /* 0x040fe20000041828 */
[----:B------:R-:W1:Y:S07]  /*4390*/  LDSM.16.MT88.4 R12, [R190+0x4900] ;  /* 0x00490000be0c783b */ /* 0x000e6e0000004200 */
[C---:B------:R-:W-:Y:S08]  /*43a0*/  HMMA.16816.F32.BF16 R52, R4.reuse, R20, R52 ;  /* 0x000000140434723c */ /* 0x040ff00000041834 */
[C---:B------:R-:W-:Y:S01]  /*43b0*/  HMMA.16816.F32.BF16 R56, R4.reuse, R22, R56 ;  /* 0x000000160438723c */ /* 0x040fe20000041838 */
[----:B------:R-:W2:Y:S07]  /*43c0*/  LDSM.16.MT88.4 R20, [R189+0x4900] ;  /* 0x00490000bd14783b */ /* 0x000eae0000004200 */
[C---:B------:R-:W-:Y:S08]  /*43d0*/  HMMA.16816.F32.BF16 R128, R4.reuse, R24, R128 ;  /* 0x000000180480723c */ /* 0x040ff00000041880 */
        /* <DEDUP_REMOVED lines=80> */
[C---:B------:R-:W-:Y:S01]  /*48e0*/  F2FP.BF16.PACK_AB R5, R170.reuse, R167 ;  /* 0x000000a7aa05723e */ /* 0x040fe200000010ff */
        /* <DEDUP_REMOVED lines=36> */
[----:B------:R-:W-:Y:S01]  /*4b30*/  ISETP.LT.AND P0, PT, RZ, UR4, PT ;  /* 0x00000004ff007c0c */ /* 0x000fe2000bf01270 */
[----:B------:R-:W-:-:S02]  /*4b40*/  UIADD3 UR26, UR4, -0x1, URZ ;  /* 0xffffffff041a7890 */ /* 0x000fc4000fffe03f */
[----:B------:R-:W-:-:S10]  /*4b50*/  ULDC UR24, c[0x0][0x32c] ;  /* 0x0000cb0000187ab9 */ /* 0x000fd40000000800 */
[----:B------:R-:W-:Y:S05]  /*4b60*/  @P0 BRA `(.L_x_178) ;  /* 0x0000008000000947 */ /* 0x000fea0003800000 */
[----:B------:R-:W-:Y:S02]  /*4b70*/  UISETP.NE.AND UP0, UPT, UR24, 0x1, UPT ;  /* 0x000000011800788c */ /* 0x000fe4000bf05270 */
[----:B------:R-:W-:-:S03]  /*4b80*/  UIADD3 UR26, -UR4, URZ, URZ ;  /* 0x0000003f041a7290 */ /* 0x000fc6000fffe13f */
[----:B------:R-:W-:Y:S02]  /*4b90*/  ULDC.64 UR4, c[0x0][0x330] ;  /* 0x0000cc0000047ab9 */ /* 0x000fe40000000a00 */
[----:B------:R-:W-:-:S07]  /*4ba0*/  UIMAD.WIDE.U32 UR28, UR26, UR4, URZ ;  /* 0x000000041a1c72a5 */ /* 0x000fce000f8e003f */
[----:B------:R-:W-:Y:S02]  /*4bb0*/  @UP0 UMOV UR27, UR29 ;  /* 0x0000001d001b0c82 */ /* 0x000fe40008000000 */
[----:B------:R-:W-:-:S04]  /*4bc0*/  @UP0 USHF.R.U32.HI UR26, URZ, UR5, UR27 ;  /* 0x000000053f1a0299 */ /* 0x000fc8000801161b */
[----:B------:R-:W-:Y:S01]  /*4bd0*/  ULOP3.LUT UR26, URZ, UR26, URZ, 0x33, !UPT ;  /* 0x0000001a3f1a7292 */ /* 0x000fe2000f8e333f */
[----:B------:R-:W-:Y:S05]  /*4be0*/  BRA `(.L_x_179) ;  /* 0x0000005000007947 */ /* 0x000fea0003800000 */
.L_x_178:
[----:B------:R-:W-:Y:S02]  /*4bf0*/  UISETP.NE.AND UP0, UPT, UR24, 0x1, UPT ;  /* 0x000000011800788c */ /* 0x000fe4000bf05270 */
[----:B------:R-:W-:Y:S02]  /*4c00*/  ULDC.64 UR4, c[0x0][0x330] ;  /* 0x0000cc0000047ab9 */ /* 0x000fe40000000a00 */
[----:B------:R-:W-:-:S07]  /*4c10*/  UIMAD.WIDE.U32 UR28, UR26, UR4, URZ ;  /* 0x000000041a1c72a5 */ /* 0x000fce000f8e003f */
[----:B------:R-:W-:Y:S02]  /*4c20*/  @UP0 UMOV UR27, UR29 ;  /* 0x0000001d001b0c82 */ /* 0x000fe40008000000 */
[----:B------:R-:W-:Y:S02]  /*4c30*/  @UP0 USHF.R.U32.HI UR26, URZ, UR5, UR27 ;  /* 0x000000053f1a0299 */ /* 0x000fe4000801161b */
.L_x_179:
[----:B------:R-:W-:Y:S02]  /*4c40*/  ULDC UR4, c[0x0][0x32c] ;  /* 0x0000cb0000047ab9 */ /* 0x000fe40000000800 */
[----:B------:R-:W-:-:S04]  /*4c50*/  UIMAD UR4, UR26, UR24, UR4 ;  /* 0x000000181a0472a4 */ /* 0x000fc8000f8e0204 */
[----:B------:R-:W-:-:S04]  /*4c60*/  UISETP.LT.AND UP0, UPT, UR25, UR4, UPT ;  /* 0x000000041900728c */ /* 0x000fc8000bf01270 */
[----:B------:R-:W-:-:S04]  /*4c70*/  USEL UR25, UR25, UR4, UP0 ;  /* 0x0000000419197287 */ /* 0x000fc80008000000 */
.L_x_177:
[----:B------:R-:W-:-:S04]  /*4c80*/  USHF.R.S32.HI UR4, URZ, 0x1f, UR25 ;  /* 0x0000001f3f047899 */ /* 0x000fc80008011419 */
[----:B------:R-:W-:-:S04]  /*4c90*/  ULEA.HI UR4, UR4, UR25, URZ, 0x6 ;  /* 0x0000001904047291 */ /* 0x000fc8000f8f303f */
[----:B------:R-:W-:-:S04]  /*4ca0*/  USHF.R.S32.HI UR4, URZ, 0x6, UR4 ;  /* 0x000000063f047899 */ /* 0x000fc80008011404 */
[----:B------:R-:W-:-:S04]  /*4cb0*/  UISETP.LT.AND UP0, UPT, UR7, UR4, UPT ;  /* 0x000000040700728c */ /* 0x000fc8000bf01270 */
[----:B------:R-:W-:-:S04]  /*4cc0*/  USEL UR4, UR7, UR4, !UP0 ;  /* 0x0000000407047287 */ /* 0x000fc8000c000000 */
[----:B------:R-:W-:-:S06]  /*4cd0*/  UISETP.GE.AND UP0, UPT, UR21, UR4, UPT ;  /* 0x000000041500728c */ /* 0x000fcc000bf06270 */
[----:B------:R-:W-:-:S13]  /*4ce0*/  PLOP3.LUT P0, PT, PT, PT, UP0, 0x40, 0x0 ;  /* 0x000000000000781c */ /* 0x000fda0003f0e808 */
[----:B------:R-:W-:Y:S05]  /*4cf0*/  @P0 BRA `(.L_x_180) ;  /* 0x000037c000000947 */ /* 0x000fea0003800000 */
[C---:B------:R-:W-:Y:S01]  /*4d00*/  SHF.L.U64.HI R216, R210.reuse, 0x1, R9 ;  /* 0x00000001d2d87819 */ /* 0x040fe20000010209 */
[----:B------:R-:W-:Y:S01]  /*4d10*/  IMAD.MOV.U32 R2, RZ, RZ, R8 ;  /* 0x000000ffff027224 */ /* 0x000fe200078e0008 */
[----:B------:R-:W-:Y:S01]  /*4d20*/  SHF.L.U32 R215, R210, 0x1, RZ ;  /* 0x00000001d2d77819 */ /* 0x000fe200000006ff */
[----:B------:R-:W-:Y:S01]  /*4d30*/  IMAD.MOV.U32 R3, RZ, RZ, R0 ;  /* 0x000000ffff037224 */ /* 0x000fe200078e0000 */
[C---:B------:R-:W-:Y:S01]  /*4d40*/  SHF.L.U64.HI R214, R209.reuse, 0x1, R212 ;  /* 0x00000001d1d67819 */ /* 0x040fe200000102d4 */
[----:B------:R-:W-:Y:S01]  /*4d50*/  IMAD.SHL.U32 R175, R209, 0x2, RZ ;  /* 0x00000002d1af7824 */ /* 0x000fe200078e00ff */
[----:B------:R-:W-:Y:S02]  /*4d60*/  SEL R174, RZ, 0x10, P5 ;  /* 0x00000010ffae7807 */ /* 0x000fe40002800000 */
[C---:B------:R-:W-:Y:S02]  /*4d70*/  SHF.L.U64.HI R173, R208.reuse, 0x1, R211 ;  /* 0x00000001d0ad7819 */ /* 0x040fe400000102d3 */
[----:B------:R-:W-:-:S02]  /*4d80*/  SHF.L.U32 R172, R208, 0x1, RZ ;  /* 0x00000001d0ac7819 */ /* 0x000fc400000006ff */
.L_x_191:
[----:B------:R-:W-:Y:S04]  /*4d90*/  DEPBAR.LE SB0, 0x0 ;  /* 0x000080000000791a */ /* 0x000fe80000000000 */
[----:B------:R-:W-:Y:S01]  /*4da0*/  BAR.SYNC.DEFER_BLOCKING 0x0 ;  /* 0x0000000000007b1d */ /* 0x000fe20000010000 */
[----:B------:R-:W-:Y:S06]  /*4db0*/  UISETP.GT.AND UP0, UPT, UR7, UR21, UPT ;  /* 0x000000150700728c */ /* 0x000fec000bf04270 */
[----:B------:R-:W-:Y:S01]  /*4dc0*/  PLOP3.LUT P0, PT, PT, PT, UP0, 0x80, 0x0 ;  /* 0x000000000000781c */ /* 0x000fe20003f0f008 */
[----:B------:R1:W2:Y:S04]  /*4dd0*/  LDSM.16.M88.4 R132, [R198+0xc100] ;  /* 0x00c10000c684783b */ /* 0x0002a80000000200 */
[----:B------:R1:W3:Y:S04]  /*4de0*/  LDSM.16.M88.4 R136, [R197+0x6100] ;  /* 0x00610000c588783b */ /* 0x0002e80000000200 */
[----:B------:R1:W4:Y:S04]  /*4df0*/  LDSM.16.M88.4 R140, [R197+0x6900] ;  /* 0x00690000c58c783b */ /* 0x0003280000000200 */
[----:B------:R1:W1:Y:S04]  /*4e00*/  LDSM.16.M88.4 R144, [R197+0x7100] ;  /* 0x00710000c590783b */ /* 0x0002680000000200 */
[----:B------:R1:W1:Y:S04]  /*4e10*/  LDSM.16.M88.4 R148, [R197+0x7900] ;  /* 0x00790000c594783b */ /* 0x0002680000000200 */
[----:B------:R1:W1:Y:S04]  /*4e20*/  LDSM.16.M88.4 R152, [R194+0xc100] ;  /* 0x00c10000c298783b */ /* 0x0002680000000200 */
[----:B------:R1:W1:Y:S04]  /*4e30*/  LDSM.16.M88.4 R156, [R196] ;  /* 0x00000000c49c783b */ /* 0x0002680000000200 */
[----:B------:R1:W1:Y:S04]  /*4e40*/  LDSM.16.M88.4 R160, [R187] ;  /* 0x00000000bba0783b */ /* 0x0002680000000200 */
[----:B------:R1:W1:Y:S04]  /*4e50*/  LDSM.16.M88.4 R164, [R186] ;  /* 0x00000000baa4783b */ /* 0x0002680000000200 */
[----:B------:R1:W1:Y:S01]  /*4e60*/  LDSM.16.M88.4 R168, [R185] ;  /* 0x00000000b9a8783b */ /* 0x0002620000000200 */
[----:B------:R-:W-:-:S05]  /*4e70*/  @P0 BRA `(.L_x_181) ;  /* 0x0000029000000947 */ /* 0x000fca0003800000 */
[----:B------:R-:W-:Y:S01]  /*4e80*/  SHF.R.S32.HI R5, RZ, 0x1f, R200 ;  /* 0x0000001fff057819 */ /* 0x000fe200000114c8 */
[----:B------:R-:W-:Y:S01]  /*4e90*/  IMAD.WIDE.U32 R8, R200, c[0x0][0x208], RZ ;  /* 0x00008200c8087a25 */ /* 0x000fe200078e00ff */
[----:B------:R-:W-:Y:S02]  /*4ea0*/  SHF.R.S32.HI R4, RZ, 0x1f, R199 ;  /* 0x0000001fff047819 */ /* 0x000fe400000114c7 */
[----:B------:R-:W-:Y:S01]  /*4eb0*/  IADD3 R10, -R174, 0x10, RZ ;  /* 0x00000010ae0a7810 */ /* 0x000fe20007ffe1ff */
[----:B------:R-:W-:Y:S02]  /*4ec0*/  IMAD R5, R5, c[0x0][0x208], RZ ;  /* 0x0000820005057a24 */ /* 0x000fe400078e02ff */
[----:B------:R-:W-:Y:S01]  /*4ed0*/  IMAD R4, R4, c[0x0][0x218], RZ ;  /* 0x0000860004047a24 */ /* 0x000fe200078e02ff */
[----:B------:R-:W-:Y:S01]  /*4ee0*/  LOP3.LUT R10, R10, 0xf, RZ, 0xc0, !PT ;  /* 0x0000000f0a0a7812 */ /* 0x000fe200078ec0ff */
[----:B------:R-:W-:Y:S02]  /*4ef0*/  IMAD R5, R200, c[0x0][0x20c], R5 ;  /* 0x00008300c8057a24 */ /* 0x000fe400078e0205 */
[----:B------:R-:W-:Y:S02]  /*4f00*/  IMAD R4, R199, c[0x0][0x21c], R4 ;  /* 0x00008700c7047a24 */ /* 0x000fe400078e0204 */
[----:B------:R-:W-:Y:S04]  /*4f10*/  IMAD.IADD R9, R9, 0x1, R5 ;  /* 0x0000000109097824 */ /* 0x000fe800078e0205 */
[----:B------:R-:W-:Y:S05]  /*4f20*/  IMAD.WIDE.U32 R8, R199, c[0x0][0x218], R8 ;  /* 0x00008600c7087a25 */ /* 0x000fea00078e0008 */
[----:B------:R-:W-:Y:S04]  /*4f30*/  IADD3 R0, P0, R8, UR16, RZ ;  /* 0x0000001008007c10 */ /* 0x000fe8000ff1e0ff */
[----:B------:R-:W-:Y:S02]  /*4f40*/  IADD3.X R9, R9, UR9, R4, P0, !PT ;  /* 0x0000000909097c10 */ /* 0x000fe400087fe404 */
[C---:B------:R-:W-:Y:S04]  /*4f50*/  LEA R12, P0, R0.reuse, c[0x0][0x1f8], 0x1 ;  /* 0x00007e00000c7a11 */ /* 0x040fe800078008ff */
[----:B------:R-:W-:Y:S01]  /*4f60*/  LEA.HI.X R6, R0, c[0x0][0x1fc], R9, 0x1, P0 ;  /* 0x00007f0000067a11 */ /* 0x000fe200000f0c09 */
[----:B------:R-:W-:Y:S01]  /*4f70*/  SHFL.IDX PT, R4, R12, RZ, 0x181f ;  /* 0x00181fff0c047589 */ /* 0x000fe200000e0000 */
[----:B------:R-:W-:Y:S03]  /*4f80*/  IADD3 R9, -R213, 0x10, RZ ;  /* 0x00000010d5097810 */ /* 0x000fe60007ffe1ff */
[----:B------:R-:W5:Y:S01]  /*4f90*/  SHFL.IDX PT, R0, R12, 0x1, 0x181f ;  /* 0x00381f000c007f89 */ /* 0x000f6200000e0000 */
[----:B------:R-:W-:Y:S03]  /*4fa0*/  LOP3.LUT R9, R9, 0xf, RZ, 0xc0, !PT ;  /* 0x0000000f09097812 */ /* 0x000fe600078ec0ff */
[----:B------:R-:W4:Y:S04]  /*4fb0*/  SHFL.IDX PT, R5, R6, 0x1, 0x181f ;  /* 0x00381f0006057f89 */ /* 0x000f2800000e0000 */
[----:B------:R-:W3:Y:S01]  /*4fc0*/  SHFL.IDX PT, R7, R6, RZ, 0x181f ;  /* 0x00181fff06077589 */ /* 0x000ee200000e0000 */
[-C--:B-----5:R-:W-:Y:S04]  /*4fd0*/  IADD3 R10, P2, P0, R10, R0.reuse, R175 ;  /* 0x000000000a0a7210 */ /* 0x0a0fe8000785e0af */
[-C--:B----4-:R-:W-:Y:S02]  /*4fe0*/  IADD3.X R11, RZ, R5.reuse, R214, P2, P0 ;  /* 0x00000005ff0b7210 */ /* 0x090fe400017e04d6 */
[----:B------:R-:W-:Y:S04]  /*4ff0*/  IADD3 R8, P2, P0, R9, R0, R172 ;  /* 0x0000000009087210 */ /* 0x000fe8000785e0ac */
[--C-:B------:R-:W-:Y:S02]  /*5000*/  IADD3.X R9, RZ, R5, R173.reuse, P2, P0 ;  /* 0x00000005ff097210 */ /* 0x100fe400017e04ad */
[C---:B------:R-:W-:Y:S02]  /*5010*/  IADD3 R14, P2, R4.reuse, R215, RZ ;  /* 0x000000d7040e7210 */ /* 0x040fe40007f5e0ff */
[C---:B------:R-:W-:Y:S03]  /*5020*/  IADD3 R12, P0, R4.reuse, R175, RZ ;  /* 0x000000af040c7210 */ /* 0x040fe60007f1e0ff */
[C---:B---3--:R-:W-:Y:S01]  /*5030*/  IMAD.X R15, R7.reuse, 0x1, R216, P2 ;  /* 0x00000001070f7824 */ /* 0x048fe200010e06d8 */
[----:B------:R-:W-:Y:S01]  /*5040*/  IADD3 R6, P2, R4, R172, RZ ;  /* 0x000000ac04067210 */ /* 0x000fe20007f5e0ff */
[C---:B------:R-:W-:Y:S01]  /*5050*/  IMAD.X R13, R7.reuse, 0x1, R214, P0 ;  /* 0x00000001070d7824 */ /* 0x040fe200000e06d6 */
[----:B------:R-:W-:Y:S02]  /*5060*/  IADD3 R4, P0, R0, R215, RZ ;  /* 0x000000d700047210 */ /* 0x000fe40007f1e0ff */
[----:B------:R3:W-:Y:S01]  /*5070*/  LDGSTS.E.BYPASS.LTC128B.128 [R205], [R14.64], !P6 ;  /* 0x000000000ecd7fae */ /* 0x0007e2000f101d56 */
[----:B------:R-:W-:Y:S01]  /*5080*/  IMAD.X R7, R7, 0x1, R173, P2 ;  /* 0x0000000107077824 */ /* 0x000fe200010e06ad */
[----:B------:R-:W-:Y:S01]  /*5090*/  ISETP.NE.U32.AND P2, PT, R174, RZ, PT ;  /* 0x000000ffae00720c */ /* 0x000fe20003f45070 */
[----:B------:R-:W-:Y:S01]  /*50a0*/  IMAD.X R5, R5, 0x1, R216, P0 ;  /* 0x0000000105057824 */ /* 0x000fe200000e06d8 */
[----:B------:R3:W-:Y:S01]  /*50b0*/  LDGSTS.E.BYPASS.LTC128B.128 [R205+0x2000], [R12.64], !P5 ;  /* 0x020000000ccd7fae */ /* 0x0007e2000e901d56 */
[----:B------:R-:W-:Y:S03]  /*50c0*/  ISETP.NE.U32.AND P0, PT, R213, RZ, PT ;  /* 0x000000ffd500720c */ /* 0x000fe60003f05070 */
[----:B------:R3:W-:Y:S04]  /*50d0*/  LDGSTS.E.BYPASS.LTC128B.128 [R205+0x4000], [R6.64], !P4 ;  /* 0x0400000006cd7fae */ /* 0x0007e8000e101d56 */
[----:B------:R3:W-:Y:S04]  /*50e0*/  LDGSTS.E.BYPASS.LTC128B.128 [R205+0x1000], [R4.64], !P6 ;  /* 0x0100000004cd7fae */ /* 0x0007e8000f101d56 */
[----:B------:R3:W-:Y:S04]  /*50f0*/  LDGSTS.E.BYPASS.LTC128B.128.ZFILL [R205+0x3000], [R10.64], P2 ;  /* 0x030000000acd7fae */ /* 0x0007e80009141d56 */
[----:B------:R3:W-:Y:S02]  /*5100*/  LDGSTS.E.BYPASS.LTC128B.128.ZFILL [R205+0x5000], [R8.64], P0 ;  /* 0x0500000008cd7fae */ /* 0x0007e40008141d56 */
.L_x_181:
[C---:B--23--:R-:W-:Y:S01]  /*5110*/  HMMA.16816.F32.BF16 R4, R132.reuse, R136, RZ ;  /* 0x000000888404723c */ /* 0x04cfe200000418ff */
[----:B------:R-:W0:Y:S01]  /*5120*/  LDGDEPBAR ;  /* 0x00000000000079af */ /* 0x000e220000000000 */
[----:B------:R-:W-:Y:S06]  /*5130*/  UISETP.GT.AND UP0, UPT, UR21, UR7, UPT ;  /* 0x000000071500728c */ /* 0x000fec000bf04270 */
[C---:B------:R-:W-:Y:S01]  /*5140*/  HMMA.16816.F32.BF16 R8, R132.reuse, R138, RZ ;  /* 0x0000008a8408723c */ /* 0x040fe200000418ff */
[----:B------:R-:W-:Y:S01]  /*5150*/  LDSM.16.M88.4 R136, [R193+0xc100] ;  /* 0x00c10000c188783b */ /* 0x000fe20000000200 */
[----:B------:R-:W-:Y:S06]  /*5160*/  PLOP3.LUT P0, PT, PT, PT, UP0, 0x40, 0x0 ;  /* 0x000000000000781c */ /* 0x000fec0003f0e808 */
[C---:B----4-:R-:W-:Y:S08]  /*5170*/  HMMA.16816.F32.BF16 R12, R132.reuse, R140, RZ ;  /* 0x0000008c840c723c */ /* 0x050ff000000418ff */
[C---:B------:R-:W-:Y:S01]  /*5180*/  HMMA.16816.F32.BF16 R16, R132.reuse, R142, RZ ;  /* 0x0000008e8410723c */ /* 0x040fe200000418ff */
[----:B------:R-:W2:Y:S07]  /*5190*/  LDSM.16.M88.4 R140, [R192+0x6100] ;  /* 0x00610000c08c783b */ /* 0x000eae0000000200 */
[C---:B-1----:R-:W-:Y:S08]  /*51a0*/  HMMA.16816.F32.BF16 R20, R132.reuse, R144, RZ ;  /* 0x000000908414723c */ /* 0x042ff000000418ff */
[C---:B------:R-:W-:Y:S01]  /*51b0*/  HMMA.16816.F32.BF16 R24, R132.reuse, R146, RZ ;  /* 0x000000928418723c */ /* 0x040fe200000418ff */
[----:B------:R-:W1:Y:S07]  /*51c0*/  LDSM.16.M88.4 R144, [R192+0x6900] ;  /* 0x00690000c090783b */ /* 0x000e6e0000000200 */
[C---:B------:R-:W-:Y:S08]  /*51d0*/  HMMA.16816.F32.BF16 R28, R132.reuse, R148, RZ ;  /* 0x00000094841c723c */ /* 0x040ff000000418ff */
[----:B------:R-:W-:Y:S01]  /*51e0*/  HMMA.16816.F32.BF16 R32, R132, R150, RZ ;  /* 0x000000968420723c */ /* 0x000fe200000418ff */
[----:B------:R-:W3:Y:S06]  /*51f0*/  LDSM.16.M88.4 R132, [R192+0x7100] ;  /* 0x00710000c084783b */ /* 0x000eec0000000200 */
[----:B------:R-:W4:Y:S01]  /*5200*/  LDSM.16.M88.4 R148, [R192+0x7900] ;  /* 0x00790000c094783b */ /* 0x000f220000000200 */
[C---:B------:R-:W-:Y:S08]  /*5210*/  HMMA.16816.F32.BF16 R4, R152.reuse, R156, R4 ;  /* 0x0000009c9804723c */ /* 0x040ff00000041804 */
[C---:B------:R-:W-:Y:S01]  /*5220*/  HMMA.16816.F32.BF16 R8, R152.reuse, R158, R8 ;  /* 0x0000009e9808723c */ /* 0x040fe20000041808 */
[----:B------:R-:W-:Y:S07]  /*5230*/  LDSM.16.M88.4 R156, [R191+0xc100] ;  /* 0x00c10000bf9c783b */ /* 0x000fee0000000200 */
[C---:B------:R-:W-:Y:S08]  /*5240*/  HMMA.16816.F32.BF16 R12, R152.reuse, R160, R12 ;  /* 0x000000a0980c723c */ /* 0x040ff0000004180c */
[C---:B------:R-:W-:Y:S01]  /*5250*/  HMMA.16816.F32.BF16 R16, R152.reuse, R162, R16 ;  /* 0x000000a29810723c */ /* 0x040fe20000041810 */
[----:B------:R-:W5:Y:S07]  /*5260*/  LDSM.16.M88.4 R160, [R184] ;  /* 0x00000000b8a0783b */ /* 0x000f6e0000000200 */
[C---:B------:R-:W-:Y:S08]  /*5270*/  HMMA.16816.F32.BF16 R20, R152.reuse, R164, R20 ;  /* 0x000000a49814723c */ /* 0x040ff00000041814 */
[C---:B------:R-:W-:Y:S01]  /*5280*/  HMMA.16816.F32.BF16 R24, R152.reuse, R166, R24 ;  /* 0x000000a69818723c */ /* 0x040fe20000041818 */
[----:B------:R-:W3:Y:S07]  /*5290*/  LDSM.16.M88.4 R164, [R184+0x800] ;  /* 0x00080000b8a4783b */ /* 0x000eee0000000200 */
[C---:B------:R-:W-:Y:S08]  /*52a0*/  HMMA.16816.F32.BF16 R28, R152.reuse, R168, R28 ;  /* 0x000000a8981c723c */ /* 0x040ff0000004181c */
[----:B------:R-:W-:Y:S01]  /*52b0*/  HMMA.16816.F32.BF16 R32, R152, R170, R32 ;  /* 0x000000aa9820723c */ /* 0x000fe20000041820 */
[----:B------:R-:W4:Y:S06]  /*52c0*/  LDSM.16.M88.4 R152, [R184+0x1000] ;  /* 0x00100000b898783b */ /* 0x000f2c0000000200 */
[----:B------:R-:W4:Y:S01]  /*52d0*/  LDSM.16.M88.4 R168, [R184+0x1800] ;  /* 0x00180000b8a8783b */ /* 0x000f220000000200 */
[C---:B--2---:R-:W-:Y:S08]  /*52e0*/  HMMA.16816.F32.BF16 R4, R136.reuse, R140, R4 ;  /* 0x0000008c8804723c */ /* 0x044ff00000041804 */
[C---:B------:R-:W-:Y:S01]  /*52f0*/  HMMA.16816.F32.BF16 R8, R136.reuse, R142, R8 ;  /* 0x0000008e8808723c */ /* 0x040fe20000041808 */
[----:B------:R-:W-:Y:S07]  /*5300*/  LDSM.16.M88.4 R140, [R197+0x8100] ;  /* 0x00810000c58c783b */ /* 0x000fee0000000200 */
[C---:B-1----:R-:W-:Y:S08]  /*5310*/  HMMA.16816.F32.BF16 R12, R136.reuse, R144, R12 ;  /* 0x00000090880c723c */ /* 0x042ff0000004180c */
[C---:B------:R-:W-:Y:S01]  /*5320*/  HMMA.16816.F32.BF16 R16, R136.reuse, R146, R16 ;  /* 0x000000928810723c */ /* 0x040fe20000041810 */
[----:B------:R-:W-:Y:S07]  /*5330*/  LDSM.16.M88.4 R144, [R197+0x8900] ;  /* 0x00890000c590783b */ /* 0x000fee0000000200 */
[C---:B---3--:R-:W-:Y:S08]  /*5340*/  HMMA.16816.F32.BF16 R20, R136.reuse, R132, R20 ;  /* 0x000000848814723c */ /* 0x048ff00000041814 */
[C---:B------:R-:W-:Y:S01]  /*5350*/  HMMA.16816.F32.BF16 R24, R136.reuse, R134, R24 ;  /* 0x000000868818723c */ /* 0x040fe20000041818 */
[----:B------:R-:W1:Y:S07]  /*5360*/  LDSM.16.M88.4 R132, [R198+0x10100] ;  /* 0x01010000c684783b */ /* 0x000e6e0000000200 */
[C---:B----4-:R-:W-:Y:S08]  /*5370*/  HMMA.16816.F32.BF16 R28, R136.reuse, R148, R28 ;  /* 0x00000094881c723c */ /* 0x050ff0000004181c */
[----:B------:R-:W-:Y:S01]  /*5380*/  HMMA.16816.F32.BF16 R32, R136, R150, R32 ;  /* 0x000000968820723c */ /* 0x000fe20000041820 */
[----:B------:R-:W2:Y:S06]  /*5390*/  LDSM.16.M88.4 R136, [R197+0x9100] ;  /* 0x00910000c588783b */ /* 0x000eac0000000200 */
[----:B------:R-:W3:Y:S01]  /*53a0*/  LDSM.16.M88.4 R148, [R197+0x9900] ;  /* 0x00990000c594783b */ /* 0x000ee20000000200 */
[C---:B-----5:R-:W-:Y:S08]  /*53b0*/  HMMA.16816.F32.BF16 R4, R156.reuse, R160, R4 ;  /* 0x000000a09c04723c */ /* 0x060ff00000041804 */
[C---:B------:R-:W-:Y:S01]  /*53c0*/  HMMA.16816.F32.BF16 R8, R156.reuse, R162, R8 ;  /* 0x000000a29c08723c */ /* 0x040fe20000041808 */
[----:B------:R-:W-:Y:S07]  /*53d0*/  LDSM.16.M88.4 R160, [R183] ;  /* 0x00000000b7a0783b */ /* 0x000fee0000000200 */
[C---:B------:R-:W-:Y:S08]  /*53e0*/  HMMA.16816.F32.BF16 R12, R156.reuse, R164, R12 ;  /* 0x000000a49c0c723c */ /* 0x040ff0000004180c */
[C---:B------:R-:W-:Y:S01]  /*53f0*/  HMMA.16816.F32.BF16 R16, R156.reuse, R166, R16 ;  /* 0x000000a69c10723c */ /* 0x040fe20000041810 */
[----:B------:R-:W-:Y:S07]  /*5400*/  LDSM.16.M88.4 R164, [R182] ;  /* 0x00000000b6a4783b */ /* 0x000fee0000000200 */
[C---:B------:R-:W-:Y:S08]  /*5410*/  HMMA.16816.F32.BF16 R20, R156.reuse, R152, R20 ;  /* 0x000000989c14723c */ /* 0x040ff00000041814 */
[C---:B------:R-:W-:Y:S01]  /*5420*/  HMMA.16816.F32.BF16 R24, R156.reuse, R154, R24 ;  /* 0x0000009a9c18723c */ /* 0x040fe20000041818 */
[----:B------:R-:W4:Y:S07]  /*5430*/  LDSM.16.M88.4 R152, [R194+0x10100] ;  /* 0x01010000c298783b */ /* 0x000f2e0000000200 */
[C---:B------:R-:W-:Y:S08]  /*5440*/  HMMA.16816.F32.BF16 R28, R156.reuse, R168, R28 ;  /* 0x000000a89c1c723c */ /* 0x040ff0000004181c */
[----:B------:R-:W-:Y:S01]  /*5450*/  HMMA.16816.F32.BF16 R32, R156, R170, R32 ;  /* 0x000000aa9c20723c */ /* 0x000fe20000041820 */
[----:B------:R-:W5:Y:S06]  /*5460*/  LDSM.16.M88.4 R156, [R181] ;  /* 0x00000000b59c783b */ /* 0x000f6c0000000200 */
[----:B------:R-:W3:Y:S01]  /*5470*/  LDSM.16.M88.4 R168, [R180] ;  /* 0x00000000b4a8783b */ /* 0x000ee20000000200 */
        /* <DEDUP_REMOVED lines=9> */
[C---:B---3--:R-:W-:Y:S08]  /*5510*/  HMMA.16816.F32.BF16 R28, R132.reuse, R148, R28 ;  /* 0x00000094841c723c */ /* 0x048ff0000004181c */
[----:B------:R-:W-:Y:S01]  /*5520*/  HMMA.16816.F32.BF16 R32, R132, R150, R32 ;  /* 0x000000968420723c */ /* 0x000fe20000041820 */
[----:B------:R-:W2:Y:S06]  /*5530*/  LDSM.16.M88.4 R132, [R192+0x9100] ;  /* 0x00910000c084783b */ /* 0x000eac0000000200 */
[----:B------:R-:W3:Y:S01]  /*5540*/  LDSM.16.M88.4 R148, [R192+0x9900] ;  /* 0x00990000c094783b */ /* 0x000ee20000000200 */
[C---:B----4-:R-:W-:Y:S08]  /*5550*/  HMMA.16816.F32.BF16 R4, R152.reuse, R160, R4 ;  /* 0x000000a09804723c */ /* 0x050ff00000041804 */
[C---:B------:R-:W-:Y:S01]  /*5560*/  HMMA.16816.F32.BF16 R8, R152.reuse, R162, R8 ;  /* 0x000000a29808723c */ /* 0x040fe20000041808 */
[----:B------:R-:W-:Y:S07]  /*5570*/  LDSM.16.M88.4 R160, [R184+0x2000] ;  /* 0x00200000b8a0783b */ /* 0x000fee0000000200 */
[C---:B------:R-:W-:Y:S08]  /*5580*/  HMMA.16816.F32.BF16 R12, R152.reuse, R164, R12 ;  /* 0x000000a4980c723c */ /* 0x040ff0000004180c */
[C---:B------:R-:W-:Y:S01]  /*5590*/  HMMA.16816.F32.BF16 R16, R152.reuse, R166, R16 ;  /* 0x000000a69810723c */ /* 0x040fe20000041810 */
[----:B------:R-:W-:Y:S07]  /*55a0*/  LDSM.16.M88.4 R164, [R184+0x2800] ;  /* 0x00280000b8a4783b */ /* 0x000fee0000000200 */
[C---:B-----5:R-:W-:Y:S08]  /*55b0*/  HMMA.16816.F32.BF16 R20, R152.reuse, R156, R20 ;  /* 0x0000009c9814723c */ /* 0x060ff00000041814 */
[C---:B------:R-:W-:Y:S01]  /*55c0*/  HMMA.16816.F32.BF16 R24, R152.reuse, R158, R24 ;  /* 0x0000009e9818723c */ /* 0x040fe20000041818 */
[----:B------:R-:W4:Y:S07]  /*55d0*/  LDSM.16.M88.4 R156, [R191+0x10100] ;  /* 0x01010000bf9c783b */ /* 0x000f2e0000000200 */
[C---:B------:R-:W-:Y:S08]  /*55e0*/  HMMA.16816.F32.BF16 R28, R152.reuse, R168, R28 ;  /* 0x000000a8981c723c */ /* 0x040ff0000004181c */
[----:B------:R-:W-:Y:S01]  /*55f0*/  HMMA.16816.F32.BF16 R32, R152, R170, R32 ;  /* 0x000000aa9820723c */ /* 0x000fe20000041820 */
[----:B------:R-:W5:Y:S06]  /*5600*/  LDSM.16.M88.4 R152, [R184+0x3000] ;  /* 0x00300000b898783b */ /* 0x000f6c0000000200 */
[----:B------:R-:W3:Y:S01]  /*5610*/  LDSM.16.M88.4 R168, [R184+0x3800] ;  /* 0x00380000b8a8783b */ /* 0x000ee20000000200 */
        /* <DEDUP_REMOVED lines=15> */
[----:B------:R-:W-:Y:S07]  /*5710*/  LDSM.16.M88.4 R160, [R179] ;  /* 0x00000000b3a0783b */ /* 0x000fee0000000200 */
[C---:B------:R-:W-:Y:S08]  /*5720*/  HMMA.16816.F32.BF16 R12, R156.reuse, R164, R12 ;  /* 0x000000a49c0c723c */ /* 0x040ff0000004180c */
[C---:B------:R-:W-:Y:S01]  /*5730*/  HMMA.16816.F32.BF16 R16, R156.reuse, R166, R16 ;  /* 0x000000a69c10723c */ /* 0x040fe20000041810 */
[----:B------:R-:W-:Y:S07]  /*5740*/  LDSM.16.M88.4 R164, [R178] ;  /* 0x00000000b2a4783b */ /* 0x000fee0000000200 */
[C---:B-----5:R-:W-:Y:S08]  /*5750*/  HMMA.16816.F32.BF16 R20, R156.reuse, R152, R20 ;  /* 0x000000989c14723c */ /* 0x060ff00000041814 */
        /* <DEDUP_REMOVED lines=40> */
[C---:B---3--:R-:W-:Y:S08]  /*59e0*/  HMMA.16816.F32.BF16 R28, R136.reuse, R148, R28 ;  /* 0x00000094881c723c */ /* 0x048ff0000004181c */
[----:B------:R-:W-:Y:S08]  /*59f0*/  HMMA.16816.F32.BF16 R32, R136, R150, R32 ;  /* 0x000000968820723c */ /* 0x000ff00000041820 */
[C---:B----4-:R-:W-:Y:S08]  /*5a00*/  HMMA.16816.F32.BF16 R4, R156.reuse, R160, R4 ;  /* 0x000000a09c04723c */ /* 0x050ff00000041804 */
        /* <DEDUP_REMOVED lines=8> */
[----:B------:R-:W-:Y:S01]  /*5a90*/  IADD3 R138, -R174, 0x10, RZ ;  /* 0x00000010ae8a7810 */ /* 0x000fe20007ffe1ff */
[----:B------:R-:W-:Y:S01]  /*5aa0*/  ULEA UR5, UR21, UR13, 0x6 ;  /* 0x0000000d15057291 */ /* 0x000fe2000f8e303f */
[----:B------:R-:W-:Y:S02]  /*5ab0*/  IMAD.MOV.U32 R199, RZ, RZ, RZ ;  /* 0x000000ffffc77224 */ /* 0x000fe400078e00ff */
[----:B------:R-:W-:Y:S03]  /*5ac0*/  LOP3.LUT R138, R138, 0xf, RZ, 0xc0, !PT ;  /* 0x0000000f8a8a7812 */ /* 0x000fe600078ec0ff */
[----:B------:R-:W-:Y:S05]  /*5ad0*/  IMAD.U32 R135, RZ, RZ, UR5 ;  /* 0x00000005ff877e24 */ /* 0x000fea000f8e00ff */
[----:B------:R-:W-:Y:S05]  /*5ae0*/  IADD3 R200, R135, -0x40, R202 ;  /* 0xffffffc087c87810 */ /* 0x000fea0007ffe0ca */
[----:B------:R-:W-:Y:S04]  /*5af0*/  @P3 IMAD.HI.U32 R134, R200, c[0x0][0x2bc], RZ ;  /* 0x0000af00c8863a27 */ /* 0x000fe800078e00ff */
[----:B------:R-:W-:Y:S01]  /*5b00*/  IMAD.MOV.U32 R0, RZ, RZ, R200 ;  /* 0x000000ffff007224 */ /* 0x000fe200078e00c8 */
[----:B------:R-:W-:Y:S04]  /*5b10*/  @P3 SHF.R.U32.HI R0, RZ, c[0x0][0x2c0], R134 ;  /* 0x0000b000ff003a19 */ /* 0x000fe80000011686 */
[C---:B------:R-:W-:Y:S04]  /*5b20*/  @!P1 IADD3 R135, P0, R0.reuse, UR14, RZ ;  /* 0x0000000e00879c10 */ /* 0x040fe8000ff1e0ff */
[----:B------:R-:W-:Y:S02]  /*5b30*/  @!P1 LEA.HI.X.SX32 R134, R0, UR6, 0x1, P0 ;  /* 0x0000000600869c11 */ /* 0x000fe400080f0eff */
[C---:B------:R-:W-:Y:S04]  /*5b40*/  @!P1 LEA R132, P0, R135.reuse, c[0x0][0x2a0], 0x2 ;  /* 0x0000a80087849a11 */ /* 0x040fe800078010ff */
[----:B------:R-:W-:Y:S01]  /*5b50*/  @!P1 LEA.HI.X R133, R135, c[0x0][0x2a4], R134, 0x2, P0 ;  /* 0x0000a90087859a11 */ /* 0x000fe200000f1486 */
[----:B------:R-:W-:Y:S04]  /*5b60*/  IMAD.MOV R135, RZ, RZ, -R0 ;  /* 0x000000ffff877224 */ /* 0x000fe800078e0a00 */
[----:B------:R-:W2:Y:S01]  /*5b70*/  @!P1 LDG.E R199, [R132.64] ;  /* 0x0000001684c79981 */ /* 0x000ea2000c1e1900 */
[----:B------:R-:W-:Y:S04]  /*5b80*/  IMAD R200, R135, c[0x0][0x2b8], R200 ;  /* 0x0000ae0087c87a24 */ /* 0x000fe800078e02c8 */
[C---:B------:R-:W-:Y:S01]  /*5b90*/  IMAD.WIDE.U32 R136, R200.reuse, c[0x0][0x1e0], RZ ;  /* 0x00007800c8887a25 */ /* 0x040fe200078e00ff */
[----:B------:R-:W-:Y:S05]  /*5ba0*/  SHF.R.S32.HI R135, RZ, 0x1f, R200 ;  /* 0x0000001fff877819 */ /* 0x000fea00000114c8 */
[----:B------:R-:W-:Y:S04]  /*5bb0*/  IMAD R135, R135, c[0x0][0x1e0], RZ ;  /* 0x0000780087877a24 */ /* 0x000fe800078e02ff */
[----:B------:R-:W-:Y:S04]  /*5bc0*/  IMAD R135, R200, c[0x0][0x1e4], R135 ;  /* 0x00007900c8877a24 */ /* 0x000fe800078e0287 */
[----:B------:R-:W-:Y:S01]  /*5bd0*/  IMAD.IADD R137, R137, 0x1, R135 ;  /* 0x0000000189897824 */ /* 0x000fe200078e0287 */
[----:B--2---:R-:W-:Y:S03]  /*5be0*/  SHF.R.S32.HI R0, RZ, 0x1f, R199 ;  /* 0x0000001fff007819 */ /* 0x004fe600000114c7 */
[C---:B------:R-:W-:Y:S04]  /*5bf0*/  IMAD.WIDE.U32 R136, R199.reuse, c[0x0][0x1f0], R136 ;  /* 0x00007c00c7887a25 */ /* 0x040fe800078e0088 */
[----:B------:R-:W-:Y:S01]  /*5c00*/  IMAD R0, R0, c[0x0][0x1f0], RZ ;  /* 0x00007c0000007a24 */ /* 0x000fe200078e02ff */
[----:B------:R-:W-:Y:S03]  /*5c10*/  IADD3 R133, P0, R136, UR18, RZ ;  /* 0x0000001288857c10 */ /* 0x000fe6000ff1e0ff */
[----:B------:R-:W-:Y:S05]  /*5c20*/  IMAD R0, R199, c[0x0][0x1f4], R0 ;  /* 0x00007d00c7007a24 */ /* 0x000fea00078e0200 */
[----:B------:R-:W-:Y:S02]  /*5c30*/  IADD3.X R0, R137, UR8, R0, P0, !PT ;  /* 0x0000000889007c10 */ /* 0x000fe400087fe400 */
[----:B------:R-:W-:Y:S02]  /*5c40*/  LEA R140, P0, R133, c[0x0][0x1c8], 0x1 ;  /* 0x00007200858c7a11 */ /* 0x000fe400078008ff */
[----:B------:R-:W-:Y:S02]  /*5c50*/  IADD3 R137, -R213, 0x10, RZ ;  /* 0x00000010d5897810 */ /* 0x000fe40007ffe1ff */
[----:B------:R-:W-:Y:S01]  /*5c60*/  LEA.HI.X R134, R133, c[0x0][0x1cc], R0, 0x1, P0 ;  /* 0x0000730085867a11 */ /* 0x000fe200000f0c00 */
[----:B------:R-:W-:Y:S01]  /*5c70*/  SHFL.IDX PT, R132, R140, RZ, 0x181f ;  /* 0x00181fff8c847589 */ /* 0x000fe200000e0000 */
[----:B------:R-:W-:Y:S03]  /*5c80*/  LOP3.LUT R137, R137, 0xf, RZ, 0xc0, !PT ;  /* 0x0000000f89897812 */ /* 0x000fe600078ec0ff */
[----:B------:R-:W1:Y:S04]  /*5c90*/  SHFL.IDX PT, R0, R140, 0x1, 0x181f ;  /* 0x00381f008c007f89 */ /* 0x000e6800000e0000 */
[----:B------:R-:W2:Y:S04]  /*5ca0*/  SHFL.IDX PT, R133, R134, 0x1, 0x181f ;  /* 0x00381f0086857f89 */ /* 0x000ea800000e0000 */
[----:B------:R-:W3:Y:S01]  /*5cb0*/  SHFL.IDX PT, R135, R134, RZ, 0x181f ;  /* 0x00181fff86877589 */ /* 0x000ee200000e0000 */
[-C--:B-1----:R-:W-:Y:S04]  /*5cc0*/  IADD3 R138, P2, P0, R138, R0.reuse, R175 ;  /* 0x000000008a8a7210 */ /* 0x082fe8000785e0af */
[-C--:B--2---:R-:W-:Y:S02]  /*5cd0*/  IADD3.X R139, RZ, R133.reuse, R214, P2, P0 ;  /* 0x00000085ff8b7210 */ /* 0x084fe400017e04d6 */
        /* <DEDUP_REMOVED lines=8> */
[----:B------:R1:W-:Y:S01]  /*5d60*/  LDGSTS.E.BYPASS.LTC128B.128 [R201+0x6100], [R142.64], !P6 ;  /* 0x061000008ec97fae */ /* 0x0003e2000f101d56 */
        /* <DEDUP_REMOVED lines=9> */
.L_x_182:
[----:B-1----:R-:W-:Y:S01]  /*5e00*/  IMAD.MOV.U32 R137, RZ, RZ, R203 ;  /* 0x000000ffff897224 */ /* 0x002fe200078e00cb */
[----:B------:R-:W-:Y:S01]  /*5e10*/  PLOP3.LUT P2, PT, PT, PT, UP2, 0x80, 0x0 ;  /* 0x000000000000781c */ /* 0x000fe20003f4f028 */
[----:B------:R-:W0:Y:S01]  /*5e20*/  LDGDEPBAR ;  /* 0x00000000000079af */ /* 0x000e220000000000 */
[----:B------:R-:W-:Y:S01]  /*5e30*/  PLOP3.LUT P0, PT, PT, PT, UP2, 0x80, 0x0 ;  /* 0x000000000000781c */ /* 0x000fe20003f0f028 */
[----:B------:R-:W-:Y:S06]  /*5e40*/  USHF.L.U32 UR5, UR21, 0x6, URZ ;  /* 0x0000000615057899 */ /* 0x000fec000800063f */
[----:B------:R-:W-:Y:S04]  /*5e50*/  IMAD.U32 R133, RZ, RZ, UR5 ;  /* 0x00000005ff857e24 */ /* 0x000fe8000f8e00ff */
[----:B------:R-:W-:Y:S01]  /*5e60*/  @P2 IMAD.HI.U32 R0, R203, c[0x0][0x2c8], RZ ;  /* 0x0000b200cb002a27 */ /* 0x000fe200078e00ff */
[----:B------:R-:W-:Y:S04]  /*5e70*/  IADD3 R133, -R204, 0x1, -R133 ;  /* 0x00000001cc857810 */ /* 0x000fe80007ffe985 */
[----:B------:R-:W-:Y:S01]  /*5e80*/  @P0 SHF.R.U32.HI R137, RZ, c[0x0][0x2cc], R0 ;  /* 0x0000b300ff890a19 */ /* 0x000fe20000011600 */
[----:B------:R-:W-:Y:S01]  /*5e90*/  IMAD.U32 R0, RZ, RZ, UR20 ;  /* 0x00000014ff007e24 */ /* 0x000fe2000f8e00ff */
[----:B------:R-:W-:Y:S03]  /*5ea0*/  PLOP3.LUT P0, PT, PT, PT, UP1, 0x40, 0x0 ;  /* 0x000000000000781c */ /* 0x000fe60003f0e818 */
[----:B------:R-:W1:Y:S01]  /*5eb0*/  SHFL.IDX PT, R139, R137, RZ, 0x1c1f ;  /* 0x001c1fff898b7589 */ /* 0x000e6200000e0000 */
[----:B------:R-:W-:Y:S05]  /*5ec0*/  IMAD R133, R0, c[0x0][0x1d0], R133 ;  /* 0x0000740000857a24 */ /* 0x000fea00078e0285 */
[----:B------:R-:W-:Y:S04]  /*5ed0*/  IADD3 R0, R133, -c[0x0][0x168], RZ ;  /* 0x80005a0085007a10 */ /* 0x000fe80007ffe0ff */
[C---:B------:R-:W-:Y:S02]  /*5ee0*/  IADD3 R132, R0.reuse, c[0x0][0x328], RZ ;  /* 0x0000ca0000847a10 */ /* 0x040fe40007ffe0ff */
[----:B------:R-:W-:Y:S03]  /*5ef0*/  IADD3 R0, R0, UR12, RZ ;  /* 0x0000000c00007c10 */ /* 0x000fe6000fffe0ff */
[--C-:B-1----:R-:W-:Y:S02]  /*5f00*/  IMAD.IADD R135, R132, 0x1, R139.reuse ;  /* 0x0000000184877824 */ /* 0x102fe400078e028b */
[----:B------:R-:W-:Y:S01]  /*5f10*/  IMAD.IADD R133, R0, 0x1, R139 ;  /* 0x0000000100857824 */ /* 0x000fe200078e028b */
[----:B------:R-:W-:-:S05]  /*5f20*/  @P0 BRA `(.L_x_183) ;  /* 0x000001b000000947 */ /* 0x000fca0003800000 */
[----:B------:R-:W-:Y:S01]  /*5f30*/  MOV R134, UR20 ;  /* 0x0000001400867c02 */ /* 0x000fe20008000f00 */
[----:B------:R-:W-:Y:S04]  /*5f40*/  BSSY B0, `(.L_x_184) ;  /* 0x0000013000007945 */ /* 0x000fe80003800000 */
[----:B------:R-:W-:Y:S05]  /*5f50*/  IMAD R139, R134, c[0x0][0x1d0], R139 ;  /* 0x00007400868b7a24 */ /* 0x000fea00078e028b */
[----:B------:R-:W-:Y:S04]  /*5f60*/  IADD3 R139, R139, -c[0x0][0x168], RZ ;  /* 0x80005a008b8b7a10 */ /* 0x000fe80007ffe0ff */
[----:B------:R-:W-:Y:S11]  /*5f70*/  ISETP.GT.AND P0, PT, R139, -0x1, PT ;  /* 0xffffffff8b00780c */ /* 0x000ff60003f04270 */
[----:B------:R-:W-:Y:S02]  /*5f80*/  @!UPT UIADD3 URZ, URZ, URZ, URZ ;  /* 0x0000003f3f3ff290 */ /* 0x000fe4000fffe03f */
[----:B------:R-:W-:-:S05]  /*5f90*/  @P0 BRA `(.L_x_185) ;  /* 0x0000008000000947 */ /* 0x000fca0003800000 */
[----:B------:R-:W-:Y:S01]  /*5fa0*/  LOP3.LUT R139, RZ, R139, RZ, 0x33, !PT ;  /* 0x0000008bff8b7212 */ /* 0x000fe200078e33ff */
[----:B------:R-:W-:Y:S05]  /*5fb0*/  IMAD.MOV.U32 R134, RZ, RZ, c[0x0][0x32c] ;  /* 0x0000cb00ff867624 */ /* 0x000fea00078e00ff */
[----:B------:R-:W-:Y:S11]  /*5fc0*/  ISETP.NE.AND P0, PT, R134, 0x1, PT ;  /* 0x000000018600780c */ /* 0x000ff60003f05270 */
[----:B------:R-:W-:Y:S02]  /*5fd0*/  @!UPT UIADD3 URZ, URZ, URZ, URZ ;  /* 0x0000003f3f3ff290 */ /* 0x000fe4000fffe03f */
[----:B------:R-:W-:Y:S05]  /*5fe0*/  @P0 IMAD.HI.U32 R134, R139, c[0x0][0x330], RZ ;  /* 0x0000cc008b860a27 */ /* 0x000fea00078e00ff */
[----:B------:R-:W-:Y:S04]  /*5ff0*/  @P0 SHF.R.U32.HI R139, RZ, c[0x0][0x334], R134 ;  /* 0x0000cd00ff8b0a19 */ /* 0x000fe80000011686 */
[----:B------:R-:W-:Y:S01]  /*6000*/  LOP3.LUT R139, RZ, R139, RZ, 0x33, !PT ;  /* 0x0000008bff8b7212 */ /* 0x000fe200078e33ff */
[----:B------:R-:W-:-:S05]  /*6010*/  BRA `(.L_x_186) ;  /* 0x0000005000007947 */ /* 0x000fca0003800000 */
.L_x_185:
[----:B------:R-:W-:Y:S04]  /*6020*/  MOV R134, c[0x0][0x32c] ;  /* 0x0000cb0000867a02 */ /* 0x000fe80000000f00 */
[----:B------:R-:W-:Y:S11]  /*6030*/  ISETP.NE.AND P0, PT, R134, 0x1, PT ;  /* 0x000000018600780c */ /* 0x000ff60003f05270 */
[----:B------:R-:W-:Y:S02]  /*6040*/  @!UPT UIADD3 URZ, URZ, URZ, URZ ;  /* 0x0000003f3f3ff290 */ /* 0x000fe4000fffe03f */
[----:B------:R-:W-:Y:S05]  /*6050*/  @P0 IMAD.HI.U32 R134, R139, c[0x0][0x330], RZ ;  /* 0x0000cc008b860a27 */ /* 0x000fea00078e00ff */
[----:B------:R-:W-:Y:S02]  /*6060*/  @P0 SHF.R.U32.HI R139, RZ, c[0x0][0x334], R134 ;  /* 0x0000cd00ff8b0a19 */ /* 0x000fe40000011686 */
.L_x_186:
[----:B------:R-:W-:Y:S05]  /*6070*/  BSYNC B0 ;  /* 0x0000000000007941 */ /* 0x000fea0003800000 */
.L_x_184:
[----:B------:R-:W-:Y:S04]  /*6080*/  IMAD.MOV.U32 R134, RZ, RZ, c[0x0][0x32c] ;  /* 0x0000cb00ff867624 */ /* 0x000fe800078e00ff */
[----:B------:R-:W-:Y:S04]  /*6090*/  IMAD R139, R139, R134, -UR5 ;  /* 0x800000058b8b7e24 */ /* 0x000fe8000f8e0286 */
[----:B------:R-:W-:Y:S05]  /*60a0*/  IMAD.IADD R136, R139, 0x1, -R204 ;  /* 0x000000018b887824 */ /* 0x000fea00078e0acc */
[----:B------:R-:W-:Y:S02]  /*60b0*/  IADD3 R134, R136, c[0x0][0x32c], RZ ;  /* 0x0000cb0088867a10 */ /* 0x000fe40007ffe0ff */
[----:B------:R-:W-:Y:S02]  /*60c0*/  IMNMX R133, R133, R136, !PT ;  /* 0x0000008885857217 */ /* 0x000fe40007800200 */
[----:B------:R-:W-:Y:S02]  /*60d0*/  IMNMX R135, R135, R134, PT ;  /* 0x0000008687877217 */ /* 0x000fe40003800200 */
.L_x_183:
[----:B------:R-:W-:Y:S06]  /*60e0*/  UISETP.GT.AND UP0, UPT, UR21, -0x1, UPT ;  /* 0xffffffff1500788c */ /* 0x000fec000bf04270 */
[----:B------:R-:W-:Y:S02]  /*60f0*/  PLOP3.LUT P0, PT, PT, PT, UP0, 0x80, 0x0 ;  /* 0x000000000000781c */ /* 0x000fe40003f0f008 */
[----:B------:R-:W-:Y:S02]  /*6100*/  PLOP3.LUT P2, PT, PT, PT, UP0, 0x80, 0x0 ;  /* 0x000000000000781c */ /* 0x000fe40003f4f008 */
[C---:B------:R-:W-:Y:S02]  /*6110*/  ISETP.GT.AND P0, PT, R133.reuse, RZ, P0 ;  /* 0x000000ff8500720c */ /* 0x040fe40000704270 */
[----:B------:R-:W-:Y:S02]  /*6120*/  ISETP.GT.AND P2, PT, R133, 0x1, P2 ;  /* 0x000000018500780c */ /* 0x000fe40001744270 */
[C---:B------:R-:W-:Y:S02]  /*6130*/  ISETP.LT.OR P0, PT, R135.reuse, 0x1, P0 ;  /* 0x000000018700780c */ /* 0x040fe40000701670 */
[----:B------:R-:W-:Y:S02]  /*6140*/  ISETP.LT.OR P2, PT, R135, 0x2, P2 ;  /* 0x000000028700780c */ /* 0x000fe40001741670 */
[----:B------:R-:W-:Y:S02]  /*6150*/  FSEL R138, R4, -INF , !P0 ;  /* 0xff800000048a7808 */ /* 0x000fe40004000000 */
[----:B------:R-:W-:Y:S02]  /*6160*/  PLOP3.LUT P0, PT, PT, PT, UP0, 0x80, 0x0 ;  /* 0x000000000000781c */ /* 0x000fe40003f0f008 */
[----:B------:R-:W-:Y:S02]  /*6170*/  FSEL R136, R5, -INF , !P2 ;  /* 0xff80000005887808 */ /* 0x000fe40005000000 */
[----:B------:R-:W-:Y:S01]  /*6180*/  ISETP.GT.AND P0, PT, R133, 0x8, P0 ;  /* 0x000000088500780c */ /* 0x000fe20000704270 */
[----:B------:R-:W1:Y:S01]  /*6190*/  SHFL.IDX PT, R5, R137, 0x1, 0x1c1f ;  /* 0x003c1f0089057f89 */ /* 0x000e6200000e0000 */
[----:B------:R-:W-:Y:S02]  /*61a0*/  PLOP3.LUT P2, PT, PT, PT, UP0, 0x80, 0x0 ;  /* 0x000000000000781c */ /* 0x000fe40003f4f008 */
[----:B------:R-:W-:Y:S02]  /*61b0*/  ISETP.LT.OR P0, PT, R135, 0x9, P0 ;  /* 0x000000098700780c */ /* 0x000fe40000701670 */
[----:B------:R-:W-:Y:S02]  /*61c0*/  ISETP.GT.AND P2, PT, R133, 0x9, P2 ;  /* 0x000000098500780c */ /* 0x000fe40001744270 */
[----:B------:R-:W-:Y:S02]  /*61d0*/  FSEL R134, R8, -INF , !P0 ;  /* 0xff80000008867808 */ /* 0x000fe40004000000 */
[----:B------:R-:W-:Y:S02]  /*61e0*/  PLOP3.LUT P0, PT, PT, PT, UP0, 0x80, 0x0 ;  /* 0x000000000000781c */ /* 0x000fe40003f0f008 */
[----:B------:R-:W-:Y:S02]  /*61f0*/  ISETP.LT.OR P2, PT, R135, 0xa, P2 ;  /* 0x0000000a8700780c */ /* 0x000fe40001741670 */
[----:B------:R-:W-:Y:S02]  /*6200*/  ISETP.GT.AND P0, PT, R133, 0x10, P0 ;  /* 0x000000108500780c */ /* 0x000fe40000704270 */
[----:B------:R-:W-:Y:S02]  /*6210*/  FSEL R8, R9, -INF , !P2 ;  /* 0xff80000009087808 */ /* 0x000fe40005000000 */
[----:B------:R-:W-:Y:S02]  /*6220*/  ISETP.LT.OR P0, PT, R135, 0x11, P0 ;  /* 0x000000118700780c */ /* 0x000fe40000701670 */
[----:B------:R-:W-:Y:S02]  /*6230*/  PLOP3.LUT P2, PT, PT, PT, UP0, 0x80, 0x0 ;  /* 0x000000000000781c */ /* 0x000fe40003f4f008 */
[----:B------:R-:W-:Y:S02]  /*6240*/  FSEL R166, R12, -INF , !P0 ;  /* 0xff8000000ca67808 */ /* 0x000fe40004000000 */
[----:B------:R-:W-:Y:S01]  /*6250*/  PLOP3.LUT P0, PT, PT, PT, UP0, 0x80, 0x0 ;  /* 0x000000000000781c */ /* 0x000fe20003f0f008 */
[--C-:B-1----:R-:W-:Y:S01]  /*6260*/  IMAD.IADD R132, R132, 0x1, R5.reuse ;  /* 0x0000000184847824 */ /* 0x102fe200078e0205 */
[C---:B------:R-:W-:Y:S01]  /*6270*/  ISETP.GT.AND P2, PT, R133.reuse, 0x11, P2 ;  /* 0x000000118500780c */ /* 0x040fe20001744270 */
[----:B------:R-:W-:Y:S01]  /*6280*/  IMAD.IADD R0, R0, 0x1, R5 ;  /* 0x0000000100007824 */ /* 0x000fe200078e0205 */
[----:B------:R-:W-:Y:S02]  /*6290*/  ISETP.GT.AND P0, PT, R133, 0x18, P0 ;  /* 0x000000188500780c */ /* 0x000fe40000704270 */
[C---:B------:R-:W-:Y:S02]  /*62a0*/  ISETP.LT.OR P2, PT, R135.reuse, 0x12, P2 ;  /* 0x000000128700780c */ /* 0x040fe40001741670 */
[----:B------:R-:W-:Y:S02]  /*62b0*/  ISETP.LT.OR P0, PT, R135, 0x19, P0 ;  /* 0x000000198700780c */ /* 0x000fe40000701670 */
[----:B------:R-:W-:Y:S02]  /*62c0*/  FSEL R168, R13, -INF , !P2 ;  /* 0xff8000000da87808 */ /* 0x000fe40005000000 */
[----:B------:R-:W-:Y:S02]  /*62d0*/  FSEL R142, R16, -INF , !P0 ;  /* 0xff800000108e7808 */ /* 0x000fe40004000000 */
[----:B------:R-:W-:Y:S02]  /*62e0*/  PLOP3.LUT P0, PT, PT, PT, UP0, 0x80, 0x0 ;  /* 0x000000000000781c */ /* 0x000fe40003f0f008 */
[----:B------:R-:W-:Y:S02]  /*62f0*/  PLOP3.LUT P2, PT, PT, PT, UP0, 0x80, 0x0 ;  /* 0x000000000000781c */ /* 0x000fe40003f4f008 */
[C---:B------:R-:W-:Y:S02]  /*6300*/  ISETP.GT.AND P0, PT, R133.reuse, 0x20, P0 ;  /* 0x000000208500780c */ /* 0x040fe40000704270 */
[----:B------:R-:W-:Y:S02]  /*6310*/  ISETP.GT.AND P2, PT, R133, 0x19, P2 ;  /* 0x000000198500780c */ /* 0x000fe40001744270 */
[C---:B------:R-:W-:Y:S02]  /*6320*/  ISETP.LT.OR P0, PT, R135.reuse, 0x21, P0 ;  /* 0x000000218700780c */ /* 0x040fe40000701670 */
[----:B------:R-:W-:Y:S02]  /*6330*/  ISETP.LT.OR P2, PT, R135, 0x1a, P2 ;  /* 0x0000001a8700780c */ /* 0x000fe40001741670 */
[----:B------:R-:W-:Y:S02]  /*6340*/  FSEL R158, R20, -INF , !P0 ;  /* 0xff800000149e7808 */ /* 0x000fe40004000000 */
[----:B------:R-:W-:Y:S02]  /*6350*/  PLOP3.LUT P0, PT, PT, PT, UP0, 0x80, 0x0 ;  /* 0x000000000000781c */ /* 0x000fe40003f0f008 */
[----:B------:R-:W-:Y:S02]  /*6360*/  FSEL R140, R17, -INF , !P2 ;  /* 0xff800000118c7808 */ /* 0x000fe40005000000 */
        /* <DEDUP_REMOVED lines=24> */
[----:B------:R-:W-:Y:S04]  /*64f0*/  PLOP3.LUT P2, PT, PT, PT, UP0, 0x80, 0x0 ;  /* 0x000000000000781c */ /* 0x000fe80003f4f008 */
[----:B------:R-:W-:Y:S04]  /*6500*/  ISETP.GT.AND P2, PT, R133, 0x39, P2 ;  /* 0x000000398500780c */ /* 0x000fe80001744270 */
[----:B------:R-:W-:Y:S04]  /*6510*/  ISETP.LT.OR P2, PT, R135, 0x3a, P2 ;  /* 0x0000003a8700780c */ /* 0x000fe80001741670 */
[----:B------:R-:W-:Y:S01]  /*6520*/  FSEL R146, R33, -INF , !P2 ;  /* 0xff80000021927808 */ /* 0x000fe20005000000 */
        /* <DEDUP_REMOVED lines=16> */
.L_x_189:
[----:B------:R-:W-:Y:S04]  /*6630*/  MOV R4, c[0x0][0x32c] ;  /* 0x0000cb0000047a02 */ /* 0x000fe80000000f00 */
[----:B------:R-:W-:Y:S11]  /*6640*/  ISETP.NE.AND P0, PT, R4, 0x1, PT ;  /* 0x000000010400780c */ /* 0x000ff60003f05270 */
[----:B------:R-:W-:Y:S02]  /*6650*/  @!UPT UIADD3 URZ, URZ, URZ, URZ ;  /* 0x0000003f3f3ff290 */ /* 0x000fe4000fffe03f */
[----:B------:R-:W-:Y:S05]  /*6660*/  @P0 IMAD.HI.U32 R4, R5, c[0x0][0x330], RZ ;  /* 0x0000cc0005040a27 */ /* 0x000fea00078e00ff */
[----:B------:R-:W-:Y:S02]  /*6670*/  @P0 SHF.R.U32.HI R5, RZ, c[0x0][0x334], R4 ;  /* 0x0000cd00ff050a19 */ /* 0x000fe40000011604 */
.L_x_190:
[----:B------:R-:W-:Y:S05]  /*6680*/  BSYNC B0 ;  /* 0x0000000000007941 */ /* 0x000fea0003800000 */
.L_x_188:
[----:B------:R-:W-:Y:S04]  /*6690*/  IMAD.MOV.U32 R4, RZ, RZ, c[0x0][0x32c] ;  /* 0x0000cb00ff047624 */ /* 0x000fe800078e00ff */
[----:B------:R-:W-:Y:S04]  /*66a0*/  IMAD R9, R5, R4, -UR5 ;  /* 0x8000000505097e24 */ /* 0x000fe8000f8e0204 */
[----:B------:R-:W-:Y:S05]  /*66b0*/  IMAD.IADD R9, R9, 0x1, -R204 ;  /* 0x0000000109097824 */ /* 0x000fea00078e0acc */
[----:B------:R-:W-:Y:S02]  /*66c0*/  IADD3 R5, R9, c[0x0][0x32c], RZ ;  /* 0x0000cb0009057a10 */ /* 0x000fe40007ffe0ff */
[----:B------:R-:W-:Y:S02]  /*66d0*/  IMNMX R0, R0, R9, !PT ;  /* 0x0000000900007217 */ /* 0x000fe40007800200 */
[----:B------:R-:W-:Y:S02]  /*66e0*/  IMNMX R132, R132, R5, PT ;  /* 0x0000000584847217 */ /* 0x000fe40003800200 */
.L_x_187:
        /* <DEDUP_REMOVED lines=9> */
[----:B------:R-:W-:Y:S02]  /*6780*/  ISETP.GT.AND P2, PT, R0, 0x8, P2 ;  /* 0x000000080000780c */ /* 0x000fe40001744270 */
[----:B------:R-:W-:Y:S02]  /*6790*/  PLOP3.LUT P0, PT, PT, PT, UP0, 0x80, 0x0 ;  /* 0x000000000000781c */ /* 0x000fe40003f0f008 */
[----:B------:R-:W-:Y:S02]  /*67a0*/  FMNMX.FTZ R5, R138, R3, !PT ;  /* 0x000000038a057209 */ /* 0x000fe40007810000 */
[----:B------:R-:W-:Y:S02]  /*67b0*/  ISETP.GT.AND P0, PT, R0, 0x9, P0 ;  /* 0x000000090000780c */ /* 0x000fe40000704270 */
[----:B------:R-:W-:Y:S02]  /*67c0*/  ISETP.LT.OR P2, PT, R132, 0x9, P2 ;  /* 0x000000098400780c */ /* 0x000fe40001741670 */
[----:B------:R-:W-:Y:S02]  /*67d0*/  FMNMX.FTZ R5, R136, R5, !PT ;  /* 0x0000000588057209 */ /* 0x000fe40007810000 */
[----:B------:R-:W-:Y:S02]  /*67e0*/  FSEL R9, R10, -INF , !P2 ;  /* 0xff8000000a097808 */ /* 0x000fe40005000000 */
[----:B------:R-:W-:Y:S02]  /*67f0*/  ISETP.LT.OR P0, PT, R132, 0xa, P0 ;  /* 0x0000000a8400780c */ /* 0x000fe40000701670 */
[----:B------:R-:W-:Y:S02]  /*6800*/  PLOP3.LUT P2, PT, PT, PT, UP0, 0x80, 0x0 ;  /* 0x000000000000781c */ /* 0x000fe40003f4f008 */
[----:B------:R-:W-:Y:S02]  /*6810*/  FMNMX.FTZ R5, R134, R5, !PT ;  /* 0x0000000586057209 */ /* 0x000fe40007810000 */
        /* <DEDUP_REMOVED lines=18> */
[----:B------:R-:W-:Y:S02]  /*6940*/  FMNMX.FTZ R5, R140, R5, !PT ;  /* 0x000000058c057209 */ /* 0x000fe40007810000 */
[----:B------:R-:W-:Y:S02]  /*6950*/  FSEL R143, R18, -INF , !P2 ;  /* 0xff800000128f7808 */ /* 0x000fe40005000000 */
[----:B------:R-:W-:Y:S02]  /*6960*/  FMNMX.FTZ R6, R13, R6, !PT ;  /* 0x000000060d067209 */ /* 0x000fe40007810000 */
[----:B------:R-:W-:Y:S02]  /*6970*/  ISETP.LT.OR P0, PT, R132, 0x1a, P0 ;  /* 0x0000001a8400780c */ /* 0x000fe40000701670 */
[----:B------:R-:W-:Y:S02]  /*6980*/  PLOP3.LUT P2, PT, PT, PT, UP0, 0x80, 0x0 ;  /* 0x000000000000781c */ /* 0x000fe40003f4f008 */
[----:B------:R-:W-:Y:S02]  /*6990*/  FMNMX.FTZ R5, R158, R5, !PT ;  /* 0x000000059e057209 */ /* 0x000fe40007810000 */
[----:B------:R-:W-:Y:S02]  /*69a0*/  FSEL R141, R19, -INF , !P0 ;  /* 0xff800000138d7808 */ /* 0x000fe40004000000 */
[----:B------:R-:W-:Y:S02]  /*69b0*/  ISETP.GT.AND P2, PT, R0, 0x20, P2 ;  /* 0x000000200000780c */ /* 0x000fe40001744270 */
[----:B------:R-:W-:Y:S02]  /*69c0*/  FMNMX.FTZ R6, R9, R6, !PT ;  /* 0x0000000609067209 */ /* 0x000fe40007810000 */
[----:B------:R-:W-:Y:S02]  /*69d0*/  PLOP3.LUT P0, PT, PT, PT, UP0, 0x80, 0x0 ;  /* 0x000000000000781c */ /* 0x000fe40003f0f008 */
[----:B------:R-:W-:Y:S02]  /*69e0*/  FMNMX.FTZ R5, R156, R5, !PT ;  /* 0x000000059c057209 */ /* 0x000fe40007810000 */
[----:B------:R-:W-:Y:S02]  /*69f0*/  ISETP.GT.AND P0, PT, R0, 0x21, P0 ;  /* 0x000000210000780c */ /* 0x000fe40000704270 */
[----:B------:R-:W-:Y:S02]  /*6a00*/  ISETP.LT.OR P2, PT, R132, 0x21, P2 ;  /* 0x000000218400780c */ /* 0x000fe40001741670 */
[----:B------:R-:W-:Y:S02]  /*6a10*/  FMNMX.FTZ R6, R11, R6, !PT ;  /* 0x000000060b067209 */ /* 0x000fe40007810000 */
[----:B------:R-:W-:Y:S02]  /*6a20*/  FMNMX.FTZ R5, R154, R5, !PT ;  /* 0x000000059a057209 */ /* 0x000fe40007810000 */
[----:B------:R-:W-:Y:S02]  /*6a30*/  FSEL R219, R22, -INF , !P2 ;  /* 0xff80000016db7808 */ /* 0x000fe40005000000 */
[----:B------:R-:W-:Y:S02]  /*6a40*/  ISETP.LT.OR P0, PT, R132, 0x22, P0 ;  /* 0x000000228400780c */ /* 0x000fe40000701670 */
[----:B------:R-:W-:Y:S02]  /*6a50*/  FMNMX.FTZ R6, R217, R6, !PT ;  /* 0x00000006d9067209 */ /* 0x000fe40007810000 */
[----:B------:R-:W-:Y:S02]  /*6a60*/  PLOP3.LUT P2, PT, PT, PT, UP0, 0x80, 0x0 ;  /* 0x000000000000781c */ /* 0x000fe40003f4f008 */
[----:B------:R-:W-:Y:S02]  /*6a70*/  FMNMX.FTZ R4, R152, R5, !PT ;  /* 0x0000000598047209 */ /* 0x000fe40007810000 */
[----:B------:R-:W-:Y:S02]  /*6a80*/  FSEL R159, R23, -INF , !P0 ;  /* 0xff800000179f7808 */ /* 0x000fe40004000000 */
[C---:B------:R-:W-:Y:S01]  /*6a90*/  ISETP.GT.AND P2, PT, R0.reuse, 0x28, P2 ;  /* 0x000000280000780c */ /* 0x040fe20001744270 */
[----:B------:R-:W-:Y:S01]  /*6aa0*/  LDSM.16.MT88.4 R20, [R190+0x100] ;  /* 0x00010000be14783b */ /* 0x000fe20000004200 */
[----:B------:R-:W-:Y:S02]  /*6ab0*/  FMNMX.FTZ R6, R171, R6, !PT ;  /* 0x00000006ab067209 */ /* 0x000fe40007810000 */
[----:B------:R-:W-:Y:S02]  /*6ac0*/  PLOP3.LUT P0, PT, PT, PT, UP0, 0x80, 0x0 ;  /* 0x000000000000781c */ /* 0x000fe40003f0f008 */
[----:B------:R-:W-:Y:S02]  /*6ad0*/  FMNMX.FTZ R5, R151, R4, !PT ;  /* 0x0000000497057209 */ /* 0x000fe40007810000 */
[----:B------:R-:W-:Y:S02]  /*6ae0*/  FMNMX.FTZ R6, R143, R6, !PT ;  /* 0x000000068f067209 */ /* 0x000fe40007810000 */
[----:B------:R-:W-:Y:S02]  /*6af0*/  ISETP.GT.AND P0, PT, R0, 0x29, P0 ;  /* 0x000000290000780c */ /* 0x000fe40000704270 */
[----:B------:R-:W-:Y:S02]  /*6b00*/  ISETP.LT.OR P2, PT, R132, 0x29, P2 ;  /* 0x000000298400780c */ /* 0x000fe40001741670 */
        /* <DEDUP_REMOVED lines=11> */
[----:B------:R-:W-:Y:S02]  /*6bc0*/  FMNMX.FTZ R6, R159, R6, !PT ;  /* 0x000000069f067209 */ /* 0x000fe40007810000 */
[----:B------:R-:W-:Y:S01]  /*6bd0*/  ISETP.GT.AND P0, PT, R0, 0x31, P0 ;  /* 0x000000310000780c */ /* 0x000fe20000704270 */
[----:B------:R-:W1:Y:S01]  /*6be0*/  SHFL.BFLY PT, R5, R4, 0x2, 0x1f ;  /* 0x0c401f0004057f89 */ /* 0x000e6200000e0000 */
[----:B------:R-:W-:Y:S02]  /*6bf0*/  ISETP.LT.OR P2, PT, R132, 0x31, P2 ;  /* 0x000000318400780c */ /* 0x000fe40001741670 */
[----:B------:R-:W-:Y:S02]  /*6c00*/  FMNMX.FTZ R6, R157, R6, !PT ;  /* 0x000000069d067209 */ /* 0x000fe40007810000 */
[----:B------:R-:W-:Y:S02]  /*6c10*/  FSEL R149, R30, -INF , !P2 ;  /* 0xff8000001e957808 */ /* 0x000fe40005000000 */
[----:B------:R-:W-:Y:S02]  /*6c20*/  ISETP.LT.OR P0, PT, R132, 0x32, P0 ;  /* 0x000000328400780c */ /* 0x000fe40000701670 */
[----:B------:R-:W-:Y:S02]  /*6c30*/  PLOP3.LUT P2, PT, PT, PT, UP0, 0x80, 0x0 ;  /* 0x000000000000781c */ /* 0x000fe40003f4f008 */
[----:B------:R-:W-:Y:S02]  /*6c40*/  FSEL R147, R31, -INF , !P0 ;  /* 0xff8000001f937808 */ /* 0x000fe40004000000 */
[----:B------:R-:W-:Y:S01]  /*6c50*/  FMNMX.FTZ R10, R155, R6, !PT ;  /* 0x000000069b0a7209 */ /* 0x000fe20007810000 */
[----:B------:R-:W-:Y:S01]  /*6c60*/  LDSM.16.MT88.4 R28, [R189+0x100] ;  /* 0x00010000bd1c783b */ /* 0x000fe20000004200 */
[----:B------:R-:W-:Y:S02]  /*6c70*/  ISETP.GT.AND P2, PT, R0, 0x38, P2 ;  /* 0x000000380000780c */ /* 0x000fe40001744270 */
[----:B------:R-:W-:Y:S01]  /*6c80*/  PLOP3.LUT P0, PT, PT, PT, UP0, 0x80, 0x0 ;  /* 0x000000000000781c */ /* 0x000fe20003f0f008 */
[----:B------:R-:W-:Y:S01]  /*6c90*/  UISETP.GT.AND UP0, UPT, UR21, UR4, UPT ;  /* 0x000000041500728c */ /* 0x000fe2000bf04270 */
[----:B------:R-:W-:Y:S01]  /*6ca0*/  ISETP.LT.OR P2, PT, R132, 0x39, P2 ;  /* 0x000000398400780c */ /* 0x000fe20001741670 */
[----:B------:R-:W-:Y:S01]  /*6cb0*/  UIADD3 UR21, UR21, -0x1, URZ ;  /* 0xffffffff15157890 */ /* 0x000fe2000fffe03f */
[----:B------:R-:W-:Y:S02]  /*6cc0*/  ISETP.GT.AND P0, PT, R0, 0x39, P0 ;  /* 0x000000390000780c */ /* 0x000fe40000704270 */
[----:B------:R-:W-:Y:S02]  /*6cd0*/  FMNMX.FTZ R0, R149, R10, !PT ;  /* 0x0000000a95007209 */ /* 0x000fe40007810000 */
[----:B------:R-:W-:Y:S02]  /*6ce0*/  FSEL R145, R34, -INF , !P2 ;  /* 0xff80000022917808 */ /* 0x000fe40005000000 */
[----:B------:R-:W-:Y:S02]  /*6cf0*/  FMNMX.FTZ R0, R147, R0, !PT ;  /* 0x0000000093007209 */ /* 0x000fe40007810000 */
[----:B------:R-:W-:Y:S02]  /*6d00*/  ISETP.LT.OR P0, PT, R132, 0x3a, P0 ;  /* 0x0000003a8400780c */ /* 0x000fe40000701670 */
[----:B------:R-:W-:Y:S02]  /*6d10*/  FMNMX.FTZ R0, R145, R0, !PT ;  /* 0x0000000091007209 */ /* 0x000fe40007810000 */
[----:B------:R-:W-:Y:S04]  /*6d20*/  FSEL R133, R35, -INF , !P0 ;  /* 0xff80000023857808 */ /* 0x000fe80004000000 */
[----:B------:R-:W-:Y:S02]  /*6d30*/  FMNMX.FTZ R7, R133, R0, !PT ;  /* 0x0000000085077209 */ /* 0x000fe40007810000 */
[----:B-1----:R-:W-:Y:S03]  /*6d40*/  FMNMX.FTZ R6, R4, R5, !PT ;  /* 0x0000000504067209 */ /* 0x002fe60007810000 */
[----:B------:R-:W1:Y:S08]  /*6d50*/  SHFL.BFLY PT, R4, R7, 0x2, 0x1f ;  /* 0x0c401f0007047f89 */ /* 0x000e7000000e0000 */
[----:B------:R-:W2:Y:S01]  /*6d60*/  SHFL.BFLY PT, R15, R6, 0x1, 0x1f ;  /* 0x0c201f00060f7f89 */ /* 0x000ea200000e0000 */
[----:B-1----:R-:W-:Y:S07]  /*6d70*/  FMNMX.FTZ R5, R7, R4, !PT ;  /* 0x0000000407057209 */ /* 0x002fee0007810000 */
[----:B------:R-:W1:Y:S01]  /*6d80*/  SHFL.BFLY PT, R132, R5, 0x1, 0x1f ;  /* 0x0c201f0005847f89 */ /* 0x000e6200000e0000 */
[----:B--2---:R-:W-:Y:S04]  /*6d90*/  FMNMX.FTZ R0, R6, R15, !PT ;  /* 0x0000000f06007209 */ /* 0x004fe80007810000 */
[C---:B------:R-:W-:Y:S01]  /*6da0*/  FSETP.NEU.FTZ.AND P0, PT, R0.reuse, -INF , PT ;  /* 0xff8000000000780b */ /* 0x040fe20003f1d000 */
[C---:B------:R-:W-:Y:S03]  /*6db0*/  FMUL.FTZ R153, R0.reuse, c[0x0][0x2d0] ;  /* 0x0000b40000997a20 */ /* 0x040fe60000410000 */
[----:B------:R-:W-:Y:S02]  /*6dc0*/  FSEL R4, R0, RZ, P0 ;  /* 0x000000ff00047208 */ /* 0x000fe40000000000 */
[----:B------:R-:W-:Y:S03]  /*6dd0*/  FSEL R153, R153, RZ, P0 ;  /* 0x000000ff99997208 */ /* 0x000fe60000000000 */
[----:B------:R-:W-:Y:S02]  /*6de0*/  FADD.FTZ R3, -R4, R3 ;  /* 0x0000000304037221 */ /* 0x000fe40000010100 */
[--C-:B------:R-:W-:Y:S02]  /*6df0*/  FFMA.FTZ R160, R138, c[0x0][0x2d0], -R153.reuse ;  /* 0x0000b4008aa07a23 */ /* 0x100fe40000010899 */
[--C-:B------:R-:W-:Y:S02]  /*6e00*/  FFMA.FTZ R135, R136, c[0x0][0x2d0], -R153.reuse ;  /* 0x0000b40088877a23 */ /* 0x100fe40000010899 */
[--C-:B------:R-:W-:Y:S01]  /*6e10*/  FFMA.FTZ R134, R134, c[0x0][0x2d0], -R153.reuse ;  /* 0x0000b40086867a23 */ /* 0x100fe20000010899 */
[----:B-1----:R-:W-:Y:S01]  /*6e20*/  FMNMX.FTZ R132, R5, R132, !PT ;  /* 0x0000008405847209 */ /* 0x002fe20007810000 */
[--C-:B------:R-:W-:Y:S01]  /*6e30*/  FFMA.FTZ R161, R8, c[0x0][0x2d0], -R153.reuse ;  /* 0x0000b40008a17a23 */ /* 0x100fe20000010899 */
[----:B------:R-:W-:Y:S01]  /*6e40*/  MUFU.EX2 R160, R160 ;  /* 0x000000a000a07308 */ /* 0x000fe20000000800 */
[----:B------:R-:W-:Y:S01]  /*6e50*/  FMUL.FTZ R6, R3, c[0x0][0x2d0] ;  /* 0x0000b40003067a20 */ /* 0x000fe20000410000 */
[C---:B------:R-:W-:Y:S01]  /*6e60*/  FSETP.NEU.FTZ.AND P0, PT, R132.reuse, -INF , PT ;  /* 0xff8000008400780b */ /* 0x040fe20003f1d000 */
[----:B------:R-:W-:Y:S02]  /*6e70*/  FMUL.FTZ R144, R132, c[0x0][0x2d0] ;  /* 0x0000b40084907a20 */ /* 0x000fe40000410000 */
[--C-:B------:R-:W-:Y:S01]  /*6e80*/  FFMA.FTZ R169, R140, c[0x0][0x2d0], -R153.reuse ;  /* 0x0000b4008ca97a23 */ /* 0x100fe20000010899 */
[----:B------:R-:W-:Y:S01]  /*6e90*/  FSEL R5, R132, RZ, P0 ;  /* 0x000000ff84057208 */ /* 0x000fe20000000000 */
[--C-:B------:R-:W-:Y:S01]  /*6ea0*/  FFMA.FTZ R220, R158, c[0x0][0x2d0], -R153.reuse ;  /* 0x0000b4009edc7a23 */ /* 0x100fe20000010899 */
[----:B------:R-:W-:Y:S01]  /*6eb0*/  FSEL R144, R144, RZ, P0 ;  /* 0x000000ff90907208 */ /* 0x000fe20000000000 */
[--C-:B------:R-:W-:Y:S01]  /*6ec0*/  FFMA.FTZ R221, R156, c[0x0][0x2d0], -R153.reuse ;  /* 0x0000b4009cdd7a23 */ /* 0x100fe20000010899 */
[----:B------:R-:W1:Y:S01]  /*6ed0*/  MUFU.EX2 R135, R135 ;  /* 0x0000008700877308 */ /* 0x000e620000000800 */
[----:B------:R-:W-:Y:S01]  /*6ee0*/  FADD.FTZ R5, -R5, R2 ;  /* 0x0000000205057221 */ /* 0x000fe20000010100 */
[----:B------:R-:W-:Y:S01]  /*6ef0*/  PLOP3.LUT P0, PT, PT, PT, UP0, 0x80, 0x0 ;  /* 0x000000000000781c */ /* 0x000fe20003f0f008 */
[--C-:B------:R-:W-:Y:S02]  /*6f00*/  FFMA.FTZ R164, R13, c[0x0][0x2d0], -R144.reuse ;  /* 0x0000b4000da47a23 */ /* 0x100fe40000010890 */
[----:B------:R-:W2:Y:S01]  /*6f10*/  LDSM.16.MT88.4 R12, [R195+0x100] ;  /* 0x00010000c30c783b */ /* 0x000ea20000004200 */
[--C-:B------:R-:W-:Y:S02]  /*6f20*/  FFMA.FTZ R165, R17, c[0x0][0x2d0], -R144.reuse ;  /* 0x0000b40011a57a23 */ /* 0x100fe40000010890 */
[--C-:B------:R-:W-:Y:S02]  /*6f30*/  FFMA.FTZ R163, R9, c[0x0][0x2d0], -R144.reuse ;  /* 0x0000b40009a37a23 */ /* 0x100fe40000010890 */
[--C-:B------:R-:W-:Y:S01]  /*6f40*/  FFMA.FTZ R162, R11, c[0x0][0x2d0], -R144.reuse ;  /* 0x0000b4000ba27a23 */ /* 0x100fe20000010890 */
[----:B------:R-:W-:Y:S01]  /*6f50*/  MUFU.EX2 R134, R134 ;  /* 0x0000008600867308 */ /* 0x000fe20000000800 */
[----:B------:R-:W-:Y:S02]  /*6f60*/  FMUL.FTZ R2, R5, c[0x0][0x2d0] ;  /* 0x0000b40005027a20 */ /* 0x000fe40000410000 */
[--C-:B------:R-:W-:Y:S02]  /*6f70*/  FFMA.FTZ R218, R141, c[0x0][0x2d0], -R144.reuse ;  /* 0x0000b4008dda7a23 */ /* 0x100fe40000010890 */
[--C-:B------:R-:W-:Y:S02]  /*6f80*/  FFMA.FTZ R222, R154, c[0x0][0x2d0], -R153.reuse ;  /* 0x0000b4009ade7a23 */ /* 0x100fe40000010899 */
[--C-:B------:R-:W-:Y:S02]  /*6f90*/  FFMA.FTZ R223, R152, c[0x0][0x2d0], -R153.reuse ;  /* 0x0000b40098df7a23 */ /* 0x100fe40000010899 */
[--C-:B------:R-:W-:Y:S01]  /*6fa0*/  FFMA.FTZ R224, R159, c[0x0][0x2d0], -R144.reuse ;  /* 0x0000b4009fe07a23 */ /* 0x100fe20000010890 */
[----:B------:R-:W3:Y:S01]  /*6fb0*/  MUFU.EX2 R161, R161 ;  /* 0x000000a100a17308 */ /* 0x000ee20000000800 */
[--C-:B------:R-:W-:Y:S01]  /*6fc0*/  FFMA.FTZ R225, R157, c[0x0][0x2d0], -R144.reuse ;  /* 0x0000b4009de17a23 */ /* 0x100fe20000010890 */
[----:B-1----:R-:W-:Y:S01]  /*6fd0*/  F2FP.BF16.PACK_AB R136, R135, R160 ;  /* 0x000000a08788723e */ /* 0x002fe200000010ff */
[----:B------:R-:W-:Y:S01]  /*6fe0*/  LDSM.16.MT88.4 R156, [R195+0x5900] ;  /* 0x00590000c39c783b */ /* 0x000fe20000004200 */
[--C-:B------:R-:W-:Y:S02]  /*6ff0*/  FFMA.FTZ R226, R155, c[0x0][0x2d0], -R144.reuse ;  /* 0x0000b4009be27a23 */ /* 0x100fe40000010890 */
[--C-:B------:R-:W-:Y:S02]  /*7000*/  FFMA.FTZ R227, R151, c[0x0][0x2d0], -R153.reuse ;  /* 0x0000b40097e37a23 */ /* 0x100fe40000010899 */
[--C-:B------:R-:W-:Y:S02]  /*7010*/  FFMA.FTZ R228, R150, c[0x0][0x2d0], -R153.reuse ;  /* 0x0000b40096e47a23 */ /* 0x100fe40000010899 */
[----:B------:R-:W1:Y:S01]  /*7020*/  MUFU.EX2 R3, R6 ;  /* 0x0000000600037308 */ /* 0x000e620000000800 */
[--C-:B------:R-:W-:Y:S02]  /*7030*/  FFMA.FTZ R229, R148, c[0x0][0x2d0], -R153.reuse ;  /* 0x0000b40094e57a23 */ /* 0x100fe40000010899 */
[--C-:B------:R-:W-:Y:S02]  /*7040*/  FFMA.FTZ R231, R149, c[0x0][0x2d0], -R144.reuse ;  /* 0x0000b40095e77a23 */ /* 0x100fe40000010890 */
[----:B------:R-:W-:Y:S01]  /*7050*/  LDSM.16.MT88.4 R148, [R189+0x3900] ;  /* 0x00390000bd94783b */ /* 0x000fe20000004200 */
[--C-:B------:R-:W-:Y:S02]  /*7060*/  FFMA.FTZ R232, R147, c[0x0][0x2d0], -R144.reuse ;  /* 0x0000b40093e87a23 */ /* 0x100fe40000010890 */
[--C-:B------:R-:W-:Y:S02]  /*7070*/  FFMA.FTZ R233, R145, c[0x0][0x2d0], -R144.reuse ;  /* 0x0000b40091e97a23 */ /* 0x100fe40000010890 */
[----:B------:R-:W-:Y:S01]  /*7080*/  MUFU.EX2 R165, R165 ;  /* 0x000000a500a57308 */ /* 0x000fe20000000800 */
[--C-:B------:R-:W-:Y:S02]  /*7090*/  FFMA.FTZ R166, R166, c[0x0][0x2d0], -R153.reuse ;  /* 0x0000b400a6a67a23 */ /* 0x100fe40000010899 */
[--C-:B------:R-:W-:Y:S01]  /*70a0*/  FFMA.FTZ R167, R168, c[0x0][0x2d0], -R153.reuse ;  /* 0x0000b400a8a77a23 */ /* 0x100fe20000010899 */
[----:B---3--:R-:W-:Y:S01]  /*70b0*/  F2FP.BF16.PACK_AB R138, R161, R134 ;  /* 0x00000086a18a723e */ /* 0x008fe200000010ff */
[--C-:B------:R-:W-:Y:S02]  /*70c0*/  FFMA.FTZ R168, R142, c[0x0][0x2d0], -R153.reuse ;  /* 0x0000b4008ea87a23 */ /* 0x100fe40000010899 */
[----:B------:R-:W-:Y:S02]  /*70d0*/  FFMA.FTZ R153, R146, c[0x0][0x2d0], -R153 ;  /* 0x0000b40092997a23 */ /* 0x000fe40000010899 */
[--C-:B------:R-:W-:Y:S01]  /*70e0*/  FFMA.FTZ R170, R217, c[0x0][0x2d0], -R144.reuse ;  /* 0x0000b400d9aa7a23 */ /* 0x100fe20000010890 */
[----:B------:R-:W3:Y:S01]  /*70f0*/  MUFU.EX2 R164, R164 ;  /* 0x000000a400a47308 */ /* 0x000ee20000000800 */
[--C-:B------:R-:W-:Y:S02]  /*7100*/  FFMA.FTZ R217, R143, c[0x0][0x2d0], -R144.reuse ;  /* 0x0000b4008fd97a23 */ /* 0x100fe40000010890 */
[----:B------:R-:W-:Y:S01]  /*7110*/  LDSM.16.MT88.4 R140, [R189+0x2900] ;  /* 0x00290000bd8c783b */ /* 0x000fe20000004200 */
[C---:B-1----:R-:W-:Y:S02]  /*7120*/  FMUL.FTZ R4, R3.reuse, R128 ;  /* 0x0000008003047220 */ /* 0x042fe40000410000 */
[C---:B------:R-:W-:Y:S02]  /*7130*/  FMUL.FTZ R5, R3.reuse, R129 ;  /* 0x0000008103057220 */ /* 0x040fe40000410000 */
[C---:B------:R-:W-:Y:S02]  /*7140*/  FMUL.FTZ R8, R3.reuse, R100 ;  /* 0x0000006403087220 */ /* 0x040fe40000410000 */
[----:B------:R-:W-:Y:S01]  /*7150*/  MUFU.EX2 R163, R163 ;  /* 0x000000a300a37308 */ /* 0x000fe20000000800 */
[C---:B------:R-:W-:Y:S02]  /*7160*/  FMUL.FTZ R9, R3.reuse, R101 ;  /* 0x0000006503097220 */ /* 0x040fe40000410000 */
[C---:B------:R-:W-:Y:S02]  /*7170*/  FMUL.FTZ R16, R3.reuse, R108 ;  /* 0x0000006c03107220 */ /* 0x040fe40000410000 */
[C---:B------:R-:W-:Y:S02]  /*7180*/  FMUL.FTZ R17, R3.reuse, R109 ;  /* 0x0000006d03117220 */ /* 0x040fe40000410000 */
[C---:B------:R-:W-:Y:S02]  /*7190*/  FMUL.FTZ R24, R3.reuse, R116 ;  /* 0x0000007403187220 */ /* 0x040fe40000410000 */
[C---:B------:R-:W-:Y:S01]  /*71a0*/  FMUL.FTZ R25, R3.reuse, R117 ;  /* 0x0000007503197220 */ /* 0x040fe20000410000 */
[----:B------:R-:W1:Y:S01]  /*71b0*/  MUFU.EX2 R162, R162 ;  /* 0x000000a200a27308 */ /* 0x000e620000000800 */
[C---:B------:R-:W-:Y:S02]  /*71c0*/  FMUL.FTZ R32, R3.reuse, R124 ;  /* 0x0000007c03207220 */ /* 0x040fe40000410000 */
[C---:B------:R-:W-:Y:S01]  /*71d0*/  FMUL.FTZ R33, R3.reuse, R125 ;  /* 0x0000007d03217220 */ /* 0x040fe20000410000 */
[----:B---3--:R-:W-:Y:S01]  /*71e0*/  F2FP.BF16.PACK_AB R137, R164, R165 ;  /* 0x000000a5a489723e */ /* 0x008fe200000010ff */
[C---:B------:R-:W-:Y:S02]  /*71f0*/  FMUL.FTZ R36, R3.reuse, R36 ;  /* 0x0000002403247220 */ /* 0x040fe40000410000 */
[C---:B------:R-:W-:Y:S02]  /*7200*/  FMUL.FTZ R37, R3.reuse, R37 ;  /* 0x0000002503257220 */ /* 0x040fe40000410000 */
[C---:B------:R-:W-:Y:S01]  /*7210*/  FMUL.FTZ R40, R3.reuse, R40 ;  /* 0x0000002803287220 */ /* 0x040fe20000410000 */
[----:B------:R-:W3:Y:S01]  /*7220*/  MUFU.EX2 R2, R2 ;  /* 0x0000000200027308 */ /* 0x000ee20000000800 */
[C---:B------:R-:W-:Y:S02]  /*7230*/  FMUL.FTZ R41, R3.reuse, R41 ;  /* 0x0000002903297220 */ /* 0x040fe40000410000 */
[C---:B------:R-:W-:Y:S02]  /*7240*/  FMUL.FTZ R44, R3.reuse, R44 ;  /* 0x0000002c032c7220 */ /* 0x040fe40000410000 */
[C---:B------:R-:W-:Y:S02]  /*7250*/  FMUL.FTZ R45, R3.reuse, R45 ;  /* 0x0000002d032d7220 */ /* 0x040fe40000410000 */
[C---:B------:R-:W-:Y:S02]  /*7260*/  FMUL.FTZ R48, R3.reuse, R48 ;  /* 0x0000003003307220 */ /* 0x040fe40000410000 */
[C---:B------:R-:W-:Y:S01]  /*7270*/  FMUL.FTZ R49, R3.reuse, R49 ;  /* 0x0000003103317220 */ /* 0x040fe20000410000 */
[----:B------:R4:W-:Y:S01]  /*7280*/  MUFU.EX2 R230, R153 ;  /* 0x0000009900e67308 */ /* 0x0009e20000000800 */
[C---:B------:R-:W-:Y:S02]  /*7290*/  FMUL.FTZ R52, R3.reuse, R52 ;  /* 0x0000003403347220 */ /* 0x040fe40000410000 */
[C---:B------:R-:W-:Y:S01]  /*72a0*/  FMUL.FTZ R53, R3.reuse, R53 ;  /* 0x0000003503357220 */ /* 0x040fe20000410000 */
[----:B-1----:R-:W-:Y:S01]  /*72b0*/  F2FP.BF16.PACK_AB R139, R162, R163 ;  /* 0x000000a3a28b723e */ /* 0x002fe200000010ff */
[C---:B------:R-:W-:Y:S02]  /*72c0*/  FMUL.FTZ R56, R3.reuse, R56 ;  /* 0x0000003803387220 */ /* 0x040fe40000410000 */
[C---:B------:R-:W-:Y:S02]  /*72d0*/  FMUL.FTZ R57, R3.reuse, R57 ;  /* 0x0000003903397220 */ /* 0x040fe40000410000 */
[C---:B------:R-:W-:Y:S01]  /*72e0*/  FMUL.FTZ R60, R3.reuse, R60 ;  /* 0x0000003c033c7220 */ /* 0x040fe20000410000 */
[----:B------:R-:W-:Y:S01]  /*72f0*/  MUFU.EX2 R166, R166 ;  /* 0x000000a600a67308 */ /* 0x000fe20000000800 */
[C---:B------:R-:W-:Y:S02]  /*7300*/  FMUL.FTZ R61, R3.reuse, R61 ;  /* 0x0000003d033d7220 */ /* 0x040fe40000410000 */
[C---:B------:R-:W-:Y:S02]  /*7310*/  FMUL.FTZ R64, R3.reuse, R64 ;  /* 0x0000004003407220 */ /* 0x040fe40000410000 */
[C---:B---3--:R-:W-:Y:S02]  /*7320*/  FMUL.FTZ R6, R2.reuse, R130 ;  /* 0x0000008202067220 */ /* 0x048fe40000410000 */
[C---:B------:R-:W-:Y:S02]  /*7330*/  FMUL.FTZ R7, R2.reuse, R131 ;  /* 0x0000008302077220 */ /* 0x040fe40000410000 */
[----:B------:R-:W-:Y:S01]  /*7340*/  LDSM.16.MT88.4 R128, [R190+0x2900] ;  /* 0x00290000be80783b */ /* 0x000fe20000004200 */
[C---:B------:R-:W-:Y:S01]  /*7350*/  FMUL.FTZ R10, R2.reuse, R102 ;  /* 0x00000066020a7220 */ /* 0x040fe20000410000 */
[----:B------:R-:W1:Y:S01]  /*7360*/  MUFU.EX2 R167, R167 ;  /* 0x000000a700a77308 */ /* 0x000e620000000800 */
[C---:B------:R-:W-:Y:S02]  /*7370*/  FMUL.FTZ R11, R2.reuse, R103 ;  /* 0x00000067020b7220 */ /* 0x040fe40000410000 */
[C---:B--2---:R-:W-:Y:S03]  /*7380*/  HMMA.16816.F32.BF16 R4, R136.reuse, R12, R4 ;  /* 0x0000000c8804723c */ /* 0x044fe60000041804 */
[----:B------:R-:W2:Y:S02]  /*7390*/  LDSM.16.MT88.4 R100, [R188+0x100] ;  /* 0x00010000bc64783b */ /* 0x000ea40000004200 */
[C---:B------:R-:W-:Y:S02]  /*73a0*/  FMUL.FTZ R18, R2.reuse, R110 ;  /* 0x0000006e02127220 */ /* 0x040fe40000410000 */
[C---:B------:R-:W-:Y:S01]  /*73b0*/  FMUL.FTZ R12, R3.reuse, R104 ;  /* 0x00000068030c7220 */ /* 0x040fe20000410000 */
[C---:B------:R-:W-:Y:S01]  /*73c0*/  HMMA.16816.F32.BF16 R8, R136.reuse, R14, R8 ;  /* 0x0000000e8808723c */ /* 0x040fe20000041808 */
[----:B------:R-:W-:Y:S02]  /*73d0*/  MUFU.EX2 R168, R168 ;  /* 0x000000a800a87308 */ /* 0x000fe40000000800 */
[----:B----4-:R-:W-:Y:S01]  /*73e0*/  LDSM.16.MT88.4 R152, [R188+0x3900] ;  /* 0x00390000bc98783b */ /* 0x010fe20000004200 */
[C---:B------:R-:W-:Y:S02]  /*73f0*/  FMUL.FTZ R13, R3.reuse, R105 ;  /* 0x00000069030d7220 */ /* 0x040fe40000410000 */
[C---:B------:R-:W-:Y:S02]  /*7400*/  FMUL.FTZ R19, R2.reuse, R111 ;  /* 0x0000006f02137220 */ /* 0x040fe40000410000 */
[C---:B------:R-:W-:Y:S03]  /*7410*/  FMUL.FTZ R14, R2.reuse, R106 ;  /* 0x0000006a020e7220 */ /* 0x040fe60000410000 */
[----:B------:R-:W-:Y:S01]  /*7420*/  LDSM.16.MT88.4 R108, [R190+0x2100] ;  /* 0x00210000be6c783b */ /* 0x000fe20000004200 */
[C---:B------:R-:W-:Y:S01]  /*7430*/  FMUL.FTZ R15, R2.reuse, R107 ;  /* 0x0000006b020f7220 */ /* 0x040fe20000410000 */
[----:B------:R-:W3:Y:S01]  /*7440*/  MUFU.EX2 R169, R169 ;  /* 0x000000a900a97308 */ /* 0x000ee20000000800 */
[C---:B------:R-:W-:Y:S02]  /*7450*/  FMUL.FTZ R26, R2.reuse, R118 ;  /* 0x00000076021a7220 */ /* 0x040fe40000410000 */
[C---:B------:R-:W-:Y:S02]  /*7460*/  FMUL.FTZ R27, R2.reuse, R119 ;  /* 0x00000077021b7220 */ /* 0x040fe40000410000 */
[C---:B------:R-:W-:Y:S01]  /*7470*/  FMUL.FTZ R34, R2.reuse, R126 ;  /* 0x0000007e02227220 */ /* 0x040fe20000410000 */
[C---:B------:R-:W-:Y:S01]  /*7480*/  HMMA.16816.F32.BF16 R12, R136.reuse, R20, R12 ;  /* 0x00000014880c723c */ /* 0x040fe2000004180c */
[----:B------:R-:W4:Y:S02]  /*7490*/  LDSM.16.MT88.4 R104, [R195+0x2100] ;  /* 0x00210000c368783b */ /* 0x000f240000004200 */
[C---:B------:R-:W-:Y:S01]  /*74a0*/  FMUL.FTZ R35, R2.reuse, R127 ;  /* 0x0000007f02237220 */ /* 0x040fe20000410000 */
[----:B------:R-:W-:Y:S01]  /*74b0*/  MUFU.EX2 R170, R170 ;  /* 0x000000aa00aa7308 */ /* 0x000fe20000000800 */
[C---:B------:R-:W-:Y:S02]  /*74c0*/  FMUL.FTZ R38, R2.reuse, R38 ;  /* 0x0000002602267220 */ /* 0x040fe40000410000 */
[C---:B------:R-:W-:Y:S01]  /*74d0*/  FMUL.FTZ R20, R3.reuse, R112 ;  /* 0x0000007003147220 */ /* 0x040fe20000410000 */
[C---:B------:R-:W-:Y:S01]  /*74e0*/  HMMA.16816.F32.BF16 R16, R136.reuse, R22, R16 ;  /* 0x000000168810723c */ /* 0x040fe20000041810 */
[----:B------:R-:W-:Y:S03]  /*74f0*/  LDSM.16.MT88.4 R116, [R190+0x900] ;  /* 0x00090000be74783b */ /* 0x000fe60000004200 */
[C---:B------:R-:W-:Y:S02]  /*7500*/  FMUL.FTZ R21, R3.reuse, R113 ;  /* 0x0000007103157220 */ /* 0x040fe40000410000 */
[C---:B------:R-:W-:Y:S01]  /*7510*/  FMUL.FTZ R39, R2.reuse, R39 ;  /* 0x0000002702277220 */ /* 0x040fe20000410000 */
[----:B------:R-:W-:Y:S01]  /*7520*/  MUFU.EX2 R217, R217 ;  /* 0x000000d900d97308 */ /* 0x000fe20000000800 */
[C---:B------:R-:W-:Y:S01]  /*7530*/  FMUL.FTZ R22, R2.reuse, R114 ;  /* 0x0000007202167220 */ /* 0x040fe20000410000 */
[----:B------:R-:W-:Y:S03]  /*7540*/  LDSM.16.MT88.4 R124, [R195+0x2900] ;  /* 0x00290000c37c783b */ /* 0x000fe60000004200 */
[C---:B------:R-:W-:Y:S02]  /*7550*/  FMUL.FTZ R23, R2.reuse, R115 ;  /* 0x0000007302177220 */ /* 0x040fe40000410000 */
[C---:B------:R-:W-:Y:S02]  /*7560*/  FMUL.FTZ R42, R2.reuse, R42 ;  /* 0x0000002a022a7220 */ /* 0x040fe40000410000 */
[C---:B------:R-:W-:Y:S01]  /*7570*/  FMUL.FTZ R43, R2.reuse, R43 ;  /* 0x0000002b022b7220 */ /* 0x040fe20000410000 */
[----:B------:R-:W-:Y:S01]  /*7580*/  LDSM.16.MT88.4 R112, [R195+0x900] ;  /* 0x00090000c370783b */ /* 0x000fe20000004200 */
[C---:B------:R-:W-:Y:S01]  /*7590*/  FMUL.FTZ R46, R2.reuse, R46 ;  /* 0x0000002e022e7220 */ /* 0x040fe20000410000 */
[C---:B------:R-:W-:Y:S01]  /*75a0*/  HMMA.16816.F32.BF16 R20, R136.reuse, R28, R20 ;  /* 0x0000001c8814723c */ /* 0x040fe20000041814 */
[----:B------:R-:W5:Y:S02]  /*75b0*/  MUFU.EX2 R218, R218 ;  /* 0x000000da00da7308 */ /* 0x000f640000000800 */
[C---:B------:R-:W-:Y:S02]  /*75c0*/  FMUL.FTZ R47, R2.reuse, R47 ;  /* 0x0000002f022f7220 */ /* 0x040fe40000410000 */
[C---:B------:R-:W-:Y:S02]  /*75d0*/  FMUL.FTZ R50, R2.reuse, R50 ;  /* 0x0000003202327220 */ /* 0x040fe40000410000 */
[C---:B------:R-:W-:Y:S01]  /*75e0*/  FMUL.FTZ R28, R3.reuse, R120 ;  /* 0x00000078031c7220 */ /* 0x040fe20000410000 */
[C---:B------:R-:W-:Y:S03]  /*75f0*/  HMMA.16816.F32.BF16 R24, R136.reuse, R30, R24 ;  /* 0x0000001e8818723c */ /* 0x040fe60000041818 */
[----:B------:R-:W-:Y:S01]  /*7600*/  MUFU.EX2 R220, R220 ;  /* 0x000000dc00dc7308 */ /* 0x000fe20000000800 */
[C---:B------:R-:W-:Y:S02]  /*7610*/  FMUL.FTZ R29, R3.reuse, R121 ;  /* 0x00000079031d7220 */ /* 0x040fe40000410000 */
[C---:B------:R-:W-:Y:S02]  /*7620*/  FMUL.FTZ R51, R2.reuse, R51 ;  /* 0x0000003302337220 */ /* 0x040fe40000410000 */
[C---:B------:R-:W-:Y:S04]  /*7630*/  FMUL.FTZ R30, R2.reuse, R122 ;  /* 0x0000007a021e7220 */ /* 0x040fe80000410000 */
[C---:B------:R-:W-:Y:S01]  /*7640*/  FMUL.FTZ R31, R2.reuse, R123 ;  /* 0x0000007b021f7220 */ /* 0x040fe20000410000 */
[----:B------:R-:W-:Y:S01]  /*7650*/  MUFU.EX2 R221, R221 ;  /* 0x000000dd00dd7308 */ /* 0x000fe20000000800 */
[----:B------:R-:W-:Y:S01]  /*7660*/  LDSM.16.MT88.4 R120, [R188+0x900] ;  /* 0x00090000bc78783b */ /* 0x000fe20000004200 */
[C---:B------:R-:W-:Y:S02]  /*7670*/  FMUL.FTZ R54, R2.reuse, R54 ;  /* 0x0000003602367220 */ /* 0x040fe40000410000 */
[C---:B------:R-:W-:Y:S02]  /*7680*/  FMUL.FTZ R55, R2.reuse, R55 ;  /* 0x0000003702377220 */ /* 0x040fe40000410000 */
[C---:B--2---:R-:W-:Y:S03]  /*7690*/  HMMA.16816.F32.BF16 R28, R136.reuse, R100, R28 ;  /* 0x00000064881c723c */ /* 0x044fe6000004181c */
[C---:B------:R-:W-:Y:S01]  /*76a0*/  FMUL.FTZ R58, R2.reuse, R58 ;  /* 0x0000003a023a7220 */ /* 0x040fe20000410000 */
[----:B------:R-:W-:Y:S01]  /*76b0*/  MUFU.EX2 R222, R222 ;  /* 0x000000de00de7308 */ /* 0x000fe20000000800 */
[C---:B------:R-:W-:Y:S02]  /*76c0*/  FMUL.FTZ R59, R2.reuse, R59 ;  /* 0x0000003b023b7220 */ /* 0x040fe40000410000 */
[C---:B------:R-:W-:Y:S01]  /*76d0*/  FMUL.FTZ R62, R2.reuse, R62 ;  /* 0x0000003e023e7220 */ /* 0x040fe20000410000 */
[C---:B------:R-:W-:Y:S01]  /*76e0*/  HMMA.16816.F32.BF16 R32, R136.reuse, R102, R32 ;  /* 0x000000668820723c */ /* 0x040fe20000041820 */
[----:B------:R-:W2:Y:S03]  /*76f0*/  LDSM.16.MT88.4 R100, [R189+0x2100] ;  /* 0x00210000bd64783b */ /* 0x000ea60000004200 */
[C---:B------:R-:W-:Y:S02]  /*7700*/  FMUL.FTZ R63, R2.reuse, R63 ;  /* 0x0000003f023f7220 */ /* 0x040fe40000410000 */
[C---:B------:R-:W-:Y:S01]  /*7710*/  FMUL.FTZ R65, R3.reuse, R65 ;  /* 0x0000004103417220 */ /* 0x040fe20000410000 */
[----:B------:R-:W-:Y:S01]  /*7720*/  MUFU.EX2 R223, R223 ;  /* 0x000000df00df7308 */ /* 0x000fe20000000800 */
[C---:B----4-:R-:W-:Y:S04]  /*7730*/  HMMA.16816.F32.BF16 R36, R136.reuse, R104, R36 ;  /* 0x000000688824723c */ /* 0x050fe80000041824 */
[C---:B------:R-:W-:Y:S02]  /*7740*/  FMUL.FTZ R66, R2.reuse, R66 ;  /* 0x0000004202427220 */ /* 0x040fe40000410000 */
[C---:B------:R-:W-:Y:S02]  /*7750*/  FMUL.FTZ R67, R2.reuse, R67 ;  /* 0x0000004302437220 */ /* 0x040fe40000410000 */
[C---:B------:R-:W-:Y:S01]  /*7760*/  HMMA.16816.F32.BF16 R40, R136.reuse, R106, R40 ;  /* 0x0000006a8828723c */ /* 0x040fe20000041828 */
[----:B------:R-:W4:Y:S01]  /*7770*/  LDSM.16.MT88.4 R104, [R188+0x2100] ;  /* 0x00210000bc68783b */ /* 0x000f220000004200 */
[----:B------:R-:W-:Y:S02]  /*7780*/  MUFU.EX2 R224, R224 ;  /* 0x000000e000e07308 */ /* 0x000fe40000000800 */
[C---:B------:R-:W-:Y:S02]  /*7790*/  FMUL.FTZ R68, R3.reuse, R68 ;  /* 0x0000004403447220 */ /* 0x040fe40000410000 */
[C---:B------:R-:W-:Y:S02]  /*77a0*/  FMUL.FTZ R69, R3.reuse, R69 ;  /* 0x0000004503457220 */ /* 0x040fe40000410000 */
[C---:B------:R-:W-:Y:S04]  /*77b0*/  HMMA.16816.F32.BF16 R44, R136.reuse, R108, R44 ;  /* 0x0000006c882c723c */ /* 0x040fe8000004182c */
[C---:B------:R-:W-:Y:S01]  /*77c0*/  FMUL.FTZ R70, R2.reuse, R70 ;  /* 0x0000004602467220 */ /* 0x040fe20000410000 */
[----:B------:R-:W-:Y:S01]  /*77d0*/  MUFU.EX2 R225, R225 ;  /* 0x000000e100e17308 */ /* 0x000fe20000000800 */
[C---:B------:R-:W-:Y:S02]  /*77e0*/  FMUL.FTZ R71, R2.reuse, R71 ;  /* 0x0000004702477220 */ /* 0x040fe40000410000 */
[C---:B------:R-:W-:Y:S01]  /*77f0*/  HMMA.16816.F32.BF16 R48, R136.reuse, R110, R48 ;  /* 0x0000006e8830723c */ /* 0x040fe20000041830 */
[----:B------:R-:W1:Y:S03]  /*7800*/  LDSM.16.MT88.4 R108, [R195+0x4100] ;  /* 0x00410000c36c783b */ /* 0x000e660000004200 */
[C---:B------:R-:W-:Y:S02]  /*7810*/  FMUL.FTZ R72, R3.reuse, R72 ;  /* 0x0000004803487220 */ /* 0x040fe40000410000 */
[C---:B------:R-:W-:Y:S01]  /*7820*/  FMUL.FTZ R73, R3.reuse, R73 ;  /* 0x0000004903497220 */ /* 0x040fe20000410000 */
[----:B------:R-:W-:Y:S01]  /*7830*/  MUFU.EX2 R226, R226 ;  /* 0x000000e200e27308 */ /* 0x000fe20000000800 */
[C---:B------:R-:W-:Y:S01]  /*7840*/  FMUL.FTZ R74, R2.reuse, R74 ;  /* 0x0000004a024a7220 */ /* 0x040fe20000410000 */
[C---:B--2---:R-:W-:Y:S03]  /*7850*/  HMMA.16816.F32.BF16 R52, R136.reuse, R100, R52 ;  /* 0x000000648834723c */ /* 0x044fe60000041834 */
[C---:B------:R-:W-:Y:S02]  /*7860*/  FMUL.FTZ R75, R2.reuse, R75 ;  /* 0x0000004b024b7220 */ /* 0x040fe40000410000 */
[C---:B------:R-:W-:Y:S02]  /*7870*/  FMUL.FTZ R76, R3.reuse, R76 ;  /* 0x0000004c034c7220 */ /* 0x040fe40000410000 */
[C---:B------:R-:W-:Y:S01]  /*7880*/  FMUL.FTZ R77, R3.reuse, R77 ;  /* 0x0000004d034d7220 */ /* 0x040fe20000410000 */
[C---:B------:R-:W-:Y:S01]  /*7890*/  HMMA.16816.F32.BF16 R56, R136.reuse, R102, R56 ;  /* 0x000000668838723c */ /* 0x040fe20000041838 */
[----:B------:R-:W2:Y:S01]  /*78a0*/  LDSM.16.MT88.4 R100, [R190+0x4100] ;  /* 0x00410000be64783b */ /* 0x000ea20000004200 */
[----:B------:R-:W-:Y:S02]  /*78b0*/  MUFU.EX2 R227, R227 ;  /* 0x000000e300e37308 */ /* 0x000fe40000000800 */
[C---:B------:R-:W-:Y:S02]  /*78c0*/  FMUL.FTZ R78, R2.reuse, R78 ;  /* 0x0000004e024e7220 */ /* 0x040fe40000410000 */
[C---:B------:R-:W-:Y:S02]  /*78d0*/  FMUL.FTZ R79, R2.reuse, R79 ;  /* 0x0000004f024f7220 */ /* 0x040fe40000410000 */
[C---:B----4-:R-:W-:Y:S04]  /*78e0*/  HMMA.16816.F32.BF16 R60, R136.reuse, R104, R60 ;  /* 0x00000068883c723c */ /* 0x050fe8000004183c */
[C---:B------:R-:W-:Y:S01]  /*78f0*/  FMUL.FTZ R80, R3.reuse, R80 ;  /* 0x0000005003507220 */ /* 0x040fe20000410000 */
[----:B------:R-:W-:Y:S01]  /*7900*/  MUFU.EX2 R228, R228 ;  /* 0x000000e400e47308 */ /* 0x000fe20000000800 */
[C---:B------:R-:W-:Y:S02]  /*7910*/  FMUL.FTZ R81, R3.reuse, R81 ;  /* 0x0000005103517220 */ /* 0x040fe40000410000 */
[C---:B------:R-:W-:Y:S01]  /*7920*/  HMMA.16816.F32.BF16 R64, R136.reuse, R106, R64 ;  /* 0x0000006a8840723c */ /* 0x040fe20000041840 */
[----:B------:R-:W4:Y:S03]  /*7930*/  LDSM.16.MT88.4 R104, [R189+0x4100] ;  /* 0x00410000bd68783b */ /* 0x000f260000004200 */
[C---:B------:R-:W-:Y:S02]  /*7940*/  FMUL.FTZ R82, R2.reuse, R82 ;  /* 0x0000005202527220 */ /* 0x040fe40000410000 */
[C---:B------:R-:W-:Y:S01]  /*7950*/  FMUL.FTZ R83, R2.reuse, R83 ;  /* 0x0000005302537220 */ /* 0x040fe20000410000 */
[----:B------:R-:W-:Y:S01]  /*7960*/  MUFU.EX2 R229, R229 ;  /* 0x000000e500e57308 */ /* 0x000fe20000000800 */
[C---:B-1----:R-:W-:Y:S04]  /*7970*/  HMMA.16816.F32.BF16 R68, R136.reuse, R108, R68 ;  /* 0x0000006c8844723c */ /* 0x042fe80000041844 */
[C---:B------:R-:W-:Y:S02]  /*7980*/  FMUL.FTZ R84, R3.reuse, R84 ;  /* 0x0000005403547220 */ /* 0x040fe40000410000 */
[----:B------:R-:W-:Y:S02]  /*7990*/  FMUL.FTZ R85, R3, R85 ;  /* 0x0000005503557220 */ /* 0x000fe40000410000 */
[C---:B------:R-:W-:Y:S01]  /*79a0*/  HMMA.16816.F32.BF16 R72, R136.reuse, R110, R72 ;  /* 0x0000006e8848723c */ /* 0x040fe20000041848 */
[----:B------:R-:W1:Y:S01]  /*79b0*/  LDSM.16.MT88.4 R108, [R188+0x4100] ;  /* 0x00410000bc6c783b */ /* 0x000e620000004200 */
[----:B------:R-:W-:Y:S02]  /*79c0*/  MUFU.EX2 R231, R231 ;  /* 0x000000e700e77308 */ /* 0x000fe40000000800 */
[C---:B------:R-:W-:Y:S02]  /*79d0*/  FMUL.FTZ R86, R2.reuse, R86 ;  /* 0x0000005602567220 */ /* 0x040fe40000410000 */
[C---:B------:R-:W-:Y:S02]  /*79e0*/  FMUL.FTZ R87, R2.reuse, R87 ;  /* 0x0000005702577220 */ /* 0x040fe40000410000 */
[--C-:B------:R-:W-:Y:S01]  /*79f0*/  FFMA.FTZ R171, R171, c[0x0][0x2d0], -R144.reuse ;  /* 0x0000b400abab7a23 */ /* 0x100fe20000010890 */
[C---:B--2---:R-:W-:Y:S03]  /*7a00*/  HMMA.16816.F32.BF16 R76, R136.reuse, R100, R76 ;  /* 0x00000064884c723c */ /* 0x044fe6000004184c */
[C---:B------:R-:W-:Y:S01]  /*7a10*/  FMUL.FTZ R88, R3.reuse, R88 ;  /* 0x0000005803587220 */ /* 0x040fe20000410000 */
[----:B------:R-:W-:Y:S01]  /*7a20*/  MUFU.EX2 R232, R232 ;  /* 0x000000e800e87308 */ /* 0x000fe20000000800 */
[----:B------:R-:W-:Y:S02]  /*7a30*/  FMUL.FTZ R89, R3, R89 ;  /* 0x0000005903597220 */ /* 0x000fe40000410000 */
[C---:B------:R-:W-:Y:S01]  /*7a40*/  FMUL.FTZ R90, R2.reuse, R90 ;  /* 0x0000005a025a7220 */ /* 0x040fe20000410000 */
[C---:B------:R-:W-:Y:S04]  /*7a50*/  HMMA.16816.F32.BF16 R80, R136.reuse, R102, R80 ;  /* 0x000000668850723c */ /* 0x040fe80000041850 */
[----:B------:R-:W-:Y:S01]  /*7a60*/  FMUL.FTZ R91, R2, R91 ;  /* 0x0000005b025b7220 */ /* 0x000fe20000410000 */
[----:B------:R-:W-:Y:S01]  /*7a70*/  F2FP.BF16.PACK_AB R100, R167, R166 ;  /* 0x000000a6a764723e */ /* 0x000fe200000010ff */
[----:B------:R-:W-:Y:S01]  /*7a80*/  FMUL.FTZ R92, R3, R92 ;  /* 0x0000005c035c7220 */ /* 0x000fe20000410000 */
[----:B---3--:R-:W-:Y:S01]  /*7a90*/  F2FP.BF16.PACK_AB R102, R169, R168 ;  /* 0x000000a8a966723e */ /* 0x008fe200000010ff */
[C---:B----4-:R-:W-:Y:S01]  /*7aa0*/  HMMA.16816.F32.BF16 R84, R136.reuse, R104, R84 ;  /* 0x000000688854723c */ /* 0x050fe20000041854 */
[----:B------:R-:W2:Y:S03]  /*7ab0*/  MUFU.EX2 R171, R171 ;  /* 0x000000ab00ab7308 */ /* 0x000ea60000000800 */
[C---:B------:R-:W-:Y:S01]  /*7ac0*/  FMUL.FTZ R93, R3.reuse, R93 ;  /* 0x0000005d035d7220 */ /* 0x040fe20000410000 */
[----:B-----5:R-:W-:Y:S01]  /*7ad0*/  F2FP.BF16.PACK_AB R103, R218, R217 ;  /* 0x000000d9da67723e */ /* 0x020fe200000010ff */
[C---:B------:R-:W-:Y:S02]  /*7ae0*/  FMUL.FTZ R94, R2.reuse, R94 ;  /* 0x0000005e025e7220 */ /* 0x040fe40000410000 */
[C---:B------:R-:W-:Y:S01]  /*7af0*/  HMMA.16816.F32.BF16 R88, R136.reuse, R106, R88 ;  /* 0x0000006a8858723c */ /* 0x040fe20000041858 */
[----:B------:R-:W3:Y:S02]  /*7b00*/  LDSM.16.MT88.4 R104, [R189+0x900] ;  /* 0x00090000bd68783b */ /* 0x000ee40000004200 */
[----:B------:R-:W-:Y:S01]  /*7b10*/  MUFU.EX2 R233, R233 ;  /* 0x000000e900e97308 */ /* 0x000fe20000000800 */
[C---:B------:R-:W-:Y:S02]  /*7b20*/  FMUL.FTZ R95, R2.reuse, R95 ;  /* 0x0000005f025f7220 */ /* 0x040fe40000410000 */
[C---:B------:R-:W-:Y:S02]  /*7b30*/  FMUL.FTZ R96, R3.reuse, R96 ;  /* 0x0000006003607220 */ /* 0x040fe40000410000 */
[----:B------:R-:W-:Y:S03]  /*7b40*/  FMUL.FTZ R97, R3, R97 ;  /* 0x0000006103617220 */ /* 0x000fe60000410000 */
[C---:B-1----:R-:W-:Y:S03]  /*7b50*/  HMMA.16816.F32.BF16 R92, R136.reuse, R108, R92 ;  /* 0x0000006c885c723c */ /* 0x042fe6000004185c */
[C---:B------:R-:W-:Y:S02]  /*7b60*/  FMUL.FTZ R98, R2.reuse, R98 ;  /* 0x0000006202627220 */ /* 0x040fe40000410000 */
[C---:B------:R-:W-:Y:S01]  /*7b70*/  FMUL.FTZ R99, R2.reuse, R99 ;  /* 0x0000006302637220 */ /* 0x040fe20000410000 */
[----:B--2---:R-:W-:Y:S01]  /*7b80*/  F2FP.BF16.PACK_AB R101, R171, R170 ;  /* 0x000000aaab65723e */ /* 0x004fe200000010ff */
[--C-:B------:R-:W-:Y:S02]  /*7b90*/  FFMA.FTZ R219, R219, c[0x0][0x2d0], -R144.reuse ;  /* 0x0000b400dbdb7a23 */ /* 0x100fe40000010890 */
[----:B------:R-:W-:Y:S03]  /*7ba0*/  FFMA.FTZ R144, R133, c[0x0][0x2d0], -R144 ;  /* 0x0000b40085907a23 */ /* 0x000fe60000010890 */
[----:B------:R-:W-:Y:S01]  /*7bb0*/  HMMA.16816.F32.BF16 R96, R136, R110, R96 ;  /* 0x0000006e8860723c */ /* 0x000fe20000041860 */
[----:B------:R-:W1:Y:S01]  /*7bc0*/  LDSM.16.MT88.4 R108, [R188+0x2900] ;  /* 0x00290000bc6c783b */ /* 0x000e620000004200 */
[----:B------:R2:W-:Y:S01]  /*7bd0*/  MUFU.EX2 R234, R144 ;  /* 0x0000009000ea7308 */ /* 0x0005e20000000800 */
[----:B------:R-:W-:Y:S02]  /*7be0*/  FFMA.FTZ R160, R3, R206, R160 ;  /* 0x000000ce03a07223 */ /* 0x000fe400000100a0 */
[----:B------:R-:W-:Y:S02]  /*7bf0*/  FFMA.FTZ R165, R2, R207, R165 ;  /* 0x000000cf02a57223 */ /* 0x000fe400000100a5 */
[----:B------:R-:W-:Y:S01]  /*7c00*/  FADD.FTZ R135, R135, R160 ;  /* 0x000000a087877221 */ /* 0x000fe20000010000 */
[C---:B------:R-:W-:Y:S01]  /*7c10*/  HMMA.16816.F32.BF16 R4, R100.reuse, R112, R4 ;  /* 0x000000706404723c */ /* 0x040fe20000041804 */
[----:B------:R-:W-:Y:S03]  /*7c20*/  LDSM.16.MT88.4 R136, [R189+0x3100] ;  /* 0x00310000bd88783b */ /* 0x000fe60000004200 */
[----:B------:R-:W4:Y:S01]  /*7c30*/  MUFU.EX2 R219, R219 ;  /* 0x000000db00db7308 */ /* 0x000f220000000800 */
[----:B------:R-:W-:Y:S02]  /*7c40*/  FADD.FTZ R164, R164, R165 ;  /* 0x000000a5a4a47221 */ /* 0x000fe40000010000 */
[----:B------:R-:W-:Y:S01]  /*7c50*/  FADD.FTZ R134, R134, R135 ;  /* 0x0000008786867221 */ /* 0x000fe20000010000 */
[C---:B------:R-:W-:Y:S01]  /*7c60*/  HMMA.16816.F32.BF16 R8, R100.reuse, R114, R8 ;  /* 0x000000726408723c */ /* 0x040fe20000041808 */
[----:B------:R-:W-:Y:S03]  /*7c70*/  LDSM.16.MT88.4 R112, [R190+0x4900] ;  /* 0x00490000be70783b */ /* 0x000fe60000004200 */
[----:B------:R-:W-:Y:S02]  /*7c80*/  FADD.FTZ R3, R163, R164 ;  /* 0x000000a4a3037221 */ /* 0x000fe40000010000 */
[----:B------:R-:W-:Y:S02]  /*7c90*/  FADD.FTZ R161, R161, R134 ;  /* 0x00000086a1a17221 */ /* 0x000fe40000010000 */
[C---:B------:R-:W-:Y:S01]  /*7ca0*/  HMMA.16816.F32.BF16 R12, R100.reuse, R116, R12 ;  /* 0x00000074640c723c */ /* 0x040fe2000004180c */
[----:B--2---:R-:W-:Y:S03]  /*7cb0*/  LDSM.16.MT88.4 R144, [R190+0x3900] ;  /* 0x00390000be90783b */ /* 0x004fe60000004200 */
[----:B------:R-:W-:Y:S02]  /*7cc0*/  FADD.FTZ R3, R162, R3 ;  /* 0x00000003a2037221 */ /* 0x000fe40000010000 */
[----:B------:R-:W-:Y:S02]  /*7cd0*/  FADD.FTZ R166, R166, R161 ;  /* 0x000000a1a6a67221 */ /* 0x000fe40000010000 */
[C---:B------:R-:W-:Y:S01]  /*7ce0*/  HMMA.16816.F32.BF16 R16, R100.reuse, R118, R16 ;  /* 0x000000766410723c */ /* 0x040fe20000041810 */
[----:B------:R-:W-:Y:S03]  /*7cf0*/  LDSM.16.MT88.4 R116, [R189+0x4900] ;  /* 0x00490000bd74783b */ /* 0x000fe60000004200 */
[----:B------:R-:W-:Y:S01]  /*7d00*/  FADD.FTZ R2, R170, R3 ;  /* 0x00000003aa027221 */ /* 0x000fe20000010000 */
[----:B------:R-:W-:Y:S01]  /*7d10*/  MOV R3, R0 ;  /* 0x0000000000037202 */ /* 0x000fe20000000f00 */
[----:B------:R-:W-:Y:S02]  /*7d20*/  FADD.FTZ R167, R167, R166 ;  /* 0x000000a6a7a77221 */ /* 0x000fe40000010000 */
[C---:B---3--:R-:W-:Y:S04]  /*7d30*/  HMMA.16816.F32.BF16 R20, R100.reuse, R104, R20 ;  /* 0x000000686414723c */ /* 0x048fe80000041814 */
[----:B------:R-:W-:Y:S02]  /*7d40*/  FADD.FTZ R2, R171, R2 ;  /* 0x00000002ab027221 */ /* 0x000fe40000010000 */
[----:B------:R-:W-:Y:S02]  /*7d50*/  FADD.FTZ R168, R168, R167 ;  /* 0x000000a7a8a87221 */ /* 0x000fe40000010000 */
[C---:B------:R-:W-:Y:S01]  /*7d60*/  HMMA.16816.F32.BF16 R24, R100.reuse, R106, R24 ;  /* 0x0000006a6418723c */ /* 0x040fe20000041818 */
[----:B------:R-:W2:Y:S03]  /*7d70*/  LDSM.16.MT88.4 R104, [R195+0x4900] ;  /* 0x00490000c368783b */ /* 0x000ea60000004200 */
[----:B------:R-:W-:Y:S01]  /*7d80*/  FADD.FTZ R217, R217, R2 ;  /* 0x00000002d9d97221 */ /* 0x000fe20000010000 */
[----:B------:R-:W-:Y:S01]  /*7d90*/  MOV R2, R132 ;  /* 0x0000008400027202 */ /* 0x000fe20000000f00 */
[----:B------:R-:W-:Y:S02]  /*7da0*/  FADD.FTZ R169, R169, R168 ;  /* 0x000000a8a9a97221 */ /* 0x000fe40000010000 */
[C---:B------:R-:W-:Y:S04]  /*7db0*/  HMMA.16816.F32.BF16 R28, R100.reuse, R120, R28 ;  /* 0x00000078641c723c */ /* 0x040fe8000004181c */
[----:B------:R-:W-:Y:S04]  /*7dc0*/  FADD.FTZ R218, R218, R217 ;  /* 0x000000d9dada7221 */ /* 0x000fe80000010000 */
        /* <DEDUP_REMOVED lines=19> */
[----:B------:R-:W3:Y:S07]  /*7f00*/  LDSM.16.MT88.4 R112, [R189+0x1100] ;  /* 0x00110000bd70783b */ /* 0x000eee0000004200 */
[C---:B------:R-:W-:Y:S08]  /*7f10*/  HMMA.16816.F32.BF16 R84, R100.reuse, R116, R84 ;  /* 0x000000746454723c */ /* 0x040ff00000041854 */
[C---:B------:R-:W-:Y:S01]  /*7f20*/  HMMA.16816.F32.BF16 R88, R100.reuse, R118, R88 ;  /* 0x000000766458723c */ /* 0x040fe20000041858 */
[----:B------:R-:W5:Y:S07]  /*7f30*/  LDSM.16.MT88.4 R116, [R195+0x3100] ;  /* 0x00310000c374783b */ /* 0x000f6e0000004200 */
[C---:B-1----:R-:W-:Y:S08]  /*7f40*/  HMMA.16816.F32.BF16 R92, R100.reuse, R108, R92 ;  /* 0x0000006c645c723c */ /* 0x042ff0000004185c */
[----:B------:R-:W-:Y:S01]  /*7f50*/  HMMA.16816.F32.BF16 R96, R100, R110, R96 ;  /* 0x0000006e6460723c */ /* 0x000fe20000041860 */
[----:B------:R-:W-:Y:S06]  /*7f60*/  LDSM.16.MT88.4 R108, [R195+0x5100] ;  /* 0x00510000c36c783b */ /* 0x000fec0000004200 */
[----:B------:R-:W-:Y:S01]  /*7f70*/  F2FP.BF16.PACK_AB R100, R221, R220 ;  /* 0x000000dcdd64723e */ /* 0x000fe200000010ff */
[----:B------:R-:W-:Y:S01]  /*7f80*/  FADD.FTZ R220, R220, R169 ;  /* 0x000000a9dcdc7221 */ /* 0x000fe20000010000 */
[----:B------:R-:W-:Y:S03]  /*7f90*/  F2FP.BF16.PACK_AB R102, R223, R222 ;  /* 0x000000dedf66723e */ /* 0x000fe600000010ff */
[----:B----4-:R-:W-:Y:S01]  /*7fa0*/  F2FP.BF16.PACK_AB R101, R224, R219 ;  /* 0x000000dbe065723e */ /* 0x010fe200000010ff */
[----:B------:R-:W-:Y:S01]  /*7fb0*/  FADD.FTZ R219, R219, R218 ;  /* 0x000000dadbdb7221 */ /* 0x000fe20000010000 */
[----:B------:R-:W-:Y:S01]  /*7fc0*/  F2FP.BF16.PACK_AB R103, R226, R225 ;  /* 0x000000e1e267723e */ /* 0x000fe200000010ff */
[----:B------:R-:W-:Y:S02]  /*7fd0*/  FADD.FTZ R221, R221, R220 ;  /* 0x000000dcdddd7221 */ /* 0x000fe40000010000 */
[----:B------:R-:W-:Y:S02]  /*7fe0*/  FADD.FTZ R224, R224, R219 ;  /* 0x000000dbe0e07221 */ /* 0x000fe40000010000 */
[----:B------:R-:W-:Y:S02]  /*7ff0*/  FADD.FTZ R222, R222, R221 ;  /* 0x000000dddede7221 */ /* 0x000fe40000010000 */
[C---:B--2---:R-:W-:Y:S03]  /*8000*/  HMMA.16816.F32.BF16 R4, R100.reuse, R104, R4 ;  /* 0x000000686404723c */ /* 0x044fe60000041804 */
[----:B------:R-:W-:Y:S02]  /*8010*/  FADD.FTZ R225, R225, R224 ;  /* 0x000000e0e1e17221 */ /* 0x000fe40000010000 */
[----:B------:R-:W-:Y:S02]  /*8020*/  FADD.FTZ R222, R223, R222 ;  /* 0x000000dedfde7221 */ /* 0x000fe40000010000 */
[----:B------:R-:W-:Y:S01]  /*8030*/  FADD.FTZ R226, R226, R225 ;  /* 0x000000e1e2e27221 */ /* 0x000fe20000010000 */
[C---:B------:R-:W-:Y:S01]  /*8040*/  HMMA.16816.F32.BF16 R8, R100.reuse, R106, R8 ;  /* 0x0000006a6408723c */ /* 0x040fe20000041808 */
[----:B------:R-:W1:Y:S07]  /*8050*/  LDSM.16.MT88.4 R104, [R188+0x3100] ;  /* 0x00310000bc68783b */ /* 0x000e6e0000004200 */
[C---:B------:R-:W-:Y:S08]  /*8060*/  HMMA.16816.F32.BF16 R12, R100.reuse, R120, R12 ;  /* 0x00000078640c723c */ /* 0x040ff0000004180c */
[C---:B------:R-:W-:Y:S08]  /*8070*/  HMMA.16816.F32.BF16 R16, R100.reuse, R122, R16 ;  /* 0x0000007a6410723c */ /* 0x040ff00000041810 */
[C---:B---3--:R-:W-:Y:S08]  /*8080*/  HMMA.16816.F32.BF16 R20, R100.reuse, R112, R20 ;  /* 0x000000706414723c */ /* 0x048ff00000041814 */
[C---:B------:R-:W-:Y:S01]  /*8090*/  HMMA.16816.F32.BF16 R24, R100.reuse, R114, R24 ;  /* 0x000000726418723c */ /* 0x040fe20000041818 */
[----:B------:R-:W2:Y:S07]  /*80a0*/  LDSM.16.MT88.4 R112, [R190+0x5100] ;  /* 0x00510000be70783b */ /* 0x000eae0000004200 */
[C---:B------:R-:W-:Y:S08]  /*80b0*/  HMMA.16816.F32.BF16 R28, R100.reuse, R124, R28 ;  /* 0x0000007c641c723c */ /* 0x040ff0000004181c */
[C---:B------:R-:W-:Y:S01]  /*80c0*/  HMMA.16816.F32.BF16 R32, R100.reuse, R126, R32 ;  /* 0x0000007e6420723c */ /* 0x040fe20000041820 */
[----:B------:R-:W-:Y:S07]  /*80d0*/  LDSM.16.MT88.4 R124, [R188+0x1900] ;  /* 0x00190000bc7c783b */ /* 0x000fee0000004200 */
[C---:B-----5:R-:W-:Y:S08]  /*80e0*/  HMMA.16816.F32.BF16 R36, R100.reuse, R116, R36 ;  /* 0x000000746424723c */ /* 0x060ff00000041824 */
[C---:B------:R-:W-:Y:S01]  /*80f0*/  HMMA.16816.F32.BF16 R40, R100.reuse, R118, R40 ;  /* 0x000000766428723c */ /* 0x040fe20000041828 */
[----:B------:R-:W3:Y:S07]  /*8100*/  LDSM.16.MT88.4 R116, [R189+0x5100] ;  /* 0x00510000bd74783b */ /* 0x000eee0000004200 */
[C---:B------:R-:W-:Y:S08]  /*8110*/  HMMA.16816.F32.BF16 R44, R100.reuse, R128, R44 ;  /* 0x00000080642c723c */ /* 0x040ff0000004182c */
[C---:B------:R-:W-:Y:S08]  /*8120*/  HMMA.16816.F32.BF16 R48, R100.reuse, R130, R48 ;  /* 0x000000826430723c */ /* 0x040ff00000041830 */
[C---:B------:R-:W-:Y:S07]  /*8130*/  HMMA.16816.F32.BF16 R52, R100.reuse, R136, R52 ;  /* 0x000000886434723c */ /* 0x040fee0000041834 */
[----:B------:R-:W-:Y:S01]  /*8140*/  F2FP.BF16.PACK_AB R136, R228, R227 ;  /* 0x000000e3e488723e */ /* 0x000fe200000010ff */
[C---:B------:R-:W-:Y:S04]  /*8150*/  HMMA.16816.F32.BF16 R56, R100.reuse, R138, R56 ;  /* 0x0000008a6438723c */ /* 0x040fe80000041838 */
[----:B------:R-:W-:Y:S01]  /*8160*/  F2FP.BF16.PACK_AB R137, R232, R231 ;  /* 0x000000e7e889723e */ /* 0x000fe200000010ff */
[----:B------:R-:W-:Y:S02]  /*8170*/  FADD.FTZ R227, R227, R222 ;  /* 0x000000dee3e37221 */ /* 0x000fe40000010000 */
[----:B------:R-:W-:Y:S01]  /*8180*/  F2FP.BF16.PACK_AB R138, R230, R229 ;  /* 0x000000e5e68a723e */ /* 0x000fe200000010ff */
[C---:B-1----:R-:W-:Y:S04]  /*8190*/  HMMA.16816.F32.BF16 R60, R100.reuse, R104, R60 ;  /* 0x00000068643c723c */ /* 0x042fe8000004183c */
[----:B------:R-:W-:Y:S01]  /*81a0*/  F2FP.BF16.PACK_AB R139, R234, R233 ;  /* 0x000000e9ea8b723e */ /* 0x000fe200000010ff */
[----:B------:R-:W-:Y:S02]  /*81b0*/  FADD.FTZ R231, R231, R226 ;  /* 0x000000e2e7e77221 */ /* 0x000fe40000010000 */
[----:B------:R-:W-:Y:S01]  /*81c0*/  FADD.FTZ R228, R228, R227 ;  /* 0x000000e3e4e47221 */ /* 0x000fe20000010000 */
[C---:B------:R-:W-:Y:S01]  /*81d0*/  HMMA.16816.F32.BF16 R64, R100.reuse, R106, R64 ;  /* 0x0000006a6440723c */ /* 0x040fe20000041840 */
[----:B------:R-:W1:Y:S03]  /*81e0*/  LDSM.16.MT88.4 R104, [R188+0x5100] ;  /* 0x00510000bc68783b */ /* 0x000e660000004200 */
[----:B------:R-:W-:Y:S02]  /*81f0*/  FADD.FTZ R232, R232, R231 ;  /* 0x000000e7e8e87221 */ /* 0x000fe40000010000 */
[----:B------:R-:W-:Y:S02]  /*8200*/  FADD.FTZ R229, R229, R228 ;  /* 0x000000e4e5e57221 */ /* 0x000fe40000010000 */
[C---:B------:R-:W-:Y:S04]  /*8210*/  HMMA.16816.F32.BF16 R68, R100.reuse, R108, R68 ;  /* 0x0000006c6444723c */ /* 0x040fe80000041844 */
[----:B------:R-:W-:Y:S02]  /*8220*/  FADD.FTZ R207, R233, R232 ;  /* 0x000000e8e9cf7221 */ /* 0x000fe40000010000 */
[----:B------:R-:W-:Y:S02]  /*8230*/  FADD.FTZ R206, R230, R229 ;  /* 0x000000e5e6ce7221 */ /* 0x000fe40000010000 */
[C---:B------:R-:W-:Y:S01]  /*8240*/  HMMA.16816.F32.BF16 R72, R100.reuse, R110, R72 ;  /* 0x0000006e6448723c */ /* 0x040fe20000041848 */
[----:B------:R-:W4:Y:S03]  /*8250*/  LDSM.16.MT88.4 R108, [R195+0x1900] ;  /* 0x00190000c36c783b */ /* 0x000f260000004200 */
[----:B------:R-:W-:Y:S04]  /*8260*/  FADD.FTZ R207, R234, R207 ;  /* 0x000000cfeacf7221 */ /* 0x000fe80000010000 */
[C---:B--2---:R-:W-:Y:S08]  /*8270*/  HMMA.16816.F32.BF16 R76, R100.reuse, R112, R76 ;  /* 0x00000070644c723c */ /* 0x044ff0000004184c */
[C---:B------:R-:W-:Y:S01]  /*8280*/  HMMA.16816.F32.BF16 R80, R100.reuse, R114, R80 ;  /* 0x000000726450723c */ /* 0x040fe20000041850 */
[----:B------:R-:W2:Y:S07]  /*8290*/  LDSM.16.MT88.4 R112, [R190+0x1900] ;  /* 0x00190000be70783b */ /* 0x000eae0000004200 */
[C---:B---3--:R-:W-:Y:S08]  /*82a0*/  HMMA.16816.F32.BF16 R84, R100.reuse, R116, R84 ;  /* 0x000000746454723c */ /* 0x048ff00000041854 */
[C---:B------:R-:W-:Y:S01]  /*82b0*/  HMMA.16816.F32.BF16 R88, R100.reuse, R118, R88 ;  /* 0x000000766458723c */ /* 0x040fe20000041858 */
[----:B------:R-:W3:Y:S07]  /*82c0*/  LDSM.16.MT88.4 R116, [R189+0x1900] ;  /* 0x00190000bd74783b */ /* 0x000eee0000004200 */
[C---:B-1----:R-:W-:Y:S08]  /*82d0*/  HMMA.16816.F32.BF16 R92, R100.reuse, R104, R92 ;  /* 0x00000068645c723c */ /* 0x042ff0000004185c */
[----:B------:R-:W-:Y:S08]  /*82e0*/  HMMA.16816.F32.BF16 R96, R100, R106, R96 ;  /* 0x0000006a6460723c */ /* 0x000ff00000041860 */
[C---:B----4-:R-:W-:Y:S01]  /*82f0*/  HMMA.16816.F32.BF16 R128, R136.reuse, R108, R4 ;  /* 0x0000006c8880723c */ /* 0x050fe20000041804 */
[----:B------:R-:W1:Y:S07]  /*8300*/  LDSM.16.MT88.4 R4, [R190+0x5900] ;  /* 0x00590000be04783b */ /* 0x000e6e0000004200 */
[C---:B------:R-:W-:Y:S01]  /*8310*/  HMMA.16816.F32.BF16 R100, R136.reuse, R110, R8 ;  /* 0x0000006e8864723c */ /* 0x040fe20000041808 */
[----:B------:R-:W4:Y:S07]  /*8320*/  LDSM.16.MT88.4 R8, [R189+0x5900] ;  /* 0x00590000bd08783b */ /* 0x000f2e0000004200 */
[C---:B--2---:R-:W-:Y:S01]  /*8330*/  HMMA.16816.F32.BF16 R104, R136.reuse, R112, R12 ;  /* 0x000000708868723c */ /* 0x044fe2000004180c */
[----:B------:R-:W2:Y:S07]  /*8340*/  LDSM.16.MT88.4 R12, [R188+0x5900] ;  /* 0x00590000bc0c783b */ /* 0x000eae0000004200 */
[C---:B------:R-:W-:Y:S08]  /*8350*/  HMMA.16816.F32.BF16 R108, R136.reuse, R114, R16 ;  /* 0x00000072886c723c */ /* 0x040ff00000041810 */
[C---:B---3--:R-:W-:Y:S08]  /*8360*/  HMMA.16816.F32.BF16 R112, R136.reuse, R116, R20 ;  /* 0x000000748870723c */ /* 0x048ff00000041814 */
[C---:B------:R-:W-:Y:S08]  /*8370*/  HMMA.16816.F32.BF16 R116, R136.reuse, R118, R24 ;  /* 0x000000768874723c */ /* 0x040ff00000041818 */
        /* <DEDUP_REMOVED lines=13> */
[C---:B------:R-:W-:Y:S08]  /*8450*/  HMMA.16816.F32.BF16 R80, R136.reuse, R6, R80 ;  /* 0x000000068850723c */ /* 0x040ff00000041850 */
[C---:B----4-:R-:W-:Y:S07]  /*8460*/  HMMA.16816.F32.BF16 R84, R136.reuse, R8, R84 ;  /* 0x000000088854723c */ /* 0x050fee0000041854 */
[----:B------:R-:W-:Y:S01]  /*8470*/  MOV R8, R132 ;  /* 0x0000008400087202 */ /* 0x000fe20000000f00 */
[C---:B------:R-:W-:Y:S08]  /*8480*/  HMMA.16816.F32.BF16 R88, R136.reuse, R10, R88 ;  /* 0x0000000a8858723c */ /* 0x040ff00000041858 */
[C---:B--2---:R-:W-:Y:S08]  /*8490*/  HMMA.16816.F32.BF16 R92, R136.reuse, R12, R92 ;  /* 0x0000000c885c723c */ /* 0x044ff0000004185c */
[----:B------:R-:W-:Y:S01]  /*84a0*/  HMMA.16816.F32.BF16 R96, R136, R14, R96 ;  /* 0x0000000e8860723c */ /* 0x000fe20000041860 */
[----:B------:R-:W-:-:S07]  /*84b0*/  @P0 BRA `(.L_x_191) ;  /* 0xffffc8d000000947 */ /* 0x000fce000383ffff */
.L_x_180:
[----:B------:R-:W1:Y:S01]  /*84c0*/  S2UR UR24, SR_CTAID.X ;  /* 0x00000000001879c3 */ /* 0x000e620000002500 */
[----:B------:R-:W-:Y:S01]  /*84d0*/  ULDC UR25, c[0x0][0x168] ;  /* 0x00005a0000197ab9 */ /* 0x000fe20000000800 */
[----:B------:R-:W-:Y:S01]  /*84e0*/  PLOP3.LUT P0, PT, PT, PT, UP1, 0x40, 0x0 ;  /* 0x000000000000781c */ /* 0x000fe20003f0e818 */
[----:B------:R-:W-:-:S02]  /*84f0*/  ULDC.64 UR4, c[0x0][0x2c8] ;  /* 0x0000b20000047ab9 */ /* 0x000fc40000000a00 */
[----:B------:R-:W-:Y:S02]  /*8500*/  UIADD3 UR25, -UR25, 0x1, URZ ;  /* 0x0000000119197890 */ /* 0x000fe4000fffe13f */
[----:B-1----:R-:W-:-:S04]  /*8510*/  ULEA UR24, UR24, 0x7f, 0x7 ;  /* 0x0000007f18187891 */ /* 0x002fc8000f8e383f */
[----:B------:R-:W-:-:S03]  /*8520*/  UIMAD.WIDE.U32 UR26, UR24, UR4, URZ ;  /* 0x00000004181a72a5 */ /* 0x000fc6000f8e003f */
[----:B------:R-:W-:Y:S02]  /*8530*/  ULDC UR4, c[0x0][0x1d0] ;  /* 0x0000740000047ab9 */ /* 0x000fe40000000800 */
[----:B------:R-:W-:Y:S02]  /*8540*/  UIMAD UR4, UR20, UR4, UR25 ;  /* 0x00000004140472a4 */ /* 0x000fe4000f8e0219 */
[----:B------:R-:W-:Y:S02]  /*8550*/  @UP2 USHF.R.U32.HI UR24, URZ, UR5, UR27 ;  /* 0x000000053f182299 */ /* 0x000fe4000801161b */
[----:B------:R-:W-:Y:S02]  /*8560*/  ULDC UR20, c[0x0][0x324] ;  /* 0x0000c90000147ab9 */ /* 0x000fe40000000800 */
[----:B------:R-:W-:-:S04]  /*8570*/  UIADD3 UR24, UR4, UR24, URZ ;  /* 0x0000001804187290 */ /* 0x000fc8000fffe03f */
[----:B------:R-:W-:Y:S01]  /*8580*/  UIADD3 UR20, UR24, -UR20, URZ ;  /* 0x8000001418147290 */ /* 0x000fe2000fffe03f */
[----:B------:R-:W-:Y:S05]  /*8590*/  @P0 BRA `(.L_x_192) ;  /* 0x0000016000000947 */ /* 0x000fea0003800000 */
[----:B------:R-:W-:-:S06]  /*85a0*/  UISETP.GT.AND UP0, UPT, UR24, -0x1, UPT ;  /* 0xffffffff1800788c */ /* 0x000fcc000bf04270 */
[----:B------:R-:W-:-:S13]  /*85b0*/  PLOP3.LUT P0, PT, PT, PT, UP0, 0x80, 0x0 ;  /* 0x000000000000781c */ /* 0x000fda0003f0f008 */
[----:B------:R-:W-:Y:S05]  /*85c0*/  @P0 BRA `(.L_x_193) ;  /* 0x0000009000000947 */ /* 0x000fea0003800000 */
[----:B------:R-:W-:Y:S02]  /*85d0*/  ULDC UR4, c[0x0][0x32c] ;  /* 0x0000cb0000047ab9 */ /* 0x000fe40000000800 */
[----:B------:R-:W-:Y:S02]  /*85e0*/  UISETP.NE.AND UP0, UPT, UR4, 0x1, UPT ;  /* 0x000000010400788c */ /* 0x000fe4000bf05270 */
[----:B------:R-:W-:Y:S02]  /*85f0*/  ULOP3.LUT UR24, URZ, UR24, URZ, 0x33, !UPT ;  /* 0x000000183f187292 */ /* 0x000fe4000f8e333f */
[----:B------:R-:W-:Y:S02]  /*8600*/  ULDC.64 UR4, c[0x0][0x330] ;  /* 0x0000cc0000047ab9 */ /* 0x000fe40000000a00 */
[----:B------:R-:W-:-:S07]  /*8610*/  UIMAD.WIDE.U32 UR26, UR24, UR4, URZ ;  /* 0x00000004181a72a5 */ /* 0x000fce000f8e003f */
[----:B------:R-:W-:Y:S02]  /*8620*/  @UP0 UMOV UR25, UR27 ;  /* 0x0000001b00190c82 */ /* 0x000fe40008000000 */
[----:B------:R-:W-:-:S04]  /*8630*/  @UP0 USHF.R.U32.HI UR24, URZ, UR5, UR25 ;  /* 0x000000053f180299 */ /* 0x000fc80008011619 */
[----:B------:R-:W-:Y:S01]  /*8640*/  ULOP3.LUT UR24, URZ, UR24, URZ, 0x33, !UPT ;  /* 0x000000183f187292 */ /* 0x000fe2000f8e333f */
[----:B------:R-:W-:Y:S05]  /*8650*/  BRA `(.L_x_194) ;  /* 0x0000006000007947 */ /* 0x000fea0003800000 */
.L_x_193:
[----:B------:R-:W-:Y:S02]  /*8660*/  ULDC UR4, c[0x0][0x32c] ;  /* 0x0000cb0000047ab9 */ /* 0x000fe40000000800 */
[----:B------:R-:W-:-:S03]  /*8670*/  UISETP.NE.AND UP0, UPT, UR4, 0x1, UPT ;  /* 0x000000010400788c */ /* 0x000fc6000bf05270 */
[----:B------:R-:W-:Y:S02]  /*8680*/  ULDC.64 UR4, c[0x0][0x330] ;  /* 0x0000cc0000047ab9 */ /* 0x000fe40000000a00 */
[----:B------:R-:W-:-:S07]  /*8690*/  UIMAD.WIDE.U32 UR26, UR24, UR4, URZ ;  /* 0x00000004181a72a5 */ /* 0x000fce000f8e003f */
[----:B------:R-:W-:Y:S02]  /*86a0*/  @UP0 UMOV UR25, UR27 ;  /* 0x0000001b00190c82 */ /* 0x000fe40008000000 */
[----:B------:R-:W-:Y:S02]  /*86b0*/  @UP0 USHF.R.U32.HI UR24, URZ, UR5, UR25 ;  /* 0x000000053f180299 */ /* 0x000fe40008011619 */
.L_x_194:
[----:B------:R-:W-:Y:S02]  /*86c0*/  ULDC UR4, c[0x0][0x32c] ;  /* 0x0000cb0000047ab9 */ /* 0x000fe40000000800 */
[----:B------:R-:W-:-:S04]  /*86d0*/  UIMAD UR4, UR24, UR4, URZ ;  /* 0x00000004180472a4 */ /* 0x000fc8000f8e023f */
[----:B------:R-:W-:-:S04]  /*86e0*/  UISETP.LT.AND UP0, UPT, UR20, UR4, UPT ;  /* 0x000000041400728c */ /* 0x000fc8000bf01270 */
[----:B------:R-:W-:-:S04]  /*86f0*/  USEL UR20, UR20, UR4, !UP0 ;  /* 0x0000000414147287 */ /* 0x000fc8000c000000 */
.L_x_192:
[----:B------:R-:W-:-:S04]  /*8700*/  UIADD3 UR20, UR20, 0x3f, URZ ;  /* 0x0000003f14147890 */ /* 0x000fc8000fffe03f */
        /* <DEDUP_REMOVED lines=8> */
[----:B------:R-:W-:Y:S01]  /*8790*/  SHF.R.S32.HI R219, RZ, 0x1f, R210 ;  /* 0x0000001fffdb7819 */ /* 0x000fe200000114d2 */
[----:B------:R-:W-:Y:S01]  /*87a0*/  IMAD.MOV.U32 R133, RZ, RZ, R8 ;  /* 0x000000ffff857224 */ /* 0x000fe200078e0008 */
[C---:B------:R-:W-:Y:S01]  /*87b0*/  SHF.L.U64.HI R217, R209.reuse, 0x1, R212 ;  /* 0x00000001d1d97819 */ /* 0x040fe200000102d4 */
[----:B------:R-:W-:Y:S01]  /*87c0*/  IMAD.MOV.U32 R3, RZ, RZ, R0 ;  /* 0x000000ffff037224 */ /* 0x000fe200078e0000 */
[----:B------:R-:W-:Y:S01]  /*87d0*/  SEL R215, RZ, 0x10, P5 ;  /* 0x00000010ffd77807 */ /* 0x000fe20002800000 */
[----:B------:R-:W-:Y:S01]  /*87e0*/  IMAD.SHL.U32 R218, R210, 0x2, RZ ;  /* 0x00000002d2da7824 */ /* 0x000fe200078e00ff */
[----:B------:R-:W-:Y:S01]  /*87f0*/  SHF.L.U64.HI R214, R208, 0x1, R211 ;  /* 0x00000001d0d67819 */ /* 0x000fe200000102d3 */
[----:B------:R-:W-:Y:S01]  /*8800*/  IMAD.SHL.U32 R216, R209, 0x2, RZ ;  /* 0x00000002d1d87824 */ /* 0x000fe200078e00ff */
[----:B------:R-:W-:Y:S01]  /*8810*/  SHF.L.U64.HI R219, R210, 0x1, R219 ;  /* 0x00000001d2db7819 */ /* 0x000fe200000102db */
[----:B------:R-:W-:Y:S02]  /*8820*/  IMAD.SHL.U32 R134, R208, 0x2, RZ ;  /* 0x00000002d0867824 */ /* 0x000fe400078e00ff */
.L_x_198:
        /* <DEDUP_REMOVED lines=26> */
[----:B------:R-:W-:Y:S02]  /*89d0*/  IADD3 R0, P0, R8, UR16, RZ ;  /* 0x0000001008007c10 */ /* 0x000fe4000ff1e0ff */
[----:B------:R-:W-:Y:S02]  /*89e0*/  IADD3 R8, -R213, 0x10, RZ ;  /* 0x00000010d5087810 */ /* 0x000fe40007ffe1ff */
[----:B------:R-:W-:Y:S02]  /*89f0*/  IADD3.X R9, R9, UR9, R2, P0, !PT ;  /* 0x0000000909097c10 */ /* 0x000fe400087fe402 */
[----:B------:R-:W-:Y:S02]  /*8a00*/  LEA R6, P0, R0, c[0x0][0x1f8], 0x1 ;  /* 0x00007e0000067a11 */ /* 0x000fe400078008ff */
[----:B------:R-:W-:Y:S02]  /*8a10*/  LOP3.LUT R8, R8, 0xf, RZ, 0xc0, !PT ;  /* 0x0000000f08087812 */ /* 0x000fe400078ec0ff */
[----:B------:R-:W-:Y:S01]  /*8a20*/  LEA.HI.X R4, R0, c[0x0][0x1fc], R9, 0x1, P0 ;  /* 0x00007f0000047a11 */ /* 0x000fe200000f0c09 */
[----:B------:R-:W5:Y:S04]  /*8a30*/  SHFL.IDX PT, R5, R6, 0x1, 0x181f ;  /* 0x00381f0006057f89 */ /* 0x000f6800000e0000 */
[----:B------:R-:W4:Y:S04]  /*8a40*/  SHFL.IDX PT, R0, R4, 0x1, 0x181f ;  /* 0x00381f0004007f89 */ /* 0x000f2800000e0000 */
[----:B------:R-:W3:Y:S04]  /*8a50*/  SHFL.IDX PT, R7, R6, RZ, 0x181f ;  /* 0x00181fff06077589 */ /* 0x000ee800000e0000 */
[----:B------:R-:W2:Y:S01]  /*8a60*/  SHFL.IDX PT, R2, R4, RZ, 0x181f ;  /* 0x00181fff04027589 */ /* 0x000ea200000e0000 */
[-C--:B-----5:R-:W-:Y:S04]  /*8a70*/  IADD3 R10, P2, P0, R10, R5.reuse, R216 ;  /* 0x000000050a0a7210 */ /* 0x0a0fe8000785e0d8 */
[-C--:B----4-:R-:W-:Y:S02]  /*8a80*/  IADD3.X R11, RZ, R0.reuse, R217, P2, P0 ;  /* 0x00000000ff0b7210 */ /* 0x090fe400017e04d9 */
[----:B------:R-:W-:Y:S04]  /*8a90*/  IADD3 R8, P2, P0, R8, R5, R134 ;  /* 0x0000000508087210 */ /* 0x000fe8000785e086 */
[--C-:B------:R-:W-:Y:S02]  /*8aa0*/  IADD3.X R9, RZ, R0, R214.reuse, P2, P0 ;  /* 0x00000000ff097210 */ /* 0x100fe400017e04d6 */
[C---:B---3--:R-:W-:Y:S02]  /*8ab0*/  IADD3 R12, P2, R7.reuse, R218, RZ ;  /* 0x000000da070c7210 */ /* 0x048fe40007f5e0ff */
[C---:B------:R-:W-:Y:S03]  /*8ac0*/  IADD3 R6, P0, R7.reuse, R216, RZ ;  /* 0x000000d807067210 */ /* 0x040fe60007f1e0ff */
[C---:B--2---:R-:W-:Y:S01]  /*8ad0*/  IMAD.X R13, R2.reuse, 0x1, R219, P2 ;  /* 0x00000001020d7824 */ /* 0x044fe200010e06db */
        /* <DEDUP_REMOVED lines=13> */
.L_x_196:
[C---:B--23--:R-:W-:Y:S01]  /*8bb0*/  HMMA.16816.F32.BF16 R4, R136.reuse, R140, RZ ;  /* 0x0000008c8804723c */ /* 0x04cfe200000418ff */
[----:B------:R-:W-:Y:S01]  /*8bc0*/  LDSM.16.M88.4 R164, [R192+0x6100] ;  /* 0x00610000c0a4783b */ /* 0x000fe20000000200 */
[----:B------:R-:W-:Y:S05]  /*8bd0*/  UISETP.GT.AND UP0, UPT, UR21, UR7, UPT ;  /* 0x000000071500728c */ /* 0x000fea000bf04270 */
[----:B------:R-:W0:Y:S01]  /*8be0*/  LDGDEPBAR ;  /* 0x00000000000079af */ /* 0x000e220000000000 */
[C---:B------:R-:W-:Y:S01]  /*8bf0*/  HMMA.16816.F32.BF16 R8, R136.reuse, R142, RZ ;  /* 0x0000008e8808723c */ /* 0x040fe200000418ff */
[----:B------:R-:W-:Y:S04]  /*8c00*/  PLOP3.LUT P0, PT, PT, PT, UP0, 0x40, 0x0 ;  /* 0x000000000000781c */ /* 0x000fe80003f0e808 */
[----:B------:R-:W2:Y:S03]  /*8c10*/  LDSM.16.M88.4 R140, [R193+0xc100] ;  /* 0x00c10000c18c783b */ /* 0x000ea60000000200 */
[C---:B----4-:R-:W-:Y:S03]  /*8c20*/  HMMA.16816.F32.BF16 R12, R136.reuse, R16, RZ ;  /* 0x00000010880c723c */ /* 0x050fe600000418ff */
[----:B------:R-:W3:Y:S05]  /*8c30*/  LDSM.16.M88.4 R168, [R192+0x6900] ;  /* 0x00690000c0a8783b */ /* 0x000eea0000000200 */
[C---:B------:R-:W-:Y:S01]  /*8c40*/  HMMA.16816.F32.BF16 R16, R136.reuse, R18, RZ ;  /* 0x000000128810723c */ /* 0x040fe200000418ff */
[----:B------:R-:W-:Y:S07]  /*8c50*/  LDSM.16.M88.4 R172, [R192+0x7900] ;  /* 0x00790000c0ac783b */ /* 0x000fee0000000200 */
[C---:B-1----:R-:W-:Y:S08]  /*8c60*/  HMMA.16816.F32.BF16 R20, R136.reuse, R24, RZ ;  /* 0x000000188814723c */ /* 0x042ff000000418ff */
[C---:B------:R-:W-:Y:S08]  /*8c70*/  HMMA.16816.F32.BF16 R24, R136.reuse, R26, RZ ;  /* 0x0000001a8818723c */ /* 0x040ff000000418ff */
[C---:B------:R-:W-:Y:S08]  /*8c80*/  HMMA.16816.F32.BF16 R28, R136.reuse, R32, RZ ;  /* 0x00000020881c723c */ /* 0x040ff000000418ff */
[----:B------:R-:W-:Y:S01]  /*8c90*/  HMMA.16816.F32.BF16 R32, R136, R34, RZ ;  /* 0x000000228820723c */ /* 0x000fe200000418ff */
[----:B------:R-:W1:Y:S07]  /*8ca0*/  LDSM.16.M88.4 R136, [R192+0x7100] ;  /* 0x00710000c088783b */ /* 0x000e6e0000000200 */
[C---:B------:R-:W-:Y:S08]  /*8cb0*/  HMMA.16816.F32.BF16 R4, R144.reuse, R148, R4 ;  /* 0x000000949004723c */ /* 0x040ff00000041804 */
[C---:B------:R-:W-:Y:S01]  /*8cc0*/  HMMA.16816.F32.BF16 R8, R144.reuse, R150, R8 ;  /* 0x000000969008723c */ /* 0x040fe20000041808 */
[----:B------:R-:W-:Y:S07]  /*8cd0*/  LDSM.16.M88.4 R148, [R191+0xc100] ;  /* 0x00c10000bf94783b */ /* 0x000fee0000000200 */
[C---:B------:R-:W-:Y:S08]  /*8ce0*/  HMMA.16816.F32.BF16 R12, R144.reuse, R152, R12 ;  /* 0x00000098900c723c */ /* 0x040ff0000004180c */
[C---:B------:R-:W-:Y:S01]  /*8cf0*/  HMMA.16816.F32.BF16 R16, R144.reuse, R154, R16 ;  /* 0x0000009a9010723c */ /* 0x040fe20000041810 */
[----:B------:R-:W4:Y:S07]  /*8d00*/  LDSM.16.M88.4 R152, [R184] ;  /* 0x00000000b898783b */ /* 0x000f2e0000000200 */
[C---:B------:R-:W-:Y:S08]  /*8d10*/  HMMA.16816.F32.BF16 R20, R144.reuse, R156, R20 ;  /* 0x0000009c9014723c */ /* 0x040ff00000041814 */
[C---:B------:R-:W-:Y:S01]  /*8d20*/  HMMA.16816.F32.BF16 R24, R144.reuse, R158, R24 ;  /* 0x0000009e9018723c */ /* 0x040fe20000041818 */
[----:B------:R-:W5:Y:S07]  /*8d30*/  LDSM.16.M88.4 R156, [R184+0x800] ;  /* 0x00080000b89c783b */ /* 0x000f6e0000000200 */
[C---:B------:R-:W-:Y:S08]  /*8d40*/  HMMA.16816.F32.BF16 R28, R144.reuse, R160, R28 ;  /* 0x000000a0901c723c */ /* 0x040ff0000004181c */
[----:B------:R-:W-:Y:S01]  /*8d50*/  HMMA.16816.F32.BF16 R32, R144, R162, R32 ;  /* 0x000000a29020723c */ /* 0x000fe20000041820 */
[----:B------:R-:W4:Y:S06]  /*8d60*/  LDSM.16.M88.4 R144, [R184+0x1000] ;  /* 0x00100000b890783b */ /* 0x000f2c0000000200 */
[----:B------:R-:W4:Y:S01]  /*8d70*/  LDSM.16.M88.4 R160, [R184+0x1800] ;  /* 0x00180000b8a0783b */ /* 0x000f220000000200 */
[C---:B--2---:R-:W-:Y:S08]  /*8d80*/  HMMA.16816.F32.BF16 R4, R140.reuse, R164, R4 ;  /* 0x000000a48c04723c */ /* 0x044ff00000041804 */
[C---:B------:R-:W-:Y:S01]  /*8d90*/  HMMA.16816.F32.BF16 R8, R140.reuse, R166, R8 ;  /* 0x000000a68c08723c */ /* 0x040fe20000041808 */
[----:B------:R-:W-:Y:S07]  /*8da0*/  LDSM.16.M88.4 R164, [R197+0x8100] ;  /* 0x00810000c5a4783b */ /* 0x000fee0000000200 */
[C---:B---3--:R-:W-:Y:S08]  /*8db0*/  HMMA.16816.F32.BF16 R12, R140.reuse, R168, R12 ;  /* 0x000000a88c0c723c */ /* 0x048ff0000004180c */
[C---:B------:R-:W-:Y:S01]  /*8dc0*/  HMMA.16816.F32.BF16 R16, R140.reuse, R170, R16 ;  /* 0x000000aa8c10723c */ /* 0x040fe20000041810 */
[----:B------:R-:W-:Y:S07]  /*8dd0*/  LDSM.16.M88.4 R168, [R197+0x8900] ;  /* 0x00890000c5a8783b */ /* 0x000fee0000000200 */
[C---:B-1----:R-:W-:Y:S08]  /*8de0*/  HMMA.16816.F32.BF16 R20, R140.reuse, R136, R20 ;  /* 0x000000888c14723c */ /* 0x042ff00000041814 */
[C---:B------:R-:W-:Y:S01]  /*8df0*/  HMMA.16816.F32.BF16 R24, R140.reuse, R138, R24 ;  /* 0x0000008a8c18723c */ /* 0x040fe20000041818 */
[----:B------:R-:W1:Y:S07]  /*8e00*/  LDSM.16.M88.4 R136, [R198+0x10100] ;  /* 0x01010000c688783b */ /* 0x000e6e0000000200 */
[C---:B------:R-:W-:Y:S08]  /*8e10*/  HMMA.16816.F32.BF16 R28, R140.reuse, R172, R28 ;  /* 0x000000ac8c1c723c */ /* 0x040ff0000004181c */
[----:B------:R-:W-:Y:S01]  /*8e20*/  HMMA.16816.F32.BF16 R32, R140, R174, R32 ;  /* 0x000000ae8c20723c */ /* 0x000fe20000041820 */
[----:B------:R-:W2:Y:S06]  /*8e30*/  LDSM.16.M88.4 R140, [R197+0x9100] ;  /* 0x00910000c58c783b */ /* 0x000eac0000000200 */
[----:B------:R-:W3:Y:S01]  /*8e40*/  LDSM.16.M88.4 R172, [R197+0x9900] ;  /* 0x00990000c5ac783b */ /* 0x000ee20000000200 */
[C---:B----4-:R-:W-:Y:S08]  /*8e50*/  HMMA.16816.F32.BF16 R4, R148.reuse, R152, R4 ;  /* 0x000000989404723c */ /* 0x050ff00000041804 */
[C---:B------:R-:W-:Y:S01]  /*8e60*/  HMMA.16816.F32.BF16 R8, R148.reuse, R154, R8 ;  /* 0x0000009a9408723c */ /* 0x040fe20000041808 */
[----:B------:R-:W-:Y:S07]  /*8e70*/  LDSM.16.M88.4 R152, [R183] ;  /* 0x00000000b798783b */ /* 0x000fee0000000200 */
[C---:B-----5:R-:W-:Y:S08]  /*8e80*/  HMMA.16816.F32.BF16 R12, R148.reuse, R156, R12 ;  /* 0x0000009c940c723c */ /* 0x060ff0000004180c */
        /* <DEDUP_REMOVED lines=128> */
[----:B------:R-:W-:Y:S04]  /*9690*/  IMAD.WIDE.U32 R138, R199, c[0x0][0x1f0], R138 ;  /* 0x00007c00c78a7a25 */ /* 0x000fe800078e008a */
[----:B------:R-:W-:Y:S01]  /*96a0*/  IMAD R0, R0, c[0x0][0x1f0], RZ ;  /* 0x00007c0000007a24 */ /* 0x000fe200078e02ff */
[----:B------:R-:W-:Y:S02]  /*96b0*/  IADD3 R135, P0, R138, UR18, RZ ;  /* 0x000000128a877c10 */ /* 0x000fe4000ff1e0ff */
[----:B------:R-:W-:Y:S01]  /*96c0*/  IADD3 R138, -R213, 0x10, RZ ;  /* 0x00000010d58a7810 */ /* 0x000fe20007ffe1ff */
[----:B------:R-:W-:Y:S03]  /*96d0*/  IMAD R0, R199, c[0x0][0x1f4], R0 ;  /* 0x00007d00c7007a24 */ /* 0x000fe600078e0200 */
[----:B------:R-:W-:Y:S02]  /*96e0*/  LOP3.LUT R138, R138, 0xf, RZ, 0xc0, !PT ;  /* 0x0000000f8a8a7812 */ /* 0x000fe400078ec0ff */
[----:B------:R-:W-:Y:S02]  /*96f0*/  IADD3.X R0, R139, UR8, R0, P0, !PT ;  /* 0x000000088b007c10 */ /* 0x000fe400087fe400 */
[C---:B------:R-:W-:Y:S04]  /*9700*/  LEA R136, P0, R135.reuse, c[0x0][0x1c8], 0x1 ;  /* 0x0000720087887a11 */ /* 0x040fe800078008ff */
[----:B------:R-:W-:Y:S01]  /*9710*/  LEA.HI.X R132, R135, c[0x0][0x1cc], R0, 0x1, P0 ;  /* 0x0000730087847a11 */ /* 0x000fe200000f0c00 */
[----:B------:R-:W-:Y:S04]  /*9720*/  SHFL.IDX PT, R137, R136, RZ, 0x181f ;  /* 0x00181fff88897589 */ /* 0x000fe800000e0000 */
        /* <DEDUP_REMOVED lines=23> */
.L_x_197:
[----:B------:R-:W-:Y:S01]  /*98a0*/  FMNMX.FTZ R0, R4, R3, !PT ;  /* 0x0000000304007209 */ /* 0x000fe20007810000 */
[----:B-1----:R-:W-:Y:S01]  /*98b0*/  LDSM.16.MT88.4 R144, [R189+0x100] ;  /* 0x00010000bd90783b */ /* 0x002fe20000004200 */
[----:B------:R-:W-:Y:S01]  /*98c0*/  FMNMX.FTZ R2, R6, R133, !PT ;  /* 0x0000008506027209 */ /* 0x000fe20007810000 */
[----:B------:R-:W-:Y:S01]  /*98d0*/  UISETP.GT.AND UP0, UPT, UR21, UR4, UPT ;  /* 0x000000041500728c */ /* 0x000fe2000bf04270 */
[----:B------:R-:W-:Y:S01]  /*98e0*/  FMNMX.FTZ R135, R5, R0, !PT ;  /* 0x0000000005877209 */ /* 0x000fe20007810000 */
[----:B------:R-:W-:Y:S01]  /*98f0*/  UIADD3 UR21, UR21, -0x1, URZ ;  /* 0xffffffff15157890 */ /* 0x000fe2000fffe03f */
        /* <DEDUP_REMOVED lines=30> */
[----:B------:R-:W-:Y:S02]  /*9ae0*/  PLOP3.LUT P0, PT, PT, PT, UP0, 0x80, 0x0 ;  /* 0x000000000000781c */ /* 0x000fe40003f0f008 */
[----:B------:R-:W-:Y:S02]  /*9af0*/  FMNMX.FTZ R136, R33, R0, !PT ;  /* 0x0000000021887209 */ /* 0x000fe40007810000 */
[----:B------:R-:W-:Y:S03]  /*9b00*/  FMNMX.FTZ R0, R34, R139, !PT ;  /* 0x0000008b22007209 */ /* 0x000fe60007810000 */
[----:B------:R-:W-:Y:S01]  /*9b10*/  SHFL.BFLY PT, R139, R136, 0x2, 0x1f ;  /* 0x0c401f00888b7f89 */ /* 0x000fe200000e0000 */
[----:B------:R-:W-:Y:S07]  /*9b20*/  FMNMX.FTZ R137, R35, R0, !PT ;  /* 0x0000000023897209 */ /* 0x000fee0007810000 */
[----:B------:R-:W1:Y:S02]  /*9b30*/  SHFL.BFLY PT, R0, R137, 0x2, 0x1f ;  /* 0x0c401f0089007f89 */ /* 0x000e6400000e0000 */
[----:B-1----:R-:W-:Y:S02]  /*9b40*/  FMNMX.FTZ R135, R137, R0, !PT ;  /* 0x0000000089877209 */ /* 0x002fe40007810000 */
[----:B------:R-:W-:Y:S04]  /*9b50*/  FMNMX.FTZ R141, R136, R139, !PT ;  /* 0x0000008b888d7209 */ /* 0x000fe80007810000 */
[----:B------:R-:W-:Y:S08]  /*9b60*/  LDSM.16.MT88.4 R136, [R195+0x100] ;  /* 0x00010000c388783b */ /* 0x000ff00000004200 */
[----:B------:R-:W1:Y:S08]  /*9b70*/  SHFL.BFLY PT, R2, R141, 0x1, 0x1f ;  /* 0x0c201f008d027f89 */ /* 0x000e7000000e0000 */
[----:B------:R-:W2:Y:S01]  /*9b80*/  SHFL.BFLY PT, R132, R135, 0x1, 0x1f ;  /* 0x0c201f0087847f89 */ /* 0x000ea200000e0000 */
[----:B-1----:R-:W-:Y:S07]  /*9b90*/  FMNMX.FTZ R0, R141, R2, !PT ;  /* 0x000000028d007209 */ /* 0x002fee0007810000 */
[----:B------:R-:W1:Y:S01]  /*9ba0*/  LDSM.16.MT88.4 R140, [R190+0x100] ;  /* 0x00010000be8c783b */ /* 0x000e620000004200 */
[C---:B------:R-:W-:Y:S02]  /*9bb0*/  FADD.FTZ R2, -R0.reuse, R3 ;  /* 0x0000000300027221 */ /* 0x040fe40000010100 */
[----:B------:R-:W-:Y:S01]  /*9bc0*/  FMUL.FTZ R163, R0, c[0x0][0x2d0] ;  /* 0x0000b40000a37a20 */ /* 0x000fe20000410000 */
[----:B--2---:R-:W-:Y:S01]  /*9bd0*/  FMNMX.FTZ R132, R135, R132, !PT ;  /* 0x0000008487847209 */ /* 0x004fe20007810000 */
[----:B------:R-:W-:Y:S02]  /*9be0*/  FMUL.FTZ R3, R2, c[0x0][0x2d0] ;  /* 0x0000b40002037a20 */ /* 0x000fe40000410000 */
[----:B------:R-:W-:Y:S02]  /*9bf0*/  FFMA.FTZ R162, R4, c[0x0][0x2d0], -R163 ;  /* 0x0000b40004a27a23 */ /* 0x000fe400000108a3 */
[C---:B------:R-:W-:Y:S02]  /*9c00*/  FADD.FTZ R2, -R132.reuse, R133 ;  /* 0x0000008584027221 */ /* 0x040fe40000010100 */
[----:B------:R-:W-:Y:S01]  /*9c10*/  FMUL.FTZ R161, R132, c[0x0][0x2d0] ;  /* 0x0000b40084a17a20 */ /* 0x000fe20000410000 */
[----:B------:R-:W2:Y:S01]  /*9c20*/  MUFU.EX2 R3, R3 ;  /* 0x0000000300037308 */ /* 0x000ea20000000800 */
[----:B------:R-:W-:Y:S02]  /*9c30*/  FMUL.FTZ R133, R2, c[0x0][0x2d0] ;  /* 0x0000b40002857a20 */ /* 0x000fe40000410000 */
[--C-:B------:R-:W-:Y:S02]  /*9c40*/  FFMA.FTZ R5, R5, c[0x0][0x2d0], -R163.reuse ;  /* 0x0000b40005057a23 */ /* 0x100fe400000108a3 */
[--C-:B------:R-:W-:Y:S02]  /*9c50*/  FFMA.FTZ R135, R8, c[0x0][0x2d0], -R163.reuse ;  /* 0x0000b40008877a23 */ /* 0x100fe400000108a3 */
[----:B------:R-:W-:Y:S02]  /*9c60*/  FFMA.FTZ R160, R9, c[0x0][0x2d0], -R163 ;  /* 0x0000b40009a07a23 */ /* 0x000fe400000108a3 */
[--C-:B------:R-:W-:Y:S01]  /*9c70*/  FFMA.FTZ R6, R6, c[0x0][0x2d0], -R161.reuse ;  /* 0x0000b40006067a23 */ /* 0x100fe200000108a1 */
[----:B------:R3:W4:Y:S01]  /*9c80*/  MUFU.EX2 R2, R133 ;  /* 0x0000008500027308 */ /* 0x0007220000000800 */
[--C-:B------:R-:W-:Y:S02]  /*9c90*/  FFMA.FTZ R7, R7, c[0x0][0x2d0], -R161.reuse ;  /* 0x0000b40007077a23 */ /* 0x100fe400000108a1 */
[----:B------:R-:W-:Y:S02]  /*9ca0*/  FFMA.FTZ R164, R11, c[0x0][0x2d0], -R161 ;  /* 0x0000b4000ba47a23 */ /* 0x000fe400000108a1 */
[--C-:B------:R-:W-:Y:S02]  /*9cb0*/  FFMA.FTZ R165, R12, c[0x0][0x2d0], -R163.reuse ;  /* 0x0000b4000ca57a23 */ /* 0x100fe400000108a3 */
[----:B------:R-:W-:Y:S02]  /*9cc0*/  FFMA.FTZ R166, R13, c[0x0][0x2d0], -R163 ;  /* 0x0000b4000da67a23 */ /* 0x000fe400000108a3 */
[--C-:B------:R-:W-:Y:S01]  /*9cd0*/  FFMA.FTZ R167, R14, c[0x0][0x2d0], -R161.reuse ;  /* 0x0000b4000ea77a23 */ /* 0x100fe200000108a1 */
[----:B------:R-:W-:Y:S01]  /*9ce0*/  MUFU.EX2 R162, R162 ;  /* 0x000000a200a27308 */ /* 0x000fe20000000800 */
[--C-:B------:R-:W-:Y:S02]  /*9cf0*/  FFMA.FTZ R168, R15, c[0x0][0x2d0], -R161.reuse ;  /* 0x0000b4000fa87a23 */ /* 0x100fe400000108a1 */
[----:B------:R-:W-:Y:S01]  /*9d00*/  LDSM.16.MT88.4 R12, [R188+0x4100] ;  /* 0x00410000bc0c783b */ /* 0x000fe20000004200 */
[C---:B--2---:R-:W-:Y:S02]  /*9d10*/  FMUL.FTZ R8, R3.reuse, R128 ;  /* 0x0000008003087220 */ /* 0x044fe40000410000 */
[C---:B------:R-:W-:Y:S02]  /*9d20*/  FMUL.FTZ R9, R3.reuse, R129 ;  /* 0x0000008103097220 */ /* 0x040fe40000410000 */
[C---:B------:R-:W-:Y:S02]  /*9d30*/  FMUL.FTZ R100, R3.reuse, R100 ;  /* 0x0000006403647220 */ /* 0x040fe40000410000 */
[----:B------:R-:W2:Y:S01]  /*9d40*/  MUFU.EX2 R5, R5 ;  /* 0x0000000500057308 */ /* 0x000ea20000000800 */
[C---:B------:R-:W-:Y:S02]  /*9d50*/  FMUL.FTZ R101, R3.reuse, R101 ;  /* 0x0000006503657220 */ /* 0x040fe40000410000 */
[C---:B------:R-:W-:Y:S02]  /*9d60*/  FMUL.FTZ R104, R3.reuse, R104 ;  /* 0x0000006803687220 */ /* 0x040fe40000410000 */
[----:B---3--:R-:W-:Y:S02]  /*9d70*/  FFMA.FTZ R133, R10, c[0x0][0x2d0], -R161 ;  /* 0x0000b4000a857a23 */ /* 0x008fe400000108a1 */
[C---:B----4-:R-:W-:Y:S02]  /*9d80*/  FMUL.FTZ R10, R2.reuse, R130 ;  /* 0x00000082020a7220 */ /* 0x050fe40000410000 */
[C---:B------:R-:W-:Y:S01]  /*9d90*/  FMUL.FTZ R11, R2.reuse, R131 ;  /* 0x00000083020b7220 */ /* 0x040fe20000410000 */
[----:B------:R-:W-:Y:S01]  /*9da0*/  MUFU.EX2 R135, R135 ;  /* 0x0000008700877308 */ /* 0x000fe20000000800 */
[C---:B------:R-:W-:Y:S02]  /*9db0*/  FMUL.FTZ R102, R2.reuse, R102 ;  /* 0x0000006602667220 */ /* 0x040fe40000410000 */
[C---:B------:R-:W-:Y:S02]  /*9dc0*/  FMUL.FTZ R103, R2.reuse, R103 ;  /* 0x0000006702677220 */ /* 0x040fe40000410000 */
[C---:B------:R-:W-:Y:S02]  /*9dd0*/  FMUL.FTZ R105, R3.reuse, R105 ;  /* 0x0000006903697220 */ /* 0x040fe40000410000 */
[C---:B------:R-:W-:Y:S02]  /*9de0*/  FMUL.FTZ R106, R2.reuse, R106 ;  /* 0x0000006a026a7220 */ /* 0x040fe40000410000 */
[C---:B------:R-:W-:Y:S01]  /*9df0*/  FMUL.FTZ R107, R2.reuse, R107 ;  /* 0x0000006b026b7220 */ /* 0x040fe20000410000 */
[----:B------:R-:W3:Y:S01]  /*9e00*/  MUFU.EX2 R160, R160 ;  /* 0x000000a000a07308 */ /* 0x000ee20000000800 */
[C---:B------:R-:W-:Y:S02]  /*9e10*/  FMUL.FTZ R108, R3.reuse, R108 ;  /* 0x0000006c036c7220 */ /* 0x040fe40000410000 */
[----:B------:R-:W-:Y:S01]  /*9e20*/  FMUL.FTZ R109, R3, R109 ;  /* 0x0000006d036d7220 */ /* 0x000fe20000410000 */
[----:B--2---:R-:W-:Y:S01]  /*9e30*/  F2FP.BF16.PACK_AB R128, R5, R162 ;  /* 0x000000a20580723e */ /* 0x004fe200000010ff */
[C---:B------:R-:W-:Y:S02]  /*9e40*/  FMUL.FTZ R110, R2.reuse, R110 ;  /* 0x0000006e026e7220 */ /* 0x040fe40000410000 */
[C---:B------:R-:W-:Y:S02]  /*9e50*/  FMUL.FTZ R111, R2.reuse, R111 ;  /* 0x0000006f026f7220 */ /* 0x040fe40000410000 */
[C---:B------:R-:W-:Y:S01]  /*9e60*/  FMUL.FTZ R112, R3.reuse, R112 ;  /* 0x0000007003707220 */ /* 0x040fe20000410000 */
[----:B------:R-:W-:Y:S01]  /*9e70*/  MUFU.EX2 R6, R6 ;  /* 0x0000000600067308 */ /* 0x000fe20000000800 */
[----:B------:R-:W-:Y:S02]  /*9e80*/  FMUL.FTZ R113, R3, R113 ;  /* 0x0000007103717220 */ /* 0x000fe40000410000 */
[C---:B------:R-:W-:Y:S02]  /*9e90*/  FMUL.FTZ R114, R2.reuse, R114 ;  /* 0x0000007202727220 */ /* 0x040fe40000410000 */
[----:B------:R-:W-:Y:S02]  /*9ea0*/  FMUL.FTZ R115, R2, R115 ;  /* 0x0000007302737220 */ /* 0x000fe40000410000 */
[--C-:B------:R-:W-:Y:S02]  /*9eb0*/  FFMA.FTZ R169, R16, c[0x0][0x2d0], -R163.reuse ;  /* 0x0000b40010a97a23 */ /* 0x100fe400000108a3 */
[----:B------:R-:W-:Y:S01]  /*9ec0*/  FFMA.FTZ R170, R17, c[0x0][0x2d0], -R163 ;  /* 0x0000b40011aa7a23 */ /* 0x000fe200000108a3 */
[----:B------:R-:W2:Y:S01]  /*9ed0*/  MUFU.EX2 R7, R7 ;  /* 0x0000000700077308 */ /* 0x000ea20000000800 */
[--C-:B------:R-:W-:Y:S02]  /*9ee0*/  FFMA.FTZ R171, R18, c[0x0][0x2d0], -R161.reuse ;  /* 0x0000b40012ab7a23 */ /* 0x100fe400000108a1 */
[----:B------:R-:W-:Y:S01]  /*9ef0*/  FFMA.FTZ R172, R19, c[0x0][0x2d0], -R161 ;  /* 0x0000b40013ac7a23 */ /* 0x000fe200000108a1 */
[----:B---3--:R-:W-:Y:S01]  /*9f00*/  F2FP.BF16.PACK_AB R130, R160, R135 ;  /* 0x00000087a082723e */ /* 0x008fe200000010ff */
[----:B------:R-:W-:Y:S01]  /*9f10*/  LDSM.16.MT88.4 R16, [R190+0x900] ;  /* 0x00090000be10783b */ /* 0x000fe20000004200 */
[--C-:B------:R-:W-:Y:S02]  /*9f20*/  FFMA.FTZ R173, R28, c[0x0][0x2d0], -R163.reuse ;  /* 0x0000b4001cad7a23 */ /* 0x100fe400000108a3 */
[----:B------:R-:W-:Y:S02]  /*9f30*/  FFMA.FTZ R174, R29, c[0x0][0x2d0], -R163 ;  /* 0x0000b4001dae7a23 */ /* 0x000fe400000108a3 */
[----:B------:R-:W-:Y:S01]  /*9f40*/  MUFU.EX2 R133, R133 ;  /* 0x0000008500857308 */ /* 0x000fe20000000800 */
[--C-:B------:R-:W-:Y:S02]  /*9f50*/  FFMA.FTZ R175, R30, c[0x0][0x2d0], -R161.reuse ;  /* 0x0000b4001eaf7a23 */ /* 0x100fe400000108a1 */
[----:B------:R-:W-:Y:S02]  /*9f60*/  FFMA.FTZ R220, R31, c[0x0][0x2d0], -R161 ;  /* 0x0000b4001fdc7a23 */ /* 0x000fe400000108a1 */
[----:B------:R-:W-:Y:S01]  /*9f70*/  LDSM.16.MT88.4 R28, [R189+0x1900] ;  /* 0x00190000bd1c783b */ /* 0x000fe20000004200 */
[----:B------:R-:W-:Y:S02]  /*9f80*/  FFMA.FTZ R221, R32, c[0x0][0x2d0], -R163 ;  /* 0x0000b40020dd7a23 */ /* 0x000fe400000108a3 */
[----:B------:R-:W-:Y:S02]  /*9f90*/  FFMA.FTZ R223, R34, c[0x0][0x2d0], -R161 ;  /* 0x0000b40022df7a23 */ /* 0x000fe400000108a1 */
        /* <DEDUP_REMOVED lines=8> */
[C---:B------:R-:W-:Y:S02]  /*a020*/  FMUL.FTZ R121, R3.reuse, R121 ;  /* 0x0000007903797220 */ /* 0x040fe40000410000 */
[C---:B------:R-:W-:Y:S02]  /*a030*/  FMUL.FTZ R122, R2.reuse, R122 ;  /* 0x0000007a027a7220 */ /* 0x040fe40000410000 */
[C---:B------:R-:W-:Y:S02]  /*a040*/  FMUL.FTZ R123, R2.reuse, R123 ;  /* 0x0000007b027b7220 */ /* 0x040fe40000410000 */
[C---:B------:R-:W-:Y:S02]  /*a050*/  FMUL.FTZ R124, R3.reuse, R124 ;  /* 0x0000007c037c7220 */ /* 0x040fe40000410000 */
[C---:B------:R-:W-:Y:S01]  /*a060*/  FMUL.FTZ R125, R3.reuse, R125 ;  /* 0x0000007d037d7220 */ /* 0x040fe20000410000 */
[----:B------:R-:W2:Y:S01]  /*a070*/  MUFU.EX2 R166, R166 ;  /* 0x000000a600a67308 */ /* 0x000ea20000000800 */
[C---:B------:R-:W-:Y:S02]  /*a080*/  FMUL.FTZ R126, R2.reuse, R126 ;  /* 0x0000007e027e7220 */ /* 0x040fe40000410000 */
[----:B------:R-:W-:Y:S01]  /*a090*/  FMUL.FTZ R127, R2, R127 ;  /* 0x0000007f027f7220 */ /* 0x000fe20000410000 */
[----:B---3--:R-:W-:Y:S01]  /*a0a0*/  F2FP.BF16.PACK_AB R131, R164, R133 ;  /* 0x00000085a483723e */ /* 0x008fe200000010ff */
[C---:B------:R-:W-:Y:S02]  /*a0b0*/  FMUL.FTZ R36, R3.reuse, R36 ;  /* 0x0000002403247220 */ /* 0x040fe40000410000 */
[C---:B------:R-:W-:Y:S02]  /*a0c0*/  FMUL.FTZ R37, R3.reuse, R37 ;  /* 0x0000002503257220 */ /* 0x040fe40000410000 */
[C---:B------:R-:W-:Y:S01]  /*a0d0*/  FMUL.FTZ R38, R2.reuse, R38 ;  /* 0x0000002602267220 */ /* 0x040fe20000410000 */
[----:B------:R-:W-:Y:S01]  /*a0e0*/  MUFU.EX2 R167, R167 ;  /* 0x000000a700a77308 */ /* 0x000fe20000000800 */
[C---:B------:R-:W-:Y:S05]  /*a0f0*/  HMMA.16816.F32.BF16 R8, R128.reuse, R136, R8 ;  /* 0x000000888008723c */ /* 0x040fea0000041808 */
[C---:B------:R-:W-:Y:S02]  /*a100*/  FMUL.FTZ R39, R2.reuse, R39 ;  /* 0x0000002702277220 */ /* 0x040fe40000410000 */
[C---:B------:R-:W-:Y:S01]  /*a110*/  FMUL.FTZ R40, R3.reuse, R40 ;  /* 0x0000002803287220 */ /* 0x040fe20000410000 */
[C---:B------:R-:W-:Y:S01]  /*a120*/  HMMA.16816.F32.BF16 R100, R128.reuse, R138, R100 ;  /* 0x0000008a8064723c */ /* 0x040fe20000041864 */
[----:B------:R-:W3:Y:S01]  /*a130*/  LDSM.16.MT88.4 R136, [R188+0x100] ;  /* 0x00010000bc88783b */ /* 0x000ee20000004200 */
[----:B------:R-:W4:Y:S02]  /*a140*/  MUFU.EX2 R168, R168 ;  /* 0x000000a800a87308 */ /* 0x000f240000000800 */
[C---:B------:R-:W-:Y:S02]  /*a150*/  FMUL.FTZ R41, R3.reuse, R41 ;  /* 0x0000002903297220 */ /* 0x040fe40000410000 */
[C---:B------:R-:W-:Y:S02]  /*a160*/  FMUL.FTZ R42, R2.reuse, R42 ;  /* 0x0000002a022a7220 */ /* 0x040fe40000410000 */
[C---:B-1----:R-:W-:Y:S04]  /*a170*/  HMMA.16816.F32.BF16 R104, R128.reuse, R140, R104 ;  /* 0x0000008c8068723c */ /* 0x042fe80000041868 */
[C---:B------:R-:W-:Y:S01]  /*a180*/  FMUL.FTZ R43, R2.reuse, R43 ;  /* 0x0000002b022b7220 */ /* 0x040fe20000410000 */
[----:B------:R-:W-:Y:S01]  /*a190*/  MUFU.EX2 R169, R169 ;  /* 0x000000a900a97308 */ /* 0x000fe20000000800 */
[C---:B------:R-:W-:Y:S02]  /*a1a0*/  FMUL.FTZ R44, R3.reuse, R44 ;  /* 0x0000002c032c7220 */ /* 0x040fe40000410000 */
[C---:B------:R-:W-:Y:S01]  /*a1b0*/  HMMA.16816.F32.BF16 R108, R128.reuse, R142, R108 ;  /* 0x0000008e806c723c */ /* 0x040fe2000004186c */
[----:B------:R-:W1:Y:S03]  /*a1c0*/  LDSM.16.MT88.4 R140, [R195+0x2100] ;  /* 0x00210000c38c783b */ /* 0x000e660000004200 */
[C---:B------:R-:W-:Y:S02]  /*a1d0*/  FMUL.FTZ R45, R3.reuse, R45 ;  /* 0x0000002d032d7220 */ /* 0x040fe40000410000 */
[C---:B------:R-:W-:Y:S01]  /*a1e0*/  FMUL.FTZ R46, R2.reuse, R46 ;  /* 0x0000002e022e7220 */ /* 0x040fe20000410000 */
[----:B------:R-:W5:Y:S01]  /*a1f0*/  MUFU.EX2 R170, R170 ;  /* 0x000000aa00aa7308 */ /* 0x000f620000000800 */
[C---:B------:R-:W-:Y:S04]  /*a200*/  HMMA.16816.F32.BF16 R112, R128.reuse, R144, R112 ;  /* 0x000000908070723c */ /* 0x040fe80000041870 */
[C---:B------:R-:W-:Y:S02]  /*a210*/  FMUL.FTZ R47, R2.reuse, R47 ;  /* 0x0000002f022f7220 */ /* 0x040fe40000410000 */
[C---:B------:R-:W-:Y:S02]  /*a220*/  FMUL.FTZ R48, R3.reuse, R48 ;  /* 0x0000003003307220 */ /* 0x040fe40000410000 */
[C---:B------:R-:W-:Y:S01]  /*a230*/  HMMA.16816.F32.BF16 R116, R128.reuse, R146, R116 ;  /* 0x000000928074723c */ /* 0x040fe20000041874 */
[----:B------:R-:W2:Y:S01]  /*a240*/  LDSM.16.MT88.4 R144, [R190+0x2100] ;  /* 0x00210000be90783b */ /* 0x000ea20000004200 */
[----:B------:R-:W-:Y:S02]  /*a250*/  MUFU.EX2 R171, R171 ;  /* 0x000000ab00ab7308 */ /* 0x000fe40000000800 */
[C---:B------:R-:W-:Y:S02]  /*a260*/  FMUL.FTZ R49, R3.reuse, R49 ;  /* 0x0000003103317220 */ /* 0x040fe40000410000 */
[C---:B------:R-:W-:Y:S02]  /*a270*/  FMUL.FTZ R50, R2.reuse, R50 ;  /* 0x0000003202327220 */ /* 0x040fe40000410000 */
[C---:B------:R-:W-:Y:S01]  /*a280*/  FMUL.FTZ R51, R2.reuse, R51 ;  /* 0x0000003302337220 */ /* 0x040fe20000410000 */
[C---:B---3--:R-:W-:Y:S03]  /*a290*/  HMMA.16816.F32.BF16 R120, R128.reuse, R136, R120 ;  /* 0x000000888078723c */ /* 0x048fe60000041878 */
[C---:B------:R-:W-:Y:S01]  /*a2a0*/  FMUL.FTZ R52, R3.reuse, R52 ;  /* 0x0000003403347220 */ /* 0x040fe20000410000 */
[----:B------:R-:W3:Y:S01]  /*a2b0*/  MUFU.EX2 R172, R172 ;  /* 0x000000ac00ac7308 */ /* 0x000ee20000000800 */
[C---:B------:R-:W-:Y:S02]  /*a2c0*/  FMUL.FTZ R53, R3.reuse, R53 ;  /* 0x0000003503357220 */ /* 0x040fe40000410000 */
[C---:B------:R-:W-:Y:S01]  /*a2d0*/  FMUL.FTZ R54, R2.reuse, R54 ;  /* 0x0000003602367220 */ /* 0x040fe20000410000 */
[C---:B------:R-:W-:Y:S01]  /*a2e0*/  HMMA.16816.F32.BF16 R124, R128.reuse, R138, R124 ;  /* 0x0000008a807c723c */ /* 0x040fe2000004187c */
[----:B------:R-:W3:Y:S03]  /*a2f0*/  LDSM.16.MT88.4 R136, [R189+0x2100] ;  /* 0x00210000bd88783b */ /* 0x000ee60000004200 */
[C---:B------:R-:W-:Y:S02]  /*a300*/  FMUL.FTZ R55, R2.reuse, R55 ;  /* 0x0000003702377220 */ /* 0x040fe40000410000 */
[C---:B------:R-:W-:Y:S01]  /*a310*/  FMUL.FTZ R56, R3.reuse, R56 ;  /* 0x0000003803387220 */ /* 0x040fe20000410000 */
[----:B------:R-:W-:Y:S01]  /*a320*/  MUFU.EX2 R173, R173 ;  /* 0x000000ad00ad7308 */ /* 0x000fe20000000800 */
[C---:B-1----:R-:W-:Y:S04]  /*a330*/  HMMA.16816.F32.BF16 R36, R128.reuse, R140, R36 ;  /* 0x0000008c8024723c */ /* 0x042fe80000041824 */
[C---:B------:R-:W-:Y:S02]  /*a340*/  FMUL.FTZ R57, R3.reuse, R57 ;  /* 0x0000003903397220 */ /* 0x040fe40000410000 */
[C---:B------:R-:W-:Y:S02]  /*a350*/  FMUL.FTZ R58, R2.reuse, R58 ;  /* 0x0000003a023a7220 */ /* 0x040fe40000410000 */
[C---:B------:R-:W-:Y:S01]  /*a360*/  HMMA.16816.F32.BF16 R40, R128.reuse, R142, R40 ;  /* 0x0000008e8028723c */ /* 0x040fe20000041828 */
[----:B------:R-:W1:Y:S01]  /*a370*/  LDSM.16.MT88.4 R140, [R188+0x2100] ;  /* 0x00210000bc8c783b */ /* 0x000e620000004200 */
[----:B------:R-:W-:Y:S02]  /*a380*/  MUFU.EX2 R174, R174 ;  /* 0x000000ae00ae7308 */ /* 0x000fe40000000800 */
[C---:B------:R-:W-:Y:S02]  /*a390*/  FMUL.FTZ R59, R2.reuse, R59 ;  /* 0x0000003b023b7220 */ /* 0x040fe40000410000 */
[C---:B------:R-:W-:Y:S02]  /*a3a0*/  FMUL.FTZ R60, R3.reuse, R60 ;  /* 0x0000003c033c7220 */ /* 0x040fe40000410000 */
[C---:B--2---:R-:W-:Y:S04]  /*a3b0*/  HMMA.16816.F32.BF16 R44, R128.reuse, R144, R44 ;  /* 0x00000090802c723c */ /* 0x044fe8000004182c */
[C---:B------:R-:W-:Y:S01]  /*a3c0*/  FMUL.FTZ R61, R3.reuse, R61 ;  /* 0x0000003d033d7220 */ /* 0x040fe20000410000 */
[----:B------:R-:W-:Y:S01]  /*a3d0*/  MUFU.EX2 R175, R175 ;  /* 0x000000af00af7308 */ /* 0x000fe20000000800 */
[C---:B------:R-:W-:Y:S02]  /*a3e0*/  FMUL.FTZ R62, R2.reuse, R62 ;  /* 0x0000003e023e7220 */ /* 0x040fe40000410000 */
[C---:B------:R-:W-:Y:S01]  /*a3f0*/  HMMA.16816.F32.BF16 R48, R128.reuse, R146, R48 ;  /* 0x000000928030723c */ /* 0x040fe20000041830 */
[----:B------:R-:W2:Y:S03]  /*a400*/  LDSM.16.MT88.4 R144, [R195+0x4100] ;  /* 0x00410000c390783b */ /* 0x000ea60000004200 */
[C---:B------:R-:W-:Y:S02]  /*a410*/  FMUL.FTZ R63, R2.reuse, R63 ;  /* 0x0000003f023f7220 */ /* 0x040fe40000410000 */
[C---:B------:R-:W-:Y:S01]  /*a420*/  FMUL.FTZ R64, R3.reuse, R64 ;  /* 0x0000004003407220 */ /* 0x040fe20000410000 */
[----:B------:R-:W-:Y:S01]  /*a430*/  MUFU.EX2 R220, R220 ;  /* 0x000000dc00dc7308 */ /* 0x000fe20000000800 */
[C---:B------:R-:W-:Y:S01]  /*a440*/  FMUL.FTZ R65, R3.reuse, R65 ;  /* 0x0000004103417220 */ /* 0x040fe20000410000 */
[C---:B---3--:R-:W-:Y:S03]  /*a450*/  HMMA.16816.F32.BF16 R52, R128.reuse, R136, R52 ;  /* 0x000000888034723c */ /* 0x048fe60000041834 */
[C---:B------:R-:W-:Y:S02]  /*a460*/  FMUL.FTZ R66, R2.reuse, R66 ;  /* 0x0000004202427220 */ /* 0x040fe40000410000 */
[C---:B------:R-:W-:Y:S02]  /*a470*/  FMUL.FTZ R67, R2.reuse, R67 ;  /* 0x0000004302437220 */ /* 0x040fe40000410000 */
[C---:B------:R-:W-:Y:S01]  /*a480*/  FMUL.FTZ R68, R3.reuse, R68 ;  /* 0x0000004403447220 */ /* 0x040fe20000410000 */
[C---:B------:R-:W-:Y:S01]  /*a490*/  HMMA.16816.F32.BF16 R56, R128.reuse, R138, R56 ;  /* 0x0000008a8038723c */ /* 0x040fe20000041838 */
[----:B------:R-:W3:Y:S01]  /*a4a0*/  LDSM.16.MT88.4 R136, [R190+0x4100] ;  /* 0x00410000be88783b */ /* 0x000ee20000004200 */
[----:B------:R-:W-:Y:S02]  /*a4b0*/  MUFU.EX2 R221, R221 ;  /* 0x000000dd00dd7308 */ /* 0x000fe40000000800 */
        /* <DEDUP_REMOVED lines=9> */
[C---:B------:R-:W-:Y:S02]  /*a550*/  FMUL.FTZ R74, R2.reuse, R74 ;  /* 0x0000004a024a7220 */ /* 0x040fe40000410000 */
[C---:B--2---:R-:W-:Y:S04]  /*a560*/  HMMA.16816.F32.BF16 R68, R128.reuse, R144, R68 ;  /* 0x000000908044723c */ /* 0x044fe80000041844 */
[C---:B------:R-:W-:Y:S02]  /*a570*/  FMUL.FTZ R75, R2.reuse, R75 ;  /* 0x0000004b024b7220 */ /* 0x040fe40000410000 */
[C---:B------:R-:W-:Y:S02]  /*a580*/  FMUL.FTZ R76, R3.reuse, R76 ;  /* 0x0000004c034c7220 */ /* 0x040fe40000410000 */
[C---:B------:R-:W-:Y:S03]  /*a590*/  FMUL.FTZ R77, R3.reuse, R77 ;  /* 0x0000004d034d7220 */ /* 0x040fe60000410000 */
[C---:B------:R-:W-:Y:S01]  /*a5a0*/  HMMA.16816.F32.BF16 R72, R128.reuse, R146, R72 ;  /* 0x000000928048723c */ /* 0x040fe20000041848 */
[----:B------:R-:W-:Y:S02]  /*a5b0*/  LDSM.16.MT88.4 R144, [R188+0x900] ;  /* 0x00090000bc90783b */ /* 0x000fe40000004200 */
[C---:B------:R-:W-:Y:S02]  /*a5c0*/  FMUL.FTZ R78, R2.reuse, R78 ;  /* 0x0000004e024e7220 */ /* 0x040fe40000410000 */
[C---:B------:R-:W-:Y:S02]  /*a5d0*/  FMUL.FTZ R79, R2.reuse, R79 ;  /* 0x0000004f024f7220 */ /* 0x040fe40000410000 */
[C---:B------:R-:W-:Y:S02]  /*a5e0*/  FMUL.FTZ R80, R3.reuse, R80 ;  /* 0x0000005003507220 */ /* 0x040fe40000410000 */
[C---:B------:R-:W-:Y:S03]  /*a5f0*/  FMUL.FTZ R81, R3.reuse, R81 ;  /* 0x0000005103517220 */ /* 0x040fe60000410000 */
[C---:B---3--:R-:W-:Y:S03]  /*a600*/  HMMA.16816.F32.BF16 R76, R128.reuse, R136, R76 ;  /* 0x00000088804c723c */ /* 0x048fe6000004184c */
[C---:B------:R-:W-:Y:S02]  /*a610*/  FMUL.FTZ R82, R2.reuse, R82 ;  /* 0x0000005202527220 */ /* 0x040fe40000410000 */
[C---:B------:R-:W-:Y:S02]  /*a620*/  FMUL.FTZ R83, R2.reuse, R83 ;  /* 0x0000005302537220 */ /* 0x040fe40000410000 */
[C---:B------:R-:W-:Y:S02]  /*a630*/  FMUL.FTZ R84, R3.reuse, R84 ;  /* 0x0000005403547220 */ /* 0x040fe40000410000 */
[C---:B------:R-:W-:Y:S03]  /*a640*/  FMUL.FTZ R85, R3.reuse, R85 ;  /* 0x0000005503557220 */ /* 0x040fe60000410000 */
[C---:B------:R-:W-:Y:S01]  /*a650*/  HMMA.16816.F32.BF16 R80, R128.reuse, R138, R80 ;  /* 0x0000008a8050723c */ /* 0x040fe20000041850 */
[----:B------:R-:W2:Y:S02]  /*a660*/  LDSM.16.MT88.4 R136, [R195+0x900] ;  /* 0x00090000c388783b */ /* 0x000ea40000004200 */
[C---:B------:R-:W-:Y:S02]  /*a670*/  FMUL.FTZ R86, R2.reuse, R86 ;  /* 0x0000005602567220 */ /* 0x040fe40000410000 */
[C---:B------:R-:W-:Y:S02]  /*a680*/  FMUL.FTZ R87, R2.reuse, R87 ;  /* 0x0000005702577220 */ /* 0x040fe40000410000 */
[C---:B------:R-:W-:Y:S02]  /*a690*/  FMUL.FTZ R88, R3.reuse, R88 ;  /* 0x0000005803587220 */ /* 0x040fe40000410000 */
[C---:B------:R-:W-:Y:S03]  /*a6a0*/  FMUL.FTZ R89, R3.reuse, R89 ;  /* 0x0000005903597220 */ /* 0x040fe60000410000 */
[C---:B-1----:R-:W-:Y:S03]  /*a6b0*/  HMMA.16816.F32.BF16 R84, R128.reuse, R140, R84 ;  /* 0x0000008c8054723c */ /* 0x042fe60000041854 */
[C---:B------:R-:W-:Y:S02]  /*a6c0*/  FMUL.FTZ R90, R2.reuse, R90 ;  /* 0x0000005a025a7220 */ /* 0x040fe40000410000 */
[C---:B------:R-:W-:Y:S02]  /*a6d0*/  FMUL.FTZ R91, R2.reuse, R91 ;  /* 0x0000005b025b7220 */ /* 0x040fe40000410000 */
[C---:B------:R-:W-:Y:S02]  /*a6e0*/  FMUL.FTZ R92, R3.reuse, R92 ;  /* 0x0000005c035c7220 */ /* 0x040fe40000410000 */
[C---:B------:R-:W-:Y:S03]  /*a6f0*/  FMUL.FTZ R93, R3.reuse, R93 ;  /* 0x0000005d035d7220 */ /* 0x040fe60000410000 */
[C---:B------:R-:W-:Y:S01]  /*a700*/  HMMA.16816.F32.BF16 R88, R128.reuse, R142, R88 ;  /* 0x0000008e8058723c */ /* 0x040fe20000041858 */
[----:B------:R-:W1:Y:S02]  /*a710*/  LDSM.16.MT88.4 R140, [R189+0x900] ;  /* 0x00090000bd8c783b */ /* 0x000e640000004200 */
[C---:B------:R-:W-:Y:S02]  /*a720*/  FMUL.FTZ R94, R2.reuse, R94 ;  /* 0x0000005e025e7220 */ /* 0x040fe40000410000 */
[C---:B------:R-:W-:Y:S02]  /*a730*/  FMUL.FTZ R95, R2.reuse, R95 ;  /* 0x0000005f025f7220 */ /* 0x040fe40000410000 */
[C---:B------:R-:W-:Y:S02]  /*a740*/  FMUL.FTZ R96, R3.reuse, R96 ;  /* 0x0000006003607220 */ /* 0x040fe40000410000 */
[C---:B------:R-:W-:Y:S03]  /*a750*/  FMUL.FTZ R97, R3.reuse, R97 ;  /* 0x0000006103617220 */ /* 0x040fe60000410000 */
[C---:B------:R-:W-:Y:S03]  /*a760*/  HMMA.16816.F32.BF16 R92, R128.reuse, R12, R92 ;  /* 0x0000000c805c723c */ /* 0x040fe6000004185c */
[C---:B------:R-:W-:Y:S02]  /*a770*/  FMUL.FTZ R98, R2.reuse, R98 ;  /* 0x0000006202627220 */ /* 0x040fe40000410000 */
[----:B------:R-:W-:Y:S02]  /*a780*/  FMUL.FTZ R99, R2, R99 ;  /* 0x0000006302637220 */ /* 0x000fe40000410000 */
[----:B------:R-:W-:Y:S01]  /*a790*/  F2FP.BF16.PACK_AB R12, R166, R165 ;  /* 0x000000a5a60c723e */ /* 0x000fe200000010ff */
[----:B------:R-:W-:Y:S01]  /*a7a0*/  FFMA.FTZ R162, R3, R206, R162 ;  /* 0x000000ce03a27223 */ /* 0x000fe200000100a2 */
[----:B----4-:R-:W-:Y:S03]  /*a7b0*/  F2FP.BF16.PACK_AB R13, R168, R167 ;  /* 0x000000a7a80d723e */ /* 0x010fe600000010ff */
[----:B------:R-:W-:Y:S01]  /*a7c0*/  HMMA.16816.F32.BF16 R96, R128, R14, R96 ;  /* 0x0000000e8060723c */ /* 0x000fe20000041860 */
[----:B------:R-:W3:Y:S02]  /*a7d0*/  LDSM.16.MT88.4 R128, [R188+0x2900] ;  /* 0x00290000bc80783b */ /* 0x000ee40000004200 */
[----:B------:R-:W-:Y:S01]  /*a7e0*/  MOV R3, R0 ;  /* 0x0000000000037202 */ /* 0x000fe20000000f00 */
[----:B------:R-:W-:Y:S02]  /*a7f0*/  FFMA.FTZ R6, R2, R207, R6 ;  /* 0x000000cf02067223 */ /* 0x000fe40000010006 */
[----:B------:R-:W-:Y:S01]  /*a800*/  FADD.FTZ R162, R5, R162 ;  /* 0x000000a205a27221 */ /* 0x000fe20000010000 */
[----:B-----5:R-:W-:Y:S01]  /*a810*/  F2FP.BF16.PACK_AB R14, R170, R169 ;  /* 0x000000a9aa0e723e */ /* 0x020fe200000010ff */
[----:B------:R-:W-:Y:S01]  /*a820*/  FADD.FTZ R6, R7, R6 ;  /* 0x0000000607067221 */ /* 0x000fe20000010000 */
[----:B------:R-:W-:Y:S03]  /*a830*/  F2FP.BF16.PACK_AB R15, R172, R171 ;  /* 0x000000abac0f723e */ /* 0x000fe600000010ff */
[----:B------:R-:W-:Y:S02]  /*a840*/  FADD.FTZ R135, R135, R162 ;  /* 0x000000a287877221 */ /* 0x000fe40000010000 */
[----:B------:R-:W-:Y:S02]  /*a850*/  FADD.FTZ R133, R133, R6 ;  /* 0x0000000685857221 */ /* 0x000fe40000010000 */
[C---:B--2---:R-:W-:Y:S05]  /*a860*/  HMMA.16816.F32.BF16 R8, R12.reuse, R136, R8 ;  /* 0x000000880c08723c */ /* 0x044fea0000041808 */
[----:B------:R-:W-:Y:S02]  /*a870*/  FADD.FTZ R160, R160, R135 ;  /* 0x00000087a0a07221 */ /* 0x000fe40000010000 */
[----:B------:R-:W-:Y:S01]  /*a880*/  FADD.FTZ R164, R164, R133 ;  /* 0x00000085a4a47221 */ /* 0x000fe20000010000 */
[C---:B------:R-:W-:Y:S01]  /*a890*/  HMMA.16816.F32.BF16 R100, R12.reuse, R138, R100 ;  /* 0x0000008a0c64723c */ /* 0x040fe20000041864 */
[----:B------:R-:W-:Y:S03]  /*a8a0*/  LDSM.16.MT88.4 R136, [R190+0x4900] ;  /* 0x00490000be88783b */ /* 0x000fe60000004200 */
[----:B------:R-:W-:Y:S01]  /*a8b0*/  MOV R133, R132 ;  /* 0x0000008400857202 */ /* 0x000fe20000000f00 */
[----:B------:R-:W-:Y:S02]  /*a8c0*/  FADD.FTZ R165, R165, R160 ;  /* 0x000000a0a5a57221 */ /* 0x000fe40000010000 */
[----:B------:R-:W-:Y:S01]  /*a8d0*/  FADD.FTZ R167, R167, R164 ;  /* 0x000000a4a7a77221 */ /* 0x000fe20000010000 */
[C---:B------:R-:W-:Y:S04]  /*a8e0*/  HMMA.16816.F32.BF16 R104, R12.reuse, R16, R104 ;  /* 0x000000100c68723c */ /* 0x040fe80000041868 */
[----:B------:R-:W-:Y:S02]  /*a8f0*/  FADD.FTZ R166, R166, R165 ;  /* 0x000000a5a6a67221 */ /* 0x000fe40000010000 */
[----:B------:R-:W-:Y:S02]  /*a900*/  FADD.FTZ R168, R168, R167 ;  /* 0x000000a7a8a87221 */ /* 0x000fe40000010000 */
[C---:B------:R-:W-:Y:S01]  /*a910*/  HMMA.16816.F32.BF16 R108, R12.reuse, R18, R108 ;  /* 0x000000120c6c723c */ /* 0x040fe2000004186c */
[----:B------:R-:W2:Y:S03]  /*a920*/  LDSM.16.MT88.4 R16, [R195+0x4900] ;  /* 0x00490000c310783b */ /* 0x000ea60000004200 */
[----:B------:R-:W-:Y:S02]  /*a930*/  FADD.FTZ R169, R169, R166 ;  /* 0x000000a6a9a97221 */ /* 0x000fe40000010000 */
[----:B------:R-:W-:Y:S02]  /*a940*/  FADD.FTZ R5, R171, R168 ;  /* 0x000000a8ab057221 */ /* 0x000fe40000010000 */
[C---:B-1----:R-:W-:Y:S04]  /*a950*/  HMMA.16816.F32.BF16 R112, R12.reuse, R140, R112 ;  /* 0x0000008c0c70723c */ /* 0x042fe80000041870 */
[----:B------:R-:W-:Y:S02]  /*a960*/  FADD.FTZ R169, R170, R169 ;  /* 0x000000a9aaa97221 */ /* 0x000fe40000010000 */
[----:B------:R-:W-:Y:S02]  /*a970*/  FADD.FTZ R5, R172, R5 ;  /* 0x00000005ac057221 */ /* 0x000fe40000010000 */
[C---:B------:R-:W-:Y:S01]  /*a980*/  HMMA.16816.F32.BF16 R116, R12.reuse, R142, R116 ;  /* 0x0000008e0c74723c */ /* 0x040fe20000041874 */
[----:B------:R-:W1:Y:S07]  /*a990*/  LDSM.16.MT88.4 R140, [R189+0x4900] ;  /* 0x00490000bd8c783b */ /* 0x000e6e0000004200 */
[C---:B------:R-:W-:Y:S08]  /*a9a0*/  HMMA.16816.F32.BF16 R120, R12.reuse, R144, R120 ;  /* 0x000000900c78723c */ /* 0x040ff00000041878 */
[C---:B------:R-:W-:Y:S01]  /*a9b0*/  HMMA.16816.F32.BF16 R124, R12.reuse, R146, R124 ;  /* 0x000000920c7c723c */ /* 0x040fe2000004187c */
[----:B------:R-:W-:Y:S07]  /*a9c0*/  LDSM.16.MT88.4 R144, [R190+0x3100] ;  /* 0x00310000be90783b */ /* 0x000fee0000004200 */
[C---:B------:R-:W-:Y:S08]  /*a9d0*/  HMMA.16816.F32.BF16 R36, R12.reuse, R148, R36 ;  /* 0x000000940c24723c */ /* 0x040ff00000041824 */
[C---:B------:R-:W-:Y:S01]  /*a9e0*/  HMMA.16816.F32.BF16 R40, R12.reuse, R150, R40 ;  /* 0x000000960c28723c */ /* 0x040fe20000041828 */
[----:B------:R-:W-:Y:S07]  /*a9f0*/  LDSM.16.MT88.4 R148, [R189+0x3100] ;  /* 0x00310000bd94783b */ /* 0x000fee0000004200 */
[C---:B------:R-:W-:Y:S07]  /*aa00*/  HMMA.16816.F32.BF16 R44, R12.reuse, R152, R44 ;  /* 0x000000980c2c723c */ /* 0x040fee000004182c */
[--C-:B------:R-:W-:Y:S01]  /*aa10*/  FFMA.FTZ R152, R20, c[0x0][0x2d0], -R163.reuse ;  /* 0x0000b40014987a23 */ /* 0x100fe200000108a3 */
[C---:B------:R-:W-:Y:S04]  /*aa20*/  HMMA.16816.F32.BF16 R48, R12.reuse, R154, R48 ;  /* 0x0000009a0c30723c */ /* 0x040fe80000041830 */
[----:B------:R-:W-:Y:S01]  /*aa30*/  FFMA.FTZ R153, R21, c[0x0][0x2d0], -R163 ;  /* 0x0000b40015997a23 */ /* 0x000fe200000108a3 */
[----:B------:R-:W-:Y:S02]  /*aa40*/  MUFU.EX2 R152, R152 ;  /* 0x0000009800987308 */ /* 0x000fe40000000800 */
[--C-:B------:R-:W-:Y:S01]  /*aa50*/  FFMA.FTZ R154, R22, c[0x0][0x2d0], -R161.reuse ;  /* 0x0000b400169a7a23 */ /* 0x100fe200000108a1 */
[C---:B------:R-:W-:Y:S04]  /*aa60*/  HMMA.16816.F32.BF16 R52, R12.reuse, R156, R52 ;  /* 0x0000009c0c34723c */ /* 0x040fe80000041834 */
[----:B------:R-:W-:Y:S02]  /*aa70*/  FFMA.FTZ R155, R23, c[0x0][0x2d0], -R161 ;  /* 0x0000b400179b7a23 */ /* 0x000fe400000108a1 */
[----:B------:R-:W4:Y:S01]  /*aa80*/  LDSM.16.MT88.4 R20, [R188+0x4900] ;  /* 0x00490000bc14783b */ /* 0x000f220000004200 */
[--C-:B------:R-:W-:Y:S01]  /*aa90*/  FFMA.FTZ R156, R24, c[0x0][0x2d0], -R163.reuse ;  /* 0x0000b400189c7a23 */ /* 0x100fe200000108a3 */
[C---:B------:R-:W-:Y:S01]  /*aaa0*/  HMMA.16816.F32.BF16 R56, R12.reuse, R158, R56 ;  /* 0x0000009e0c38723c */ /* 0x040fe20000041838 */
[----:B------:R-:W5:Y:S03]  /*aab0*/  MUFU.EX2 R153, R153 ;  /* 0x0000009900997308 */ /* 0x000f660000000800 */
[--C-:B------:R-:W-:Y:S02]  /*aac0*/  FFMA.FTZ R157, R25, c[0x0][0x2d0], -R163.reuse ;  /* 0x0000b400199d7a23 */ /* 0x100fe400000108a3 */
[----:B------:R-:W-:Y:S02]  /*aad0*/  FFMA.FTZ R163, R33, c[0x0][0x2d0], -R163 ;  /* 0x0000b40021a37a23 */ /* 0x000fe400000108a3 */
[C---:B---3--:R-:W-:Y:S03]  /*aae0*/  HMMA.16816.F32.BF16 R60, R12.reuse, R128, R60 ;  /* 0x000000800c3c723c */ /* 0x048fe6000004183c */
[----:B------:R-:W-:Y:S01]  /*aaf0*/  MUFU.EX2 R154, R154 ;  /* 0x0000009a009a7308 */ /* 0x000fe20000000800 */
[--C-:B------:R-:W-:Y:S02]  /*ab00*/  FFMA.FTZ R158, R26, c[0x0][0x2d0], -R161.reuse ;  /* 0x0000b4001a9e7a23 */ /* 0x100fe400000108a1 */
[--C-:B------:R-:W-:Y:S02]  /*ab10*/  FFMA.FTZ R159, R27, c[0x0][0x2d0], -R161.reuse ;  /* 0x0000b4001b9f7a23 */ /* 0x100fe400000108a1 */
[C---:B------:R-:W-:Y:S01]  /*ab20*/  HMMA.16816.F32.BF16 R64, R12.reuse, R130, R64 ;  /* 0x000000820c40723c */ /* 0x040fe20000041840 */
[----:B------:R-:W-:Y:S03]  /*ab30*/  LDSM.16.MT88.4 R128, [R190+0x1100] ;  /* 0x00110000be80783b */ /* 0x000fe60000004200 */
[----:B------:R-:W-:Y:S01]  /*ab40*/  FFMA.FTZ R161, R35, c[0x0][0x2d0], -R161 ;  /* 0x0000b40023a17a23 */ /* 0x000fe200000108a1 */
[----:B------:R-:W3:Y:S03]  /*ab50*/  MUFU.EX2 R155, R155 ;  /* 0x0000009b009b7308 */ /* 0x000ee60000000800 */
[C---:B--2---:R-:W-:Y:S01]  /*ab60*/  HMMA.16816.F32.BF16 R68, R12.reuse, R16, R68 ;  /* 0x000000100c44723c */ /* 0x044fe20000041844 */
[----:B------:R-:W-:Y:S06]  /*ab70*/  LDSM.16.MT88.4 R24, [R189+0x1100] ;  /* 0x00110000bd18783b */ /* 0x000fec0000004200 */
[----:B------:R-:W-:Y:S01]  /*ab80*/  MUFU.EX2 R156, R156 ;  /* 0x0000009c009c7308 */ /* 0x000fe20000000800 */
[C---:B------:R-:W-:Y:S01]  /*ab90*/  HMMA.16816.F32.BF16 R72, R12.reuse, R18, R72 ;  /* 0x000000120c48723c */ /* 0x040fe20000041848 */
[----:B------:R-:W2:Y:S07]  /*aba0*/  LDSM.16.MT88.4 R16, [R195+0x1100] ;  /* 0x00110000c310783b */ /* 0x000eae0000004200 */
[C---:B------:R-:W-:Y:S01]  /*abb0*/  HMMA.16816.F32.BF16 R76, R12.reuse, R136, R76 ;  /* 0x000000880c4c723c */ /* 0x040fe2000004184c */
[----:B------:R-:W-:Y:S01]  /*abc0*/  LDSM.16.MT88.4 R32, [R188+0x1900] ;  /* 0x00190000bc20783b */ /* 0x000fe20000004200 */
[----:B------:R-:W2:Y:S06]  /*abd0*/  MUFU.EX2 R157, R157 ;  /* 0x0000009d009d7308 */ /* 0x000eac0000000800 */
[C---:B------:R-:W-:Y:S01]  /*abe0*/  HMMA.16816.F32.BF16 R80, R12.reuse, R138, R80 ;  /* 0x0000008a0c50723c */ /* 0x040fe20000041850 */
[----:B------:R-:W2:Y:S03]  /*abf0*/  LDSM.16.MT88.4 R136, [R188+0x1100] ;  /* 0x00110000bc88783b */ /* 0x000ea60000004200 */
[----:B------:R-:W-:Y:S04]  /*ac00*/  MUFU.EX2 R158, R158 ;  /* 0x0000009e009e7308 */ /* 0x000fe80000000800 */
[C---:B-1----:R-:W-:Y:S06]  /*ac10*/  HMMA.16816.F32.BF16 R84, R12.reuse, R140, R84 ;  /* 0x0000008c0c54723c */ /* 0x042fec0000041854 */
[----:B------:R-:W1:Y:S02]  /*ac20*/  MUFU.EX2 R159, R159 ;  /* 0x0000009f009f7308 */ /* 0x000e640000000800 */
[C---:B------:R-:W-:Y:S01]  /*ac30*/  HMMA.16816.F32.BF16 R88, R12.reuse, R142, R88 ;  /* 0x0000008e0c58723c */ /* 0x040fe20000041858 */
[----:B------:R-:W1:Y:S07]  /*ac40*/  LDSM.16.MT88.4 R140, [R195+0x3100] ;  /* 0x00310000c38c783b */ /* 0x000e6e0000004200 */
[C---:B----4-:R-:W-:Y:S01]  /*ac50*/  HMMA.16816.F32.BF16 R92, R12.reuse, R20, R92 ;  /* 0x000000140c5c723c */ /* 0x050fe2000004185c */
[----:B------:R-:W4:Y:S07]  /*ac60*/  MUFU.EX2 R222, R163 ;  /* 0x000000a300de7308 */ /* 0x000f2e0000000800 */
[----:B------:R-:W-:Y:S01]  /*ac70*/  HMMA.16816.F32.BF16 R96, R12, R22, R96 ;  /* 0x000000160c60723c */ /* 0x000fe20000041860 */
[----:B------:R-:W-:Y:S02]  /*ac80*/  LDSM.16.MT88.4 R20, [R195+0x5100] ;  /* 0x00510000c314783b */ /* 0x000fe40000004200 */
[----:B------:R-:W4:Y:S04]  /*ac90*/  MUFU.EX2 R224, R161 ;  /* 0x000000a100e07308 */ /* 0x000f280000000800 */
[----:B-----5:R-:W-:Y:S01]  /*aca0*/  F2FP.BF16.PACK_AB R12, R153, R152 ;  /* 0x00000098990c723e */ /* 0x020fe200000010ff */
[----:B------:R-:W-:Y:S01]  /*acb0*/  FADD.FTZ R152, R152, R169 ;  /* 0x000000a998987221 */ /* 0x000fe20000010000 */
[----:B---3--:R-:W-:Y:S03]  /*acc0*/  F2FP.BF16.PACK_AB R13, R155, R154 ;  /* 0x0000009a9b0d723e */ /* 0x008fe600000010ff */
[----:B--2---:R-:W-:Y:S01]  /*acd0*/  F2FP.BF16.PACK_AB R14, R157, R156 ;  /* 0x0000009c9d0e723e */ /* 0x004fe200000010ff */
[----:B------:R-:W-:Y:S01]  /*ace0*/  FADD.FTZ R154, R154, R5 ;  /* 0x000000059a9a7221 */ /* 0x000fe20000010000 */
[----:B-1----:R-:W-:Y:S01]  /*acf0*/  F2FP.BF16.PACK_AB R15, R159, R158 ;  /* 0x0000009e9f0f723e */ /* 0x002fe200000010ff */
[----:B------:R-:W-:Y:S02]  /*ad00*/  FADD.FTZ R153, R153, R152 ;  /* 0x0000009899997221 */ /* 0x000fe40000010000 */
[----:B------:R-:W-:Y:S02]  /*ad10*/  FADD.FTZ R155, R155, R154 ;  /* 0x0000009a9b9b7221 */ /* 0x000fe40000010000 */
[----:B------:R-:W-:Y:S02]  /*ad20*/  FADD.FTZ R156, R156, R153 ;  /* 0x000000999c9c7221 */ /* 0x000fe40000010000 */
[C---:B------:R-:W-:Y:S03]  /*ad30*/  HMMA.16816.F32.BF16 R8, R12.reuse, R16, R8 ;  /* 0x000000100c08723c */ /* 0x040fe60000041808 */
[----:B------:R-:W-:Y:S02]  /*ad40*/  FADD.FTZ R2, R158, R155 ;  /* 0x0000009b9e027221 */ /* 0x000fe40000010000 */
[----:B------:R-:W-:Y:S02]  /*ad50*/  FADD.FTZ R156, R157, R156 ;  /* 0x0000009c9d9c7221 */ /* 0x000fe40000010000 */
[----:B------:R-:W-:Y:S01]  /*ad60*/  FADD.FTZ R2, R159, R2 ;  /* 0x000000029f027221 */ /* 0x000fe20000010000 */
[C---:B------:R-:W-:Y:S01]  /*ad70*/  HMMA.16816.F32.BF16 R100, R12.reuse, R18, R100 ;  /* 0x000000120c64723c */ /* 0x040fe20000041864 */
[----:B------:R-:W1:Y:S07]  /*ad80*/  LDSM.16.MT88.4 R16, [R188+0x3100] ;  /* 0x00310000bc10783b */ /* 0x000e6e0000004200 */
[C---:B------:R-:W-:Y:S08]  /*ad90*/  HMMA.16816.F32.BF16 R104, R12.reuse, R128, R104 ;  /* 0x000000800c68723c */ /* 0x040ff00000041868 */
[C---:B------:R-:W-:Y:S01]  /*ada0*/  HMMA.16816.F32.BF16 R108, R12.reuse, R130, R108 ;  /* 0x000000820c6c723c */ /* 0x040fe2000004186c */
[----:B------:R-:W-:Y:S07]  /*adb0*/  LDSM.16.MT88.4 R128, [R189+0x5100] ;  /* 0x00510000bd80783b */ /* 0x000fee0000004200 */
[C---:B------:R-:W-:Y:S08]  /*adc0*/  HMMA.16816.F32.BF16 R112, R12.reuse, R24, R112 ;  /* 0x000000180c70723c */ /* 0x040ff00000041870 */
        /* <DEDUP_REMOVED lines=17> */
[C---:B------:R-:W-:Y:S08]  /*aee0*/  HMMA.16816.F32.BF16 R68, R12.reuse, R20, R68 ;  /* 0x000000140c44723c */ /* 0x040ff00000041844 */
[C---:B------:R-:W-:Y:S01]  /*aef0*/  HMMA.16816.F32.BF16 R72, R12.reuse, R22, R72 ;  /* 0x000000160c48723c */ /* 0x040fe20000041848 */
[----:B------:R-:W3:Y:S07]  /*af00*/  LDSM.16.MT88.4 R20, [R195+0x1900] ;  /* 0x00190000c314783b */ /* 0x000eee0000004200 */
[C---:B--2---:R-:W-:Y:S08]  /*af10*/  HMMA.16816.F32.BF16 R76, R12.reuse, R24, R76 ;  /* 0x000000180c4c723c */ /* 0x044ff0000004184c */
[C---:B------:R-:W-:Y:S01]  /*af20*/  HMMA.16816.F32.BF16 R80, R12.reuse, R26, R80 ;  /* 0x0000001a0c50723c */ /* 0x040fe20000041850 */
[----:B------:R-:W2:Y:S07]  /*af30*/  LDSM.16.MT88.4 R24, [R190+0x1900] ;  /* 0x00190000be18783b */ /* 0x000eae0000004200 */
[C---:B------:R-:W-:Y:S08]  /*af40*/  HMMA.16816.F32.BF16 R84, R12.reuse, R128, R84 ;  /* 0x000000800c54723c */ /* 0x040ff00000041854 */
[C---:B------:R-:W-:Y:S08]  /*af50*/  HMMA.16816.F32.BF16 R88, R12.reuse, R130, R88 ;  /* 0x000000820c58723c */ /* 0x040ff00000041858 */
[C---:B-1----:R-:W-:Y:S08]  /*af60*/  HMMA.16816.F32.BF16 R92, R12.reuse, R16, R92 ;  /* 0x000000100c5c723c */ /* 0x042ff0000004185c */
[----:B------:R-:W-:Y:S01]  /*af70*/  HMMA.16816.F32.BF16 R96, R12, R18, R96 ;  /* 0x000000120c60723c */ /* 0x000fe20000041860 */
[----:B------:R-:W1:Y:S06]  /*af80*/  LDSM.16.MT88.4 R16, [R189+0x3900] ;  /* 0x00390000bd10783b */ /* 0x000e6c0000004200 */
        /* <DEDUP_REMOVED lines=9> */
[C---:B---3--:R-:W-:Y:S01]  /*b020*/  HMMA.16816.F32.BF16 R128, R12.reuse, R20, R8 ;  /* 0x000000140c80723c */ /* 0x048fe20000041808 */
[----:B------:R-:W3:Y:S02]  /*b030*/  LDSM.16.MT88.4 R8, [R190+0x5900] ;  /* 0x00590000be08783b */ /* 0x000ee40000004200 */
[----:B------:R-:W-:Y:S02]  /*b040*/  FADD.FTZ R207, R223, R220 ;  /* 0x000000dcdfcf7221 */ /* 0x000fe40000010000 */
[----:B------:R-:W-:Y:S02]  /*b050*/  FADD.FTZ R206, R222, R221 ;  /* 0x000000dddece7221 */ /* 0x000fe40000010000 */
[----:B------:R-:W-:Y:S01]  /*b060*/  FADD.FTZ R207, R224, R207 ;  /* 0x000000cfe0cf7221 */ /* 0x000fe20000010000 */
[C---:B------:R-:W-:Y:S01]  /*b070*/  HMMA.16816.F32.BF16 R100, R12.reuse, R22, R100 ;  /* 0x000000160c64723c */ /* 0x040fe20000041864 */
[----:B------:R-:W4:Y:S07]  /*b080*/  LDSM.16.MT88.4 R20, [R189+0x5900] ;  /* 0x00590000bd14783b */ /* 0x000f2e0000004200 */
[C---:B--2---:R-:W-:Y:S08]  /*b090*/  HMMA.16816.F32.BF16 R104, R12.reuse, R24, R104 ;  /* 0x000000180c68723c */ /* 0x044ff00000041868 */
        /* <DEDUP_REMOVED lines=12> */
[C---:B------:R-:W-:Y:S08]  /*b160*/  HMMA.16816.F32.BF16 R60, R12.reuse, R144, R60 ;  /* 0x000000900c3c723c */ /* 0x040ff0000004183c */
[C---:B------:R-:W-:Y:S08]  /*b170*/  HMMA.16816.F32.BF16 R64, R12.reuse, R146, R64 ;  /* 0x000000920c40723c */ /* 0x040ff00000041840 */
[C---:B------:R-:W-:Y:S08]  /*b180*/  HMMA.16816.F32.BF16 R68, R12.reuse, R148, R68 ;  /* 0x000000940c44723c */ /* 0x040ff00000041844 */
[C---:B------:R-:W-:Y:S08]  /*b190*/  HMMA.16816.F32.BF16 R72, R12.reuse, R150, R72 ;  /* 0x000000960c48723c */ /* 0x040ff00000041848 */
[C---:B---3--:R-:W-:Y:S07]  /*b1a0*/  HMMA.16816.F32.BF16 R76, R12.reuse, R8, R76 ;  /* 0x000000080c4c723c */ /* 0x048fee000004184c */
[----:B------:R-:W-:Y:S01]  /*b1b0*/  MOV R8, R132 ;  /* 0x0000008400087202 */ /* 0x000fe20000000f00 */
[C---:B------:R-:W-:Y:S08]  /*b1c0*/  HMMA.16816.F32.BF16 R80, R12.reuse, R10, R80 ;  /* 0x0000000a0c50723c */ /* 0x040ff00000041850 */
[C---:B----4-:R-:W-:Y:S08]  /*b1d0*/  HMMA.16816.F32.BF16 R84, R12.reuse, R20, R84 ;  /* 0x000000140c54723c */ /* 0x050ff00000041854 */
[C---:B------:R-:W-:Y:S08]  /*b1e0*/  HMMA.16816.F32.BF16 R88, R12.reuse, R22, R88 ;  /* 0x000000160c58723c */ /* 0x040ff00000041858 */
[C---:B-1----:R-:W-:Y:S08]  /*b1f0*/  HMMA.16816.F32.BF16 R92, R12.reuse, R16, R92 ;  /* 0x000000100c5c723c */ /* 0x042ff0000004185c */
[----:B------:R-:W-:Y:S01]  /*b200*/  HMMA.16816.F32.BF16 R96, R12, R18, R96 ;  /* 0x000000120c60723c */ /* 0x000fe20000041860 */
[----:B------:R-:W-:-:S07]  /*b210*/  @P0 BRA `(.L_x_198) ;  /* 0xffffd61000000947 */ /* 0x000fce000383ffff */
.L_x_195:
[----:B------:R-:W-:-:S06]  /*b220*/  UISETP.GE.AND UP0, UPT, UR21, UR7, UPT ;  /* 0x000000071500728c */ /* 0x000fcc000bf06270 */
[----:B------:R-:W-:-:S13]  /*b230*/  PLOP3.LUT P0, PT, PT, PT, UP0, 0x40, 0x0 ;  /* 0x000000000000781c */ /* 0x000fda0003f0e808 */
[----:B------:R-:W-:Y:S05]  /*b240*/  @P0 BRA `(.L_x_199) ;  /* 0x0000369000000947 */ /* 0x000fea0003800000 */
[----:B------:R-:W-:Y:S01]  /*b250*/  SHF.R.S32.HI R5, RZ, 0x1f, R210 ;  /* 0x0000001fff057819 */ /* 0x000fe200000114d2 */
[----:B------:R-:W-:Y:S01]  /*b260*/  IMAD.MOV.U32 R2, RZ, RZ, R8 ;  /* 0x000000ffff027224 */ /* 0x000fe200078e0008 */
[C---:B------:R-:W-:Y:S01]  /*b270*/  SHF.L.U64.HI R212, R209.reuse, 0x1, R212 ;  /* 0x00000001d1d47819 */ /* 0x040fe200000102d4 */
[----:B------:R-:W-:Y:S01]  /*b280*/  IMAD.MOV.U32 R3, RZ, RZ, R0 ;  /* 0x000000ffff037224 */ /* 0x000fe200078e0000 */
[----:B------:R-:W-:Y:S01]  /*b290*/  SHF.L.U64.HI R172, R210, 0x1, R5 ;  /* 0x00000001d2ac7819 */ /* 0x000fe20000010205 */
[----:B------:R-:W-:Y:S01]  /*b2a0*/  IMAD.SHL.U32 R209, R209, 0x2, RZ ;  /* 0x00000002d1d17824 */ /* 0x000fe200078e00ff */
[----:B------:R-:W-:Y:S02]  /*b2b0*/  SHF.L.U64.HI R211, R208, 0x1, R211 ;  /* 0x00000001d0d37819 */ /* 0x000fe400000102d3 */
[----:B------:R-:W-:Y:S02]  /*b2c0*/  SHF.L.U32 R210, R210, 0x1, RZ ;  /* 0x00000001d2d27819 */ /* 0x000fe400000006ff */
[----:B------:R-:W-:-:S02]  /*b2d0*/  SHF.L.U32 R208, R208, 0x1, RZ ;  /* 0x00000001d0d07819 */ /* 0x000fc400000006ff */
.L_x_209:
[----:B------:R-:W-:Y:S04]  /*b2e0*/  DEPBAR.LE SB0, 0x0 ;  /* 0x000080000000791a */ /* 0x000fe80000000000 */
[----:B------:R-:W-:Y:S01]  /*b2f0*/  BAR.SYNC.DEFER_BLOCKING 0x0 ;  /* 0x0000000000007b1d */ /* 0x000fe20000010000 */
[----:B------:R-:W-:Y:S01]  /*b300*/  SHF.R.S32.HI R5, RZ, 0x1f, R200 ;  /* 0x0000001fff057819 */ /* 0x000fe200000114c8 */
[----:B------:R-:W-:Y:S01]  /*b310*/  IMAD.WIDE.U32 R6, R200, c[0x0][0x208], RZ ;  /* 0x00008200c8067a25 */ /* 0x000fe200078e00ff */
[----:B------:R-:W-:Y:S01]  /*b320*/  SHF.R.S32.HI R4, RZ, 0x1f, R199 ;  /* 0x0000001fff047819 */ /* 0x000fe200000114c7 */
[----:B------:R-:W-:Y:S02]  /*b330*/  UISETP.GT.AND UP0, UPT, UR21, UR7, UPT ;  /* 0x000000071500728c */ /* 0x000fe4000bf04270 */
[----:B------:R-:W-:Y:S02]  /*b340*/  IMAD R5, R5, c[0x0][0x208], RZ ;  /* 0x0000820005057a24 */ /* 0x000fe400078e02ff */
[----:B------:R-:W-:Y:S02]  /*b350*/  IMAD R4, R4, c[0x0][0x218], RZ ;  /* 0x0000860004047a24 */ /* 0x000fe400078e02ff */
[----:B------:R-:W-:Y:S02]  /*b360*/  IMAD R5, R200, c[0x0][0x20c], R5 ;  /* 0x00008300c8057a24 */ /* 0x000fe400078e0205 */
[----:B------:R-:W-:Y:S02]  /*b370*/  IMAD R4, R199, c[0x0][0x21c], R4 ;  /* 0x00008700c7047a24 */ /* 0x000fe400078e0204 */
[----:B------:R-:W-:Y:S04]  /*b380*/  IMAD.IADD R7, R7, 0x1, R5 ;  /* 0x0000000107077824 */ /* 0x000fe800078e0205 */
[----:B------:R-:W-:Y:S05]  /*b390*/  IMAD.WIDE.U32 R6, R199, c[0x0][0x218], R6 ;  /* 0x00008600c7067a25 */ /* 0x000fea00078e0006 */
[----:B------:R-:W-:Y:S01]  /*b3a0*/  IADD3 R5, P0, R6, UR16, RZ ;  /* 0x0000001006057c10 */ /* 0x000fe2000ff1e0ff */
[----:B------:R-:W-:Y:S03]  /*b3b0*/  LDSM.16.M88.4 R32, [R198+0xc100] ;  /* 0x00c10000c620783b */ /* 0x000fe60000000200 */
[----:B------:R-:W-:Y:S01]  /*b3c0*/  IADD3.X R4, R7, UR9, R4, P0, !PT ;  /* 0x0000000907047c10 */ /* 0x000fe200087fe404 */
[----:B------:R-:W1:Y:S01]  /*b3d0*/  LDSM.16.M88.4 R8, [R197+0x6100] ;  /* 0x00610000c508783b */ /* 0x000e620000000200 */
[C---:B------:R-:W-:Y:S03]  /*b3e0*/  LEA R20, P0, R5.reuse, c[0x0][0x1f8], 0x1 ;  /* 0x00007e0005147a11 */ /* 0x040fe600078008ff */
[----:B------:R-:W2:Y:S01]  /*b3f0*/  LDSM.16.M88.4 R16, [R197+0x6900] ;  /* 0x00690000c510783b */ /* 0x000ea20000000200 */
[----:B------:R-:W-:Y:S03]  /*b400*/  LEA.HI.X R0, R5, c[0x0][0x1fc], R4, 0x1, P0 ;  /* 0x00007f0005007a11 */ /* 0x000fe600000f0c04 */
[----:B------:R-:W-:Y:S04]  /*b410*/  LDSM.16.M88.4 R24, [R197+0x7100] ;  /* 0x00710000c518783b */ /* 0x000fe80000000200 */
[----:B------:R-:W-:Y:S04]  /*b420*/  LDSM.16.M88.4 R132, [R197+0x7900] ;  /* 0x00790000c584783b */ /* 0x000fe80000000200 */
[----:B------:R-:W-:Y:S04]  /*b430*/  LDSM.16.M88.4 R136, [R194+0xc100] ;  /* 0x00c10000c288783b */ /* 0x000fe80000000200 */
[----:B------:R-:W-:Y:S04]  /*b440*/  LDSM.16.M88.4 R140, [R196] ;  /* 0x00000000c48c783b */ /* 0x000fe80000000200 */
[----:B------:R-:W-:Y:S04]  /*b450*/  LDSM.16.M88.4 R144, [R187] ;  /* 0x00000000bb90783b */ /* 0x000fe80000000200 */
[----:B------:R-:W-:Y:S04]  /*b460*/  LDSM.16.M88.4 R148, [R186] ;  /* 0x00000000ba94783b */ /* 0x000fe80000000200 */
[----:B------:R-:W-:Y:S04]  /*b470*/  LDSM.16.M88.4 R152, [R185] ;  /* 0x00000000b998783b */ /* 0x000fe80000000200 */
[----:B------:R-:W-:Y:S01]  /*b480*/  SHFL.IDX PT, R159, R0, RZ, 0x181f ;  /* 0x00181fff009f7589 */ /* 0x000fe200000e0000 */
[C---:B-1----:R-:W-:Y:S03]  /*b490*/  HMMA.16816.F32.BF16 R4, R32.reuse, R8, RZ ;  /* 0x000000082004723c */ /* 0x042fe600000418ff */
[----:B------:R-:W-:Y:S04]  /*b4a0*/  SHFL.IDX PT, R157, R0, 0x1, 0x181f ;  /* 0x00381f00009d7f89 */ /* 0x000fe800000e0000 */
[----:B------:R-:W1:Y:S01]  /*b4b0*/  SHFL.IDX PT, R31, R20, RZ, 0x181f ;  /* 0x00181fff141f7589 */ /* 0x000e6200000e0000 */
[C---:B------:R-:W-:Y:S03]  /*b4c0*/  HMMA.16816.F32.BF16 R8, R32.reuse, R10, RZ ;  /* 0x0000000a2008723c */ /* 0x040fe600000418ff */
[----:B------:R3:W4:Y:S05]  /*b4d0*/  SHFL.IDX PT, R29, R20, 0x1, 0x181f ;  /* 0x00381f00141d7f89 */ /* 0x00072a00000e0000 */
[C---:B--2---:R-:W-:Y:S08]  /*b4e0*/  HMMA.16816.F32.BF16 R12, R32.reuse, R16, RZ ;  /* 0x00000010200c723c */ /* 0x044ff000000418ff */
[C---:B------:R-:W-:Y:S01]  /*b4f0*/  HMMA.16816.F32.BF16 R16, R32.reuse, R18, RZ ;  /* 0x000000122010723c */ /* 0x040fe200000418ff */
[C---:B-1----:R-:W-:Y:S03]  /*b500*/  IADD3 R162, P2, R31.reuse, R210, RZ ;  /* 0x000000d21fa27210 */ /* 0x042fe60007f5e0ff */
[-C--:B------:R-:W-:Y:S04]  /*b510*/  IADD3 R160, P0, R31, R209.reuse, RZ ;  /* 0x000000d11fa07210 */ /* 0x080fe80007f1e0ff */
[C---:B---3--:R-:W-:Y:S01]  /*b520*/  HMMA.16816.F32.BF16 R20, R32.reuse, R24, RZ ;  /* 0x000000182014723c */ /* 0x048fe200000418ff */
[----:B------:R-:W-:Y:S03]  /*b530*/  IMAD.X R163, R159, 0x1, R172, P2 ;  /* 0x000000019fa37824 */ /* 0x000fe600010e06ac */
[----:B------:R-:W-:Y:S01]  /*b540*/  IADD3 R168, P2, R31, R208, RZ ;  /* 0x000000d01fa87210 */ /* 0x000fe20007f5e0ff */
[----:B------:R-:W-:Y:S01]  /*b550*/  IMAD.X R161, R159, 0x1, R212, P0 ;  /* 0x000000019fa17824 */ /* 0x000fe200000e06d4 */
[----:B----4-:R-:W-:Y:S02]  /*b560*/  IADD3 R216, P0, R29, R210, RZ ;  /* 0x000000d21dd87210 */ /* 0x010fe40007f1e0ff */
[C---:B------:R-:W-:Y:S01]  /*b570*/  HMMA.16816.F32.BF16 R24, R32.reuse, R26, RZ ;  /* 0x0000001a2018723c */ /* 0x040fe200000418ff */
[----:B------:R1:W-:Y:S03]  /*b580*/  LDGSTS.E.BYPASS.LTC128B.128 [R205], [R162.64], !P6 ;  /* 0x00000000a2cd7fae */ /* 0x0003e6000f101d56 */
[--C-:B------:R-:W-:Y:S01]  /*b590*/  IMAD.X R169, R159, 0x1, R211.reuse, P2 ;  /* 0x000000019fa97824 */ /* 0x100fe200010e06d3 */
[----:B------:R-:W-:Y:S01]  /*b5a0*/  IADD3 R174, P2, R29, R209, RZ ;  /* 0x000000d11dae7210 */ /* 0x000fe20007f5e0ff */
[----:B------:R-:W-:Y:S01]  /*b5b0*/  IMAD.X R217, R157, 0x1, R172, P0 ;  /* 0x000000019dd97824 */ /* 0x000fe200000e06ac */
[----:B------:R-:W-:Y:S01]  /*b5c0*/  IADD3 R214, P0, R29, R208, RZ ;  /* 0x000000d01dd67210 */ /* 0x000fe20007f1e0ff */
[----:B------:R1:W-:Y:S01]  /*b5d0*/  LDGSTS.E.BYPASS.LTC128B.128 [R205+0x2000], [R160.64], !P5 ;  /* 0x02000000a0cd7fae */ /* 0x0003e2000e901d56 */
[C---:B------:R-:W-:Y:S03]  /*b5e0*/  HMMA.16816.F32.BF16 R28, R32.reuse, R132, RZ ;  /* 0x00000084201c723c */ /* 0x040fe600000418ff */
[----:B------:R2:W-:Y:S01]  /*b5f0*/  LDGSTS.E.BYPASS.LTC128B.128 [R205+0x4000], [R168.64], !P4 ;  /* 0x04000000a8cd7fae */ /* 0x0005e2000e101d56 */
[C---:B------:R-:W-:Y:S02]  /*b600*/  IMAD.X R175, R157.reuse, 0x1, R212, P2 ;  /* 0x000000019daf7824 */ /* 0x040fe400010e06d4 */
[----:B------:R-:W-:Y:S01]  /*b610*/  IMAD.X R215, R157, 0x1, R211, P0 ;  /* 0x000000019dd77824 */ /* 0x000fe200000e06d3 */
[----:B------:R3:W-:Y:S01]  /*b620*/  LDGSTS.E.BYPASS.LTC128B.128 [R205+0x1000], [R216.64], !P6 ;  /* 0x01000000d8cd7fae */ /* 0x0007e2000f101d56 */
[----:B------:R-:W-:Y:S01]  /*b630*/  HMMA.16816.F32.BF16 R32, R32, R134, RZ ;  /* 0x000000862020723c */ /* 0x000fe200000418ff */
[----:B------:R-:W-:Y:S02]  /*b640*/  PLOP3.LUT P0, PT, PT, PT, UP0, 0x40, 0x0 ;  /* 0x000000000000781c */ /* 0x000fe40003f0e808 */
[----:B------:R3:W-:Y:S04]  /*b650*/  LDGSTS.E.BYPASS.LTC128B.128 [R205+0x3000], [R174.64], !P5 ;  /* 0x03000000aecd7fae */ /* 0x0007e8000e901d56 */
[----:B------:R3:W-:Y:S01]  /*b660*/  LDGSTS.E.BYPASS.LTC128B.128 [R205+0x5000], [R214.64], !P4 ;  /* 0x05000000d6cd7fae */ /* 0x0007e2000e101d56 */
[C---:B------:R-:W-:Y:S03]  /*b670*/  HMMA.16816.F32.BF16 R4, R136.reuse, R140, R4 ;  /* 0x0000008c8804723c */ /* 0x040fe60000041804 */
[----:B------:R-:W-:Y:S04]  /*b680*/  LDSM.16.M88.4 R156, [R193+0xc100] ;  /* 0x00c10000c19c783b */ /* 0x000fe80000000200 */
[----:B------:R-:W0:Y:S01]  /*b690*/  LDGDEPBAR ;  /* 0x00000000000079af */ /* 0x000e220000000000 */
[C---:B------:R-:W-:Y:S03]  /*b6a0*/  HMMA.16816.F32.BF16 R8, R136.reuse, R142, R8 ;  /* 0x0000008e8808723c */ /* 0x040fe60000041808 */
[----:B-1----:R-:W1:Y:S04]  /*b6b0*/  LDSM.16.M88.4 R160, [R192+0x6100] ;  /* 0x00610000c0a0783b */ /* 0x002e680000000200 */
[----:B------:R-:W4:Y:S01]  /*b6c0*/  LDSM.16.M88.4 R164, [R192+0x6900] ;  /* 0x00690000c0a4783b */ /* 0x000f220000000200 */
[C---:B------:R-:W-:Y:S03]  /*b6d0*/  HMMA.16816.F32.BF16 R12, R136.reuse, R144, R12 ;  /* 0x00000090880c723c */ /* 0x040fe6000004180c */
[----:B------:R-:W5:Y:S04]  /*b6e0*/  LDSM.16.M88.4 R132, [R192+0x7100] ;  /* 0x00710000c084783b */ /* 0x000f680000000200 */
[----:B--2---:R-:W2:Y:S01]  /*b6f0*/  LDSM.16.M88.4 R168, [R192+0x7900] ;  /* 0x00790000c0a8783b */ /* 0x004ea20000000200 */
[C---:B------:R-:W-:Y:S03]  /*b700*/  HMMA.16816.F32.BF16 R16, R136.reuse, R146, R16 ;  /* 0x000000928810723c */ /* 0x040fe60000041810 */
[----:B------:R-:W-:Y:S04]  /*b710*/  LDSM.16.M88.4 R140, [R191+0xc100] ;  /* 0x00c10000bf8c783b */ /* 0x000fe80000000200 */
[----:B------:R-:W2:Y:S01]  /*b720*/  LDSM.16.M88.4 R144, [R184] ;  /* 0x00000000b890783b */ /* 0x000ea20000000200 */
[C---:B------:R-:W-:Y:S08]  /*b730*/  HMMA.16816.F32.BF16 R20, R136.reuse, R148, R20 ;  /* 0x000000948814723c */ /* 0x040ff00000041814 */
[C---:B------:R-:W-:Y:S01]  /*b740*/  HMMA.16816.F32.BF16 R24, R136.reuse, R150, R24 ;  /* 0x000000968818723c */ /* 0x040fe20000041818 */
[----:B------:R-:W2:Y:S07]  /*b750*/  LDSM.16.M88.4 R148, [R184+0x800] ;  /* 0x00080000b894783b */ /* 0x000eae0000000200 */
[C---:B------:R-:W-:Y:S08]  /*b760*/  HMMA.16816.F32.BF16 R28, R136.reuse, R152, R28 ;  /* 0x00000098881c723c */ /* 0x040ff0000004181c */
[----:B------:R-:W-:Y:S01]  /*b770*/  HMMA.16816.F32.BF16 R32, R136, R154, R32 ;  /* 0x0000009a8820723c */ /* 0x000fe20000041820 */
[----:B------:R-:W2:Y:S04]  /*b780*/  LDSM.16.M88.4 R136, [R184+0x1000] ;  /* 0x00100000b888783b */ /* 0x000ea80000000200 */
[----:B------:R-:W2:Y:S03]  /*b790*/  LDSM.16.M88.4 R152, [R184+0x1800] ;  /* 0x00180000b898783b */ /* 0x000ea60000000200 */
[C---:B-1----:R-:W-:Y:S08]  /*b7a0*/  HMMA.16816.F32.BF16 R4, R156.reuse, R160, R4 ;  /* 0x000000a09c04723c */ /* 0x042ff00000041804 */
[C---:B------:R-:W-:Y:S01]  /*b7b0*/  HMMA.16816.F32.BF16 R8, R156.reuse, R162, R8 ;  /* 0x000000a29c08723c */ /* 0x040fe20000041808 */
[----:B------:R-:W-:Y:S07]  /*b7c0*/  LDSM.16.M88.4 R160, [R197+0x8100] ;  /* 0x00810000c5a0783b */ /* 0x000fee0000000200 */
[C---:B----4-:R-:W-:Y:S08]  /*b7d0*/  HMMA.16816.F32.BF16 R12, R156.reuse, R164, R12 ;  /* 0x000000a49c0c723c */ /* 0x050ff0000004180c */
[C---:B------:R-:W-:Y:S01]  /*b7e0*/  HMMA.16816.F32.BF16 R16, R156.reuse, R166, R16 ;  /* 0x000000a69c10723c */ /* 0x040fe20000041810 */
[----:B------:R-:W-:Y:S07]  /*b7f0*/  LDSM.16.M88.4 R164, [R197+0x8900] ;  /* 0x00890000c5a4783b */ /* 0x000fee0000000200 */
[C---:B-----5:R-:W-:Y:S08]  /*b800*/  HMMA.16816.F32.BF16 R20, R156.reuse, R132, R20 ;  /* 0x000000849c14723c */ /* 0x060ff00000041814 */
[C---:B------:R-:W-:Y:S01]  /*b810*/  HMMA.16816.F32.BF16 R24, R156.reuse, R134, R24 ;  /* 0x000000869c18723c */ /* 0x040fe20000041818 */
[----:B------:R-:W1:Y:S07]  /*b820*/  LDSM.16.M88.4 R132, [R198+0x10100] ;  /* 0x01010000c684783b */ /* 0x000e6e0000000200 */
[C---:B--2---:R-:W-:Y:S08]  /*b830*/  HMMA.16816.F32.BF16 R28, R156.reuse, R168, R28 ;  /* 0x000000a89c1c723c */ /* 0x044ff0000004181c */
[----:B------:R-:W-:Y:S01]  /*b840*/  HMMA.16816.F32.BF16 R32, R156, R170, R32 ;  /* 0x000000aa9c20723c */ /* 0x000fe20000041820 */
[----:B------:R-:W2:Y:S04]  /*b850*/  LDSM.16.M88.4 R156, [R197+0x9100] ;  /* 0x00910000c59c783b */ /* 0x000ea80000000200 */
[----:B------:R-:W4:Y:S03]  /*b860*/  LDSM.16.M88.4 R168, [R197+0x9900] ;  /* 0x00990000c5a8783b */ /* 0x000f260000000200 */
[C---:B------:R-:W-:Y:S08]  /*b870*/  HMMA.16816.F32.BF16 R4, R140.reuse, R144, R4 ;  /* 0x000000908c04723c */ /* 0x040ff00000041804 */
[C---:B------:R-:W-:Y:S01]  /*b880*/  HMMA.16816.F32.BF16 R8, R140.reuse, R146, R8 ;  /* 0x000000928c08723c */ /* 0x040fe20000041808 */
[----:B------:R-:W-:Y:S07]  /*b890*/  LDSM.16.M88.4 R144, [R183] ;  /* 0x00000000b790783b */ /* 0x000fee0000000200 */
[C---:B------:R-:W-:Y:S08]  /*b8a0*/  HMMA.16816.F32.BF16 R12, R140.reuse, R148, R12 ;  /* 0x000000948c0c723c */ /* 0x040ff0000004180c */
[C---:B------:R-:W-:Y:S01]  /*b8b0*/  HMMA.16816.F32.BF16 R16, R140.reuse, R150, R16 ;  /* 0x000000968c10723c */ /* 0x040fe20000041810 */
[----:B------:R-:W-:Y:S07]  /*b8c0*/  LDSM.16.M88.4 R148, [R182] ;  /* 0x00000000b694783b */ /* 0x000fee0000000200 */
[C---:B------:R-:W-:Y:S08]  /*b8d0*/  HMMA.16816.F32.BF16 R20, R140.reuse, R136, R20 ;  /* 0x000000888c14723c */ /* 0x040ff00000041814 */
[C---:B------:R-:W-:Y:S01]  /*b8e0*/  HMMA.16816.F32.BF16 R24, R140.reuse, R138, R24 ;  /* 0x0000008a8c18723c */ /* 0x040fe20000041818 */
[----:B------:R-:W5:Y:S07]  /*b8f0*/  LDSM.16.M88.4 R136, [R194+0x10100] ;  /* 0x01010000c288783b */ /* 0x000f6e0000000200 */
[C---:B------:R-:W-:Y:S08]  /*b900*/  HMMA.16816.F32.BF16 R28, R140.reuse, R152, R28 ;  /* 0x000000988c1c723c */ /* 0x040ff0000004181c */
[----:B------:R-:W-:Y:S01]  /*b910*/  HMMA.16816.F32.BF16 R32, R140, R154, R32 ;  /* 0x0000009a8c20723c */ /* 0x000fe20000041820 */
[----:B------:R-:W3:Y:S04]  /*b920*/  LDSM.16.M88.4 R140, [R181] ;  /* 0x00000000b58c783b */ /* 0x000ee80000000200 */
        /* <DEDUP_REMOVED lines=14> */
[C---:B-----5:R-:W-:Y:S08]  /*ba10*/  HMMA.16816.F32.BF16 R4, R136.reuse, R144, R4 ;  /* 0x000000908804723c */ /* 0x060ff00000041804 */
[C---:B------:R-:W-:Y:S01]  /*ba20*/  HMMA.16816.F32.BF16 R8, R136.reuse, R146, R8 ;  /* 0x000000928808723c */ /* 0x040fe20000041808 */
[----:B------:R-:W-:Y:S07]  /*ba30*/  LDSM.16.M88.4 R144, [R184+0x2000] ;  /* 0x00200000b890783b */ /* 0x000fee0000000200 */
[C---:B------:R-:W-:Y:S08]  /*ba40*/  HMMA.16816.F32.BF16 R12, R136.reuse, R148, R12 ;  /* 0x00000094880c723c */ /* 0x040ff0000004180c */
[C---:B------:R-:W-:Y:S01]  /*ba50*/  HMMA.16816.F32.BF16 R16, R136.reuse, R150, R16 ;  /* 0x000000968810723c */ /* 0x040fe20000041810 */
[----:B------:R-:W-:Y:S07]  /*ba60*/  LDSM.16.M88.4 R148, [R184+0x2800] ;  /* 0x00280000b894783b */ /* 0x000fee0000000200 */
[C---:B---3--:R-:W-:Y:S08]  /*ba70*/  HMMA.16816.F32.BF16 R20, R136.reuse, R140, R20 ;  /* 0x0000008c8814723c */ /* 0x048ff00000041814 */
        /* <DEDUP_REMOVED lines=77> */
[----:B------:R-:W-:Y:S01]  /*bf50*/  ULEA UR4, UR21, UR13, 0x6 ;  /* 0x0000000d15047291 */ /* 0x000fe2000f8e303f */
[----:B------:R-:W-:Y:S05]  /*bf60*/  IMAD.MOV.U32 R199, RZ, RZ, RZ ;  /* 0x000000ffffc77224 */ /* 0x000fea00078e00ff */
        /* <DEDUP_REMOVED lines=30> */
[-C--:B------:R-:W-:Y:S02]  /*c150*/  IADD3 R136, P0, R137, R209.reuse, RZ ;  /* 0x000000d189887210 */ /* 0x080fe40007f1e0ff */
[----:B--2---:R-:W-:Y:S02]  /*c160*/  IADD3.X R141, R139, R172, RZ, P2, !PT ;  /* 0x000000ac8b8d7210 */ /* 0x004fe400017fe4ff */
[----:B------:R-:W-:Y:S01]  /*c170*/  IADD3 R142, P2, R137, R208, RZ ;  /* 0x000000d0898e7210 */ /* 0x000fe20007f5e0ff */
[----:B------:R-:W-:Y:S01]  /*c180*/  IMAD.X R137, R139, 0x1, R212, P0 ;  /* 0x000000018b897824 */ /* 0x000fe200000e06d4 */
[----:B---3--:R-:W-:Y:S01]  /*c190*/  IADD3 R138, P0, R133, R210, RZ ;  /* 0x000000d2858a7210 */ /* 0x008fe20007f1e0ff */
[----:B------:R1:W-:Y:S02]  /*c1a0*/  LDGSTS.E.BYPASS.LTC128B.128 [R201+0x6100], [R140.64], !P6 ;  /* 0x061000008cc97fae */ /* 0x0003e4000f101d56 */
[--C-:B------:R-:W-:Y:S01]  /*c1b0*/  IMAD.X R143, R139, 0x1, R211.reuse, P2 ;  /* 0x000000018b8f7824 */ /* 0x100fe200010e06d3 */
[----:B------:R-:W-:Y:S01]  /*c1c0*/  IADD3 R132, P2, R133, R209, RZ ;  /* 0x000000d185847210 */ /* 0x000fe20007f5e0ff */
[----:B------:R1:W-:Y:S01]  /*c1d0*/  LDGSTS.E.BYPASS.LTC128B.128 [R201+0x8100], [R136.64], !P5 ;  /* 0x0810000088c97fae */ /* 0x0003e2000e901d56 */
[----:B----4-:R-:W-:Y:S01]  /*c1e0*/  IMAD.X R139, R135, 0x1, R172, P0 ;  /* 0x00000001878b7824 */ /* 0x010fe200000e06ac */
[----:B------:R-:W-:Y:S02]  /*c1f0*/  IADD3 R134, P0, R133, R208, RZ ;  /* 0x000000d085867210 */ /* 0x000fe40007f1e0ff */
[----:B------:R1:W-:Y:S01]  /*c200*/  LDGSTS.E.BYPASS.LTC128B.128 [R201+0xa100], [R142.64], !P4 ;  /* 0x0a1000008ec97fae */ /* 0x0003e2000e101d56 */
[C---:B------:R-:W-:Y:S02]  /*c210*/  IADD3.X R133, R135.reuse, R212, RZ, P2, !PT ;  /* 0x000000d487857210 */ /* 0x040fe400017fe4ff */
[----:B------:R-:W-:Y:S01]  /*c220*/  IMAD.X R135, R135, 0x1, R211, P0 ;  /* 0x0000000187877824 */ /* 0x000fe200000e06d3 */
[----:B------:R1:W-:Y:S04]  /*c230*/  LDGSTS.E.BYPASS.LTC128B.128 [R201+0x7100], [R138.64], !P6 ;  /* 0x071000008ac97fae */ /* 0x0003e8000f101d56 */
[----:B------:R1:W-:Y:S04]  /*c240*/  LDGSTS.E.BYPASS.LTC128B.128 [R201+0x9100], [R132.64], !P5 ;  /* 0x0910000084c97fae */ /* 0x0003e8000e901d56 */
[----:B------:R1:W-:Y:S02]  /*c250*/  LDGSTS.E.BYPASS.LTC128B.128 [R201+0xb100], [R134.64], !P4 ;  /* 0x0b10000086c97fae */ /* 0x0003e4000e101d56 */
.L_x_200:
[----:B------:R-:W-:Y:S01]  /*c260*/  PLOP3.LUT P2, PT, PT, PT, UP2, 0x80, 0x0 ;  /* 0x000000000000781c */ /* 0x000fe20003f4f028 */
[----:B------:R-:W0:Y:S01]  /*c270*/  LDGDEPBAR ;  /* 0x00000000000079af */ /* 0x000e220000000000 */
[----:B------:R-:W-:Y:S01]  /*c280*/  PLOP3.LUT P0, PT, PT, PT, UP2, 0x80, 0x0 ;  /* 0x000000000000781c */ /* 0x000fe20003f0f028 */
[----:B-1----:R-:W-:Y:S01]  /*c290*/  IMAD.MOV.U32 R141, RZ, RZ, R203 ;  /* 0x000000ffff8d7224 */ /* 0x002fe200078e00cb */
[----:B------:R-:W-:Y:S06]  /*c2a0*/  USHF.L.U32 UR4, UR21, 0x6, URZ ;  /* 0x0000000615047899 */ /* 0x000fec000800063f */
[----:B------:R-:W-:Y:S03]  /*c2b0*/  IMAD.U32 R133, RZ, RZ, UR4 ;  /* 0x00000004ff857e24 */ /* 0x000fe6000f8e00ff */
[----:B------:R-:W-:Y:S02]  /*c2c0*/  @P2 IMAD.HI.U32 R0, R203, c[0x0][0x2c8], RZ ;  /* 0x0000b200cb002a27 */ /* 0x000fe400078e00ff */
[----:B------:R-:W-:Y:S03]  /*c2d0*/  IADD3 R135, -R204, 0x1, -R133 ;  /* 0x00000001cc877810 */ /* 0x000fe60007ffe985 */
[----:B------:R-:W-:Y:S01]  /*c2e0*/  @P0 SHF.R.U32.HI R141, RZ, c[0x0][0x2cc], R0 ;  /* 0x0000b300ff8d0a19 */ /* 0x000fe20000011600 */
[----:B------:R-:W-:Y:S01]  /*c2f0*/  IMAD.U32 R0, RZ, RZ, UR10 ;  /* 0x0000000aff007e24 */ /* 0x000fe2000f8e00ff */
[----:B------:R-:W-:Y:S03]  /*c300*/  PLOP3.LUT P0, PT, PT, PT, UP1, 0x40, 0x0 ;  /* 0x000000000000781c */ /* 0x000fe60003f0e818 */
[----:B------:R-:W1:Y:S01]  /*c310*/  SHFL.IDX PT, R143, R141, RZ, 0x1c1f ;  /* 0x001c1fff8d8f7589 */ /* 0x000e6200000e0000 */
[----:B------:R-:W-:Y:S04]  /*c320*/  IADD3 R0, R135, -c[0x0][0x168], R0 ;  /* 0x80005a0087007a10 */ /* 0x000fe80007ffe000 */
[C---:B------:R-:W-:Y:S02]  /*c330*/  IADD3 R135, R0.reuse, c[0x0][0x328], RZ ;  /* 0x0000ca0000877a10 */ /* 0x040fe40007ffe0ff */
[----:B------:R-:W-:Y:S03]  /*c340*/  IADD3 R0, R0, UR12, RZ ;  /* 0x0000000c00007c10 */ /* 0x000fe6000fffe0ff */
[--C-:B-1----:R-:W-:Y:S02]  /*c350*/  IMAD.IADD R139, R135, 0x1, R143.reuse ;  /* 0x00000001878b7824 */ /* 0x102fe400078e028f */
[----:B------:R-:W-:Y:S01]  /*c360*/  IMAD.IADD R137, R0, 0x1, R143 ;  /* 0x0000000100897824 */ /* 0x000fe200078e028f */
[----:B------:R-:W-:-:S05]  /*c370*/  @P0 BRA `(.L_x_201) ;  /* 0x000001a000000947 */ /* 0x000fca0003800000 */
[----:B------:R-:W-:Y:S01]  /*c380*/  MOV R132, c[0x0][0x2ac] ;  /* 0x0000ab0000847a02 */ /* 0x000fe20000000f00 */
        /* <DEDUP_REMOVED lines=14> */
.L_x_203:
[----:B------:R-:W-:Y:S04]  /*c470*/  MOV R132, c[0x0][0x32c] ;  /* 0x0000cb0000847a02 */ /* 0x000fe80000000f00 */
[----:B------:R-:W-:Y:S11]  /*c480*/  ISETP.NE.AND P0, PT, R132, 0x1, PT ;  /* 0x000000018400780c */ /* 0x000ff60003f05270 */
[----:B------:R-:W-:Y:S02]  /*c490*/  @!UPT UIADD3 URZ, URZ, URZ, URZ ;  /* 0x0000003f3f3ff290 */ /* 0x000fe4000fffe03f */
[----:B------:R-:W-:Y:S05]  /*c4a0*/  @P0 IMAD.HI.U32 R132, R134, c[0x0][0x330], RZ ;  /* 0x0000cc0086840a27 */ /* 0x000fea00078e00ff */
[----:B------:R-:W-:Y:S02]  /*c4b0*/  @P0 SHF.R.U32.HI R134, RZ, c[0x0][0x334], R132 ;  /* 0x0000cd00ff860a19 */ /* 0x000fe40000011684 */
.L_x_204:
[----:B------:R-:W-:Y:S05]  /*c4c0*/  BSYNC B0 ;  /* 0x0000000000007941 */ /* 0x000fea0003800000 */
.L_x_202:
[----:B------:R-:W-:Y:S04]  /*c4d0*/  IMAD R143, R134, c[0x0][0x32c], -R133 ;  /* 0x0000cb00868f7a24 */ /* 0x000fe800078e0a85 */
[----:B------:R-:W-:Y:S05]  /*c4e0*/  IMAD.IADD R134, R143, 0x1, -R204 ;  /* 0x000000018f867824 */ /* 0x000fea00078e0acc */
[----:B------:R-:W-:Y:S02]  /*c4f0*/  IADD3 R132, R134, c[0x0][0x32c], RZ ;  /* 0x0000cb0086847a10 */ /* 0x000fe40007ffe0ff */
[----:B------:R-:W-:Y:S02]  /*c500*/  IMNMX R137, R137, R134, !PT ;  /* 0x0000008689897217 */ /* 0x000fe40007800200 */
[----:B------:R-:W-:Y:S02]  /*c510*/  IMNMX R139, R139, R132, PT ;  /* 0x000000848b8b7217 */ /* 0x000fe40003800200 */
.L_x_201:
        /* <DEDUP_REMOVED lines=85> */
.L_x_207:
[----:B------:R-:W-:Y:S04]  /*ca70*/  MOV R5, c[0x0][0x32c] ;  /* 0x0000cb0000057a02 */ /* 0x000fe80000000f00 */
[----:B------:R-:W-:Y:S11]  /*ca80*/  ISETP.NE.AND P0, PT, R5, 0x1, PT ;  /* 0x000000010500780c */ /* 0x000ff60003f05270 */
[----:B------:R-:W-:Y:S02]  /*ca90*/  @!UPT UIADD3 URZ, URZ, URZ, URZ ;  /* 0x0000003f3f3ff290 */ /* 0x000fe4000fffe03f */
[----:B------:R-:W-:Y:S05]  /*caa0*/  @P0 IMAD.HI.U32 R5, R8, c[0x0][0x330], RZ ;  /* 0x0000cc0008050a27 */ /* 0x000fea00078e00ff */
[----:B------:R-:W-:Y:S02]  /*cab0*/  @P0 SHF.R.U32.HI R8, RZ, c[0x0][0x334], R5 ;  /* 0x0000cd00ff080a19 */ /* 0x000fe40000011605 */
.L_x_208:
[----:B------:R-:W-:Y:S05]  /*cac0*/  BSYNC B0 ;  /* 0x0000000000007941 */ /* 0x000fea0003800000 */
.L_x_206:
[----:B------:R-:W-:Y:S04]  /*cad0*/  IMAD R133, R8, c[0x0][0x32c], -R133 ;  /* 0x0000cb0008857a24 */ /* 0x000fe800078e0a85 */
[----:B------:R-:W-:Y:S05]  /*cae0*/  IMAD.IADD R133, R133, 0x1, -R204 ;  /* 0x0000000185857824 */ /* 0x000fea00078e0acc */
[----:B------:R-:W-:Y:S02]  /*caf0*/  IADD3 R5, R133, c[0x0][0x32c], RZ ;  /* 0x0000cb0085057a10 */ /* 0x000fe40007ffe0ff */
[----:B------:R-:W-:Y:S02]  /*cb00*/  IMNMX R0, R0, R133, !PT ;  /* 0x0000008500007217 */ /* 0x000fe40007800200 */
[----:B------:R-:W-:Y:S02]  /*cb10*/  IMNMX R4, R4, R5, PT ;  /* 0x0000000504047217 */ /* 0x000fe40003800200 */
.L_x_205:
[----:B------:R-:W-:Y:S02]  /*cb20*/  PLOP3.LUT P2, PT, PT, PT, UP0, 0x80, 0x0 ;  /* 0x000000000000781c */ /* 0x000fe40003f4f008 */
[----:B------:R-:W-:Y:S02]  /*cb30*/  PLOP3.LUT P0, PT, PT, PT, UP0, 0x80, 0x0 ;  /* 0x000000000000781c */ /* 0x000fe40003f0f008 */
[C---:B------:R-:W-:Y:S02]  /*cb40*/  ISETP.GT.AND P2, PT, R0.reuse, RZ, P2 ;  /* 0x000000ff0000720c */ /* 0x040fe40001744270 */
[----:B------:R-:W-:Y:S02]  /*cb50*/  ISETP.GT.AND P0, PT, R0, 0x1, P0 ;  /* 0x000000010000780c */ /* 0x000fe40000704270 */
[----:B------:R-:W-:Y:S02]  /*cb60*/  ISETP.LT.OR P2, PT, R4, 0x1, P2 ;  /* 0x000000010400780c */ /* 0x000fe40001741670 */
[----:B------:R-:W-:Y:S02]  /*cb70*/  FMNMX.FTZ R5, R148, R3, !PT ;  /* 0x0000000394057209 */ /* 0x000fe40007810000 */
[----:B------:R-:W-:Y:S02]  /*cb80*/  FSEL R25, R6, -INF , !P2 ;  /* 0xff80000006197808 */ /* 0x000fe40005000000 */
[----:B------:R-:W-:Y:S02]  /*cb90*/  ISETP.LT.OR P0, PT, R4, 0x2, P0 ;  /* 0x000000020400780c */ /* 0x000fe40000701670 */
[----:B------:R-:W-:Y:S02]  /*cba0*/  FMNMX.FTZ R5, R152, R5, !PT ;  /* 0x0000000598057209 */ /* 0x000fe40007810000 */
        /* <DEDUP_REMOVED lines=13> */
[----:B------:R-:W-:Y:S02]  /*cc80*/  ISETP.GT.AND P2, PT, R0, 0x10, P2 ;  /* 0x000000100000780c */ /* 0x000fe40001744270 */
[----:B------:R-:W-:Y:S02]  /*cc90*/  FSEL R13, R11, -INF , !P0 ;  /* 0xff8000000b0d7808 */ /* 0x000fe40004000000 */
        /* <DEDUP_REMOVED lines=8> */
[----:B------:R-:W-:Y:S02]  /*cd20*/  FSEL R133, R15, -INF , !P0 ;  /* 0xff8000000f857808 */ /* 0x000fe40004000000 */
[----:B------:R-:W-:Y:S02]  /*cd30*/  ISETP.GT.AND P2, PT, R0, 0x18, P2 ;  /* 0x000000180000780c */ /* 0x000fe40001744270 */
        /* <DEDUP_REMOVED lines=9> */
[----:B------:R-:W-:Y:S02]  /*cdd0*/  FMNMX.FTZ R5, R164, R5, !PT ;  /* 0x00000005a4057209 */ /* 0x000fe40007810000 */
[----:B------:R-:W-:Y:S02]  /*cde0*/  PLOP3.LUT P2, PT, PT, PT, UP0, 0x80, 0x0 ;  /* 0x000000000000781c */ /* 0x000fe40003f4f008 */
[----:B------:R-:W-:Y:S02]  /*cdf0*/  FSEL R33, R19, -INF , !P0 ;  /* 0xff80000013217808 */ /* 0x000fe40004000000 */
[----:B------:R-:W-:Y:S02]  /*ce00*/  FMNMX.FTZ R8, R17, R8, !PT ;  /* 0x0000000811087209 */ /* 0x000fe40007810000 */
[----:B------:R-:W-:Y:S02]  /*ce10*/  ISETP.GT.AND P2, PT, R0, 0x20, P2 ;  /* 0x000000200000780c */ /* 0x000fe40001744270 */
[----:B------:R-:W-:Y:S02]  /*ce20*/  FMNMX.FTZ R6, R162, R5, !PT ;  /* 0x00000005a2067209 */ /* 0x000fe40007810000 */
        /* <DEDUP_REMOVED lines=9> */
[----:B------:R-:W-:Y:S02]  /*cec0*/  FSEL R169, R23, -INF , !P0 ;  /* 0xff80000017a97808 */ /* 0x000fe40004000000 */
[----:B------:R-:W-:Y:S02]  /*ced0*/  FMNMX.FTZ R6, R133, R6, !PT ;  /* 0x0000000685067209 */ /* 0x000fe40007810000 */
[C---:B------:R-:W-:Y:S02]  /*cee0*/  ISETP.GT.AND P2, PT, R0.reuse, 0x28, P2 ;  /* 0x000000280000780c */ /* 0x040fe40001744270 */
        /* <DEDUP_REMOVED lines=10> */
[----:B------:R-:W-:Y:S02]  /*cf90*/  FMNMX.FTZ R8, R171, R8, !PT ;  /* 0x00000008ab087209 */ /* 0x000fe40007810000 */
[----:B------:R-:W-:Y:S02]  /*cfa0*/  PLOP3.LUT P0, PT, PT, PT, UP0, 0x80, 0x0 ;  /* 0x000000000000781c */ /* 0x000fe40003f0f008 */
[----:B------:R-:W-:Y:S02]  /*cfb0*/  ISETP.LT.OR P2, PT, R4, 0x31, P2 ;  /* 0x000000310400780c */ /* 0x000fe40001741670 */
[----:B------:R-:W-:Y:S02]  /*cfc0*/  ISETP.GT.AND P0, PT, R0, 0x31, P0 ;  /* 0x000000310000780c */ /* 0x000fe40000704270 */
[----:B------:R-:W-:Y:S02]  /*cfd0*/  FMNMX.FTZ R8, R169, R8, !PT ;  /* 0x00000008a9087209 */ /* 0x000fe40007810000 */
[----:B------:R-:W-:Y:S02]  /*cfe0*/  FSEL R145, R30, -INF , !P2 ;  /* 0xff8000001e917808 */ /* 0x000fe40005000000 */
[----:B------:R-:W-:Y:S02]  /*cff0*/  ISETP.LT.OR P0, PT, R4, 0x32, P0 ;  /* 0x000000320400780c */ /* 0x000fe40000701670 */
[----:B------:R-:W-:Y:S02]  /*d000*/  FMNMX.FTZ R8, R167, R8, !PT ;  /* 0x00000008a7087209 */ /* 0x000fe40007810000 */
[----:B------:R-:W-:Y:S02]  /*d010*/  PLOP3.LUT P2, PT, PT, PT, UP0, 0x80, 0x0 ;  /* 0x000000000000781c */ /* 0x000fe40003f4f008 */
[----:B------:R-:W-:Y:S02]  /*d020*/  FMNMX.FTZ R7, R146, R7, !PT ;  /* 0x0000000792077209 */ /* 0x000fe40007810000 */
[----:B------:R-:W-:Y:S02]  /*d030*/  FSEL R143, R31, -INF , !P0 ;  /* 0xff8000001f8f7808 */ /* 0x000fe40004000000 */
[----:B------:R-:W-:Y:S02]  /*d040*/  ISETP.GT.AND P2, PT, R0, 0x38, P2 ;  /* 0x000000380000780c */ /* 0x000fe40001744270 */
[----:B------:R-:W-:Y:S02]  /*d050*/  FMNMX.FTZ R8, R165, R8, !PT ;  /* 0x00000008a5087209 */ /* 0x000fe40007810000 */
[----:B------:R-:W-:Y:S01]  /*d060*/  PLOP3.LUT P0, PT, PT, PT, UP0, 0x80, 0x0 ;  /* 0x000000000000781c */ /* 0x000fe20003f0f008 */
[----:B------:R-:W-:Y:S01]  /*d070*/  UISETP.GT.AND UP0, UPT, UR21, UR7, UPT ;  /* 0x000000071500728c */ /* 0x000fe2000bf04270 */
[----:B------:R-:W-:Y:S01]  /*d080*/  FMNMX.FTZ R7, R144, R7, !PT ;  /* 0x0000000790077209 */ /* 0x000fe20007810000 */
[----:B------:R-:W-:Y:S01]  /*d090*/  UIADD3 UR21, UR21, -0x1, URZ ;  /* 0xffffffff15157890 */ /* 0x000fe2000fffe03f */
[----:B------:R-:W-:Y:S02]  /*d0a0*/  ISETP.GT.AND P0, PT, R0, 0x39, P0 ;  /* 0x000000390000780c */ /* 0x000fe40000704270 */
[----:B------:R-:W-:Y:S02]  /*d0b0*/  FMNMX.FTZ R0, R145, R8, !PT ;  /* 0x0000000891007209 */ /* 0x000fe40007810000 */
[----:B------:R-:W-:Y:S02]  /*d0c0*/  ISETP.LT.OR P2, PT, R4, 0x39, P2 ;  /* 0x000000390400780c */ /* 0x000fe40001741670 */
[----:B------:R-:W-:Y:S02]  /*d0d0*/  FMNMX.FTZ R5, R142, R7, !PT ;  /* 0x000000078e057209 */ /* 0x000fe40007810000 */
[----:B------:R-:W-:Y:S02]  /*d0e0*/  FSEL R141, R34, -INF , !P2 ;  /* 0xff800000228d7808 */ /* 0x000fe40005000000 */
[----:B------:R-:W-:Y:S01]  /*d0f0*/  FMNMX.FTZ R0, R143, R0, !PT ;  /* 0x000000008f007209 */ /* 0x000fe20007810000 */
[----:B------:R-:W1:Y:S01]  /*d100*/  SHFL.BFLY PT, R6, R5, 0x2, 0x1f ;  /* 0x0c401f0005067f89 */ /* 0x000e6200000e0000 */
[----:B------:R-:W-:Y:S02]  /*d110*/  ISETP.LT.OR P0, PT, R4, 0x3a, P0 ;  /* 0x0000003a0400780c */ /* 0x000fe40000701670 */
[----:B------:R-:W-:Y:S02]  /*d120*/  FMNMX.FTZ R0, R141, R0, !PT ;  /* 0x000000008d007209 */ /* 0x000fe40007810000 */
[----:B------:R-:W-:Y:S04]  /*d130*/  FSEL R9, R35, -INF , !P0 ;  /* 0xff80000023097808 */ /* 0x000fe80004000000 */
[----:B------:R-:W-:Y:S05]  /*d140*/  FMNMX.FTZ R7, R9, R0, !PT ;  /* 0x0000000009077209 */ /* 0x000fea0007810000 */
[----:B------:R-:W2:Y:S01]  /*d150*/  SHFL.BFLY PT, R4, R7, 0x2, 0x1f ;  /* 0x0c401f0007047f89 */ /* 0x000ea200000e0000 */
[----:B-1----:R-:W-:Y:S07]  /*d160*/  FMNMX.FTZ R6, R5, R6, !PT ;  /* 0x0000000605067209 */ /* 0x002fee0007810000 */
[----:B------:R-:W1:Y:S01]  /*d170*/  SHFL.BFLY PT, R11, R6, 0x1, 0x1f ;  /* 0x0c201f00060b7f89 */ /* 0x000e6200000e0000 */
[----:B--2---:R-:W-:Y:S07]  /*d180*/  FMNMX.FTZ R5, R7, R4, !PT ;  /* 0x0000000407057209 */ /* 0x004fee0007810000 */
[----:B------:R-:W2:Y:S01]  /*d190*/  SHFL.BFLY PT, R8, R5, 0x1, 0x1f ;  /* 0x0c201f0005087f89 */ /* 0x000ea200000e0000 */
[----:B-1----:R-:W-:Y:S04]  /*d1a0*/  FMNMX.FTZ R0, R6, R11, !PT ;  /* 0x0000000b06007209 */ /* 0x002fe80007810000 */
[C---:B------:R-:W-:Y:S01]  /*d1b0*/  FSETP.NEU.FTZ.AND P0, PT, R0.reuse, -INF , PT ;  /* 0xff8000000000780b */ /* 0x040fe20003f1d000 */
[C---:B------:R-:W-:Y:S03]  /*d1c0*/  FMUL.FTZ R155, R0.reuse, c[0x0][0x2d0] ;  /* 0x0000b400009b7a20 */ /* 0x040fe60000410000 */
[----:B------:R-:W-:Y:S02]  /*d1d0*/  FSEL R4, R0, RZ, P0 ;  /* 0x000000ff00047208 */ /* 0x000fe40000000000 */
[----:B------:R-:W-:Y:S03]  /*d1e0*/  FSEL R155, R155, RZ, P0 ;  /* 0x000000ff9b9b7208 */ /* 0x000fe60000000000 */
[----:B------:R-:W-:Y:S01]  /*d1f0*/  FADD.FTZ R3, -R4, R3 ;  /* 0x0000000304037221 */ /* 0x000fe20000010100 */
[----:B--2---:R-:W-:Y:S01]  /*d200*/  FMNMX.FTZ R8, R5, R8, !PT ;  /* 0x0000000805087209 */ /* 0x004fe20007810000 */
[--C-:B------:R-:W-:Y:S02]  /*d210*/  FFMA.FTZ R149, R140, c[0x0][0x2d0], -R155.reuse ;  /* 0x0000b4008c957a23 */ /* 0x100fe4000001089b */
[--C-:B------:R-:W-:Y:S01]  /*d220*/  FFMA.FTZ R148, R148, c[0x0][0x2d0], -R155.reuse ;  /* 0x0000b40094947a23 */ /* 0x100fe2000001089b */
[C---:B------:R-:W-:Y:S01]  /*d230*/  FSETP.NEU.FTZ.AND P0, PT, R8.reuse, -INF , PT ;  /* 0xff8000000800780b */ /* 0x040fe20003f1d000 */
[----:B------:R-:W-:Y:S02]  /*d240*/  FMUL.FTZ R140, R8, c[0x0][0x2d0] ;  /* 0x0000b400088c7a20 */ /* 0x000fe40000410000 */
[--C-:B------:R-:W-:Y:S01]  /*d250*/  FFMA.FTZ R11, R152, c[0x0][0x2d0], -R155.reuse ;  /* 0x0000b400980b7a23 */ /* 0x100fe2000001089b */
[----:B------:R-:W-:Y:S01]  /*d260*/  FSEL R5, R8, RZ, P0 ;  /* 0x000000ff08057208 */ /* 0x000fe20000000000 */
[--C-:B------:R-:W-:Y:S01]  /*d270*/  FFMA.FTZ R10, R150, c[0x0][0x2d0], -R155.reuse ;  /* 0x0000b400960a7a23 */ /* 0x100fe2000001089b */
[----:B------:R-:W-:Y:S01]  /*d280*/  FSEL R140, R140, RZ, P0 ;  /* 0x000000ff8c8c7208 */ /* 0x000fe20000000000 */
[----:B------:R-:W-:Y:S01]  /*d290*/  FMUL.FTZ R6, R3, c[0x0][0x2d0] ;  /* 0x0000b40003067a20 */ /* 0x000fe20000410000 */
[----:B------:R-:W-:Y:S01]  /*d2a0*/  MUFU.EX2 R148, R148 ;  /* 0x0000009400947308 */ /* 0x000fe20000000800 */
[----:B------:R-:W-:Y:S01]  /*d2b0*/  FADD.FTZ R5, -R5, R2 ;  /* 0x0000000205057221 */ /* 0x000fe20000010100 */
[----:B------:R-:W-:Y:S01]  /*d2c0*/  PLOP3.LUT P0, PT, PT, PT, UP0, 0x80, 0x0 ;  /* 0x000000000000781c */ /* 0x000fe20003f0f008 */
[--C-:B------:R-:W-:Y:S02]  /*d2d0*/  FFMA.FTZ R151, R17, c[0x0][0x2d0], -R140.reuse ;  /* 0x0000b40011977a23 */ /* 0x100fe4000001088c */
[----:B------:R-:W1:Y:S01]  /*d2e0*/  LDSM.16.MT88.4 R16, [R195+0x100] ;  /* 0x00010000c310783b */ /* 0x000e620000004200 */
[--C-:B------:R-:W-:Y:S02]  /*d2f0*/  FFMA.FTZ R153, R25, c[0x0][0x2d0], -R140.reuse ;  /* 0x0000b40019997a23 */ /* 0x100fe4000001088c */
[--C-:B------:R-:W-:Y:S02]  /*d300*/  FFMA.FTZ R152, R21, c[0x0][0x2d0], -R140.reuse ;  /* 0x0000b40015987a23 */ /* 0x100fe4000001088c */
[--C-:B------:R-:W-:Y:S01]  /*d310*/  FFMA.FTZ R150, R13, c[0x0][0x2d0], -R140.reuse ;  /* 0x0000b4000d967a23 */ /* 0x100fe2000001088c */
[----:B------:R-:W2:Y:S01]  /*d320*/  MUFU.EX2 R3, R6 ;  /* 0x0000000600037308 */ /* 0x000ea20000000800 */
[----:B------:R-:W-:Y:S01]  /*d330*/  FMUL.FTZ R2, R5, c[0x0][0x2d0] ;  /* 0x0000b40005027a20 */ /* 0x000fe20000410000 */
[----:B------:R-:W3:Y:S01]  /*d340*/  LDSM.16.MT88.4 R20, [R190+0x100] ;  /* 0x00010000be14783b */ /* 0x000ee20000004200 */
[--C-:B------:R-:W-:Y:S02]  /*d350*/  FFMA.FTZ R154, R138, c[0x0][0x2d0], -R155.reuse ;  /* 0x0000b4008a9a7a23 */ /* 0x100fe4000001089b */
[--C-:B------:R-:W-:Y:S02]  /*d360*/  FFMA.FTZ R157, R136, c[0x0][0x2d0], -R155.reuse ;  /* 0x0000b400889d7a23 */ /* 0x100fe4000001089b */
[--C-:B------:R-:W-:Y:S02]  /*d370*/  FFMA.FTZ R156, R134, c[0x0][0x2d0], -R155.reuse ;  /* 0x0000b400869c7a23 */ /* 0x100fe4000001089b */
[--C-:B------:R-:W-:Y:S01]  /*d380*/  FFMA.FTZ R159, R132, c[0x0][0x2d0], -R155.reuse ;  /* 0x0000b400849f7a23 */ /* 0x100fe2000001089b */
[----:B------:R-:W4:Y:S01]  /*d390*/  MUFU.EX2 R2, R2 ;  /* 0x0000000200027308 */ /* 0x000f220000000800 */
[----:B------:R-:W5:Y:S01]  /*d3a0*/  LDSM.16.MT88.4 R24, [R189+0x100] ;  /* 0x00010000bd18783b */ /* 0x000f620000004200 */
[--C-:B------:R-:W-:Y:S02]  /*d3b0*/  FFMA.FTZ R158, R135, c[0x0][0x2d0], -R140.reuse ;  /* 0x0000b400879e7a23 */ /* 0x100fe4000001088c */
[--C-:B------:R-:W-:Y:S02]  /*d3c0*/  FFMA.FTZ R161, R133, c[0x0][0x2d0], -R140.reuse ;  /* 0x0000b40085a17a23 */ /* 0x100fe4000001088c */
[--C-:B------:R-:W-:Y:S02]  /*d3d0*/  FFMA.FTZ R160, R29, c[0x0][0x2d0], -R140.reuse ;  /* 0x0000b4001da07a23 */ /* 0x100fe4000001088c */
[--C-:B------:R-:W-:Y:S01]  /*d3e0*/  FFMA.FTZ R163, R33, c[0x0][0x2d0], -R140.reuse ;  /* 0x0000b40021a37a23 */ /* 0x100fe2000001088c */
[----:B------:R-:W-:Y:S01]  /*d3f0*/  LDSM.16.MT88.4 R28, [R190+0x900] ;  /* 0x00090000be1c783b */ /* 0x000fe20000004200 */
[----:B------:R-:W1:Y:S01]  /*d400*/  MUFU.EX2 R11, R11 ;  /* 0x0000000b000b7308 */ /* 0x000e620000000800 */
[--C-:B------:R-:W-:Y:S02]  /*d410*/  FFMA.FTZ R170, R146, c[0x0][0x2d0], -R155.reuse ;  /* 0x0000b40092aa7a23 */ /* 0x100fe4000001089b */
[--C-:B------:R-:W-:Y:S02]  /*d420*/  FFMA.FTZ R213, R145, c[0x0][0x2d0], -R140.reuse ;  /* 0x0000b40091d57a23 */ /* 0x100fe4000001088c */
[C---:B--2---:R-:W-:Y:S02]  /*d430*/  FMUL.FTZ R4, R3.reuse, R128 ;  /* 0x0000008003047220 */ /* 0x044fe40000410000 */
[C---:B------:R-:W-:Y:S01]  /*d440*/  FMUL.FTZ R5, R3.reuse, R129 ;  /* 0x0000008103057220 */ /* 0x040fe20000410000 */
[----:B------:R-:W-:Y:S01]  /*d450*/  LDSM.16.MT88.4 R32, [R188+0x900] ;  /* 0x00090000bc20783b */ /* 0x000fe20000004200 */
[C---:B------:R-:W-:Y:S01]  /*d460*/  FMUL.FTZ R100, R3.reuse, R100 ;  /* 0x0000006403647220 */ /* 0x040fe20000410000 */
[----:B------:R-:W-:Y:S01]  /*d470*/  MUFU.EX2 R10, R10 ;  /* 0x0000000a000a7308 */ /* 0x000fe20000000800 */
[C---:B------:R-:W-:Y:S02]  /*d480*/  FMUL.FTZ R101, R3.reuse, R101 ;  /* 0x0000006503657220 */ /* 0x040fe40000410000 */
[C---:B------:R-:W-:Y:S02]  /*d490*/  FMUL.FTZ R104, R3.reuse, R104 ;  /* 0x0000006803687220 */ /* 0x040fe40000410000 */
[C---:B----4-:R-:W-:Y:S01]  /*d4a0*/  FMUL.FTZ R6, R2.reuse, R130 ;  /* 0x0000008202067220 */ /* 0x050fe20000410000 */
[----:B------:R-:W-:Y:S01]  /*d4b0*/  LDSM.16.MT88.4 R132, [R190+0x2900] ;  /* 0x00290000be84783b */ /* 0x000fe20000004200 */
[C---:B------:R-:W-:Y:S02]  /*d4c0*/  FMUL.FTZ R7, R2.reuse, R131 ;  /* 0x0000008302077220 */ /* 0x040fe40000410000 */
[C---:B------:R-:W-:Y:S01]  /*d4d0*/  FMUL.FTZ R102, R2.reuse, R102 ;  /* 0x0000006602667220 */ /* 0x040fe20000410000 */
[----:B------:R-:W2:Y:S01]  /*d4e0*/  MUFU.EX2 R149, R149 ;  /* 0x0000009500957308 */ /* 0x000ea20000000800 */
[C---:B------:R-:W-:Y:S02]  /*d4f0*/  FMUL.FTZ R103, R2.reuse, R103 ;  /* 0x0000006702677220 */ /* 0x040fe40000410000 */
[----:B------:R-:W-:Y:S01]  /*d500*/  FMUL.FTZ R105, R3, R105 ;  /* 0x0000006903697220 */ /* 0x000fe20000410000 */
[----:B-1----:R-:W-:Y:S01]  /*d510*/  F2FP.BF16.PACK_AB R12, R11, R148 ;  /* 0x000000940b0c723e */ /* 0x002fe200000010ff */
[C---:B------:R-:W-:Y:S01]  /*d520*/  FMUL.FTZ R106, R2.reuse, R106 ;  /* 0x0000006a026a7220 */ /* 0x040fe20000410000 */
[----:B------:R-:W-:Y:S01]  /*d530*/  LDSM.16.MT88.4 R128, [R195+0x2900] ;  /* 0x00290000c380783b */ /* 0x000fe20000004200 */
[C---:B------:R-:W-:Y:S02]  /*d540*/  FMUL.FTZ R107, R2.reuse, R107 ;  /* 0x0000006b026b7220 */ /* 0x040fe40000410000 */
[C---:B------:R-:W-:Y:S01]  /*d550*/  FMUL.FTZ R108, R3.reuse, R108 ;  /* 0x0000006c036c7220 */ /* 0x040fe20000410000 */
[----:B------:R-:W-:Y:S01]  /*d560*/  MUFU.EX2 R153, R153 ;  /* 0x0000009900997308 */ /* 0x000fe20000000800 */
[C---:B------:R-:W-:Y:S02]  /*d570*/  FMUL.FTZ R109, R3.reuse, R109 ;  /* 0x0000006d036d7220 */ /* 0x040fe40000410000 */
[C---:B------:R-:W-:Y:S01]  /*d580*/  FMUL.FTZ R110, R2.reuse, R110 ;  /* 0x0000006e026e7220 */ /* 0x040fe20000410000 */
[----:B------:R-:W-:Y:S01]  /*d590*/  LDSM.16.MT88.4 R136, [R189+0x2900] ;  /* 0x00290000bd88783b */ /* 0x000fe20000004200 */
[C---:B------:R-:W-:Y:S02]  /*d5a0*/  FMUL.FTZ R111, R2.reuse, R111 ;  /* 0x0000006f026f7220 */ /* 0x040fe40000410000 */
[C---:B------:R-:W-:Y:S02]  /*d5b0*/  FMUL.FTZ R112, R3.reuse, R112 ;  /* 0x0000007003707220 */ /* 0x040fe40000410000 */
[----:B------:R-:W-:Y:S01]  /*d5c0*/  FMUL.FTZ R113, R3, R113 ;  /* 0x0000007103717220 */ /* 0x000fe20000410000 */
[----:B------:R-:W1:Y:S01]  /*d5d0*/  MUFU.EX2 R152, R152 ;  /* 0x0000009800987308 */ /* 0x000e620000000800 */
[C---:B------:R-:W-:Y:S02]  /*d5e0*/  FMUL.FTZ R114, R2.reuse, R114 ;  /* 0x0000007202727220 */ /* 0x040fe40000410000 */
[C---:B------:R-:W-:Y:S01]  /*d5f0*/  FMUL.FTZ R115, R2.reuse, R115 ;  /* 0x0000007302737220 */ /* 0x040fe20000410000 */
[----:B--2---:R-:W-:Y:S01]  /*d600*/  F2FP.BF16.PACK_AB R14, R149, R10 ;  /* 0x0000000a950e723e */ /* 0x004fe200000010ff */
[--C-:B------:R-:W-:Y:S02]  /*d610*/  FFMA.FTZ R214, R143, c[0x0][0x2d0], -R140.reuse ;  /* 0x0000b4008fd67a23 */ /* 0x100fe4000001088c */
[--C-:B------:R-:W-:Y:S02]  /*d620*/  FFMA.FTZ R215, R141, c[0x0][0x2d0], -R140.reuse ;  /* 0x0000b4008dd77a23 */ /* 0x100fe4000001088c */
        /* <DEDUP_REMOVED lines=10> */
[----:B-1----:R-:W-:Y:S01]  /*d6d0*/  F2FP.BF16.PACK_AB R13, R152, R153 ;  /* 0x00000099980d723e */ /* 0x002fe200000010ff */
        /* <DEDUP_REMOVED lines=8> */
[----:B------:R-:W-:Y:S01]  /*d760*/  FMUL.FTZ R39, R2, R39 ;  /* 0x0000002702277220 */ /* 0x000fe20000410000 */
[----:B------:R-:W1:Y:S01]  /*d770*/  MUFU.EX2 R157, R157 ;  /* 0x0000009d009d7308 */ /* 0x000e620000000800 */
[C---:B------:R-:W-:Y:S02]  /*d780*/  FMUL.FTZ R40, R3.reuse, R40 ;  /* 0x0000002803287220 */ /* 0x040fe40000410000 */
[C---:B------:R-:W-:Y:S01]  /*d790*/  FMUL.FTZ R41, R3.reuse, R41 ;  /* 0x0000002903297220 */ /* 0x040fe20000410000 */
[----:B--2---:R-:W-:Y:S01]  /*d7a0*/  F2FP.BF16.PACK_AB R15, R150, R151 ;  /* 0x00000097960f723e */ /* 0x004fe200000010ff */
        /* <DEDUP_REMOVED lines=8> */
[----:B------:R-:W2:Y:S01]  /*d830*/  LDSM.16.MT88.4 R16, [R188+0x100] ;  /* 0x00010000bc10783b */ /* 0x000ea20000004200 */
[----:B------:R-:W4:Y:S02]  /*d840*/  MUFU.EX2 R159, R159 ;  /* 0x0000009f009f7308 */ /* 0x000f240000000800 */
[C---:B------:R-:W-:Y:S02]  /*d850*/  FMUL.FTZ R47, R2.reuse, R47 ;  /* 0x0000002f022f7220 */ /* 0x040fe40000410000 */
[C---:B------:R-:W-:Y:S02]  /*d860*/  FMUL.FTZ R48, R3.reuse, R48 ;  /* 0x0000003003307220 */ /* 0x040fe40000410000 */
[C---:B---3--:R-:W-:Y:S04]  /*d870*/  HMMA.16816.F32.BF16 R104, R12.reuse, R20, R104 ;  /* 0x000000140c68723c */ /* 0x048fe80000041868 */
[C---:B------:R-:W-:Y:S01]  /*d880*/  FMUL.FTZ R49, R3.reuse, R49 ;  /* 0x0000003103317220 */ /* 0x040fe20000410000 */
[----:B------:R-:W-:Y:S01]  /*d890*/  MUFU.EX2 R158, R158 ;  /* 0x0000009e009e7308 */ /* 0x000fe20000000800 */
[C---:B------:R-:W-:Y:S02]  /*d8a0*/  FMUL.FTZ R50, R2.reuse, R50 ;  /* 0x0000003202327220 */ /* 0x040fe40000410000 */
[C---:B------:R-:W-:Y:S01]  /*d8b0*/  HMMA.16816.F32.BF16 R108, R12.reuse, R22, R108 ;  /* 0x000000160c6c723c */ /* 0x040fe2000004186c */
[----:B------:R-:W3:Y:S03]  /*d8c0*/  LDSM.16.MT88.4 R20, [R195+0x2100] ;  /* 0x00210000c314783b */ /* 0x000ee60000004200 */
[C---:B------:R-:W-:Y:S02]  /*d8d0*/  FMUL.FTZ R51, R2.reuse, R51 ;  /* 0x0000003302337220 */ /* 0x040fe40000410000 */
[C---:B------:R-:W-:Y:S01]  /*d8e0*/  FMUL.FTZ R52, R3.reuse, R52 ;  /* 0x0000003403347220 */ /* 0x040fe20000410000 */
[----:B------:R-:W1:Y:S01]  /*d8f0*/  MUFU.EX2 R161, R161 ;  /* 0x000000a100a17308 */ /* 0x000e620000000800 */
[C---:B-----5:R-:W-:Y:S04]  /*d900*/  HMMA.16816.F32.BF16 R112, R12.reuse, R24, R112 ;  /* 0x000000180c70723c */ /* 0x060fe80000041870 */
[C---:B------:R-:W-:Y:S02]  /*d910*/  FMUL.FTZ R53, R3.reuse, R53 ;  /* 0x0000003503357220 */ /* 0x040fe40000410000 */
[C---:B------:R-:W-:Y:S02]  /*d920*/  FMUL.FTZ R54, R2.reuse, R54 ;  /* 0x0000003602367220 */ /* 0x040fe40000410000 */
[C---:B------:R-:W-:Y:S01]  /*d930*/  HMMA.16816.F32.BF16 R116, R12.reuse, R26, R116 ;  /* 0x0000001a0c74723c */ /* 0x040fe20000041874 */
[----:B------:R-:W5:Y:S01]  /*d940*/  LDSM.16.MT88.4 R24, [R190+0x2100] ;  /* 0x00210000be18783b */ /* 0x000f620000004200 */
[----:B------:R-:W-:Y:S02]  /*d950*/  MUFU.EX2 R160, R160 ;  /* 0x000000a000a07308 */ /* 0x000fe40000000800 */
[C---:B------:R-:W-:Y:S02]  /*d960*/  FMUL.FTZ R55, R2.reuse, R55 ;  /* 0x0000003702377220 */ /* 0x040fe40000410000 */
[C---:B------:R-:W-:Y:S02]  /*d970*/  FMUL.FTZ R56, R3.reuse, R56 ;  /* 0x0000003803387220 */ /* 0x040fe40000410000 */
[C---:B------:R-:W-:Y:S01]  /*d980*/  FMUL.FTZ R57, R3.reuse, R57 ;  /* 0x0000003903397220 */ /* 0x040fe20000410000 */
[C---:B--2---:R-:W-:Y:S03]  /*d990*/  HMMA.16816.F32.BF16 R120, R12.reuse, R16, R120 ;  /* 0x000000100c78723c */ /* 0x044fe60000041878 */
[C---:B------:R-:W-:Y:S01]  /*d9a0*/  FMUL.FTZ R58, R2.reuse, R58 ;  /* 0x0000003a023a7220 */ /* 0x040fe20000410000 */
[----:B------:R-:W2:Y:S01]  /*d9b0*/  MUFU.EX2 R163, R163 ;  /* 0x000000a300a37308 */ /* 0x000ea20000000800 */
[C---:B------:R-:W-:Y:S02]  /*d9c0*/  FMUL.FTZ R59, R2.reuse, R59 ;  /* 0x0000003b023b7220 */ /* 0x040fe40000410000 */
[C---:B------:R-:W-:Y:S01]  /*d9d0*/  FMUL.FTZ R60, R3.reuse, R60 ;  /* 0x0000003c033c7220 */ /* 0x040fe20000410000 */
[C---:B------:R-:W-:Y:S01]  /*d9e0*/  HMMA.16816.F32.BF16 R124, R12.reuse, R18, R124 ;  /* 0x000000120c7c723c */ /* 0x040fe2000004187c */
[----:B------:R-:W1:Y:S03]  /*d9f0*/  LDSM.16.MT88.4 R16, [R189+0x2100] ;  /* 0x00210000bd10783b */ /* 0x000e660000004200 */
[C---:B------:R-:W-:Y:S02]  /*da00*/  FMUL.FTZ R61, R3.reuse, R61 ;  /* 0x0000003d033d7220 */ /* 0x040fe40000410000 */
[C---:B------:R-:W-:Y:S01]  /*da10*/  FMUL.FTZ R62, R2.reuse, R62 ;  /* 0x0000003e023e7220 */ /* 0x040fe20000410000 */
[----:B------:R-:W-:Y:S01]  /*da20*/  MUFU.EX2 R170, R170 ;  /* 0x000000aa00aa7308 */ /* 0x000fe20000000800 */
[C---:B---3--:R-:W-:Y:S04]  /*da30*/  HMMA.16816.F32.BF16 R36, R12.reuse, R20, R36 ;  /* 0x000000140c24723c */ /* 0x048fe80000041824 */
[C---:B------:R-:W-:Y:S02]  /*da40*/  FMUL.FTZ R63, R2.reuse, R63 ;  /* 0x0000003f023f7220 */ /* 0x040fe40000410000 */
[C---:B------:R-:W-:Y:S02]  /*da50*/  FMUL.FTZ R64, R3.reuse, R64 ;  /* 0x0000004003407220 */ /* 0x040fe40000410000 */
[C---:B------:R-:W-:Y:S01]  /*da60*/  HMMA.16816.F32.BF16 R40, R12.reuse, R22, R40 ;  /* 0x000000160c28723c */ /* 0x040fe20000041828 */
[----:B------:R-:W3:Y:S01]  /*da70*/  LDSM.16.MT88.4 R20, [R188+0x2100] ;  /* 0x00210000bc14783b */ /* 0x000ee20000004200 */
[----:B------:R-:W-:Y:S02]  /*da80*/  MUFU.EX2 R213, R213 ;  /* 0x000000d500d57308 */ /* 0x000fe40000000800 */
[C---:B------:R-:W-:Y:S02]  /*da90*/  FMUL.FTZ R65, R3.reuse, R65 ;  /* 0x0000004103417220 */ /* 0x040fe40000410000 */
[C---:B------:R-:W-:Y:S02]  /*daa0*/  FMUL.FTZ R66, R2.reuse, R66 ;  /* 0x0000004202427220 */ /* 0x040fe40000410000 */
[C---:B-----5:R-:W-:Y:S04]  /*dab0*/  HMMA.16816.F32.BF16 R44, R12.reuse, R24, R44 ;  /* 0x000000180c2c723c */ /* 0x060fe8000004182c */
[C---:B------:R-:W-:Y:S01]  /*dac0*/  FMUL.FTZ R67, R2.reuse, R67 ;  /* 0x0000004302437220 */ /* 0x040fe20000410000 */
[----:B------:R-:W-:Y:S01]  /*dad0*/  MUFU.EX2 R214, R214 ;  /* 0x000000d600d67308 */ /* 0x000fe20000000800 */
[C---:B------:R-:W-:Y:S02]  /*dae0*/  FMUL.FTZ R68, R3.reuse, R68 ;  /* 0x0000004403447220 */ /* 0x040fe40000410000 */
[C---:B------:R-:W-:Y:S01]  /*daf0*/  HMMA.16816.F32.BF16 R48, R12.reuse, R26, R48 ;  /* 0x0000001a0c30723c */ /* 0x040fe20000041830 */
[----:B------:R-:W5:Y:S03]  /*db00*/  LDSM.16.MT88.4 R24, [R195+0x4100] ;  /* 0x00410000c318783b */ /* 0x000f660000004200 */
[C---:B------:R-:W-:Y:S02]  /*db10*/  FMUL.FTZ R69, R3.reuse, R69 ;  /* 0x0000004503457220 */ /* 0x040fe40000410000 */
[C---:B------:R-:W-:Y:S01]  /*db20*/  FMUL.FTZ R70, R2.reuse, R70 ;  /* 0x0000004602467220 */ /* 0x040fe20000410000 */
[----:B------:R-:W-:Y:S01]  /*db30*/  MUFU.EX2 R215, R215 ;  /* 0x000000d700d77308 */ /* 0x000fe20000000800 */
[C---:B------:R-:W-:Y:S01]  /*db40*/  FMUL.FTZ R71, R2.reuse, R71 ;  /* 0x0000004702477220 */ /* 0x040fe20000410000 */
[C---:B-1----:R-:W-:Y:S03]  /*db50*/  HMMA.16816.F32.BF16 R52, R12.reuse, R16, R52 ;  /* 0x000000100c34723c */ /* 0x042fe60000041834 */
[C---:B------:R-:W-:Y:S02]  /*db60*/  FMUL.FTZ R72, R3.reuse, R72 ;  /* 0x0000004803487220 */ /* 0x040fe40000410000 */
[C---:B------:R-:W-:Y:S02]  /*db70*/  FMUL.FTZ R73, R3.reuse, R73 ;  /* 0x0000004903497220 */ /* 0x040fe40000410000 */
[C---:B------:R-:W-:Y:S01]  /*db80*/  FMUL.FTZ R74, R2.reuse, R74 ;  /* 0x0000004a024a7220 */ /* 0x040fe20000410000 */
[C---:B------:R-:W-:Y:S01]  /*db90*/  HMMA.16816.F32.BF16 R56, R12.reuse, R18, R56 ;  /* 0x000000120c38723c */ /* 0x040fe20000041838 */
[----:B------:R-:W1:Y:S03]  /*dba0*/  LDSM.16.MT88.4 R16, [R190+0x4100] ;  /* 0x00410000be10783b */ /* 0x000e660000004200 */
[C---:B------:R-:W-:Y:S02]  /*dbb0*/  FMUL.FTZ R75, R2.reuse, R75 ;  /* 0x0000004b024b7220 */ /* 0x040fe40000410000 */
[C---:B------:R-:W-:Y:S02]  /*dbc0*/  FMUL.FTZ R76, R3.reuse, R76 ;  /* 0x0000004c034c7220 */ /* 0x040fe40000410000 */
[C---:B---3--:R-:W-:Y:S04]  /*dbd0*/  HMMA.16816.F32.BF16 R60, R12.reuse, R20, R60 ;  /* 0x000000140c3c723c */ /* 0x048fe8000004183c */
[C---:B------:R-:W-:Y:S02]  /*dbe0*/  FMUL.FTZ R77, R3.reuse, R77 ;  /* 0x0000004d034d7220 */ /* 0x040fe40000410000 */
[C---:B------:R-:W-:Y:S02]  /*dbf0*/  FMUL.FTZ R78, R2.reuse, R78 ;  /* 0x0000004e024e7220 */ /* 0x040fe40000410000 */
[C---:B------:R-:W-:Y:S01]  /*dc00*/  HMMA.16816.F32.BF16 R64, R12.reuse, R22, R64 ;  /* 0x000000160c40723c */ /* 0x040fe20000041840 */
[----:B------:R-:W3:Y:S03]  /*dc10*/  LDSM.16.MT88.4 R20, [R189+0x4100] ;  /* 0x00410000bd14783b */ /* 0x000ee60000004200 */
[C---:B------:R-:W-:Y:S02]  /*dc20*/  FMUL.FTZ R79, R2.reuse, R79 ;  /* 0x0000004f024f7220 */ /* 0x040fe40000410000 */
[C---:B------:R-:W-:Y:S02]  /*dc30*/  FMUL.FTZ R80, R3.reuse, R80 ;  /* 0x0000005003507220 */ /* 0x040fe40000410000 */
[C---:B-----5:R-:W-:Y:S04]  /*dc40*/  HMMA.16816.F32.BF16 R68, R12.reuse, R24, R68 ;  /* 0x000000180c44723c */ /* 0x060fe80000041844 */
[C---:B------:R-:W-:Y:S02]  /*dc50*/  FMUL.FTZ R81, R3.reuse, R81 ;  /* 0x0000005103517220 */ /* 0x040fe40000410000 */
[C---:B------:R-:W-:Y:S02]  /*dc60*/  FMUL.FTZ R82, R2.reuse, R82 ;  /* 0x0000005202527220 */ /* 0x040fe40000410000 */
[C---:B------:R-:W-:Y:S01]  /*dc70*/  HMMA.16816.F32.BF16 R72, R12.reuse, R26, R72 ;  /* 0x0000001a0c48723c */ /* 0x040fe20000041848 */
[----:B------:R-:W5:Y:S03]  /*dc80*/  LDSM.16.MT88.4 R24, [R188+0x4100] ;  /* 0x00410000bc18783b */ /* 0x000f660000004200 */
[C---:B------:R-:W-:Y:S02]  /*dc90*/  FMUL.FTZ R83, R2.reuse, R83 ;  /* 0x0000005302537220 */ /* 0x040fe40000410000 */
[C---:B------:R-:W-:Y:S02]  /*dca0*/  FMUL.FTZ R84, R3.reuse, R84 ;  /* 0x0000005403547220 */ /* 0x040fe40000410000 */
        /* <DEDUP_REMOVED lines=12> */
[C---:B------:R-:W-:Y:S03]  /*dd70*/  FMUL.FTZ R93, R3.reuse, R93 ;  /* 0x0000005d035d7220 */ /* 0x040fe60000410000 */
[C---:B------:R-:W-:Y:S01]  /*dd80*/  HMMA.16816.F32.BF16 R88, R12.reuse, R22, R88 ;  /* 0x000000160c58723c */ /* 0x040fe20000041858 */
[----:B------:R-:W3:Y:S02]  /*dd90*/  LDSM.16.MT88.4 R20, [R189+0x900] ;  /* 0x00090000bd14783b */ /* 0x000ee40000004200 */
[C---:B------:R-:W-:Y:S02]  /*dda0*/  FMUL.FTZ R94, R2.reuse, R94 ;  /* 0x0000005e025e7220 */ /* 0x040fe40000410000 */
[C---:B------:R-:W-:Y:S02]  /*ddb0*/  FMUL.FTZ R95, R2.reuse, R95 ;  /* 0x0000005f025f7220 */ /* 0x040fe40000410000 */
[C---:B------:R-:W-:Y:S02]  /*ddc0*/  FMUL.FTZ R96, R3.reuse, R96 ;  /* 0x0000006003607220 */ /* 0x040fe40000410000 */
[----:B------:R-:W-:Y:S03]  /*ddd0*/  FMUL.FTZ R97, R3, R97 ;  /* 0x0000006103617220 */ /* 0x000fe60000410000 */
[C---:B-----5:R-:W-:Y:S03]  /*dde0*/  HMMA.16816.F32.BF16 R92, R12.reuse, R24, R92 ;  /* 0x000000180c5c723c */ /* 0x060fe6000004185c */
[C---:B------:R-:W-:Y:S02]  /*ddf0*/  FMUL.FTZ R98, R2.reuse, R98 ;  /* 0x0000006202627220 */ /* 0x040fe40000410000 */
[----:B------:R-:W-:Y:S02]  /*de00*/  FMUL.FTZ R99, R2, R99 ;  /* 0x0000006302637220 */ /* 0x000fe40000410000 */
[--C-:B------:R-:W-:Y:S02]  /*de10*/  FFMA.FTZ R168, R168, c[0x0][0x2d0], -R155.reuse ;  /* 0x0000b400a8a87a23 */ /* 0x100fe4000001089b */
[--C-:B------:R-:W-:Y:S03]  /*de20*/  FFMA.FTZ R173, R166, c[0x0][0x2d0], -R155.reuse ;  /* 0x0000b400a6ad7a23 */ /* 0x100fe6000001089b */
[----:B------:R-:W-:Y:S01]  /*de30*/  HMMA.16816.F32.BF16 R96, R12, R26, R96 ;  /* 0x0000001a0c60723c */ /* 0x000fe20000041860 */
[----:B------:R-:W-:Y:S01]  /*de40*/  LDSM.16.MT88.4 R24, [R190+0x4900] ;  /* 0x00490000be18783b */ /* 0x000fe20000004200 */
[----:B------:R-:W-:Y:S01]  /*de50*/  MUFU.EX2 R168, R168 ;  /* 0x000000a800a87308 */ /* 0x000fe20000000800 */
[--C-:B------:R-:W-:Y:S02]  /*de60*/  FFMA.FTZ R164, R164, c[0x0][0x2d0], -R155.reuse ;  /* 0x0000b400a4a47a23 */ /* 0x100fe4000001089b */
[--C-:B------:R-:W-:Y:S02]  /*de70*/  FFMA.FTZ R175, R162, c[0x0][0x2d0], -R155.reuse ;  /* 0x0000b400a2af7a23 */ /* 0x100fe4000001089b */
[----:B------:R-:W-:Y:S01]  /*de80*/  F2FP.BF16.PACK_AB R12, R157, R154 ;  /* 0x0000009a9d0c723e */ /* 0x000fe200000010ff */
[--C-:B------:R-:W-:Y:S01]  /*de90*/  FFMA.FTZ R162, R171, c[0x0][0x2d0], -R140.reuse ;  /* 0x0000b400aba27a23 */ /* 0x100fe2000001088c */
[----:B----4-:R-:W-:Y:S03]  /*dea0*/  F2FP.BF16.PACK_AB R14, R159, R156 ;  /* 0x0000009c9f0e723e */ /* 0x010fe600000010ff */
[----:B------:R-:W-:Y:S01]  /*deb0*/  F2FP.BF16.PACK_AB R13, R161, R158 ;  /* 0x0000009ea10d723e */ /* 0x000fe200000010ff */
[--C-:B------:R-:W-:Y:S01]  /*dec0*/  FFMA.FTZ R171, R144, c[0x0][0x2d0], -R155.reuse ;  /* 0x0000b40090ab7a23 */ /* 0x100fe2000001089b */
[----:B--2---:R-:W-:Y:S01]  /*ded0*/  F2FP.BF16.PACK_AB R15, R163, R160 ;  /* 0x000000a0a30f723e */ /* 0x004fe200000010ff */
[--C-:B------:R-:W-:Y:S01]  /*dee0*/  FFMA.FTZ R169, R169, c[0x0][0x2d0], -R140.reuse ;  /* 0x0000b400a9a97a23 */ /* 0x100fe2000001088c */
[----:B------:R-:W2:Y:S01]  /*def0*/  MUFU.EX2 R173, R173 ;  /* 0x000000ad00ad7308 */ /* 0x000ea20000000800 */
[--C-:B------:R-:W-:Y:S02]  /*df00*/  FFMA.FTZ R166, R167, c[0x0][0x2d0], -R140.reuse ;  /* 0x0000b400a7a67a23 */ /* 0x100fe4000001088c */
[--C-:B------:R-:W-:Y:S02]  /*df10*/  FFMA.FTZ R167, R147, c[0x0][0x2d0], -R155.reuse ;  /* 0x0000b40093a77a23 */ /* 0x100fe4000001089b */
[C---:B-1----:R-:W-:Y:S01]  /*df20*/  HMMA.16816.F32.BF16 R4, R12.reuse, R16, R4 ;  /* 0x000000100c04723c */ /* 0x042fe20000041804 */
[----:B------:R-:W-:Y:S02]  /*df30*/  LDSM.16.MT88.4 R144, [R195+0x5900] ;  /* 0x00590000c390783b */ /* 0x000fe40000004200 */
[----:B------:R-:W-:Y:S02]  /*df40*/  FFMA.FTZ R155, R142, c[0x0][0x2d0], -R155 ;  /* 0x0000b4008e9b7a23 */ /* 0x000fe4000001089b */
[--C-:B------:R-:W-:Y:S01]  /*df50*/  FFMA.FTZ R165, R165, c[0x0][0x2d0], -R140.reuse ;  /* 0x0000b400a5a57a23 */ /* 0x100fe2000001088c */
[----:B------:R-:W-:Y:S01]  /*df60*/  MUFU.EX2 R164, R164 ;  /* 0x000000a400a47308 */ /* 0x000fe20000000800 */
[----:B------:R-:W-:Y:S01]  /*df70*/  FFMA.FTZ R140, R9, c[0x0][0x2d0], -R140 ;  /* 0x0000b400098c7a23 */ /* 0x000fe2000001088c */
[C---:B------:R-:W-:Y:S01]  /*df80*/  HMMA.16816.F32.BF16 R100, R12.reuse, R18, R100 ;  /* 0x000000120c64723c */ /* 0x040fe20000041864 */
[----:B------:R-:W1:Y:S03]  /*df90*/  LDSM.16.MT88.4 R16, [R188+0x2900] ;  /* 0x00290000bc10783b */ /* 0x000e660000004200 */
[----:B------:R-:W-:Y:S02]  /*dfa0*/  FFMA.FTZ R148, R3, R206, R148 ;  /* 0x000000ce03947223 */ /* 0x000fe40000010094 */
[----:B------:R-:W-:Y:S02]  /*dfb0*/  FFMA.FTZ R153, R2, R207, R153 ;  /* 0x000000cf02997223 */ /* 0x000fe40000010099 */
[C---:B------:R-:W-:Y:S01]  /*dfc0*/  HMMA.16816.F32.BF16 R104, R12.reuse, R28, R104 ;  /* 0x0000001c0c68723c */ /* 0x040fe20000041868 */
[----:B------:R4:W-:Y:S03]  /*dfd0*/  MUFU.EX2 R216, R140 ;  /* 0x0000008c00d87308 */ /* 0x0009e60000000800 */
[----:B------:R-:W-:Y:S02]  /*dfe0*/  FADD.FTZ R11, R11, R148 ;  /* 0x000000940b0b7221 */ /* 0x000fe40000010000 */
[----:B------:R-:W-:Y:S02]  /*dff0*/  FADD.FTZ R152, R152, R153 ;  /* 0x0000009998987221 */ /* 0x000fe40000010000 */
[C---:B------:R-:W-:Y:S01]  /*e000*/  HMMA.16816.F32.BF16 R108, R12.reuse, R30, R108 ;  /* 0x0000001e0c6c723c */ /* 0x040fe2000004186c */
[----:B------:R-:W-:Y:S02]  /*e010*/  LDSM.16.MT88.4 R28, [R189+0x4900] ;  /* 0x00490000bd1c783b */ /* 0x000fe40000004200 */
[----:B------:R-:W5:Y:S01]  /*e020*/  MUFU.EX2 R175, R175 ;  /* 0x000000af00af7308 */ /* 0x000f620000000800 */
[----:B------:R-:W-:Y:S02]  /*e030*/  FADD.FTZ R10, R10, R11 ;  /* 0x0000000b0a0a7221 */ /* 0x000fe40000010000 */
[----:B------:R-:W-:Y:S02]  /*e040*/  FADD.FTZ R3, R151, R152 ;  /* 0x0000009897037221 */ /* 0x000fe40000010000 */
[C---:B---3--:R-:W-:Y:S04]  /*e050*/  HMMA.16816.F32.BF16 R112, R12.reuse, R20, R112 ;  /* 0x000000140c70723c */ /* 0x048fe80000041870 */
[----:B------:R-:W-:Y:S01]  /*e060*/  FADD.FTZ R149, R149, R10 ;  /* 0x0000000a95957221 */ /* 0x000fe20000010000 */
[----:B------:R-:W-:Y:S01]  /*e070*/  MUFU.EX2 R162, R162 ;  /* 0x000000a200a27308 */ /* 0x000fe20000000800 */
[----:B------:R-:W-:Y:S02]  /*e080*/  FADD.FTZ R3, R150, R3 ;  /* 0x0000000396037221 */ /* 0x000fe40000010000 */
[C---:B------:R-:W-:Y:S01]  /*e090*/  HMMA.16816.F32.BF16 R116, R12.reuse, R22, R116 ;  /* 0x000000160c74723c */ /* 0x040fe20000041874 */
[----:B------:R-:W3:Y:S03]  /*e0a0*/  LDSM.16.MT88.4 R20, [R195+0x4900] ;  /* 0x00490000c314783b */ /* 0x000ee60000004200 */
[----:B------:R-:W-:Y:S02]  /*e0b0*/  FADD.FTZ R154, R154, R149 ;  /* 0x000000959a9a7221 */ /* 0x000fe40000010000 */
[----:B------:R-:W-:Y:S01]  /*e0c0*/  FADD.FTZ R158, R158, R3 ;  /* 0x000000039e9e7221 */ /* 0x000fe20000010000 */
[----:B------:R-:W1:Y:S01]  /*e0d0*/  MUFU.EX2 R169, R169 ;  /* 0x000000a900a97308 */ /* 0x000e620000000800 */
[C---:B------:R-:W-:Y:S01]  /*e0e0*/  HMMA.16816.F32.BF16 R120, R12.reuse, R32, R120 ;  /* 0x000000200c78723c */ /* 0x040fe20000041878 */
[----:B----4-:R-:W-:Y:S03]  /*e0f0*/  LDSM.16.MT88.4 R140, [R188+0x3900] ;  /* 0x00390000bc8c783b */ /* 0x010fe60000004200 */
[----:B------:R-:W-:Y:S01]  /*e100*/  MOV R3, R0 ;  /* 0x0000000000037202 */ /* 0x000fe20000000f00 */
[----:B------:R-:W-:Y:S02]  /*e110*/  FADD.FTZ R157, R157, R154 ;  /* 0x0000009a9d9d7221 */ /* 0x000fe40000010000 */
[----:B------:R-:W-:Y:S01]  /*e120*/  FADD.FTZ R161, R161, R158 ;  /* 0x0000009ea1a17221 */ /* 0x000fe20000010000 */
[C---:B------:R-:W-:Y:S01]  /*e130*/  HMMA.16816.F32.BF16 R124, R12.reuse, R34, R124 ;  /* 0x000000220c7c723c */ /* 0x040fe2000004187c */
[----:B------:R-:W-:Y:S01]  /*e140*/  LDSM.16.MT88.4 R32, [R190+0x1100] ;  /* 0x00110000be20783b */ /* 0x000fe20000004200 */
[----:B------:R-:W-:Y:S02]  /*e150*/  MUFU.EX2 R166, R166 ;  /* 0x000000a600a67308 */ /* 0x000fe40000000800 */
[----:B------:R-:W-:Y:S02]  /*e160*/  FADD.FTZ R156, R156, R157 ;  /* 0x0000009d9c9c7221 */ /* 0x000fe40000010000 */
[----:B------:R-:W-:Y:S02]  /*e170*/  FADD.FTZ R160, R160, R161 ;  /* 0x000000a1a0a07221 */ /* 0x000fe40000010000 */
[C---:B------:R-:W-:Y:S04]  /*e180*/  HMMA.16816.F32.BF16 R36, R12.reuse, R128, R36 ;  /* 0x000000800c24723c */ /* 0x040fe80000041824 */
[----:B------:R-:W4:Y:S01]  /*e190*/  MUFU.EX2 R165, R165 ;  /* 0x000000a500a57308 */ /* 0x000f220000000800 */
[----:B------:R-:W-:Y:S02]  /*e1a0*/  FADD.FTZ R159, R159, R156 ;  /* 0x0000009c9f9f7221 */ /* 0x000fe40000010000 */
[----:B------:R-:W-:Y:S01]  /*e1b0*/  FADD.FTZ R163, R163, R160 ;  /* 0x000000a0a3a37221 */ /* 0x000fe20000010000 */
[C---:B------:R-:W-:Y:S01]  /*e1c0*/  HMMA.16816.F32.BF16 R40, R12.reuse, R130, R40 ;  /* 0x000000820c28723c */ /* 0x040fe20000041828 */
[----:B------:R-:W-:Y:S05]  /*e1d0*/  LDSM.16.MT88.4 R128, [R188+0x1100] ;  /* 0x00110000bc80783b */ /* 0x000fea0000004200 */
[----:B------:R-:W1:Y:S02]  /*e1e0*/  MUFU.EX2 R167, R167 ;  /* 0x000000a700a77308 */ /* 0x000e640000000800 */
[C---:B------:R-:W-:Y:S08]  /*e1f0*/  HMMA.16816.F32.BF16 R44, R12.reuse, R132, R44 ;  /* 0x000000840c2c723c */ /* 0x040ff0000004182c */
[C---:B------:R-:W-:Y:S01]  /*e200*/  HMMA.16816.F32.BF16 R48, R12.reuse, R134, R48 ;  /* 0x000000860c30723c */ /* 0x040fe20000041830 */
[----:B------:R-:W-:Y:S01]  /*e210*/  LDSM.16.MT88.4 R132, [R190+0x3100] ;  /* 0x00310000be84783b */ /* 0x000fe20000004200 */
[----:B------:R-:W-:Y:S06]  /*e220*/  MUFU.EX2 R171, R171 ;  /* 0x000000ab00ab7308 */ /* 0x000fec0000000800 */
[C---:B------:R-:W-:Y:S04]  /*e230*/  HMMA.16816.F32.BF16 R52, R12.reuse, R136, R52 ;  /* 0x000000880c34723c */ /* 0x040fe80000041834 */
[----:B------:R-:W2:Y:S04]  /*e240*/  MUFU.EX2 R174, R155 ;  /* 0x0000009b00ae7308 */ /* 0x000ea80000000800 */
[C---:B------:R-:W-:Y:S01]  /*e250*/  HMMA.16816.F32.BF16 R56, R12.reuse, R138, R56 ;  /* 0x0000008a0c38723c */ /* 0x040fe20000041838 */
[----:B------:R-:W-:Y:S07]  /*e260*/  LDSM.16.MT88.4 R136, [R189+0x3100] ;  /* 0x00310000bd88783b */ /* 0x000fee0000004200 */
[C---:B-1----:R-:W-:Y:S08]  /*e270*/  HMMA.16816.F32.BF16 R60, R12.reuse, R16, R60 ;  /* 0x000000100c3c723c */ /* 0x042ff0000004183c */
[C---:B------:R-:W-:Y:S01]  /*e280*/  HMMA.16816.F32.BF16 R64, R12.reuse, R18, R64 ;  /* 0x000000120c40723c */ /* 0x040fe20000041840 */
[----:B------:R-:W1:Y:S07]  /*e290*/  LDSM.16.MT88.4 R16, [R188+0x4900] ;  /* 0x00490000bc10783b */ /* 0x000e6e0000004200 */
[C---:B---3--:R-:W-:Y:S08]  /*e2a0*/  HMMA.16816.F32.BF16 R68, R12.reuse, R20, R68 ;  /* 0x000000140c44723c */ /* 0x048ff00000041844 */
[C---:B------:R-:W-:Y:S01]  /*e2b0*/  HMMA.16816.F32.BF16 R72, R12.reuse, R22, R72 ;  /* 0x000000160c48723c */ /* 0x040fe20000041848 */
[----:B------:R-:W3:Y:S07]  /*e2c0*/  LDSM.16.MT88.4 R20, [R195+0x1100] ;  /* 0x00110000c314783b */ /* 0x000eee0000004200 */
[C---:B------:R-:W-:Y:S08]  /*e2d0*/  HMMA.16816.F32.BF16 R76, R12.reuse, R24, R76 ;  /* 0x000000180c4c723c */ /* 0x040ff0000004184c */
[C---:B------:R-:W-:Y:S01]  /*e2e0*/  HMMA.16816.F32.BF16 R80, R12.reuse, R26, R80 ;  /* 0x0000001a0c50723c */ /* 0x040fe20000041850 */
[----:B------:R-:W3:Y:S07]  /*e2f0*/  LDSM.16.MT88.4 R24, [R189+0x1100] ;  /* 0x00110000bd18783b */ /* 0x000eee0000004200 */
[C---:B------:R-:W-:Y:S08]  /*e300*/  HMMA.16816.F32.BF16 R84, R12.reuse, R28, R84 ;  /* 0x0000001c0c54723c */ /* 0x040ff00000041854 */
[C---:B------:R-:W-:Y:S01]  /*e310*/  HMMA.16816.F32.BF16 R88, R12.reuse, R30, R88 ;  /* 0x0000001e0c58723c */ /* 0x040fe20000041858 */
[----:B------:R-:W3:Y:S07]  /*e320*/  LDSM.16.MT88.4 R28, [R195+0x3100] ;  /* 0x00310000c31c783b */ /* 0x000eee0000004200 */
[C---:B-1----:R-:W-:Y:S08]  /*e330*/  HMMA.16816.F32.BF16 R92, R12.reuse, R16, R92 ;  /* 0x000000100c5c723c */ /* 0x042ff0000004185c */
[----:B------:R-:W-:Y:S01]  /*e340*/  HMMA.16816.F32.BF16 R96, R12, R18, R96 ;  /* 0x000000120c60723c */ /* 0x000fe20000041860 */
[----:B------:R-:W1:Y:S06]  /*e350*/  LDSM.16.MT88.4 R16, [R188+0x3100] ;  /* 0x00310000bc10783b */ /* 0x000e6c0000004200 */
[----:B--2---:R-:W-:Y:S01]  /*e360*/  F2FP.BF16.PACK_AB R12, R173, R168 ;  /* 0x000000a8ad0c723e */ /* 0x004fe200000010ff */
[----:B------:R-:W-:Y:S01]  /*e370*/  FADD.FTZ R168, R168, R159 ;  /* 0x0000009fa8a87221 */ /* 0x000fe20000010000 */
[----:B-----5:R-:W-:Y:S03]  /*e380*/  F2FP.BF16.PACK_AB R14, R175, R164 ;  /* 0x000000a4af0e723e */ /* 0x020fe600000010ff */
[----:B------:R-:W-:Y:S01]  /*e390*/  F2FP.BF16.PACK_AB R13, R169, R162 ;  /* 0x000000a2a90d723e */ /* 0x000fe200000010ff */
[----:B------:R-:W-:Y:S01]  /*e3a0*/  FADD.FTZ R162, R162, R163 ;  /* 0x000000a3a2a27221 */ /* 0x000fe20000010000 */
[----:B----4-:R-:W-:Y:S01]  /*e3b0*/  F2FP.BF16.PACK_AB R15, R165, R166 ;  /* 0x000000a6a50f723e */ /* 0x010fe200000010ff */
[----:B------:R-:W-:Y:S02]  /*e3c0*/  FADD.FTZ R173, R173, R168 ;  /* 0x000000a8adad7221 */ /* 0x000fe40000010000 */
[----:B------:R-:W-:Y:S02]  /*e3d0*/  FADD.FTZ R169, R169, R162 ;  /* 0x000000a2a9a97221 */ /* 0x000fe40000010000 */
[----:B------:R-:W-:Y:S02]  /*e3e0*/  FADD.FTZ R164, R164, R173 ;  /* 0x000000ada4a47221 */ /* 0x000fe40000010000 */
[C---:B---3--:R-:W-:Y:S03]  /*e3f0*/  HMMA.16816.F32.BF16 R4, R12.reuse, R20, R4 ;  /* 0x000000140c04723c */ /* 0x048fe60000041804 */
[----:B------:R-:W-:Y:S02]  /*e400*/  FADD.FTZ R2, R166, R169 ;  /* 0x000000a9a6027221 */ /* 0x000fe40000010000 */
[----:B------:R-:W-:Y:S02]  /*e410*/  FADD.FTZ R164, R175, R164 ;  /* 0x000000a4afa47221 */ /* 0x000fe40000010000 */
[----:B------:R-:W-:Y:S01]  /*e420*/  FADD.FTZ R2, R165, R2 ;  /* 0x00000002a5027221 */ /* 0x000fe20000010000 */
[C---:B------:R-:W-:Y:S01]  /*e430*/  HMMA.16816.F32.BF16 R100, R12.reuse, R22, R100 ;  /* 0x000000160c64723c */ /* 0x040fe20000041864 */
[----:B------:R-:W2:Y:S07]  /*e440*/  LDSM.16.MT88.4 R20, [R195+0x5100] ;  /* 0x00510000c314783b */ /* 0x000eae0000004200 */
[C---:B------:R-:W-:Y:S08]  /*e450*/  HMMA.16816.F32.BF16 R104, R12.reuse, R32, R104 ;  /* 0x000000200c68723c */ /* 0x040ff00000041868 */
[C---:B------:R-:W-:Y:S01]  /*e460*/  HMMA.16816.F32.BF16 R108, R12.reuse, R34, R108 ;  /* 0x000000220c6c723c */ /* 0x040fe2000004186c */
[----:B------:R-:W-:Y:S07]  /*e470*/  LDSM.16.MT88.4 R32, [R188+0x1900] ;  /* 0x00190000bc20783b */ /* 0x000fee0000004200 */
[C---:B------:R-:W-:Y:S08]  /*e480*/  HMMA.16816.F32.BF16 R112, R12.reuse, R24, R112 ;  /* 0x000000180c70723c */ /* 0x040ff00000041870 */
[C---:B------:R-:W-:Y:S01]  /*e490*/  HMMA.16816.F32.BF16 R116, R12.reuse, R26, R116 ;  /* 0x0000001a0c74723c */ /* 0x040fe20000041874 */
[----:B------:R-:W3:Y:S07]  /*e4a0*/  LDSM.16.MT88.4 R24, [R190+0x5100] ;  /* 0x00510000be18783b */ /* 0x000eee0000004200 */
[C---:B------:R-:W-:Y:S08]  /*e4b0*/  HMMA.16816.F32.BF16 R120, R12.reuse, R128, R120 ;  /* 0x000000800c78723c */ /* 0x040ff00000041878 */
[C---:B------:R-:W-:Y:S08]  /*e4c0*/  HMMA.16816.F32.BF16 R124, R12.reuse, R130, R124 ;  /* 0x000000820c7c723c */ /* 0x040ff0000004187c */
[C---:B------:R-:W-:Y:S08]  /*e4d0*/  HMMA.16816.F32.BF16 R36, R12.reuse, R28, R36 ;  /* 0x0000001c0c24723c */ /* 0x040ff00000041824 */
[C---:B------:R-:W-:Y:S01]  /*e4e0*/  HMMA.16816.F32.BF16 R40, R12.reuse, R30, R40 ;  /* 0x0000001e0c28723c */ /* 0x040fe20000041828 */
[----:B------:R-:W4:Y:S07]  /*e4f0*/  LDSM.16.MT88.4 R28, [R189+0x5100] ;  /* 0x00510000bd1c783b */ /* 0x000f2e0000004200 */
        /* <DEDUP_REMOVED lines=15> */
[C---:B----4-:R-:W-:Y:S08]  /*e5f0*/  HMMA.16816.F32.BF16 R84, R12.reuse, R28, R84 ;  /* 0x0000001c0c54723c */ /* 0x050ff00000041854 */
[C---:B------:R-:W-:Y:S01]  /*e600*/  HMMA.16816.F32.BF16 R88, R12.reuse, R30, R88 ;  /* 0x0000001e0c58723c */ /* 0x040fe20000041858 */
[----:B------:R-:W4:Y:S07]  /*e610*/  LDSM.16.MT88.4 R28, [R189+0x1900] ;  /* 0x00190000bd1c783b */ /* 0x000f2e0000004200 */
[C---:B-1----:R-:W-:Y:S08]  /*e620*/  HMMA.16816.F32.BF16 R92, R12.reuse, R16, R92 ;  /* 0x000000100c5c723c */ /* 0x042ff0000004185c */
[----:B------:R-:W-:Y:S01]  /*e630*/  HMMA.16816.F32.BF16 R96, R12, R18, R96 ;  /* 0x000000120c60723c */ /* 0x000fe20000041860 */
[----:B------:R-:W1:Y:S06]  /*e640*/  LDSM.16.MT88.4 R16, [R189+0x3900] ;  /* 0x00390000bd10783b */ /* 0x000e6c0000004200 */
[----:B------:R-:W-:Y:S01]  /*e650*/  F2FP.BF16.PACK_AB R12, R170, R167 ;  /* 0x000000a7aa0c723e */ /* 0x000fe200000010ff */
[----:B------:R-:W-:Y:S01]  /*e660*/  FADD.FTZ R167, R167, R164 ;  /* 0x000000a4a7a77221 */ /* 0x000fe20000010000 */
[----:B------:R-:W-:Y:S03]  /*e670*/  F2FP.BF16.PACK_AB R14, R174, R171 ;  /* 0x000000abae0e723e */ /* 0x000fe600000010ff */
[----:B------:R-:W-:Y:S01]  /*e680*/  F2FP.BF16.PACK_AB R13, R214, R213 ;  /* 0x000000d5d60d723e */ /* 0x000fe200000010ff */
[----:B------:R-:W-:Y:S01]  /*e690*/  FADD.FTZ R213, R213, R2 ;  /* 0x00000002d5d57221 */ /* 0x000fe20000010000 */
[----:B------:R-:W-:Y:S01]  /*e6a0*/  F2FP.BF16.PACK_AB R15, R216, R215 ;  /* 0x000000d7d80f723e */ /* 0x000fe200000010ff */
[----:B------:R-:W-:Y:S01]  /*e6b0*/  FADD.FTZ R170, R170, R167 ;  /* 0x000000a7aaaa7221 */ /* 0x000fe20000010000 */
[----:B------:R-:W-:Y:S01]  /*e6c0*/  MOV R2, R8 ;  /* 0x0000000800027202 */ /* 0x000fe20000000f00 */
[----:B------:R-:W-:Y:S02]  /*e6d0*/  FADD.FTZ R214, R214, R213 ;  /* 0x000000d5d6d67221 */ /* 0x000fe40000010000 */
[----:B------:R-:W-:Y:S02]  /*e6e0*/  FADD.FTZ R171, R171, R170 ;  /* 0x000000aaabab7221 */ /* 0x000fe40000010000 */
[C---:B--2---:R-:W-:Y:S01]  /*e6f0*/  HMMA.16816.F32.BF16 R128, R12.reuse, R20, R4 ;  /* 0x000000140c80723c */ /* 0x044fe20000041804 */
[----:B------:R-:W2:Y:S02]  /*e700*/  LDSM.16.MT88.4 R4, [R190+0x5900] ;  /* 0x00590000be04783b */ /* 0x000ea40000004200 */
[----:B------:R-:W-:Y:S02]  /*e710*/  FADD.FTZ R207, R215, R214 ;  /* 0x000000d6d7cf7221 */ /* 0x000fe40000010000 */
[----:B------:R-:W-:Y:S02]  /*e720*/  FADD.FTZ R206, R174, R171 ;  /* 0x000000abaece7221 */ /* 0x000fe40000010000 */
[----:B------:R-:W-:Y:S01]  /*e730*/  FADD.FTZ R207, R216, R207 ;  /* 0x000000cfd8cf7221 */ /* 0x000fe20000010000 */
[C---:B------:R-:W-:Y:S01]  /*e740*/  HMMA.16816.F32.BF16 R100, R12.reuse, R22, R100 ;  /* 0x000000160c64723c */ /* 0x040fe20000041864 */
[----:B------:R-:W5:Y:S07]  /*e750*/  LDSM.16.MT88.4 R20, [R189+0x5900] ;  /* 0x00590000bd14783b */ /* 0x000f6e0000004200 */
[C---:B---3--:R-:W-:Y:S08]  /*e760*/  HMMA.16816.F32.BF16 R104, R12.reuse, R24, R104 ;  /* 0x000000180c68723c */ /* 0x048ff00000041868 */
        /* <DEDUP_REMOVED lines=16> */
[C---:B--2---:R-:W-:Y:S08]  /*e870*/  HMMA.16816.F32.BF16 R76, R12.reuse, R4, R76 ;  /* 0x000000040c4c723c */ /* 0x044ff0000004184c */
[C---:B------:R-:W-:Y:S08]  /*e880*/  HMMA.16816.F32.BF16 R80, R12.reuse, R6, R80 ;  /* 0x000000060c50723c */ /* 0x040ff00000041850 */
[C---:B-----5:R-:W-:Y:S08]  /*e890*/  HMMA.16816.F32.BF16 R84, R12.reuse, R20, R84 ;  /* 0x000000140c54723c */ /* 0x060ff00000041854 */
[C---:B------:R-:W-:Y:S08]  /*e8a0*/  HMMA.16816.F32.BF16 R88, R12.reuse, R22, R88 ;  /* 0x000000160c58723c */ /* 0x040ff00000041858 */
[C---:B-1----:R-:W-:Y:S08]  /*e8b0*/  HMMA.16816.F32.BF16 R92, R12.reuse, R16, R92 ;  /* 0x000000100c5c723c */ /* 0x042ff0000004185c */
[----:B------:R-:W-:Y:S01]  /*e8c0*/  HMMA.16816.F32.BF16 R96, R12, R18, R96 ;  /* 0x000000120c60723c */ /* 0x000fe20000041860 */
[----:B------:R-:W-:-:S07]  /*e8d0*/  @P0 BRA `(.L_x_209) ;  /* 0xffffca0000000947 */ /* 0x000fce000383ffff */
.L_x_199:
[----:B------:R-:W1:Y:S01]  /*e8e0*/  SHFL.BFLY PT, R3, R206, 0x2, 0x1f ;  /* 0x0c401f00ce037f89 */ /* 0x000e6200000e0000 */
[----:B------:R-:W-:Y:S01]  /*e8f0*/  CS2R R4, SRZ ;  /* 0x0000000000047805 */ /* 0x000fe2000001ff00 */
[----:B------:R-:W-:-:S02]  /*e900*/  MOV R9, 0xff800000 ;  /* 0xff80000000097802 */ /* 0x000fc40000000f00 */
[----:B------:R-:W2:Y:S01]  /*e910*/  SHFL.BFLY PT, R2, R207, 0x2, 0x1f ;  /* 0x0c401f00cf027f89 */ /* 0x000ea200000e0000 */
        /* <DEDUP_REMOVED lines=8> */
[----:B------:R-:W-:Y:S02]  /*e9a0*/  MOV R7, 0xff800000 ;  /* 0xff80000000077802 */ /* 0x000fe40000000f00 */
[----:B------:R-:W-:-:S09]  /*e9b0*/  FSETP.NE.FTZ.AND P0, PT, R2, RZ, PT ;  /* 0x000000ff0200720b */ /* 0x000fd20003f15000 */
[----:B------:R-:W1:Y:S01]  /*e9c0*/  @P1 MUFU.RCP R5, R3 ;  /* 0x0000000300051308 */ /* 0x000e620000001000 */
[----:B------:R-:W-:-:S03]  /*e9d0*/  @P1 MOV R11, 0x3f317218 ;  /* 0x3f317218000b1802 */ /* 0x000fc60000000f00 */
[----:B------:R-:W-:Y:S02]  /*e9e0*/  @P0 MOV R10, 0x3f317218 ;  /* 0x3f317218000a0802 */ /* 0x000fe40000000f00 */
[----:B------:R-:W-:Y:S02]  /*e9f0*/  @P1 FMUL.FTZ R11, R11, c[0x0][0x2d0] ;  /* 0x0000b4000b0b1a20 */ /* 0x000fe40000410000 */
[----:B------:R-:W-:Y:S01]  /*ea00*/  @P0 MUFU.RCP R4, R2 ;  /* 0x0000000200040308 */ /* 0x000fe20000001000 */
[----:B------:R-:W-:-:S07]  /*ea10*/  @P0 FMUL.FTZ R10, R10, c[0x0][0x2d0] ;  /* 0x0000b4000a0a0a20 */ /* 0x000fce0000410000 */
[----:B------:R-:W2:Y:S01]  /*ea20*/  @P1 MUFU.LG2 R3, R3 ;  /* 0x0000000300031308 */ /* 0x000ea20000000c00 */
[C---:B-1----:R-:W-:Y:S02]  /*ea30*/  FMUL.FTZ R128, R5.reuse, R128 ;  /* 0x0000008005807220 */ /* 0x042fe40000410000 */
[C---:B------:R-:W-:Y:S02]  /*ea40*/  FMUL.FTZ R129, R5.reuse, R129 ;  /* 0x0000008105817220 */ /* 0x040fe40000410000 */
[C---:B------:R-:W-:Y:S02]  /*ea50*/  FMUL.FTZ R100, R5.reuse, R100 ;  /* 0x0000006405647220 */ /* 0x040fe40000410000 */
[C---:B------:R-:W-:Y:S01]  /*ea60*/  FMUL.FTZ R101, R5.reuse, R101 ;  /* 0x0000006505657220 */ /* 0x040fe20000410000 */
[----:B------:R-:W1:Y:S01]  /*ea70*/  @P0 MUFU.LG2 R2, R2 ;  /* 0x0000000200020308 */ /* 0x000e620000000c00 */
[C---:B------:R-:W-:Y:S02]  /*ea80*/  FMUL.FTZ R104, R5.reuse, R104 ;  /* 0x0000006805687220 */ /* 0x040fe40000410000 */
[----:B------:R-:W-:-:S02]  /*ea90*/  FMUL.FTZ R105, R5, R105 ;  /* 0x0000006905697220 */ /* 0x000fc40000410000 */
[C---:B------:R-:W-:Y:S02]  /*eaa0*/  FMUL.FTZ R108, R5.reuse, R108 ;  /* 0x0000006c056c7220 */ /* 0x040fe40000410000 */
[----:B------:R-:W-:Y:S02]  /*eab0*/  FMUL.FTZ R109, R5, R109 ;  /* 0x0000006d056d7220 */ /* 0x000fe40000410000 */
[----:B--2---:R-:W-:Y:S02]  /*eac0*/  @P1 FMUL.FTZ R3, R3, 0.69314718246459960938 ;  /* 0x3f31721803031820 */ /* 0x004fe40000410000 */
[C---:B------:R-:W-:Y:S02]  /*ead0*/  FMUL.FTZ R112, R5.reuse, R112 ;  /* 0x0000007005707220 */ /* 0x040fe40000410000 */
[C---:B------:R-:W-:Y:S02]  /*eae0*/  FMUL.FTZ R113, R5.reuse, R113 ;  /* 0x0000007105717220 */ /* 0x040fe40000410000 */
[----:B------:R-:W-:-:S02]  /*eaf0*/  FMUL.FTZ R116, R5, R116 ;  /* 0x0000007405747220 */ /* 0x000fc40000410000 */
[----:B-1----:R-:W-:Y:S02]  /*eb00*/  @P0 FMUL.FTZ R13, R2, 0.69314718246459960938 ;  /* 0x3f317218020d0820 */ /* 0x002fe40000410000 */
        /* <DEDUP_REMOVED lines=87> */
.L_x_167:
[----:B------:R-:W-:Y:S01]  /*f080*/  USHF.R.S32.HI UR6, URZ, 0x1f, UR11 ;  /* 0x0000001f3f067899 */ /* 0x000fe2000801140b */
[----:B------:R-:W-:Y:S05]  /*f090*/  @P2 BRA `(.L_x_210) ;  /* 0x0000157000002947 */ /* 0x000fea0003800000 */
[----:B------:R-:W3:Y:S01]  /*f0a0*/  S2R R0, SR_TID.X ;  /* 0x0000000000007919 */ /* 0x000ee20000002100 */
[----:B------:R-:W-:Y:S01]  /*f0b0*/  ULDC.64 UR4, c[0x0][0x490] ;  /* 0x0001240000047ab9 */ /* 0x000fe20000000a00 */
[----:B------:R-:W-:Y:S01]  /*f0c0*/  IMAD.MOV.U32 R12, RZ, RZ, c[0x0][0x4e8] ;  /* 0x00013a00ff0c7624 */ /* 0x000fe200078e00ff */
[----:B------:R-:W-:Y:S01]  /*f0d0*/  UIMAD UR7, UR6, UR4, URZ ;  /* 0x00000004060772a4 */ /* 0x000fe2000f8e023f */
[----:B------:R-:W4:Y:S01]  /*f0e0*/  S2R R22, SR_CTAID.Z ;  /* 0x0000000000167919 */ /* 0x000f220000002700 */
[----:B------:R-:W-:Y:S01]  /*f0f0*/  UIMAD.WIDE.U32 UR8, UR11, UR4, URZ ;  /* 0x000000040b0872a5 */ /* 0x000fe2000f8e003f */
[----:B------:R-:W-:Y:S01]  /*f100*/  F2FP.BF16.PACK_AB R128, R129, R128 ;  /* 0x000000808180723e */ /* 0x000fe200000010ff */
[----:B------:R-:W-:Y:S01]  /*f110*/  UIMAD UR7, UR11, UR5, UR7 ;  /* 0x000000050b0772a4 */ /* 0x000fe2000f8e0207 */
[C---:B------:R-:W-:Y:S01]  /*f120*/  ISETP.NE.AND P0, PT, R12.reuse, 0x1, PT ;  /* 0x000000010c00780c */ /* 0x040fe20003f05270 */
[----:B------:R-:W-:Y:S01]  /*f130*/  IMAD R12, R12, c[0x0][0x388], RZ ;  /* 0x0000e2000c0c7a24 */ /* 0x000fe200078e02ff */
[----:B------:R-:W-:Y:S01]  /*f140*/  ULDC.64 UR4, c[0x0][0x3e8] ;  /* 0x0000fa0000047ab9 */ /* 0x000fe20000000a00 */
[----:B------:R-:W-:Y:S01]  /*f150*/  IMAD.U32 R25, RZ, RZ, UR9 ;  /* 0x00000009ff197e24 */ /* 0x000fe2000f8e00ff */
[----:B------:R-:W-:Y:S01]  /*f160*/  UIMAD UR6, UR6, UR4, URZ ;  /* 0x00000004060672a4 */ /* 0x000fe2000f8e023f */
[----:B------:R-:W-:Y:S01]  /*f170*/  IMAD.U32 R24, RZ, RZ, UR8 ;  /* 0x00000008ff187e24 */ /* 0x000fe2000f8e00ff */
[----:B--2---:R-:W-:Y:S01]  /*f180*/  UIMAD.WIDE.U32 UR12, UR11, UR4, URZ ;  /* 0x000000040b0c72a5 */ /* 0x004fe2000f8e003f */
[----:B------:R-:W-:Y:S01]  /*f190*/  F2FP.BF16.PACK_AB R130, R131, R130 ;  /* 0x000000828382723e */ /* 0x000fe200000010ff */
[----:B------:R-:W-:Y:S01]  /*f1a0*/  UIMAD UR5, UR11, UR5, UR6 ;  /* 0x000000050b0572a4 */ /* 0x000fe2000f8e0206 */
[----:B------:R-:W-:Y:S01]  /*f1b0*/  F2FP.BF16.PACK_AB R100, R101, R100 ;  /* 0x000000646564723e */ /* 0x000fe200000010ff */
[----:B------:R-:W-:Y:S01]  /*f1c0*/  UIADD3 UR7, UR9, UR7, URZ ;  /* 0x0000000709077290 */ /* 0x000fe2000fffe03f */
[----:B------:R-:W-:Y:S01]  /*f1d0*/  F2FP.BF16.PACK_AB R102, R103, R102 ;  /* 0x000000666766723e */ /* 0x000fe200000010ff */
[----:B------:R-:W-:Y:S01]  /*f1e0*/  UIADD3 UR5, UR13, UR5, URZ ;  /* 0x000000050d057290 */ /* 0x000fe2000fffe03f */
[----:B------:R-:W-:Y:S01]  /*f1f0*/  IMAD.U32 R19, RZ, RZ, UR13 ;  /* 0x0000000dff137e24 */ /* 0x000fe2000f8e00ff */
[----:B------:R-:W-:Y:S01]  /*f200*/  F2FP.BF16.PACK_AB R104, R105, R104 ;  /* 0x000000686968723e */ /* 0x000fe200000010ff */
[----:B------:R-:W-:Y:S01]  /*f210*/  IMAD.U32 R18, RZ, RZ, UR12 ;  /* 0x0000000cff127e24 */ /* 0x000fe2000f8e00ff */
[----:B---3--:R-:W-:Y:S01]  /*f220*/  SHF.R.S32.HI R3, RZ, 0x1f, R0 ;  /* 0x0000001fff037819 */ /* 0x008fe20000011400 */
[----:B------:R-:W-:Y:S01]  /*f230*/  IMAD.U32 R25, RZ, RZ, UR7 ;  /* 0x00000007ff197e24 */ /* 0x000fe2000f8e00ff */
[----:B------:R-:W-:Y:S01]  /*f240*/  F2FP.BF16.PACK_AB R106, R107, R106 ;  /* 0x0000006a6b6a723e */ /* 0x000fe200000010ff */
[----:B------:R-:W-:Y:S01]  /*f250*/  IMAD.U32 R19, RZ, RZ, UR5 ;  /* 0x00000005ff137e24 */ /* 0x000fe2000f8e00ff */
[CC--:B------:R-:W-:Y:S01]  /*f260*/  LEA.HI R14, R3.reuse, R0.reuse, RZ, 0x5 ;  /* 0x00000000030e7211 */ /* 0x0c0fe200078f28ff */
[----:B----4-:R-:W-:Y:S01]  /*f270*/  IMAD.WIDE.U32 R24, R22, c[0x0][0x498], R24 ;  /* 0x0001260016187a25 */ /* 0x010fe200078e0018 */
[----:B------:R-:W-:Y:S01]  /*f280*/  LEA.HI R13, R3, R0, RZ, 0x2 ;  /* 0x00000000030d7211 */ /* 0x000fe200078f10ff */
[----:B------:R-:W-:Y:S01]  /*f290*/  BSSY B0, `(.L_x_211) ;  /* 0x00000ef000007945 */ /* 0x000fe20003800000 */
[----:B------:R-:W-:-:S02]  /*f2a0*/  LOP3.LUT R11, R14, 0xffffffe0, RZ, 0xc0, !PT ;  /* 0xffffffe00e0b7812 */ /* 0x000fc400078ec0ff */
[-C--:B------:R-:W-:Y:S02]  /*f2b0*/  LEA.HI R4, R3, R0.reuse, RZ, 0x3 ;  /* 0x0000000003047211 */ /* 0x080fe400078f18ff */
[----:B------:R-:W-:Y:S01]  /*f2c0*/  SHF.R.S32.HI R21, RZ, 0x2, R13 ;  /* 0x00000002ff157819 */ /* 0x000fe2000001140d */
[----:B------:R-:W-:Y:S01]  /*f2d0*/  IMAD.IADD R10, R0, 0x1, -R11 ;  /* 0x00000001000a7824 */ /* 0x000fe200078e0a0b */
[----:B------:R-:W-:Y:S01]  /*f2e0*/  SHF.R.S32.HI R8, RZ, 0x1f, R13 ;  /* 0x0000001fff087819 */ /* 0x000fe2000001140d */
[----:B------:R-:W2:Y:S01]  /*f2f0*/  S2R R11, SR_CTAID.X ;  /* 0x00000000000b7919 */ /* 0x000ea20000002500 */
[----:B------:R-:W-:Y:S02]  /*f300*/  LOP3.LUT R13, R13, 0xfffffffc, RZ, 0xc0, !PT ;  /* 0xfffffffc0d0d7812 */ /* 0x000fe400078ec0ff */
[----:B------:R-:W-:Y:S02]  /*f310*/  LOP3.LUT R17, R4, 0xfffffff8, RZ, 0xc0, !PT ;  /* 0xfffffff804117812 */ /* 0x000fe400078ec0ff */
[----:B-1----:R-:W-:-:S02]  /*f320*/  LEA.HI R2, R3, R0, RZ, 0x6 ;  /* 0x0000000003027211 */ /* 0x002fc400078f30ff */
[----:B------:R-:W-:Y:S01]  /*f330*/  LEA.HI R3, R8, R21, RZ, 0x3 ;  /* 0x0000001508037211 */ /* 0x000fe200078f18ff */
[C---:B------:R-:W-:Y:S01]  /*f340*/  IMAD.IADD R8, R0.reuse, 0x1, -R13 ;  /* 0x0000000100087824 */ /* 0x040fe200078e0a0d */
[----:B------:R-:W-:Y:S01]  /*f350*/  SHF.R.S32.HI R13, RZ, 0x1f, R22 ;  /* 0x0000001fff0d7819 */ /* 0x000fe20000011416 */
[----:B------:R-:W-:Y:S01]  /*f360*/  IMAD.IADD R17, R0, 0x1, -R17 ;  /* 0x0000000100117824 */ /* 0x000fe200078e0a11 */
[----:B------:R-:W-:Y:S02]  /*f370*/  LOP3.LUT R0, R3, 0xfffffff8, RZ, 0xc0, !PT ;  /* 0xfffffff803007812 */ /* 0x000fe400078ec0ff */
[----:B------:R-:W-:Y:S02]  /*f380*/  SHF.R.S32.HI R3, RZ, 0x1f, R10 ;  /* 0x0000001fff037819 */ /* 0x000fe4000001140a */
[----:B------:R-:W-:Y:S01]  /*f390*/  LOP3.LUT P4, RZ, R10, 0x3, RZ, 0xc0, !PT ;  /* 0x000000030aff7812 */ /* 0x000fe2000788c0ff */
[----:B------:R-:W-:Y:S01]  /*f3a0*/  IMAD.IADD R21, R21, 0x1, -R0 ;  /* 0x0000000115157824 */ /* 0x000fe200078e0a00 */
[----:B------:R-:W-:Y:S01]  /*f3b0*/  LEA.HI R10, R3, R10, RZ, 0x2 ;  /* 0x0000000a030a7211 */ /* 0x000fe200078f10ff */
[C---:B------:R-:W-:Y:S01]  /*f3c0*/  IMAD R3, R13.reuse, c[0x0][0x498], RZ ;  /* 0x000126000d037a24 */ /* 0x040fe200078e02ff */
[--C-:B------:R-:W-:Y:S01]  /*f3d0*/  SHF.R.S32.HI R15, RZ, 0x5, R14.reuse ;  /* 0x00000005ff0f7819 */ /* 0x100fe2000001140e */
[----:B------:R-:W-:Y:S01]  /*f3e0*/  IMAD R13, R13, c[0x0][0x3f0], RZ ;  /* 0x0000fc000d0d7a24 */ /* 0x000fe200078e02ff */
[----:B------:R-:W-:Y:S01]  /*f3f0*/  SHF.R.S32.HI R0, RZ, 0x1f, R14 ;  /* 0x0000001fff007819 */ /* 0x000fe2000001140e */
[C---:B------:R-:W-:Y:S01]  /*f400*/  IMAD R14, R22.reuse, c[0x0][0x49c], R3 ;  /* 0x00012700160e7a24 */ /* 0x040fe200078e0203 */
[----:B------:R-:W-:Y:S01]  /*f410*/  SHF.R.S32.HI R4, RZ, 0x3, R4 ;  /* 0x00000003ff047819 */ /* 0x000fe20000011404 */
[----:B------:R-:W-:Y:S01]  /*f420*/  IMAD R13, R22, c[0x0][0x3f4], R13 ;  /* 0x0000fd00160d7a24 */ /* 0x000fe200078e020d */
[----:B------:R-:W-:Y:S01]  /*f430*/  LEA.HI R0, R0, R15, RZ, 0x3 ;  /* 0x0000000f00007211 */ /* 0x000fe200078f18ff */
[----:B------:R-:W-:Y:S01]  /*f440*/  IMAD.WIDE.U32 R22, R22, c[0x0][0x3f0], R18 ;  /* 0x0000fc0016167a25 */ /* 0x000fe200078e0012 */
[----:B------:R-:W-:-:S02]  /*f450*/  LEA.HI R27, R8, R8, RZ, 0x1 ;  /* 0x00000008081b7211 */ /* 0x000fc400078f08ff */
[----:B------:R-:W-:Y:S01]  /*f460*/  LOP3.LUT R0, R0, 0xffffff8, RZ, 0xc0, !PT ;  /* 0x0ffffff800007812 */ /* 0x000fe200078ec0ff */
[----:B------:R-:W-:Y:S01]  /*f470*/  IMAD.SHL.U32 R16, R4, 0x40, RZ ;  /* 0x0000004004107824 */ /* 0x000fe200078e00ff */
[----:B------:R-:W-:Y:S01]  /*f480*/  R2P PR, R21, 0x6 ;  /* 0x0000000615007804 */ /* 0x000fe20000000000 */
[----:B------:R-:W-:Y:S01]  /*f490*/  IMAD R18, R17, 0x20, R4 ;  /* 0x0000002011127824 */ /* 0x000fe200078e0204 */
[----:B------:R-:W-:Y:S01]  /*f4a0*/  LOP3.LUT R20, R21, 0x1, RZ, 0xc0, !PT ;  /* 0x0000000115147812 */ /* 0x000fe200078ec0ff */
[----:B------:R-:W-:Y:S01]  /*f4b0*/  IMAD.SHL.U32 R3, R17, 0x8, RZ ;  /* 0x0000000811037824 */ /* 0x000fe200078e00ff */
[----:B------:R-:W-:Y:S01]  /*f4c0*/  LOP3.LUT R16, R16, 0x1c0, RZ, 0xc0, !PT ;  /* 0x000001c010107812 */ /* 0x000fe200078ec0ff */
[----:B--2---:R-:W-:Y:S01]  /*f4d0*/  IMAD R18, R11, 0x80, R18 ;  /* 0x000000800b127824 */ /* 0x004fe200078e0212 */
[----:B------:R-:W-:Y:S01]  /*f4e0*/  LOP3.LUT R27, R27, 0x1ffffffe, RZ, 0xc0, !PT ;  /* 0x1ffffffe1b1b7812 */ /* 0x000fe200078ec0ff */
[----:B------:R-:W-:Y:S01]  /*f4f0*/  IMAD.IADD R19, R15, 0x1, -R0 ;  /* 0x000000010f137824 */ /* 0x000fe200078e0a00 */
[----:B------:R-:W-:Y:S01]  /*f500*/  SHF.R.U32.HI R0, RZ, 0x3, R16 ;  /* 0x00000003ff007819 */ /* 0x000fe20000011610 */
[----:B------:R-:W-:Y:S01]  /*f510*/  IMAD.SHL.U32 R21, R21, 0x40, RZ ;  /* 0x0000004015157824 */ /* 0x000fe200078e00ff */
[----:B------:R-:W-:Y:S01]  /*f520*/  LOP3.LUT R17, R16, 0x38, R3, 0xf8, !PT ;  /* 0x0000003810117812 */ /* 0x000fe200078ef803 */
[----:B------:R-:W-:Y:S01]  /*f530*/  @P0 IMAD.HI.U32 R16, R18, c[0x0][0x4ec], RZ ;  /* 0x00013b0012100a27 */ /* 0x000fe200078e00ff */
[----:B------:R-:W-:-:S02]  /*f540*/  SHF.R.S32.HI R10, RZ, 0x2, R10 ;  /* 0x00000002ff0a7819 */ /* 0x000fc4000001140a */
[----:B------:R-:W-:Y:S01]  /*f550*/  LOP3.LUT R0, R17, R0, RZ, 0x3c, !PT ;  /* 0x0000000011007212 */ /* 0x000fe200078e3cff */
[----:B------:R-:W-:Y:S01]  /*f560*/  IMAD.IADD R23, R23, 0x1, R13 ;  /* 0x0000000117177824 */ /* 0x000fe200078e020d */
[----:B------:R-:W-:Y:S01]  /*f570*/  LOP3.LUT R21, R21, 0x1c0, RZ, 0xc0, !PT ;  /* 0x000001c015157812 */ /* 0x000fe200078ec0ff */
[----:B------:R-:W-:Y:S01]  /*f580*/  IMAD.SHL.U32 R13, R2, 0x8, RZ ;  /* 0x00000008020d7824 */ /* 0x000fe200078e00ff */
[----:B------:R-:W-:Y:S01]  /*f590*/  ISETP.NE.U32.AND P3, PT, R20, 0x1, PT ;  /* 0x000000011400780c */ /* 0x000fe20003f65070 */
[----:B------:R-:W-:Y:S01]  /*f5a0*/  IMAD.MOV.U32 R17, RZ, RZ, R18 ;  /* 0x000000ffff117224 */ /* 0x000fe200078e0012 */
[----:B------:R-:W-:Y:S01]  /*f5b0*/  @P0 SHF.R.U32.HI R17, RZ, c[0x0][0x4f0], R16 ;  /* 0x00013c00ff110a19 */ /* 0x000fe20000011610 */
[----:B------:R-:W-:Y:S01]  /*f5c0*/  IMAD R15, R15, 0x200, R8 ;  /* 0x000002000f0f7824 */ /* 0x000fe200078e0208 */
[----:B------:R-:W-:Y:S01]  /*f5d0*/  LOP3.LUT R13, R0, 0x7ffffe00, R13, 0xf8, !PT ;  /* 0x7ffffe00000d7812 */ /* 0x000fe200078ef80d */
[----:B------:R-:W-:Y:S01]  /*f5e0*/  IMAD.IADD R8, R8, 0x1, -R27 ;  /* 0x0000000108087824 */ /* 0x000fe200078e0a1b */
[--C-:B------:R-:W-:Y:S01]  /*f5f0*/  SHF.R.S32.HI R0, RZ, 0x1f, R17.reuse ;  /* 0x0000001fff007819 */ /* 0x100fe20000011411 */
[----:B------:R-:W-:Y:S01]  /*f600*/  IMAD R10, R19, 0x10, R10 ;  /* 0x00000010130a7824 */ /* 0x000fe200078e020a */
[----:B------:R-:W-:Y:S01]  /*f610*/  LEA.HI R2, R21, R21, RZ, 0x1d ;  /* 0x0000001515027211 */ /* 0x000fe200078fe8ff */
[----:B------:R-:W-:Y:S01]  /*f620*/  IMAD.MOV R19, RZ, RZ, -R17 ;  /* 0x000000ffff137224 */ /* 0x000fe200078e0a11 */
[----:B------:R-:W-:Y:S01]  /*f630*/  F2FP.BF16.PACK_AB R108, R109, R108 ;  /* 0x0000006c6d6c723e */ /* 0x000fe200000010ff */
[----:B------:R-:W-:Y:S01]  /*f640*/  IMAD R8, R8, 0x8, R10 ;  /* 0x0000000808087824 */ /* 0x000fe200078e020a */
[----:B------:R-:W-:Y:S01]  /*f650*/  F2FP.BF16.PACK_AB R110, R111, R110 ;  /* 0x0000006e6f6e723e */ /* 0x000fe200000010ff */
[----:B------:R-:W-:Y:S01]  /*f660*/  IMAD R0, R0, c[0x0][0x3e0], RZ ;  /* 0x0000f80000007a24 */ /* 0x000fe200078e02ff */
[----:B------:R-:W-:Y:S01]  /*f670*/  F2FP.BF16.PACK_AB R112, R113, R112 ;  /* 0x000000707170723e */ /* 0x000fe200000010ff */
[----:B------:R-:W-:Y:S01]  /*f680*/  IMAD R8, R11, 0x80, R8 ;  /* 0x000000800b087824 */ /* 0x000fe200078e0208 */
[----:B------:R-:W-:Y:S01]  /*f690*/  F2FP.BF16.PACK_AB R114, R115, R114 ;  /* 0x000000727372723e */ /* 0x000fe200000010ff */
[----:B------:R-:W-:Y:S01]  /*f6a0*/  IMAD.U32 R2, R15, 0x2, R2 ;  /* 0x000000020f027824 */ /* 0x000fe200078e0002 */
[----:B------:R-:W-:Y:S01]  /*f6b0*/  F2FP.BF16.PACK_AB R116, R117, R116 ;  /* 0x000000747574723e */ /* 0x000fe200000010ff */
[----:B------:R-:W-:Y:S01]  /*f6c0*/  IMAD R15, R11, 0x80, R10 ;  /* 0x000000800b0f7824 */ /* 0x000fe200078e020a */
[----:B------:R-:W-:Y:S01]  /*f6d0*/  F2FP.BF16.PACK_AB R118, R119, R118 ;  /* 0x000000767776723e */ /* 0x000fe200000010ff */
[----:B------:R-:W-:Y:S01]  /*f6e0*/  IMAD.WIDE.U32 R22, R17, c[0x0][0x3e0], R22 ;  /* 0x0000f80011167a25 */ /* 0x000fe200078e0016 */
[----:B------:R-:W-:-:S02]  /*f6f0*/  F2FP.BF16.PACK_AB R120, R121, R120 ;  /* 0x000000787978723e */ /* 0x000fc400000010ff */
[----:B------:R-:W-:Y:S01]  /*f700*/  ISETP.GE.OR P5, PT, R15, R12, P4 ;  /* 0x0000000c0f00720c */ /* 0x000fe200027a6670 */
[----:B------:R-:W-:Y:S01]  /*f710*/  IMAD R17, R17, c[0x0][0x3e4], R0 ;  /* 0x0000f90011117a24 */ /* 0x000fe200078e0200 */
[----:B------:R-:W-:Y:S01]  /*f720*/  IADD3 R15, R15, 0x8, RZ ;  /* 0x000000080f0f7810 */ /* 0x000fe20007ffe0ff */
[----:B------:R-:W-:Y:S01]  /*f730*/  @P0 IMAD.HI.U32 R0, R8, c[0x0][0x4ec], RZ ;  /* 0x00013b0008000a27 */ /* 0x000fe200078e00ff */
[----:B------:R-:W-:Y:S02]  /*f740*/  F2FP.BF16.PACK_AB R122, R123, R122 ;  /* 0x0000007a7b7a723e */ /* 0x000fe400000010ff */
[----:B------:R-:W-:Y:S01]  /*f750*/  ISETP.GE.OR P4, PT, R15, R12, P4 ;  /* 0x0000000c0f00720c */ /* 0x000fe20002786670 */
[----:B------:R-:W-:Y:S01]  /*f760*/  IMAD.SHL.U32 R27, R2, 0x2, RZ ;  /* 0x00000002021b7824 */ /* 0x000fe200078e00ff */
[----:B------:R-:W-:Y:S01]  /*f770*/  BAR.SYNC.DEFER_BLOCKING 0x1, 0x100 ;  /* 0x0044000000007b1d */ /* 0x000fe20000010000 */
[----:B------:R-:W-:Y:S01]  /*f780*/  IMAD.MOV.U32 R21, RZ, RZ, R8 ;  /* 0x000000ffff157224 */ /* 0x000fe200078e0008 */
[----:B------:R-:W-:Y:S01]  /*f790*/  @P0 SHF.R.U32.HI R21, RZ, c[0x0][0x4f0], R0 ;  /* 0x00013c00ff150a19 */ /* 0x000fe20000011600 */
[----:B------:R-:W-:Y:S01]  /*f7a0*/  IMAD R19, R19, c[0x0][0x4e8], R18 ;  /* 0x00013a0013137a24 */ /* 0x000fe200078e0212 */
[----:B------:R-:W-:Y:S01]  /*f7b0*/  IADD3 R0, R27, 0x80, RZ ;  /* 0x000000801b007810 */ /* 0x000fe20007ffe0ff */
[----:B------:R-:W-:Y:S01]  /*f7c0*/  IMAD.IADD R23, R23, 0x1, R17 ;  /* 0x0000000117177824 */ /* 0x000fe200078e0211 */
[----:B------:R-:W-:Y:S01]  /*f7d0*/  SHF.R.S32.HI R15, RZ, 0x1f, R21 ;  /* 0x0000001fff0f7819 */ /* 0x000fe20000011415 */
[----:B------:R-:W-:Y:S01]  /*f7e0*/  IMAD.SHL.U32 R34, R13, 0x2, RZ ;  /* 0x000000020d227824 */ /* 0x000fe200078e00ff */
[----:B------:R-:W-:-:S02]  /*f7f0*/  IADD3 R24, P0, R21, R24, RZ ;  /* 0x0000001815187210 */ /* 0x000fc40007f1e0ff */
[----:B------:R-:W-:Y:S02]  /*f800*/  IADD3 R17, R27, 0x70, RZ ;  /* 0x000000701b117810 */ /* 0x000fe40007ffe0ff */
[----:B------:R-:W-:Y:S01]  /*f810*/  @P3 IADD3 R17, R0, 0x10, RZ ;  /* 0x0000001000113810 */ /* 0x000fe20007ffe0ff */
[----:B------:R-:W-:Y:S01]  /*f820*/  IMAD.MOV.U32 R0, RZ, RZ, 0x20 ;  /* 0x00000020ff007424 */ /* 0x000fe200078e00ff */
[----:B------:R-:W-:Y:S02]  /*f830*/  SHF.R.S32.HI R2, RZ, 0x1f, R19 ;  /* 0x0000001fff027819 */ /* 0x000fe40000011413 */
[----:B------:R-:W-:Y:S01]  /*f840*/  IADD3.X R25, R15, R25, R14, P0, !PT ;  /* 0x000000190f197210 */ /* 0x000fe200007fe40e */
[----:B------:R-:W-:Y:S01]  /*f850*/  IMAD.MOV R15, RZ, RZ, -R21 ;  /* 0x000000ffff0f7224 */ /* 0x000fe200078e0a15 */
[----:B------:R-:W-:Y:S01]  /*f860*/  SEL R0, R0, 0xffffffe0, !P1 ;  /* 0xffffffe000007807 */ /* 0x000fe20004800000 */
[----:B------:R-:W-:Y:S01]  /*f870*/  IMAD R2, R2, c[0x0][0x3d8], RZ ;  /* 0x0000f60002027a24 */ /* 0x000fe200078e02ff */
[----:B------:R-:W-:Y:S01]  /*f880*/  F2FP.BF16.PACK_AB R124, R125, R124 ;  /* 0x0000007c7d7c723e */ /* 0x000fe200000010ff */
[----:B------:R-:W-:Y:S01]  /*f890*/  IMAD R21, R15, c[0x0][0x4e8], R8 ;  /* 0x00013a000f157a24 */ /* 0x000fe200078e0208 */
[----:B------:R-:W-:Y:S01]  /*f8a0*/  F2FP.BF16.PACK_AB R126, R127, R126 ;  /* 0x0000007e7f7e723e */ /* 0x000fe200000010ff */
[C---:B------:R-:W-:Y:S01]  /*f8b0*/  IMAD R2, R19.reuse, c[0x0][0x3dc], R2 ;  /* 0x0000f70013027a24 */ /* 0x040fe200078e0202 */
[----:B------:R-:W-:Y:S01]  /*f8c0*/  STS [R27+0x80], R128 ;  /* 0x000080801b007388 */ /* 0x000fe20000000800 */
[----:B------:R-:W-:Y:S01]  /*f8d0*/  IMAD.WIDE.U32 R18, R19, c[0x0][0x3d8], R22 ;  /* 0x0000f60013127a25 */ /* 0x000fe200078e0016 */
[----:B------:R-:W-:-:S02]  /*f8e0*/  F2FP.BF16.PACK_AB R36, R37, R36 ;  /* 0x000000242524723e */ /* 0x000fc400000010ff */
[----:B------:R-:W-:Y:S01]  /*f8f0*/  STS [R27+0x480], R130 ;  /* 0x000480821b007388 */ /* 0x000fe20000000800 */
[----:B------:R-:W-:Y:S01]  /*f900*/  IMAD.MOV.U32 R8, RZ, RZ, 0x40 ;  /* 0x00000040ff087424 */ /* 0x000fe200078e00ff */
[----:B------:R-:W-:Y:S01]  /*f910*/  F2FP.BF16.PACK_AB R38, R39, R38 ;  /* 0x000000262726723e */ /* 0x000fe200000010ff */
[----:B------:R-:W-:Y:S01]  /*f920*/  IMAD.IADD R15, R27, 0x1, R0 ;  /* 0x000000011b0f7824 */ /* 0x000fe200078e0200 */
[----:B------:R-:W-:Y:S01]  /*f930*/  STS [R17], R100 ;  /* 0x0000006411007388 */ /* 0x000fe20000000800 */
[----:B------:R-:W-:Y:S01]  /*f940*/  IMAD.IADD R23, R0, 0x1, R17 ;  /* 0x0000000100177824 */ /* 0x000fe200078e0211 */
[----:B------:R-:W-:Y:S01]  /*f950*/  SHF.R.S32.HI R0, RZ, 0x1f, R21 ;  /* 0x0000001fff007819 */ /* 0x000fe20000011415 */
[----:B------:R-:W-:Y:S01]  /*f960*/  IMAD.WIDE.U32 R24, R21, c[0x0][0x488], R24 ;  /* 0x0001220015187a25 */ /* 0x000fe200078e0018 */
[----:B------:R-:W-:Y:S01]  /*f970*/  SEL R8, R8, 0xffffffc0, !P2 ;  /* 0xffffffc008087807 */ /* 0x000fe20005000000 */
[----:B------:R-:W-:Y:S01]  /*f980*/  STS [R17+0x400], R102 ;  /* 0x0004006611007388 */ /* 0x000fe20000000800 */
[----:B------:R-:W-:Y:S01]  /*f990*/  F2FP.BF16.PACK_AB R40, R41, R40 ;  /* 0x000000282928723e */ /* 0x000fe200000010ff */
[----:B------:R-:W-:Y:S01]  /*f9a0*/  IMAD R0, R0, c[0x0][0x488], RZ ;  /* 0x0001220000007a24 */ /* 0x000fe200078e02ff */
[----:B------:R-:W-:Y:S01]  /*f9b0*/  F2FP.BF16.PACK_AB R42, R43, R42 ;  /* 0x0000002a2b2a723e */ /* 0x000fe200000010ff */
[----:B------:R-:W-:Y:S01]  /*f9c0*/  IMAD.IADD R29, R27, 0x1, R8 ;  /* 0x000000011b1d7824 */ /* 0x000fe200078e0208 */
[----:B------:R-:W-:Y:S01]  /*f9d0*/  STS [R15+0x80], R104 ;  /* 0x000080680f007388 */ /* 0x000fe20000000800 */
[----:B------:R-:W-:Y:S01]  /*f9e0*/  IMAD R0, R21, c[0x0][0x48c], R0 ;  /* 0x0001230015007a24 */ /* 0x000fe200078e0200 */
[----:B------:R-:W-:Y:S01]  /*f9f0*/  F2FP.BF16.PACK_AB R44, R45, R44 ;  /* 0x0000002c2d2c723e */ /* 0x000fe200000010ff */
[C---:B------:R-:W-:Y:S01]  /*fa00*/  IMAD.IADD R21, R8.reuse, 0x1, R17 ;  /* 0x0000000108157824 */ /* 0x040fe200078e0211 */
[----:B------:R-:W-:Y:S01]  /*fa10*/  STS [R15+0x480], R106 ;  /* 0x0004806a0f007388 */ /* 0x000fe20000000800 */
[----:B------:R-:W-:Y:S01]  /*fa20*/  IMAD.IADD R31, R8, 0x1, R15 ;  /* 0x00000001081f7824 */ /* 0x000fe200078e020f */
[----:B------:R-:W-:Y:S01]  /*fa30*/  F2FP.BF16.PACK_AB R46, R47, R46 ;  /* 0x0000002e2f2e723e */ /* 0x000fe200000010ff */
[----:B------:R-:W-:Y:S01]  /*fa40*/  IMAD.IADD R33, R23, 0x1, R8 ;  /* 0x0000000117217824 */ /* 0x000fe200078e0208 */
[----:B------:R-:W-:Y:S01]  /*fa50*/  STS [R23], R108 ;  /* 0x0000006c17007388 */ /* 0x000fe20000000800 */
[----:B------:R-:W-:Y:S01]  /*fa60*/  F2FP.BF16.PACK_AB R48, R49, R48 ;  /* 0x000000303130723e */ /* 0x000fe200000010ff */
[----:B------:R-:W-:Y:S01]  /*fa70*/  IMAD.IADD R25, R25, 0x1, R0 ;  /* 0x0000000119197824 */ /* 0x000fe200078e0200 */
        /* <DEDUP_REMOVED lines=29> */
[----:B------:R-:W-:-:S02]  /*fc50*/  LEA R10, P0, R24, c[0x0][0x450], 0x2 ;  /* 0x00011400180a7a11 */ /* 0x000fc400078010ff */
        /* <DEDUP_REMOVED lines=9> */
[----:B------:R-:W-:Y:S01]  /*fcf0*/  LEA.HI.X R25, R24, c[0x0][0x454], R25, 0x2, P0 ;  /* 0x0001150018197a11 */ /* 0x000fe200000f1419 */
[----:B------:R-:W-:Y:S01]  /*fd00*/  STS [R15+0x4080], R44 ;  /* 0x0040802c0f007388 */ /* 0x000fe20000000800 */
[----:B------:R-:W-:-:S03]  /*fd10*/  LEA R0, P0, R18, c[0x0][0x380], 0x1 ;  /* 0x0000e00012007a11 */ /* 0x000fc600078008ff */
        /* <DEDUP_REMOVED lines=26> */
[----:B------:R2:W-:Y:S04]  /*fec0*/  STS [R33+0x8400], R98 ;  /* 0x0084006221007388 */ /* 0x0005e80000000800 */
[----:B------:R-:W-:Y:S04]  /*fed0*/  SHFL.IDX PT, R88, R10, RZ, 0x1c1f ;  /* 0x001c1fff0a587589 */ /* 0x000fe800000e0000 */
[----:B------:R-:W3:Y:S04]  /*fee0*/  SHFL.IDX PT, R89, R25, RZ, 0x1c1f ;  /* 0x001c1fff19597589 */ /* 0x000ee800000e0000 */
[----:B------:R-:W-:Y:S06]  /*fef0*/  BAR.SYNC.DEFER_BLOCKING 0x1, 0x100 ;  /* 0x0044000000007b1d */ /* 0x000fec0000010000 */
[----:B------:R-:W-:Y:S01]  /*ff00*/  SHFL.IDX PT, R96, R10, 0x1, 0x1c1f ;  /* 0x003c1f000a607f89 */ /* 0x000fe200000e0000 */
[----:B-1----:R-:W-:-:S03]  /*ff10*/  IMAD.IADD R5, R19, 0x1, R2 ;  /* 0x0000000113057824 */ /* 0x002fc600078e0202 */
[----:B------:R-:W1:Y:S01]  /*ff20*/  SHFL.IDX PT, R97, R25, 0x1, 0x1c1f ;  /* 0x003c1f0019617f89 */ /* 0x000e6200000e0000 */
[----:B--2---:R-:W-:Y:S01]  /*ff30*/  IMAD R33, R11, 0x80, R4 ;  /* 0x000000800b217824 */ /* 0x004fe200078e0204 */
[----:B------:R-:W-:Y:S02]  /*ff40*/  LEA.HI.X R2, R18, c[0x0][0x384], R5, 0x1, P0 ;  /* 0x0000e10012027a11 */ /* 0x000fe400000f0c05 */
[----:B------:R2:W4:Y:S02]  /*ff50*/  SHFL.IDX PT, R60, R0, RZ, 0x181f ;  /* 0x00181fff003c7589 */ /* 0x00052400000e0000 */
[----:B------:R-:W-:Y:S02]  /*ff60*/  ISETP.GE.AND P0, PT, R33, R12, PT ;  /* 0x0000000c2100720c */ /* 0x000fe40003f06270 */
[----:B------:R2:W2:Y:S04]  /*ff70*/  SHFL.IDX PT, R61, R2, RZ, 0x181f ;  /* 0x00181fff023d7589 */ /* 0x0004a800000e0000 */
[----:B---3--:R3:W-:Y:S04]  /*ff80*/  @!P5 ST.E [R88.64], R7 ;  /* 0x000000075800d985 */ /* 0x0087e8000c101916 */
[----:B-1----:R3:W-:Y:S04]  /*ff90*/  @!P4 ST.E [R96.64], R9 ;  /* 0x000000096000c985 */ /* 0x0027e8000c101916 */
[----:B------:R3:W1:Y:S04]  /*ffa0*/  LDS.128 R56, [R34+0x1080] ;  /* 0x0010800022387984 */ /* 0x0006680000000c00 */
[----:B------:R3:W1:Y:S04]  /*ffb0*/  LDS.128 R52, [R34+0x2080] ;  /* 0x0020800022347984 */ /* 0x0006680000000c00 */
[----:B------:R3:W1:Y:S04]  /*ffc0*/  LDS.128 R48, [R34+0x3080] ;  /* 0x0030800022307984 */ /* 0x0006680000000c00 */
[----:B------:R3:W1:Y:S04]  /*ffd0*/  LDS.128 R44, [R34+0x5080] ;  /* 0x00508000222c7984 */ /* 0x0006680000000c00 */
[----:B------:R3:W1:Y:S04]  /*ffe0*/  LDS.128 R40, [R34+0x6080] ;  /* 0x0060800022287984 */ /* 0x0006680000000c00 */
[----:B------:R3:W1:Y:S04]  /*fff0*/  LDS.128 R36, [R34+0x7080] ;  /* 0x0070800022247984 */ /* 0x0006680000000c00 */
[----:B------:R3:W1:Y:S04]  /*10000*/  LDS.128 R28, [R34+0x9080] ;  /* 0x00908000221c7984 */ /* 0x0006680000000c00 */
[----:B------:R3:W1:Y:S04]  /*10010*/  LDS.128 R24, [R34+0xa080] ;  /* 0x00a0800022187984 */ /* 0x0006680000000c00 */
[----:B------:R3:W1:Y:S01]  /*10020*/  LDS.128 R20, [R34+0xb080] ;  /* 0x00b0800022147984 */ /* 0x0006620000000c00 */
[----:B------:R-:W-:Y:S05]  /*10030*/  @P0 BRA `(.L_x_212) ;  /* 0x0000014000000947 */ /* 0x000fea0003800000 */
[----:B--2-4-:R-:W2:Y:S01]  /*10040*/  LDS.128 R16, [R34+0x80] ;  /* 0x0000800022107984 */ /* 0x014ea20000000c00 */
[----:B------:R-:W-:-:S02]  /*10050*/  IADD3 R32, R3, 0x40, RZ ;  /* 0x0000004003207810 */ /* 0x000fc40007ffe0ff */
[C---:B------:R-:W-:Y:S01]  /*10060*/  IADD3 R14, R3.reuse, 0x80, RZ ;  /* 0x00000080030e7810 */ /* 0x040fe20007ffe0ff */
[----:B---3--:R-:W3:Y:S01]  /*10070*/  LDS.128 R8, [R34+0x4080] ;  /* 0x0040800022087984 */ /* 0x008ee20000000c00 */
[----:B------:R-:W-:Y:S02]  /*10080*/  ISETP.GE.AND P1, PT, R32, c[0x0][0x3c8], PT ;  /* 0x0000f20020007a0c */ /* 0x000fe40003f26270 */
[----:B------:R-:W-:Y:S01]  /*10090*/  ISETP.GE.AND P0, PT, R14, c[0x0][0x3c8], PT ;  /* 0x0000f2000e007a0c */ /* 0x000fe20003f06270 */
[----:B------:R4:W5:Y:S01]  /*100a0*/  LDS.128 R4, [R34+0x8080] ;  /* 0x0080800022047984 */ /* 0x0009620000000c00 */
[----:B------:R-:W-:-:S09]  /*100b0*/  ISETP.GE.AND P2, PT, R3, c[0x0][0x3c8], PT ;  /* 0x0000f20003007a0c */ /* 0x000fd20003f46270 */
[----:B------:R-:W-:Y:S02]  /*100c0*/  @!P1 SHF.R.S32.HI R15, RZ, 0x1f, R32 ;  /* 0x0000001fff0f9819 */ /* 0x000fe40000011420 */
[----:B------:R-:W-:Y:S02]  /*100d0*/  @!P0 SHF.R.S32.HI R13, RZ, 0x1f, R14 ;  /* 0x0000001fff0d8819 */ /* 0x000fe4000001140e */
[----:B------:R-:W-:Y:S02]  /*100e0*/  @!P1 LEA.HI R15, R15, R32, RZ, 0x3 ;  /* 0x000000200f0f9211 */ /* 0x000fe400078f18ff */
[----:B------:R-:W-:Y:S02]  /*100f0*/  @!P0 LEA.HI R13, R13, R14, RZ, 0x3 ;  /* 0x0000000e0d0d8211 */ /* 0x000fe400078f18ff */
[----:B------:R-:W-:Y:S02]  /*10100*/  @!P1 LOP3.LUT R15, R15, 0xfffffff8, RZ, 0xc0, !PT ;  /* 0xfffffff80f0f9812 */ /* 0x000fe400078ec0ff */
[----:B------:R-:W-:Y:S01]  /*10110*/  @!P0 LOP3.LUT R13, R13, 0xfffffff8, RZ, 0xc0, !PT ;  /* 0xfffffff80d0d8812 */ /* 0x000fe200078ec0ff */
[----:B----4-:R-:W-:-:S04]  /*10120*/  @!P2 IMAD.WIDE R34, R3, 0x2, R60 ;  /* 0x000000020322a825 */ /* 0x010fc800078e023c */
[----:B------:R-:W-:-:S04]  /*10130*/  @!P1 IMAD.WIDE R14, R15, 0x2, R60 ;  /* 0x000000020f0e9825 */ /* 0x000fc800078e023c */
[----:B------:R-:W-:Y:S01]  /*10140*/  @!P0 IMAD.WIDE R60, R13, 0x2, R60 ;  /* 0x000000020d3c8825 */ /* 0x000fe200078e023c */
[----:B--2---:R2:W-:Y:S04]  /*10150*/  @!P2 ST.E.128 [R34.64], R16 ;  /* 0x000000102200a985 */ /* 0x0045e8000c101d16 */
[----:B---3--:R2:W-:Y:S04]  /*10160*/  @!P1 ST.E.128 [R14.64], R8 ;  /* 0x000000080e009985 */ /* 0x0085e8000c101d16 */
[----:B-----5:R2:W-:Y:S02]  /*10170*/  @!P0 ST.E.128 [R60.64], R4 ;  /* 0x000000043c008985 */ /* 0x0205e4000c101d16 */
.L_x_212:
[----:B--2-4-:R-:W-:Y:S05]  /*10180*/  BSYNC B0 ;  /* 0x0000000000007941 */ /* 0x014fea0003800000 */
.L_x_211:
[----:B------:R-:W-:Y:S01]  /*10190*/  IADD3 R5, R33, 0x20, RZ ;  /* 0x0000002021057810 */ /* 0x000fe20007ffe0ff */
[----:B---3--:R2:W3:Y:S01]  /*101a0*/  SHFL.IDX PT, R9, R2, 0x1, 0x181f ;  /* 0x00381f0002097f89 */ /* 0x0084e200000e0000 */
        /* <DEDUP_REMOVED lines=16> */
[----:B-1----:R1:W-:Y:S02]  /*102b0*/  @!P2 ST.E.128 [R10.64], R56 ;  /* 0x000000380a00a985 */ /* 0x0023e4000c101d16 */
[----:B------:R-:W-:-:S04]  /*102c0*/  @!P1 IMAD.WIDE R6, R6, 0x2, R8 ;  /* 0x0000000206069825 */ /* 0x000fc800078e0208 */
[----:B------:R-:W-:Y:S01]  /*102d0*/  @!P0 IMAD.WIDE R4, R4, 0x2, R8 ;  /* 0x0000000204048825 */ /* 0x000fe200078e0208 */
[----:B------:R1:W-:Y:S04]  /*102e0*/  @!P1 ST.E.128 [R6.64], R44 ;  /* 0x0000002c06009985 */ /* 0x0003e8000c101d16 */
[----:B------:R1:W-:Y:S02]  /*102f0*/  @!P0 ST.E.128 [R4.64], R28 ;  /* 0x0000001c04008985 */ /* 0x0003e4000c101d16 */
.L_x_214:
[----:B------:R-:W-:Y:S05]  /*10300*/  BSYNC B0 ;  /* 0x0000000000007941 */ /* 0x000fea0003800000 */
.L_x_213:
[----:B-1----:R-:W-:Y:S01]  /*10310*/  IADD3 R5, R33, 0x40, RZ ;  /* 0x0000004021057810 */ /* 0x002fe20007ffe0ff */
[----:B---3--:R1:W3:Y:S01]  /*10320*/  SHFL.IDX PT, R9, R2, 0x2, 0x181f ;  /* 0x00581f0002097f89 */ /* 0x0082e200000e0000 */
        /* <DEDUP_REMOVED lines=21> */
.L_x_216:
[----:B------:R-:W-:Y:S05]  /*10480*/  BSYNC B0 ;  /* 0x0000000000007941 */ /* 0x000fea0003800000 */
.L_x_215:
[----:B------:R-:W-:Y:S01]  /*10490*/  IADD3 R33, R33, 0x60, RZ ;  /* 0x0000006021217810 */ /* 0x000fe20007ffe0ff */
[----:B---3--:R3:W1:Y:S03]  /*104a0*/  SHFL.IDX PT, R7, R2, 0x3, 0x181f ;  /* 0x00781f0002077f89 */ /* 0x00866600000e0000 */
[----:B------:R-:W-:Y:S01]  /*104b0*/  ISETP.GE.AND P0, PT, R33, R12, PT ;  /* 0x0000000c2100720c */ /* 0x000fe20003f06270 */
[----:B------:R3:W2:-:S12]  /*104c0*/  SHFL.IDX PT, R6, R0, 0x3, 0x181f ;  /* 0x00781f0000067f89 */ /* 0x00069800000e0000 */
[----:B------:R-:W-:Y:S05]  /*104d0*/  @P0 EXIT ;  /* 0x000000000000094d */ /* 0x000fea0003800000 */
[C---:B------:R-:W-:Y:S02]  /*104e0*/  IADD3 R5, R3.reuse, 0x40, RZ ;  /* 0x0000004003057810 */ /* 0x040fe40007ffe0ff */
[----:B------:R-:W-:Y:S02]  /*104f0*/  ISETP.GE.AND P1, PT, R3, c[0x0][0x3c8], PT ;  /* 0x0000f20003007a0c */ /* 0x000fe40003f26270 */
[----:B------:R-:W-:-:S13]  /*10500*/  ISETP.GE.AND P0, PT, R5, c[0x0][0x3c8], PT ;  /* 0x0000f20005007a0c */ /* 0x000fda0003f06270 */
[----:B-123--:R-:W-:-:S04]  /*10510*/  @!P0 SHF.R.S32.HI R0, RZ, 0x1f, R5 ;  /* 0x0000001fff008819 */ /* 0x00efc80000011405 */
[----:B------:R-:W-:Y:S01]  /*10520*/  @!P0 LEA.HI R0, R0, R5, RZ, 0x3 ;  /* 0x0000000500008211 */ /* 0x000fe200078f18ff */
[C-C-:B------:R-:W-:Y:S01]  /*10530*/  @!P1 IMAD.WIDE R4, R3.reuse, 0x2, R6.reuse ;  /* 0x0000000203049825 */ /* 0x140fe200078e0206 */
[----:B------:R-:W-:Y:S02]  /*10540*/  IADD3 R3, R3, 0x80, RZ ;  /* 0x0000008003037810 */ /* 0x000fe40007ffe0ff */
[----:B------:R-:W-:Y:S02]  /*10550*/  @!P0 LOP3.LUT R0, R0, 0xfffffff8, RZ, 0xc0, !PT ;  /* 0xfffffff800008812 */ /* 0x000fe400078ec0ff */
[----:B------:R1:W-:Y:S03]  /*10560*/  @!P1 ST.E.128 [R4.64], R48 ;  /* 0x0000003004009985 */ /* 0x0003e6000c101d16 */
[----:B----4-:R-:W-:-:S05]  /*10570*/  @!P0 IMAD.WIDE R8, R0, 0x2, R6 ;  /* 0x0000000200088825 */ /* 0x010fca00078e0206 */
        /* <DEDUP_REMOVED lines=9> */
.L_x_210:
[----:B------:R-:W3:Y:S01]  /*10610*/  S2R R7, SR_TID.X ;  /* 0x0000000000077919 */ /* 0x000ee20000002100 */
[----:B------:R-:W-:Y:S03]  /*10620*/  BSSY B0, `(.L_x_217) ;  /* 0x0000029000007945 */ /* 0x000fe60003800000 */
[----:B------:R-:W4:Y:S01]  /*10630*/  S2R R8, SR_CTAID.Z ;  /* 0x0000000000087919 */ /* 0x000f220000002700 */
[----:B---3--:R-:W-:Y:S02]  /*10640*/  ISETP.GT.AND P0, PT, R7, 0x7f, PT ;  /* 0x0000007f0700780c */ /* 0x008fe40003f04270 */
[----:B----4-:R-:W-:-:S11]  /*10650*/  SHF.R.S32.HI R11, RZ, 0x1f, R8 ;  /* 0x0000001fff0b7819 */ /* 0x010fd60000011408 */
[----:B------:R-:W-:Y:S05]  /*10660*/  @P0 BRA `(.L_x_218) ;  /* 0x0000024000000947 */ /* 0x000fea0003800000 */
[----:B------:R-:W3:Y:S01]  /*10670*/  S2R R4, SR_CTAID.X ;  /* 0x0000000000047919 */ /* 0x000ee20000002500 */
[----:B-1----:R-:W-:-:S05]  /*10680*/  MOV R2, c[0x0][0x4e8] ;  /* 0x00013a0000027a02 */ /* 0x002fca0000000f00 */
[----:B------:R-:W-:Y:S01]  /*10690*/  IMAD R0, R2, c[0x0][0x388], RZ ;  /* 0x0000e20002007a24 */ /* 0x000fe200078e02ff */
[----:B---3--:R-:W-:-:S04]  /*106a0*/  LEA R9, R4, R7, 0x7 ;  /* 0x0000000704097211 */ /* 0x008fc800078e38ff */
[----:B------:R-:W-:-:S13]  /*106b0*/  ISETP.GE.AND P0, PT, R9, R0, PT ;  /* 0x000000000900720c */ /* 0x000fda0003f06270 */
[----:B------:R-:W-:Y:S05]  /*106c0*/  @P0 BRA `(.L_x_218) ;  /* 0x000001e000000947 */ /* 0x000fea0003800000 */
[----:B------:R-:W-:Y:S01]  /*106d0*/  ISETP.NE.AND P0, PT, R2, 0x1, PT ;  /* 0x000000010200780c */ /* 0x000fe20003f05270 */
[----:B------:R-:W-:Y:S01]  /*106e0*/  ULDC.64 UR4, c[0x0][0x490] ;  /* 0x0001240000047ab9 */ /* 0x000fe20000000a00 */
[----:B------:R-:W-:Y:S01]  /*106f0*/  IMAD.MOV.U32 R5, RZ, RZ, R9 ;  /* 0x000000ffff057224 */ /* 0x000fe200078e0009 */
[----:B------:R-:W-:Y:S02]  /*10700*/  UIMAD UR7, UR6, UR4, URZ ;  /* 0x00000004060772a4 */ /* 0x000fe4000f8e023f */
[----:B------:R-:W-:Y:S02]  /*10710*/  UIMAD.WIDE.U32 UR8, UR11, UR4, URZ ;  /* 0x000000040b0872a5 */ /* 0x000fe4000f8e003f */
[----:B------:R-:W-:-:S04]  /*10720*/  UIMAD UR4, UR11, UR5, UR7 ;  /* 0x000000050b0472a4 */ /* 0x000fc8000f8e0207 */
[----:B------:R-:W-:Y:S01]  /*10730*/  UIADD3 UR4, UR9, UR4, URZ ;  /* 0x0000000409047290 */ /* 0x000fe2000fffe03f */
[----:B------:R-:W-:Y:S01]  /*10740*/  MOV R2, UR8 ;  /* 0x0000000800027c02 */ /* 0x000fe20008000f00 */
[----:B------:R-:W-:-:S04]  /*10750*/  @P0 IMAD.HI.U32 R0, R9, c[0x0][0x4ec], RZ ;  /* 0x00013b0009000a27 */ /* 0x000fc800078e00ff */
[----:B------:R-:W-:Y:S01]  /*10760*/  MOV R13, UR4 ;  /* 0x00000004000d7c02 */ /* 0x000fe20008000f00 */
[----:B------:R-:W-:Y:S01]  /*10770*/  IMAD.MOV.U32 R12, RZ, RZ, R2 ;  /* 0x000000ffff0c7224 */ /* 0x000fe200078e0002 */
[----:B------:R-:W-:Y:S01]  /*10780*/  @P0 SHF.R.U32.HI R5, RZ, c[0x0][0x4f0], R0 ;  /* 0x00013c00ff050a19 */ /* 0x000fe20000011600 */
[----:B------:R-:W-:Y:S02]  /*10790*/  IMAD.U32 R3, RZ, RZ, UR9 ;  /* 0x00000009ff037e24 */ /* 0x000fe4000f8e00ff */
[----:B------:R-:W-:Y:S02]  /*107a0*/  IMAD R3, R11, c[0x0][0x498], RZ ;  /* 0x000126000b037a24 */ /* 0x000fe400078e02ff */
[----:B------:R-:W-:Y:S02]  /*107b0*/  IMAD.MOV R4, RZ, RZ, -R5 ;  /* 0x000000ffff047224 */ /* 0x000fe400078e0a05 */
[----:B------:R-:W-:-:S04]  /*107c0*/  IMAD.WIDE.U32 R12, R8, c[0x0][0x498], R12 ;  /* 0x00012600080c7a25 */ /* 0x000fc800078e000c */
[----:B------:R-:W-:Y:S01]  /*107d0*/  IMAD R4, R4, c[0x0][0x4e8], R9 ;  /* 0x00013a0004047a24 */ /* 0x000fe200078e0209 */
[----:B------:R-:W-:Y:S01]  /*107e0*/  IADD3 R12, P0, R5, R12, RZ ;  /* 0x0000000c050c7210 */ /* 0x000fe20007f1e0ff */
[----:B------:R-:W-:Y:S01]  /*107f0*/  IMAD R0, R8, c[0x0][0x49c], R3 ;  /* 0x0001270008007a24 */ /* 0x000fe200078e0203 */
[----:B------:R-:W-:Y:S02]  /*10800*/  SHF.R.S32.HI R3, RZ, 0x1f, R5 ;  /* 0x0000001fff037819 */ /* 0x000fe40000011405 */
[----:B------:R-:W-:Y:S02]  /*10810*/  SHF.R.S32.HI R2, RZ, 0x1f, R4 ;  /* 0x0000001fff027819 */ /* 0x000fe40000011404 */
[----:B------:R-:W-:-:S03]  /*10820*/  IADD3.X R13, R3, R13, R0, P0, !PT ;  /* 0x0000000d030d7210 */ /* 0x000fc600007fe400 */
[----:B------:R-:W-:Y:S02]  /*10830*/  IMAD R5, R2, c[0x0][0x488], RZ ;  /* 0x0001220002057a24 */ /* 0x000fe400078e02ff */
[----:B------:R-:W-:-:S04]  /*10840*/  IMAD.WIDE.U32 R12, R4, c[0x0][0x488], R12 ;  /* 0x00012200040c7a25 */ /* 0x000fc800078e000c */
[----:B------:R-:W-:Y:S01]  /*10850*/  IMAD R5, R4, c[0x0][0x48c], R5 ;  /* 0x0001230004057a24 */ /* 0x000fe200078e0205 */
[----:B------:R-:W-:-:S04]  /*10860*/  LEA R2, P0, R12, c[0x0][0x450], 0x2 ;  /* 0x000114000c027a11 */ /* 0x000fc800078010ff */
[----:B------:R-:W-:-:S04]  /*10870*/  IADD3 R5, R13, R5, RZ ;  /* 0x000000050d057210 */ /* 0x000fc80007ffe0ff */
[----:B------:R-:W-:Y:S02]  /*10880*/  LEA.HI.X R3, R12, c[0x0][0x454], R5, 0x2, P0 ;  /* 0x000115000c037a11 */ /* 0x000fe400000f1405 */
[----:B------:R-:W-:-:S05]  /*10890*/  MOV R5, 0xff800000 ;  /* 0xff80000000057802 */ /* 0x000fca0000000f00 */
[----:B------:R1:W-:Y:S02]  /*108a0*/  STG.E [R2.64], R5 ;  /* 0x0000000502007986 */ /* 0x0003e4000c101916 */
.L_x_218:
[----:B------:R-:W-:Y:S05]  /*108b0*/  BSYNC B0 ;  /* 0x0000000000007941 */ /* 0x000fea0003800000 */
.L_x_217:
[----:B-1----:R-:W1:Y:S01]  /*108c0*/  S2R R5, SR_CTAID.X ;  /* 0x0000000000057919 */ /* 0x002e620000002500 */
[----:B------:R-:W-:Y:S01]  /*108d0*/  SHF.R.S32.HI R4, RZ, 0x1f, R7 ;  /* 0x0000001fff047819 */ /* 0x000fe20000011407 */
[----:B------:R-:W-:Y:S01]  /*108e0*/  IMAD.MOV.U32 R3, RZ, RZ, c[0x0][0x4e8] ;  /* 0x00013a00ff037624 */ /* 0x000fe200078e00ff */
[----:B------:R-:W-:Y:S01]  /*108f0*/  ULDC.64 UR4, c[0x0][0x3e8] ;  /* 0x0000fa0000047ab9 */ /* 0x000fe20000000a00 */
[----:B------:R-:W-:Y:S01]  /*10900*/  IMAD R11, R11, c[0x0][0x3f0], RZ ;  /* 0x0000fc000b0b7a24 */ /* 0x000fe200078e02ff */
[----:B------:R-:W-:Y:S01]  /*10910*/  LEA.HI R4, R4, R7, RZ, 0x3 ;  /* 0x0000000704047211 */ /* 0x000fe200078f18ff */
[----:B------:R-:W-:Y:S01]  /*10920*/  UIMAD UR6, UR6, UR4, URZ ;  /* 0x00000004060672a4 */ /* 0x000fe2000f8e023f */
[C---:B------:R-:W-:Y:S01]  /*10930*/  ISETP.NE.AND P0, PT, R3.reuse, 0x1, PT ;  /* 0x000000010300780c */ /* 0x040fe20003f05270 */
[----:B------:R-:W-:Y:S01]  /*10940*/  UIMAD.WIDE.U32 UR8, UR11, UR4, URZ ;  /* 0x000000040b0872a5 */ /* 0x000fe2000f8e003f */
[----:B------:R-:W-:Y:S01]  /*10950*/  LOP3.LUT R0, R4, 0xfffffff8, RZ, 0xc0, !PT ;  /* 0xfffffff804007812 */ /* 0x000fe200078ec0ff */
[----:B------:R-:W-:Y:S01]  /*10960*/  UIMAD UR4, UR11, UR5, UR6 ;  /* 0x000000050b0472a4 */ /* 0x000fe2000f8e0206 */
[----:B------:R-:W-:Y:S01]  /*10970*/  SHF.R.S32.HI R4, RZ, 0x3, R4 ;  /* 0x00000003ff047819 */ /* 0x000fe20000011404 */
[----:B------:R-:W-:Y:S01]  /*10980*/  IMAD R3, R3, c[0x0][0x388], RZ ;  /* 0x0000e20003037a24 */ /* 0x000fe200078e02ff */
[----:B------:R-:W-:Y:S01]  /*10990*/  BSSY B0, `(.L_x_219) ;  /* 0x0000033000007945 */ /* 0x000fe20003800000 */
[----:B------:R-:W-:Y:S01]  /*109a0*/  IMAD.IADD R7, R7, 0x1, -R0 ;  /* 0x0000000107077824 */ /* 0x000fe200078e0a00 */
[----:B------:R-:W-:Y:S01]  /*109b0*/  UIADD3 UR4, UR9, UR4, URZ ;  /* 0x0000000409047290 */ /* 0x000fe2000fffe03f */
[----:B------:R-:W-:Y:S01]  /*109c0*/  IMAD.U32 R13, RZ, RZ, UR9 ;  /* 0x00000009ff0d7e24 */ /* 0x000fe2000f8e00ff */
[----:B------:R-:W-:Y:S01]  /*109d0*/  MOV R12, UR8 ;  /* 0x00000008000c7c02 */ /* 0x000fe20008000f00 */
[----:B------:R-:W-:Y:S01]  /*109e0*/  IMAD R0, R8, c[0x0][0x3f4], R11 ;  /* 0x0000fd0008007a24 */ /* 0x000fe200078e020b */
[----:B------:R-:W-:-:S02]  /*109f0*/  LEA R6, R7, R4, 0x5 ;  /* 0x0000000407067211 */ /* 0x000fc400078e28ff */
[----:B------:R-:W-:Y:S02]  /*10a00*/  MOV R13, UR4 ;  /* 0x00000004000d7c02 */ /* 0x000fe40008000f00 */
[----:B------:R-:W-:Y:S01]  /*10a10*/  SHF.L.U32 R7, R7, 0x3, RZ ;  /* 0x0000000307077819 */ /* 0x000fe200000006ff */
[C---:B-1----:R-:W-:Y:S01]  /*10a20*/  IMAD R6, R5.reuse, 0x80, R6 ;  /* 0x0000008005067824 */ /* 0x042fe200078e0206 */
[----:B------:R-:W-:Y:S01]  /*10a30*/  LEA R4, R5, R4, 0x7 ;  /* 0x0000000405047211 */ /* 0x000fe200078e38ff */
[----:B------:R-:W-:Y:S01]  /*10a40*/  IMAD.WIDE.U32 R12, R8, c[0x0][0x3f0], R12 ;  /* 0x0000fc00080c7a25 */ /* 0x000fe200078e000c */
[----:B------:R-:W-:-:S03]  /*10a50*/  IADD3 R5, R7, 0x80, RZ ;  /* 0x0000008007057810 */ /* 0x000fc60007ffe0ff */
[----:B------:R-:W-:-:S04]  /*10a60*/  @P0 IMAD.HI.U32 R2, R6, c[0x0][0x4ec], RZ ;  /* 0x00013b0006020a27 */ /* 0x000fc800078e00ff */
[----:B------:R-:W-:Y:S01]  /*10a70*/  IMAD.MOV.U32 R9, RZ, RZ, R6 ;  /* 0x000000ffff097224 */ /* 0x000fe200078e0006 */
[----:B------:R-:W-:Y:S01]  /*10a80*/  @P0 SHF.R.U32.HI R9, RZ, c[0x0][0x4f0], R2 ;  /* 0x00013c00ff090a19 */ /* 0x000fe20000011602 */
[----:B------:R-:W-:-:S03]  /*10a90*/  IMAD.IADD R13, R13, 0x1, R0 ;  /* 0x000000010d0d7824 */ /* 0x000fc600078e0200 */
[----:B------:R-:W-:Y:S01]  /*10aa0*/  SHF.R.S32.HI R2, RZ, 0x1f, R9 ;  /* 0x0000001fff027819 */ /* 0x000fe20000011409 */
[C---:B------:R-:W-:Y:S01]  /*10ab0*/  IMAD.WIDE.U32 R12, R9.reuse, c[0x0][0x3e0], R12 ;  /* 0x0000f800090c7a25 */ /* 0x040fe200078e000c */
[----:B------:R-:W-:-:S03]  /*10ac0*/  IADD3 R11, -R9, RZ, RZ ;  /* 0x000000ff090b7210 */ /* 0x000fc60007ffe1ff */
[----:B------:R-:W-:Y:S02]  /*10ad0*/  IMAD R2, R2, c[0x0][0x3e0], RZ ;  /* 0x0000f80002027a24 */ /* 0x000fe400078e02ff */
[----:B------:R-:W-:Y:S01]  /*10ae0*/  IMAD R11, R11, c[0x0][0x4e8], R6 ;  /* 0x00013a000b0b7a24 */ /* 0x000fe200078e0206 */
[----:B------:R-:W-:Y:S01]  /*10af0*/  IADD3 R6, R7, 0x40, RZ ;  /* 0x0000004007067810 */ /* 0x000fe20007ffe0ff */
[----:B------:R-:W-:-:S03]  /*10b00*/  IMAD R9, R9, c[0x0][0x3e4], R2 ;  /* 0x0000f90009097a24 */ /* 0x000fc600078e0202 */
[----:B------:R-:W-:Y:S02]  /*10b10*/  SHF.R.S32.HI R0, RZ, 0x1f, R11 ;  /* 0x0000001fff007819 */ /* 0x000fe4000001140b */
[----:B------:R-:W-:-:S03]  /*10b20*/  IADD3 R13, R13, R9, RZ ;  /* 0x000000090d0d7210 */ /* 0x000fc60007ffe0ff */
[----:B------:R-:W-:Y:S02]  /*10b30*/  IMAD R0, R0, c[0x0][0x3d8], RZ ;  /* 0x0000f60000007a24 */ /* 0x000fe400078e02ff */
[----:B------:R-:W-:-:S04]  /*10b40*/  IMAD.WIDE.U32 R8, R11, c[0x0][0x3d8], R12 ;  /* 0x0000f6000b087a25 */ /* 0x000fc800078e000c */
[----:B------:R-:W-:-:S04]  /*10b50*/  IMAD R0, R11, c[0x0][0x3dc], R0 ;  /* 0x0000f7000b007a24 */ /* 0x000fc800078e0200 */
[----:B------:R-:W-:Y:S01]  /*10b60*/  IMAD.IADD R11, R9, 0x1, R0 ;  /* 0x00000001090b7824 */ /* 0x000fe200078e0200 */
[----:B------:R-:W-:-:S04]  /*10b70*/  LEA R9, P0, R8, c[0x0][0x380], 0x1 ;  /* 0x0000e00008097a11 */ /* 0x000fc800078008ff */
[----:B------:R-:W-:Y:S01]  /*10b80*/  LEA.HI.X R8, R8, c[0x0][0x384], R11, 0x1, P0 ;  /* 0x0000e10008087a11 */ /* 0x000fe200000f0c0b */
[----:B------:R1:W3:Y:S01]  /*10b90*/  SHFL.IDX PT, R10, R9, RZ, 0x181f ;  /* 0x00181fff090a7589 */ /* 0x0002e200000e0000 */
[----:B------:R-:W-:-:S03]  /*10ba0*/  ISETP.GE.AND P0, PT, R4, R3, PT ;  /* 0x000000030400720c */ /* 0x000fc60003f06270 */
[----:B------:R1:W4:Y:S10]  /*10bb0*/  SHFL.IDX PT, R11, R8, RZ, 0x181f ;  /* 0x00181fff080b7589 */ /* 0x00033400000e0000 */
[----:B------:R-:W-:Y:S05]  /*10bc0*/  @P0 BRA `(.L_x_220) ;  /* 0x000000f000000947 */ /* 0x000fea0003800000 */
[----:B------:R-:W-:Y:S02]  /*10bd0*/  ISETP.GE.AND P1, PT, R6, c[0x0][0x3c8], PT ;  /* 0x0000f20006007a0c */ /* 0x000fe40003f26270 */
[----:B------:R-:W-:-:S02]  /*10be0*/  ISETP.GE.AND P0, PT, R5, c[0x0][0x3c8], PT ;  /* 0x0000f20005007a0c */ /* 0x000fc40003f06270 */
        /* <DEDUP_REMOVED lines=13> */
.L_x_220:
[----:B------:R-:W-:Y:S05]  /*10cc0*/  BSYNC B0 ;  /* 0x0000000000007941 */ /* 0x000fea0003800000 */
.L_x_219:
[----:B------:R-:W-:Y:S01]  /*10cd0*/  IADD3 R0, R4, 0x20, RZ ;  /* 0x0000002004007810 */ /* 0x000fe20007ffe0ff */
[----:B---34-:R3:W4:Y:S01]  /*10ce0*/  SHFL.IDX PT, R11, R8, 0x1, 0x181f ;  /* 0x00381f00080b7f89 */ /* 0x01872200000e0000 */
[----:B------:R-:W-:Y:S02]  /*10cf0*/  BSSY B0, `(.L_x_221) ;  /* 0x0000013000007945 */ /* 0x000fe40003800000 */
[----:B------:R-:W-:Y:S01]  /*10d00*/  ISETP.GE.AND P0, PT, R0, R3, PT ;  /* 0x000000030000720c */ /* 0x000fe20003f06270 */
[----:B------:R3:W1:-:S12]  /*10d10*/  SHFL.IDX PT, R10, R9, 0x1, 0x181f ;  /* 0x00381f00090a7f89 */ /* 0x00065800000e0000 */
        /* <DEDUP_REMOVED lines=16> */
.L_x_222:
[----:B------:R-:W-:Y:S05]  /*10e20*/  BSYNC B0 ;  /* 0x0000000000007941 */ /* 0x000fea0003800000 */
.L_x_221:
[----:B------:R-:W-:Y:S01]  /*10e30*/  IADD3 R0, R4, 0x40, RZ ;  /* 0x0000004004007810 */ /* 0x000fe20007ffe0ff */
[----:B-1--4-:R1:W4:Y:S01]  /*10e40*/  SHFL.IDX PT, R11, R8, 0x2, 0x181f ;  /* 0x00581f00080b7f89 */ /* 0x01232200000e0000 */
[----:B------:R-:W-:Y:S02]  /*10e50*/  BSSY B0, `(.L_x_223) ;  /* 0x0000013000007945 */ /* 0x000fe40003800000 */
[----:B------:R-:W-:Y:S01]  /*10e60*/  ISETP.GE.AND P0, PT, R0, R3, PT ;  /* 0x000000030000720c */ /* 0x000fe20003f06270 */
[----:B------:R1:W3:-:S12]  /*10e70*/  SHFL.IDX PT, R10, R9, 0x2, 0x181f ;  /* 0x00581f00090a7f89 */ /* 0x0002d800000e0000 */
        /* <DEDUP_REMOVED lines=16> */
.L_x_224:
[----:B------:R-:W-:Y:S05]  /*10f80*/  BSYNC B0 ;  /* 0x0000000000007941 */ /* 0x000fea0003800000 */
.L_x_223:
[----:B------:R-:W-:Y:S01]  /*10f90*/  IADD3 R4, R4, 0x60, RZ ;  /* 0x0000006004047810 */ /* 0x000fe20007ffe0ff */
[----:B---34-:R3:W4:Y:S03]  /*10fa0*/  SHFL.IDX PT, R11, R8, 0x3, 0x181f ;  /* 0x00781f00080b7f89 */ /* 0x01872600000e0000 */
[----:B------:R-:W-:Y:S01]  /*10fb0*/  ISETP.GE.AND P0, PT, R4, R3, PT ;  /* 0x000000030400720c */ /* 0x000fe20003f06270 */
[----:B------:R3:W1:-:S12]  /*10fc0*/  SHFL.IDX PT, R10, R9, 0x3, 0x181f ;  /* 0x00781f00090a7f89 */ /* 0x00065800000e0000 */
[----:B------:R-:W-:Y:S05]  /*10fd0*/  @P0 EXIT ;  /* 0x000000000000094d */ /* 0x000fea0003800000 */
[----:B------:R-:W-:Y:S02]  /*10fe0*/  ISETP.GE.AND P0, PT, R6, c[0x0][0x3c8], PT ;  /* 0x0000f20006007a0c */ /* 0x000fe40003f06270 */
[----:B------:R-:W-:-:S11]  /*10ff0*/  ISETP.GE.AND P1, PT, R7, c[0x0][0x3c8], PT ;  /* 0x0000f20007007a0c */ /* 0x000fd60003f26270 */
[----:B------:R-:W-:-:S04]  /*11000*/  @!P0 SHF.R.S32.HI R3, RZ, 0x1f, R6 ;  /* 0x0000001fff038819 */ /* 0x000fc80000011406 */
[----:B------:R-:W-:Y:S01]  /*11010*/  @!P0 LEA.HI R3, R3, R6, RZ, 0x3 ;  /* 0x0000000603038211 */ /* 0x000fe200078f18ff */
[----:B-1--4-:R-:W-:-:S03]  /*11020*/  @!P1 IMAD.WIDE R6, R7, 0x2, R10 ;  /* 0x0000000207069825 */ /* 0x012fc600078e020a */
        /* <DEDUP_REMOVED lines=8> */
[----:B-1----:R-:W-:-:S05]  /*110b0*/  LOP3.LUT R3, R0, 0xfffffff8, RZ, 0xc0, !PT ;  /* 0xfffffff800037812 */ /* 0x002fca00078ec0ff */
[----:B------:R-:W-:-:S05]  /*110c0*/  IMAD.WIDE R10, R3, 0x2, R10 ;  /* 0x00000002030a7825 */ /* 0x000fca00078e020a */
[----:B------:R-:W-:Y:S01]  /*110d0*/  ST.E.128 [R10.64], RZ ;  /* 0x000000ff0a007985 */ /* 0x000fe2000c101d16 */
[----:B------:R-:W-:Y:S05]  /*110e0*/  EXIT ;  /* 0x000000000000794d */ /* 0x000fea0003800000 */
.L_x_225:
        /* <DEDUP_REMOVED lines=9> */
.L_x_1700:


//--------------------- .text._ZN7cutlass13device_kernelIN5flash19enable_sm80_to_sm89INS1_16FlashAttnFwdSm80INS1_25CollectiveMainloopFwdSm80ILi8ELi1ELb0EN4cute5tupleIJNS5_1CILi128EEENS7_ILi64EEENS7_ILi192EEEEEELi192ENS_10bfloat16_tEfNS_4arch4Sm80ELb0ELb1ELb0ELb1ELb1ELb0ELb1ELb0EEENS1_21CollectiveEpilogueFwdINS6_IJS8_SA_S9_EEENS6_IJNS7_ILi1EEESI_SI_EEESC_SE_Li256ELb1ELb1ELb0ELb0EEENS1_19SingleTileSchedulerILb1ELb0ELb1ELi128EEEEEEEEEvNT_6ParamsE --------------------------
	.section	.text._ZN7cutlass13device_kernelIN5flash19enable_sm80_to_sm89INS1_16FlashAttnFwdSm80INS1_25CollectiveMainloopFwdSm80ILi8ELi1ELb0EN4cute5tupleIJNS5_1CILi128EEENS7_ILi64EEENS7_ILi192EEEEEELi192ENS_10bfloat16_tEfNS_4arch4Sm80ELb0ELb1ELb0ELb1ELb1ELb0ELb1ELb0EEENS1_21CollectiveEpilogueFwdINS6_IJS8_SA_S9_EEENS6_IJNS7_ILi1EEESI_SI_EEESC_SE_Li256ELb1ELb1ELb0ELb0EEENS1_19SingleTileSchedulerILb1ELb0ELb1ELi128EEEEEEEEEvNT_6ParamsE,"ax",@progbits
	.sectioninfo	@"SHI_REGISTERS=237"
	.align	128
.text._ZN7cutlass13device_kernelIN5flash19enable_sm80_to_sm89INS1_16FlashAttnFwdSm80INS1_25CollectiveMainloopFwdSm80ILi8ELi1ELb0EN4cute5tupleIJNS5_1CILi128EEENS7_ILi64EEENS7_ILi192EEEEEELi192ENS_10bfloat16_tEfNS_4arch4Sm80ELb0ELb1ELb0ELb1ELb1ELb0ELb1ELb0EEENS1_21CollectiveEpilogueFwdINS6_IJS8_SA_S9_EEENS6_IJNS7_ILi1EEESI_SI_EEESC_SE_Li256ELb1ELb1ELb0ELb0EEENS1_19SingleTileSchedulerILb1ELb0ELb1ELi128EEEEEEEEEvNT_6ParamsE:
        .type           _ZN7cutlass13device_kernelIN5flash19enable_sm80_to_sm89INS1_16FlashAttnFwdSm80INS1_25CollectiveMainloopFwdSm80ILi8ELi1ELb0EN4cute5tupleIJNS5_1CILi128EEENS7_ILi64EEENS7_ILi192EEEEEELi192ENS_10bfloat16_tEfNS_4arch4Sm80ELb0ELb1ELb0ELb1ELb1ELb0ELb1ELb0EEENS1_21CollectiveEpilogueFwdINS6_IJS8_SA_S9_EEENS6_IJNS7_ILi1EEESI_SI_EEESC_SE_Li256ELb1ELb1ELb0ELb0EEENS1_19SingleTileSchedulerILb1ELb0ELb1ELi128EEEEEEEEEvNT_6ParamsE,@function
        .size           _ZN7cutlass13device_kernelIN5flash19enable_sm80_to_sm89INS1_16FlashAttnFwdSm80INS1_25CollectiveMainloopFwdSm80ILi8ELi1ELb0EN4cute5tupleIJNS5_1CILi128EEENS7_ILi64EEENS7_ILi192EEEEEELi192ENS_10bfloat16_tEfNS_4arch4Sm80ELb0ELb1ELb0ELb1ELb1ELb0ELb1ELb0EEENS1_21CollectiveEpilogueFwdINS6_IJS8_SA_S9_EEENS6_IJNS7_ILi1EEESI_SI_EEESC_SE_Li256ELb1ELb1ELb0ELb0EEENS1_19SingleTileSchedulerILb1ELb0ELb1ELi128EEEEEEEEEvNT_6ParamsE,(.L_x_1701 - _ZN7cutlass13device_kernelIN5flash19enable_sm80_to_sm89INS1_16FlashAttnFwdSm80INS1_25CollectiveMainloopFwdSm80ILi8ELi1ELb0EN4cute5tupleIJNS5_1CILi128EEENS7_ILi64EEENS7_ILi192EEEEEELi192ENS_10bfloat16_tEfNS_4arch4Sm80ELb0ELb1ELb0ELb1ELb1ELb0ELb1ELb0EEENS1_21CollectiveEpilogueFwdINS6_IJS8_SA_S9_EEENS6_IJNS7_ILi1EEESI_SI_EEESC_SE_Li256ELb1ELb1ELb0ELb0EEENS1_19SingleTileSchedulerILb1ELb0ELb1ELi128EEEEEEEEEvNT_6ParamsE)
        .other          _ZN7cutlass13device_kernelIN5flash19enable_sm80_to_sm89INS1_16FlashAttnFwdSm80INS1_25CollectiveMainloopFwdSm80ILi8ELi1ELb0EN4cute5tupleIJNS5_1CILi128EEENS7_ILi64EEENS7_ILi192EEEEEELi192ENS_10bfloat16_tEfNS_4arch4Sm80ELb0ELb1ELb0ELb1ELb1ELb0ELb1ELb0EEENS1_21CollectiveEpilogueFwdINS6_IJS8_SA_S9_EEENS6_IJNS7_ILi1EEESI_SI_EEESC_SE_Li256ELb1ELb1ELb0ELb0EEENS1_19SingleTileSchedulerILb1ELb0ELb1ELi128EEEEEEEEEvNT_6ParamsE,@"STO_CUDA_ENTRY STV_DEFAULT"
_ZN7cutlass13device_kernelIN5flash19enable_sm80_to_sm89INS1_16FlashAttnFwdSm80INS1_25CollectiveMainloopFwdSm80ILi8ELi1ELb0EN4cute5tupleIJNS5_1CILi128EEENS7_ILi64EEENS7_ILi192EEEEEELi192ENS_10bfloat16_tEfNS_4arch4Sm80ELb0ELb1ELb0ELb1ELb1ELb0ELb1ELb0EEENS1_21CollectiveEpilogueFwdINS6_IJS8_SA_S9_EEENS6_IJNS7_ILi1EEESI_SI_EEESC_SE_Li256ELb1ELb1ELb0ELb0EEENS1_19SingleTileSchedulerILb1ELb0ELb1ELi128EEEEEEEEEvNT_6ParamsE:
        /* <DEDUP_REMOVED lines=11> */
[----:B------:R-:W-:Y:S05]  /*00b0*/  @!P0 BRA `(.L_x_226) ;  /* 0x000001c000008947 */ /* 0x000fea0003800000 */
[----:B---3--:R-:W-:-:S04]  /*00c0*/  ISETP.NE.U32.AND P0, PT, RZ, c[0x0][0x568], PT ;  /* 0x00015a00ff007a0c */ /* 0x008fc80003f05070 */
[----:B------:R-:W-:-:S13]  /*00d0*/  ISETP.NE.AND.EX P0, PT, RZ, c[0x0][0x56c], PT, P0 ;  /* 0x00015b00ff007a0c */ /* 0x000fda0003f05300 */
[----:B------:R-:W-:Y:S05]  /*00e0*/  @!P0 BRA `(.L_x_227) ;  /* 0x0000005000008947 */ /* 0x000fea0003800000 */
[----:B------:R-:W-:Y:S02]  /*00f0*/  MOV R2, UR4 ;  /* 0x0000000400027c02 */ /* 0x000fe40008000f00 */
[----:B------:R-:W-:-:S05]  /*0100*/  MOV R3, UR5 ;  /* 0x0000000500037c02 */ /* 0x000fca0008000f00 */
[----:B------:R-:W2:Y:S02]  /*0110*/  LDG.E R2, [R2.64] ;  /* 0x0000001402027981 */ /* 0x000ea4000c1e1900 */
[----:B--2---:R1:W2:Y:S02]  /*0120*/  R2UR UR5, R2 ;  /* 0x00000000020573c2 */ /* 0x0042a400000e0000 */
[----:B-12---:R-:W-:Y:S05]  /*0130*/  BRA `(.L_x_228) ;  /* 0x000000e000007947 */ /* 0x006fea0003800000 */
.L_x_227:
        /* <DEDUP_REMOVED lines=13> */
.L_x_229:
[----:B------:R-:W-:Y:S02]  /*0210*/  ULDC UR5, c[0x0][0x54c] ;  /* 0x0001530000057ab9 */ /* 0x000fe40000000800 */
.L_x_228:
[----:B------:R-:W-:Y:S02]  /*0220*/  ULDC UR4, c[0x0][0x548] ;  /* 0x0001520000047ab9 */ /* 0x000fe40000000800 */
[----:B------:R-:W-:-:S02]  /*0230*/  USHF.L.U32 UR26, UR27, 0x7, URZ ;  /* 0x000000071b1a7899 */ /* 0x000fc4000800063f */
[----:B------:R-:W-:-:S04]  /*0240*/  UIMAD UR4, UR5, UR4, URZ ;  /* 0x00000004050472a4 */ /* 0x000fc8000f8e023f */
[----:B------:R-:W-:-:S04]  /*0250*/  UISETP.GE.AND UP0, UPT, UR26, UR4, UPT ;  /* 0x000000041a00728c */ /* 0x000fc8000bf06270 */
[----:B------:R-:W-:Y:S01]  /*0260*/  USEL UR13, UR13, 0xffffffff, !UP0 ;  /* 0xffffffff0d0d7887 */ /* 0x000fe2000c000000 */
[----:B------:R-:W-:Y:S05]  /*0270*/  BRA `(.L_x_230) ;  /* 0x000001b000007947 */ /* 0x000fea0003800000 */
.L_x_226:
        /* <DEDUP_REMOVED lines=8> */
.L_x_231:
        /* <DEDUP_REMOVED lines=13> */
.L_x_233:
[----:B------:R-:W-:Y:S02]  /*03d0*/  ULDC UR5, c[0x0][0x54c] ;  /* 0x0001530000057ab9 */ /* 0x000fe40000000800 */
.L_x_232:
[----:B------:R-:W-:Y:S02]  /*03e0*/  ULDC UR4, c[0x0][0x548] ;  /* 0x0001520000047ab9 */ /* 0x000fe40000000800 */
[----:B------:R-:W-:-:S02]  /*03f0*/  USHF.L.U32 UR26, UR27, 0x7, URZ ;  /* 0x000000071b1a7899 */ /* 0x000fc4000800063f */
[----:B------:R-:W-:-:S04]  /*0400*/  UIMAD UR4, UR5, UR4, URZ ;  /* 0x00000004050472a4 */ /* 0x000fc8000f8e023f */
[----:B------:R-:W-:-:S04]  /*0410*/  UISETP.GE.AND UP0, UPT, UR26, UR4, UPT ;  /* 0x000000041a00728c */ /* 0x000fc8000bf06270 */
[----:B------:R-:W-:-:S06]  /*0420*/  USEL UR13, UR13, 0xffffffff, !UP0 ;  /* 0xffffffff0d0d7887 */ /* 0x000fcc000c000000 */
.L_x_230:
[----:B------:R-:W-:-:S13]  /*0430*/  ISETP.LE.AND P0, PT, RZ, UR13, PT ;  /* 0x0000000dff007c0c */ /* 0x000fda000bf03270 */
[----:B------:R-:W-:Y:S05]  /*0440*/  @!P0 EXIT ;  /* 0x000000000000894d */ /* 0x000fea0003800000 */
[----:B------:R-:W-:Y:S02]  /*0450*/  ULDC.64 UR8, c[0x0][0x370] ;  /* 0x0000dc0000087ab9 */ /* 0x000fe40000000a00 */
[----:B------:R-:W-:Y:S02]  /*0460*/  ULDC.64 UR4, c[0x0][0x360] ;  /* 0x0000d80000047ab9 */ /* 0x000fe40000000a00 */
[----:B------:R-:W-:Y:S02]  /*0470*/  UISETP.NE.U32.AND UP1, UPT, URZ, UR8, UPT ;  /* 0x000000083f00728c */ /* 0x000fe4000bf25070 */
[----:B------:R-:W-:Y:S02]  /*0480*/  UISETP.NE.U32.AND UP0, UPT, URZ, UR4, UPT ;  /* 0x000000043f00728c */ /* 0x000fe4000bf05070 */
[----:B------:R-:W-:Y:S02]  /*0490*/  ULDC.64 UR6, c[0x0][0x348] ;  /* 0x0000d20000067ab9 */ /* 0x000fe40000000a00 */
[----:B------:R-:W-:-:S02]  /*04a0*/  UISETP.NE.U32.AND UP3, UPT, URZ, UR6, UPT ;  /* 0x000000063f00728c */ /* 0x000fc4000bf65070 */
[----:B------:R-:W-:Y:S02]  /*04b0*/  UISETP.NE.AND.EX UP1, UPT, URZ, UR9, UPT, UP1 ;  /* 0x000000093f00728c */ /* 0x000fe4000bf25310 */
[----:B------:R-:W-:Y:S02]  /*04c0*/  UISETP.NE.AND.EX UP0, UPT, URZ, UR5, UPT, UP0 ;  /* 0x000000053f00728c */ /* 0x000fe4000bf05300 */
[----:B------:R-:W-:Y:S02]  /*04d0*/  UISETP.NE.AND.EX UP3, UPT, URZ, UR7, UPT, UP3 ;  /* 0x000000073f00728c */ /* 0x000fe4000bf65330 */
[----:B------:R-:W-:Y:S01]  /*04e0*/  ULDC.64 UR8, c[0x0][0x370] ;  /* 0x0000dc0000087ab9 */ /* 0x000fe20000000a00 */
[----:B------:R-:W-:Y:S01]  /*04f0*/  PLOP3.LUT P2, PT, PT, PT, UP1, 0x80, 0x0 ;  /* 0x000000000000781c */ /* 0x000fe20003f4f018 */
[----:B------:R-:W-:Y:S01]  /*0500*/  ULDC.64 UR6, c[0x0][0x348] ;  /* 0x0000d20000067ab9 */ /* 0x000fe20000000a00 */
[----:B------:R-:W-:Y:S01]  /*0510*/  PLOP3.LUT P0, PT, PT, PT, UP0, 0x80, 0x0 ;  /* 0x000000000000781c */ /* 0x000fe20003f0f008 */
[----:B------:R-:W-:Y:S01]  /*0520*/  ULDC.64 UR4, c[0x0][0x360] ;  /* 0x0000d80000047ab9 */ /* 0x000fe20000000a00 */
[----:B------:R-:W-:Y:S01]  /*0530*/  PLOP3.LUT P1, PT, PT, PT, UP3, 0x80, 0x0 ;  /* 0x000000000000781c */ /* 0x000fe20003f2f038 */
[----:B------:R-:W-:-:S02]  /*0540*/  @UP1 UIMAD.WIDE UR8, UR13, UR14, UR8 ;  /* 0x0000000e0d0812a5 */ /* 0x000fc4000f8e0208 */
[----:B------:R-:W-:Y:S02]  /*0550*/  @UP0 UIMAD.WIDE UR4, UR13, UR14, UR4 ;  /* 0x0000000e0d0402a5 */ /* 0x000fe4000f8e0204 */
[----:B------:R-:W-:Y:S02]  /*0560*/  UIMAD.WIDE UR6, UR13, UR14, UR6 ;  /* 0x0000000e0d0672a5 */ /* 0x000fe4000f8e0206 */
[----:B------:R-:W-:Y:S02]  /*0570*/  IMAD.U32 R8, RZ, RZ, UR8 ;  /* 0x00000008ff087e24 */ /* 0x000fe4000f8e00ff */
[----:B------:R-:W-:Y:S01]  /*0580*/  IMAD.U32 R9, RZ, RZ, UR9 ;  /* 0x00000009ff097e24 */ /* 0x000fe2000f8e00ff */
[----:B------:R-:W-:Y:S01]  /*0590*/  MOV R6, UR4 ;  /* 0x0000000400067c02 */ /* 0x000fe20008000f00 */
[----:B------:R-:W-:Y:S01]  /*05a0*/  IMAD.U32 R7, RZ, RZ, UR5 ;  /* 0x00000005ff077e24 */ /* 0x000fe2000f8e00ff */
[----:B------:R-:W-:Y:S01]  /*05b0*/  MOV R4, UR6 ;  /* 0x0000000600047c02 */ /* 0x000fe20008000f00 */
[----:B------:R-:W-:Y:S01]  /*05c0*/  IMAD.U32 R5, RZ, RZ, UR7 ;  /* 0x00000007ff057e24 */ /* 0x000fe2000f8e00ff */
[----:B------:R-:W2:Y:S04]  /*05d0*/  @P2 LDG.E R3, [R8.64] ;  /* 0x0000001408032981 */ /* 0x000ea8000c1e1900 */
[----:B------:R-:W3:Y:S04]  /*05e0*/  @P0 LDG.E R0, [R6.64] ;  /* 0x0000001406000981 */ /* 0x000ee8000c1e1900 */
[----:B------:R-:W4:Y:S01]  /*05f0*/  @P1 LDG.E R2, [R4.64] ;  /* 0x0000001404021981 */ /* 0x000f22000c1e1900 */
[----:B------:R-:W1:Y:S01]  /*0600*/  S2UR UR10, SR_CTAID.Y ;  /* 0x00000000000a79c3 */ /* 0x000e620000002600 */
[----:B------:R-:W-:-:S02]  /*0610*/  UMOV UR11, URZ ;  /* 0x0000003f000b7c82 */ /* 0x000fc40008000000 */
[----:B------:R-:W-:Y:S02]  /*0620*/  ULDC UR12, c[0x0][0x168] ;  /* 0x00005a00000c7ab9 */ /* 0x000fe40000000800 */
[----:B------:R-:W-:Y:S02]  /*0630*/  UMOV UR9, URZ ;  /* 0x0000003f00097c82 */ /* 0x000fe40008000000 */
[----:B------:R-:W-:Y:S02]  /*0640*/  ULDC UR4, c[0x0][0x2ac] ;  /* 0x0000ab0000047ab9 */ /* 0x000fe40000000800 */
[----:B------:R-:W-:Y:S02]  /*0650*/  ULDC UR8, c[0x0][0x1d0] ;  /* 0x0000740000087ab9 */ /* 0x000fe40000000800 */
[----:B------:R-:W-:Y:S02]  /*0660*/  UIMAD UR8, UR4, UR8, URZ ;  /* 0x00000008040872a4 */ /* 0x000fe4000f8e023f */
[----:B-1----:R-:W-:Y:S01]  /*0670*/  USHF.R.S32.HI UR18, URZ, 0x1f, UR10 ;  /* 0x0000001f3f127899 */ /* 0x002fe2000801140a */
[----:B--2---:R1:W2:Y:S08]  /*0680*/  @P2 R2UR UR11, R3 ;  /* 0x00000000030b23c2 */ /* 0x0042b000000e0000 */
[----:B---3--:R1:W3:Y:S08]  /*0690*/  @P0 R2UR UR12, R0 ;  /* 0x00000000000c03c2 */ /* 0x0082f000000e0000 */
[----:B----4-:R1:W4:Y:S02]  /*06a0*/  @P1 R2UR UR9, R2 ;  /* 0x00000000020913c2 */ /* 0x01032400000e0000 */
[----:B-1--4-:R-:W-:Y:S05]  /*06b0*/  @P0 BRA `(.L_x_234) ;  /* 0x0000006000000947 */ /* 0x012fea0003800000 */
[----:B------:R-:W-:Y:S05]  /*06c0*/  @!P1 BRA `(.L_x_234) ;  /* 0x0000005000009947 */ /* 0x000fea0003800000 */
[----:B------:R-:W4:Y:S04]  /*06d0*/  LDG.E R0, [R4.64] ;  /* 0x0000001404007981 */ /* 0x000f28000c1e1900 */
[----:B------:R-:W5:Y:S01]  /*06e0*/  LDG.E R2, [R4.64+0x4] ;  /* 0x0000041404027981 */ /* 0x000f62000c1e1900 */
[----:B---34-:R-:W1:Y:S08]  /*06f0*/  R2UR UR12, R0 ;  /* 0x00000000000c73c2 */ /* 0x018e7000000e0000 */
[----:B-----5:R-:W1:Y:S02]  /*0700*/  R2UR UR4, R2 ;  /* 0x00000000020473c2 */ /* 0x020e6400000e0000 */
[----:B-1----:R-:W-:-:S06]  /*0710*/  UIADD3 UR12, -UR12, UR4, URZ ;  /* 0x000000040c0c7290 */ /* 0x002fcc000fffe13f */
.L_x_234:
[----:B------:R-:W-:-:S04]  /*0720*/  ISETP.NE.U32.AND P0, PT, RZ, c[0x0][0x368], PT ;  /* 0x0000da00ff007a0c */ /* 0x000fc80003f05070 */
[----:B------:R-:W-:-:S13]  /*0730*/  ISETP.NE.AND.EX P0, PT, RZ, c[0x0][0x36c], PT, P0 ;  /* 0x0000db00ff007a0c */ /* 0x000fda0003f05300 */
[----:B------:R-:W-:Y:S05]  /*0740*/  @!P0 BRA `(.L_x_235) ;  /* 0x0000007000008947 */ /* 0x000fea0003800000 */
[----:B------:R-:W-:Y:S02]  /*0750*/  ULDC.64 UR4, c[0x0][0x368] ;  /* 0x0000da0000047ab9 */ /* 0x000fe40000000a00 */
[----:B------:R-:W-:-:S06]  /*0760*/  UIMAD.WIDE UR4, UR13, UR14, UR4 ;  /* 0x0000000e0d0472a5 */ /* 0x000fcc000f8e0204 */
[----:B------:R-:W-:Y:S02]  /*0770*/  MOV R2, UR4 ;  /* 0x0000000400027c02 */ /* 0x000fe40008000f00 */
[----:B------:R-:W-:-:S05]  /*0780*/  MOV R3, UR5 ;  /* 0x0000000500037c02 */ /* 0x000fca0008000f00 */
[----:B------:R-:W4:Y:S02]  /*0790*/  LDG.E R2, [R2.64] ;  /* 0x0000001402027981 */ /* 0x000f24000c1e1900 */
[----:B----4-:R1:W4:Y:S02]  /*07a0*/  R2UR UR8, R2 ;  /* 0x00000000020873c2 */ /* 0x01032400000e0000 */
[----:B-1--4-:R-:W-:Y:S05]  /*07b0*/  BRA `(.L_x_236) ;  /* 0x000000c000007947 */ /* 0x012fea0003800000 */
.L_x_235:
[----:B------:R-:W-:-:S04]  /*07c0*/  ISETP.NE.U32.AND P0, PT, RZ, c[0x0][0x350], PT ;  /* 0x0000d400ff007a0c */ /* 0x000fc80003f05070 */
[----:B------:R-:W-:-:S13]  /*07d0*/  ISETP.NE.AND.EX P0, PT, RZ, c[0x0][0x354], PT, P0 ;  /* 0x0000d500ff007a0c */ /* 0x000fda0003f05300 */
[----:B------:R-:W-:Y:S05]  /*07e0*/  @!P0 BRA `(.L_x_236) ;  /* 0x0000009000008947 */ /* 0x000fea0003800000 */
[----:B------:R-:W-:Y:S02]  /*07f0*/  ULDC.64 UR4, c[0x0][0x350] ;  /* 0x0000d40000047ab9 */ /* 0x000fe40000000a00 */
[----:B------:R-:W-:-:S06]  /*0800*/  UIMAD.WIDE UR4, UR13, UR14, UR4 ;  /* 0x0000000e0d0472a5 */ /* 0x000fcc000f8e0204 */
[----:B------:R-:W-:Y:S02]  /*0810*/  MOV R4, UR4 ;  /* 0x0000000400047c02 */ /* 0x000fe40008000f00 */
[----:B------:R-:W-:-:S05]  /*0820*/  MOV R5, UR5 ;  /* 0x0000000500057c02 */ /* 0x000fca0008000f00 */
[----:B------:R-:W4:Y:S04]  /*0830*/  LDG.E R2, [R4.64] ;  /* 0x0000001404027981 */ /* 0x000f28000c1e1900 */
[----:B------:R-:W5:Y:S01]  /*0840*/  LDG.E R0, [R4.64+0x4] ;  /* 0x0000041404007981 */ /* 0x000f62000c1e1900 */
[----:B----4-:R-:W1:Y:S08]  /*0850*/  R2UR UR4, R2 ;  /* 0x00000000020473c2 */ /* 0x010e7000000e0000 */
[----:B-----5:R-:W1:Y:S02]  /*0860*/  R2UR UR8, R0 ;  /* 0x00000000000873c2 */ /* 0x020e6400000e0000 */
[----:B-1----:R-:W-:-:S06]  /*0870*/  UIADD3 UR8, -UR4, UR8, URZ ;  /* 0x0000000804087290 */ /* 0x002fcc000fffe13f */
.L_x_236:
[----:B------:R-:W-:Y:S02]  /*0880*/  ULDC UR4, c[0x0][0x2c4] ;  /* 0x0000b10000047ab9 */ /* 0x000fe40000000800 */
[----:B------:R-:W-:-:S02]  /*0890*/  UISETP.NE.AND UP2, UPT, UR4, 0x1, UPT ;  /* 0x000000010400788c */ /* 0x000fc4000bf45270 */
[----:B------:R-:W-:Y:S02]  /*08a0*/  ULDC.64 UR6, c[0x0][0x2c8] ;  /* 0x0000b20000067ab9 */ /* 0x000fe40000000a00 */
[----:B------:R-:W-:Y:S02]  /*08b0*/  ULDC.64 UR4, c[0x0][0x328] ;  /* 0x0000ca0000047ab9 */ /* 0x000fe40000000a00 */
[----:B------:R-:W-:Y:S02]  /*08c0*/  UISETP.GE.AND UP1, UPT, UR5, 0x1, UPT ;  /* 0x000000010500788c */ /* 0x000fe4000bf26270 */
[----:B--2---:R-:W-:Y:S02]  /*08d0*/  UIADD3 UR8, -UR11, UR8, URZ ;  /* 0x000000080b087290 */ /* 0x004fe4000fffe13f */
[----:B------:R-:W-:Y:S02]  /*08e0*/  UIADD3 UR15, UR26, 0x7f, URZ ;  /* 0x0000007f1a0f7890 */ /* 0x000fe4000fffe03f */
[----:B------:R-:W-:Y:S01]  /*08f0*/  @UP2 UIADD3 UR16, UR26, 0x7f, URZ ;  /* 0x0000007f1a102890 */ /* 0x000fe2000fffe03f */
[----:B------:R-:W-:-:S03]  /*0900*/  PLOP3.LUT P0, PT, PT, PT, UP1, 0x40, 0x0 ;  /* 0x000000000000781c */ /* 0x000fc60003f0e818 */
[----:B------:R-:W-:Y:S02]  /*0910*/  UIMAD.WIDE.U32 UR16, UR16, UR6, URZ ;  /* 0x00000006101072a5 */ /* 0x000fe4000f8e003f */
[----:B---3--:R-:W-:Y:S02]  /*0920*/  UIADD3 UR6, UR8, 0x1, -UR12 ;  /* 0x0000000108067890 */ /* 0x008fe4000fffe80c */
[----:B------:R-:W-:-:S04]  /*0930*/  @UP2 USHF.R.U32.HI UR15, URZ, UR7, UR17 ;  /* 0x000000073f0f2299 */ /* 0x000fc80008011611 */
[----:B------:R-:W-:-:S04]  /*0940*/  UIADD3 UR6, UR6, UR15, URZ ;  /* 0x0000000f06067290 */ /* 0x000fc8000fffe03f */
[----:B------:R-:W-:Y:S01]  /*0950*/  UIADD3 UR4, UR6, UR4, URZ ;  /* 0x0000000406047290 */ /* 0x000fe2000fffe03f */
[----:B------:R-:W-:Y:S05]  /*0960*/  @P0 BRA `(.L_x_237) ;  /* 0x0000012000000947 */ /* 0x000fea0003800000 */
[----:B------:R-:W-:Y:S01]  /*0970*/  ISETP.LT.AND P0, PT, RZ, UR6, PT ;  /* 0x00000006ff007c0c */ /* 0x000fe2000bf01270 */
[----:B------:R-:W-:-:S12]  /*0980*/  UIADD3 UR15, UR6, -0x1, URZ ;  /* 0xffffffff060f7890 */ /* 0x000fd8000fffe03f */
[----:B------:R-:W-:Y:S05]  /*0990*/  @P0 BRA `(.L_x_238) ;  /* 0x0000007000000947 */ /* 0x000fea0003800000 */
[----:B------:R-:W-:Y:S02]  /*09a0*/  UISETP.NE.AND UP0, UPT, UR5, 0x1, UPT ;  /* 0x000000010500788c */ /* 0x000fe4000bf05270 */
[----:B------:R-:W-:-:S03]  /*09b0*/  UIADD3 UR15, -UR6, URZ, URZ ;  /* 0x0000003f060f7290 */ /* 0x000fc6000fffe13f */
[----:B------:R-:W-:Y:S02]  /*09c0*/  ULDC.64 UR6, c[0x0][0x330] ;  /* 0x0000cc0000067ab9 */ /* 0x000fe40000000a00 */
[----:B------:R-:W-:-:S04]  /*09d0*/  UIMAD.WIDE.U32 UR16, UR15, UR6, URZ ;  /* 0x000000060f1072a5 */ /* 0x000fc8000f8e003f */
[----:B------:R-:W-:-:S04]  /*09e0*/  @UP0 USHF.R.U32.HI UR15, URZ, UR7, UR17 ;  /* 0x000000073f0f0299 */ /* 0x000fc80008011611 */
[----:B------:R-:W-:Y:S01]  /*09f0*/  ULOP3.LUT UR15, URZ, UR15, URZ, 0x33, !UPT ;  /* 0x0000000f3f0f7292 */ /* 0x000fe2000f8e333f */
[----:B------:R-:W-:Y:S05]  /*0a00*/  BRA `(.L_x_239) ;  /* 0x0000004000007947 */ /* 0x000fea0003800000 */
.L_x_238:
[----:B------:R-:W-:Y:S02]  /*0a10*/  UISETP.NE.AND UP0, UPT, UR5, 0x1, UPT ;  /* 0x000000010500788c */ /* 0x000fe4000bf05270 */
[----:B------:R-:W-:Y:S02]  /*0a20*/  ULDC.64 UR6, c[0x0][0x330] ;  /* 0x0000cc0000067ab9 */ /* 0x000fe40000000a00 */
[----:B------:R-:W-:-:S07]  /*0a30*/  UIMAD.WIDE.U32 UR16, UR15, UR6, URZ ;  /* 0x000000060f1072a5 */ /* 0x000fce000f8e003f */
[----:B------:R-:W-:Y:S02]  /*0a40*/  @UP0 USHF.R.U32.HI UR15, URZ, UR7, UR17 ;  /* 0x000000073f0f0299 */ /* 0x000fe40008011611 */
.L_x_239:
[----:B------:R-:W-:Y:S02]  /*0a50*/  ULDC UR6, c[0x0][0x32c] ;  /* 0x0000cb0000067ab9 */ /* 0x000fe40000000800 */
[----:B------:R-:W-:-:S04]  /*0a60*/  UIMAD UR6, UR15, UR5, UR6 ;  /* 0x000000050f0672a4 */ /* 0x000fc8000f8e0206 */
[----:B------:R-:W-:-:S04]  /*0a70*/  UISETP.LT.AND UP0, UPT, UR4, UR6, UPT ;  /* 0x000000060400728c */ /* 0x000fc8000bf01270 */
[----:B------:R-:W-:Y:S02]  /*0a80*/  USEL UR4, UR4, UR6, UP0 ;  /* 0x0000000604047287 */ /* 0x000fe40008000000 */
.L_x_237:
[----:B------:R-:W-:Y:S01]  /*0a90*/  UIADD3 UR17, UR8, 0x3f, URZ ;  /* 0x0000003f08117890 */ /* 0x000fe2000fffe03f */
[----:B------:R-:W-:Y:S01]  /*0aa0*/  PLOP3.LUT P0, PT, PT, PT, UP1, 0x40, 0x0 ;  /* 0x000000000000781c */ /* 0x000fe20003f0e818 */
[----:B------:R-:W-:Y:S02]  /*0ab0*/  UIADD3 UR15, UR4, 0x3f, URZ ;  /* 0x0000003f040f7890 */ /* 0x000fe4000fffe03f */
[----:B------:R-:W-:Y:S02]  /*0ac0*/  ULDC.64 UR6, c[0x0][0x2c8] ;  /* 0x0000b20000067ab9 */ /* 0x000fe40000000a00 */
[----:B------:R-:W-:Y:S02]  /*0ad0*/  UIMAD.WIDE.U32 UR22, UR26, UR6, URZ ;  /* 0x000000061a1672a5 */ /* 0x000fe4000f8e003f */
[----:B------:R-:W-:Y:S02]  /*0ae0*/  USHF.R.S32.HI UR16, URZ, 0x1f, UR17 ;  /* 0x0000001f3f107899 */ /* 0x000fe40008011411 */
[----:B------:R-:W-:-:S02]  /*0af0*/  USHF.R.S32.HI UR6, URZ, 0x1f, UR15 ;  /* 0x0000001f3f067899 */ /* 0x000fc4000801140f */
[----:B------:R-:W-:Y:S02]  /*0b00*/  ULEA.HI UR16, UR16, UR17, URZ, 0x6 ;  /* 0x0000001110107291 */ /* 0x000fe4000f8f303f */
[----:B------:R-:W-:Y:S02]  /*0b10*/  ULEA.HI UR6, UR6, UR15, URZ, 0x6 ;  /* 0x0000000f06067291 */ /* 0x000fe4000f8f303f */
[----:B------:R-:W-:Y:S02]  /*0b20*/  UMOV UR4, UR26 ;  /* 0x0000001a00047c82 */ /* 0x000fe40008000000 */
[----:B------:R-:W-:Y:S02]  /*0b30*/  @UP2 USHF.R.U32.HI UR4, URZ, UR7, UR23 ;  /* 0x000000073f042299 */ /* 0x000fe40008011617 */
[----:B------:R-:W-:Y:S02]  /*0b40*/  USHF.R.S32.HI UR16, URZ, 0x6, UR16 ;  /* 0x000000063f107899 */ /* 0x000fe40008011410 */
[----:B------:R-:W-:-:S02]  /*0b50*/  USHF.R.S32.HI UR22, URZ, 0x6, UR6 ;  /* 0x000000063f167899 */ /* 0x000fc40008011406 */
[----:B------:R-:W-:Y:S02]  /*0b60*/  UIADD3 UR23, UR8, -UR12, URZ ;  /* 0x8000000c08177290 */ /* 0x000fe4000fffe03f */
[----:B------:R-:W-:Y:S02]  /*0b70*/  UISETP.LT.AND UP0, UPT, UR16, UR22, UPT ;  /* 0x000000161000728c */ /* 0x000fe4000bf01270 */
[----:B------:R-:W-:Y:S02]  /*0b80*/  UIADD3 UR7, UR23, UR4, URZ ;  /* 0x0000000417077290 */ /* 0x000fe4000fffe03f */
[----:B------:R-:W-:Y:S02]  /*0b90*/  ULDC UR6, c[0x0][0x324] ;  /* 0x0000c90000067ab9 */ /* 0x000fe40000000800 */
[----:B------:R-:W-:Y:S02]  /*0ba0*/  USEL UR22, UR16, UR22, UP0 ;  /* 0x0000001610167287 */ /* 0x000fe40008000000 */
[----:B------:R-:W-:Y:S01]  /*0bb0*/  UIADD3 UR6, UR7, -UR6, URZ ;  /* 0x8000000607067290 */ /* 0x000fe2000fffe03f */
[----:B------:R-:W-:Y:S05]  /*0bc0*/  @P0 BRA `(.L_x_240) ;  /* 0x0000014000000947 */ /* 0x000fea0003800000 */
[----:B------:R-:W-:-:S06]  /*0bd0*/  UISETP.GT.AND UP0, UPT, UR7, -0x1, UPT ;  /* 0xffffffff0700788c */ /* 0x000fcc000bf04270 */
[----:B------:R-:W-:-:S13]  /*0be0*/  PLOP3.LUT P0, PT, PT, PT, UP0, 0x80, 0x0 ;  /* 0x000000000000781c */ /* 0x000fda0003f0f008 */
[----:B------:R-:W-:Y:S05]  /*0bf0*/  @P0 BRA `(.L_x_241) ;  /* 0x0000008000000947 */ /* 0x000fea0003800000 */
        /* <DEDUP_REMOVED lines=8> */
.L_x_241:
[----:B------:R-:W-:-:S03]  /*0c80*/  UISETP.NE.AND UP0, UPT, UR5, 0x1, UPT ;  /* 0x000000010500788c */ /* 0x000fc6000bf05270 */
[----:B------:R-:W-:Y:S02]  /*0c90*/  ULDC.64 UR4, c[0x0][0x330] ;  /* 0x0000cc0000047ab9 */ /* 0x000fe40000000a00 */
[----:B------:R-:W-:-:S07]  /*0ca0*/  UIMAD.WIDE.U32 UR16, UR7, UR4, URZ ;  /* 0x00000004071072a5 */ /* 0x000fce000f8e003f */
[----:B------:R-:W-:Y:S02]  /*0cb0*/  @UP0 UMOV UR15, UR17 ;  /* 0x00000011000f0c82 */ /* 0x000fe40008000000 */
[----:B------:R-:W-:Y:S02]  /*0cc0*/  @UP0 USHF.R.U32.HI UR7, URZ, UR5, UR15 ;  /* 0x000000053f070299 */ /* 0x000fe4000801160f */
.L_x_242:
[----:B------:R-:W-:Y:S02]  /*0cd0*/  ULDC UR4, c[0x0][0x32c] ;  /* 0x0000cb0000047ab9 */ /* 0x000fe40000000800 */
[----:B------:R-:W-:-:S04]  /*0ce0*/  UIMAD UR4, UR7, UR4, URZ ;  /* 0x00000004070472a4 */ /* 0x000fc8000f8e023f */
[----:B------:R-:W-:-:S04]  /*0cf0*/  UISETP.LT.AND UP0, UPT, UR6, UR4, UPT ;  /* 0x000000040600728c */ /* 0x000fc8000bf01270 */
[----:B------:R-:W-:-:S04]  /*0d00*/  USEL UR6, UR6, UR4, !UP0 ;  /* 0x0000000406067287 */ /* 0x000fc8000c000000 */
.L_x_240:
[----:B------:R-:W-:Y:S01]  /*0d10*/  USHF.R.S32.HI UR4, URZ, 0x1f, UR6 ;  /* 0x0000001f3f047899 */ /* 0x000fe20008011406 */
[----:B------:R-:W-:Y:S01]  /*0d20*/  PLOP3.LUT P2, PT, PT, PT, PT, 0x80, 0x0 ;  /* 0x000000000000781c */ /* 0x000fe20003f4f070 */
[----:B------:R-:W-:Y:S01]  /*0d30*/  IMAD.MOV.U32 R3, RZ, RZ, RZ ;  /* 0x000000ffff037224 */ /* 0x000fe200078e00ff */
[----:B------:R-:W-:Y:S01]  /*0d40*/  CS2R R96, SRZ ;  /* 0x0000000000607805 */ /* 0x000fe2000001ff00 */
[----:B------:R-:W-:Y:S01]  /*0d50*/  ULEA.HI UR4, UR4, UR6, URZ, 0x6 ;  /* 0x0000000604047291 */ /* 0x000fe2000f8f303f */
[----:B------:R-:W-:Y:S01]  /*0d60*/  IMAD.MOV.U32 R98, RZ, RZ, RZ ;  /* 0x000000ffff627224 */ /* 0x000fe200078e00ff */
[----:B------:R-:W-:Y:S01]  /*0d70*/  CS2R R94, SRZ ;  /* 0x00000000005e7805 */ /* 0x000fe2000001ff00 */
[----:B------:R-:W-:Y:S01]  /*0d80*/  CS2R R92, SRZ ;  /* 0x00000000005c7805 */ /* 0x000fe2000001ff00 */
[----:B------:R-:W-:Y:S01]  /*0d90*/  USHF.R.S32.HI UR7, URZ, 0x6, UR4 ;  /* 0x000000063f077899 */ /* 0x000fe20008011404 */
[----:B------:R-:W-:Y:S01]  /*0da0*/  CS2R R90, SRZ ;  /* 0x00000000005a7805 */ /* 0x000fe2000001ff00 */
[----:B------:R-:W-:Y:S01]  /*0db0*/  CS2R R88, SRZ ;  /* 0x0000000000587805 */ /* 0x000fe2000001ff00 */
[----:B------:R-:W-:Y:S01]  /*0dc0*/  CS2R R86, SRZ ;  /* 0x0000000000567805 */ /* 0x000fe2000001ff00 */
[----:B------:R-:W-:Y:S01]  /*0dd0*/  UISETP.LT.AND UP0, UPT, URZ, UR7, UPT ;  /* 0x000000073f00728c */ /* 0x000fe2000bf01270 */
[----:B------:R-:W-:Y:S01]  /*0de0*/  CS2R R84, SRZ ;  /* 0x0000000000547805 */ /* 0x000fe2000001ff00 */
[----:B------:R-:W-:Y:S01]  /*0df0*/  CS2R R82, SRZ ;  /* 0x0000000000527805 */ /* 0x000fe2000001ff00 */
[----:B------:R-:W-:Y:S01]  /*0e00*/  CS2R R80, SRZ ;  /* 0x0000000000507805 */ /* 0x000fe2000001ff00 */
[----:B------:R-:W-:Y:S01]  /*0e10*/  USEL UR7, URZ, UR7, !UP0 ;  /* 0x000000073f077287 */ /* 0x000fe2000c000000 */
[----:B------:R-:W-:Y:S01]  /*0e20*/  MOV R79, RZ ;  /* 0x000000ff004f7202 */ /* 0x000fe20000000f00 */
[----:B------:R-:W-:Y:S01]  /*0e30*/  IMAD.MOV.U32 R4, RZ, RZ, RZ ;  /* 0x000000ffff047224 */ /* 0x000fe200078e00ff */
        /* <DEDUP_REMOVED lines=49> */
[----:B------:R-:W-:Y:S01]  /*1150*/  SHF.R.S32.HI R81, RZ, 0x1f, R78 ;  /* 0x0000001fff517819 */ /* 0x000fe2000001144e */
[----:B------:R-:W-:Y:S02]  /*1160*/  USHF.R.S32.HI UR6, URZ, 0x1f, UR9 ;  /* 0x0000001f3f067899 */ /* 0x000fe40008011409 */
[----:B------:R-:W-:Y:S01]  /*1170*/  ULDC.64 UR4, c[0x0][0x178] ;  /* 0x00005e0000047ab9 */ /* 0x000fe20000000a00 */
[----:B------:R1:W2:Y:S01]  /*1180*/  @P2 LDG.E R3, [R2.64] ;  /* 0x0000001402032981 */ /* 0x0002a2000c1e1900 */
[-C--:B------:R-:W-:Y:S01]  /*1190*/  LEA.HI R40, R81, R78.reuse, RZ, 0x3 ;  /* 0x0000004e51287211 */ /* 0x080fe200078f18ff */
[----:B------:R-:W-:Y:S01]  /*11a0*/  UIMAD UR6, UR6, UR4, URZ ;  /* 0x00000004060672a4 */ /* 0x000fe2000f8e023f */
[----:B------:R-:W-:Y:S01]  /*11b0*/  PLOP3.LUT P1, PT, PT, PT, UP2, 0x80, 0x0 ;  /* 0x000000000000781c */ /* 0x000fe20003f2f028 */
[----:B------:R-:W-:Y:S01]  /*11c0*/  UIMAD.WIDE.U32 UR14, UR9, UR4, URZ ;  /* 0x00000004090e72a5 */ /* 0x000fe2000f8e003f */
[----:B------:R-:W-:Y:S01]  /*11d0*/  LOP3.LUT R5, R40, 0xfffffff8, RZ, 0xc0, !PT ;  /* 0xfffffff828057812 */ /* 0x000fe200078ec0ff */
[----:B------:R-:W-:Y:S01]  /*11e0*/  UIMAD UR6, UR9, UR5, UR6 ;  /* 0x00000005090672a4 */ /* 0x000fe2000f8e0206 */
[----:B------:R-:W-:Y:S01]  /*11f0*/  SHF.R.S32.HI R40, RZ, 0x3, R40 ;  /* 0x00000003ff287819 */ /* 0x000fe20000011428 */
[----:B------:R-:W-:Y:S01]  /*1200*/  USHF.R.S32.HI UR9, URZ, 0x1f, UR13 ;  /* 0x0000001f3f097899 */ /* 0x000fe2000801140d */
[----:B------:R-:W-:Y:S01]  /*1210*/  PLOP3.LUT P0, PT, PT, PT, UP2, 0x80, 0x0 ;  /* 0x000000000000781c */ /* 0x000fe20003f0f028 */
[----:B------:R-:W-:Y:S01]  /*1220*/  IMAD.IADD R0, R78, 0x1, -R5 ;  /* 0x000000014e007824 */ /* 0x000fe200078e0a05 */
[----:B------:R-:W-:Y:S01]  /*1230*/  ULDC.64 UR4, c[0x0][0x1b8] ;  /* 0x00006e0000047ab9 */ /* 0x000fe20000000a00 */
[----:B------:R-:W-:Y:S01]  /*1240*/  IMAD.SHL.U32 R199, R40, 0x40, RZ ;  /* 0x0000004028c77824 */ /* 0x000fe200078e00ff */
[----:B------:R-:W-:Y:S01]  /*1250*/  UIADD3 UR15, UR15, UR6, URZ ;  /* 0x000000060f0f7290 */ /* 0x000fe2000fffe03f */
[C---:B------:R-:W-:Y:S01]  /*1260*/  IMAD R202, R0.reuse, 0x20, R40 ;  /* 0x0000002000ca7824 */ /* 0x040fe200078e0228 */
[----:B------:R-:W-:Y:S01]  /*1270*/  UIMAD UR6, UR18, UR4, URZ ;  /* 0x00000004120672a4 */ /* 0x000fe2000f8e023f */
[----:B------:R-:W-:Y:S01]  /*1280*/  IMAD.SHL.U32 R210, R0, 0x8, RZ ;  /* 0x0000000800d27824 */ /* 0x000fe200078e00ff */
[----:B------:R-:W-:Y:S01]  /*1290*/  USEL UR9, UR9, URZ, !UP3 ;  /* 0x0000003f09097287 */ /* 0x000fe2000d800000 */
[----:B------:R-:W-:Y:S01]  /*12a0*/  LOP3.LUT R199, R199, 0x1c0, RZ, 0xc0, !PT ;  /* 0x000001c0c7c77812 */ /* 0x000fe200078ec0ff */
[----:B------:R-:W-:Y:S01]  /*12b0*/  UIMAD UR6, UR10, UR5, UR6 ;  /* 0x000000050a0672a4 */ /* 0x000fe2000f8e0206 */
[----:B------:R-:W-:Y:S01]  /*12c0*/  LEA.HI R12, R81, R78, RZ, 0x6 ;  /* 0x0000004e510c7211 */ /* 0x000fe200078f30ff */
[----:B------:R-:W-:Y:S01]  /*12d0*/  UIMAD.WIDE.U32 UR16, UR10, UR4, UR14 ;  /* 0x000000040a1072a5 */ /* 0x000fe2000f8e000e */
[----:B------:R-:W-:Y:S01]  /*12e0*/  ISETP.GE.AND P4, PT, R210, c[0x0][0x198], PT ;  /* 0x00006600d2007a0c */ /* 0x000fe20003f86270 */
[----:B------:R-:W-:Y:S01]  /*12f0*/  USEL UR14, UR13, URZ, !UP3 ;  /* 0x0000003f0d0e7287 */ /* 0x000fe2000d800000 */
[----:B------:R-:W-:Y:S01]  /*1300*/  BSSY B0, `(.L_x_244) ;  /* 0x0000048000007945 */ /* 0x000fe20003800000 */
[----:B-1----:R-:W-:Y:S01]  /*1310*/  IADD3 R2, R202, UR26, RZ ;  /* 0x0000001aca027c10 */ /* 0x002fe2000fffe0ff */
[----:B------:R-:W-:Y:S01]  /*1320*/  ULDC.64 UR4, c[0x0][0x1c0] ;  /* 0x0000700000047ab9 */ /* 0x000fe20000000a00 */
[----:B------:R-:W-:Y:S01]  /*1330*/  IMAD.SHL.U32 R12, R12, 0x8, RZ ;  /* 0x000000080c0c7824 */ /* 0x000fe200078e00ff */
[----:B------:R-:W-:-:S02]  /*1340*/  UIMAD UR9, UR9, UR4, URZ ;  /* 0x00000004090972a4 */ /* 0x000fc4000f8e023f */
[----:B------:R-:W-:Y:S01]  /*1350*/  @P1 IMAD.HI.U32 R4, R2, c[0x0][0x2c8], RZ ;  /* 0x0000b20002041a27 */ /* 0x000fe200078e00ff */
[----:B------:R-:W-:Y:S02]  /*1360*/  UIADD3 UR17, UR17, UR6, URZ ;  /* 0x0000000611117290 */ /* 0x000fe4000fffe03f */
[----:B------:R-:W-:Y:S01]  /*1370*/  UIMAD UR5, UR14, UR5, UR9 ;  /* 0x000000050e0572a4 */ /* 0x000fe2000f8e0209 */
[----:B------:R-:W-:Y:S01]  /*1380*/  IMAD.MOV.U32 R7, RZ, RZ, R2 ;  /* 0x000000ffff077224 */ /* 0x000fe200078e0002 */
[----:B------:R-:W-:Y:S01]  /*1390*/  @P0 SHF.R.U32.HI R7, RZ, c[0x0][0x2cc], R4 ;  /* 0x0000b300ff070a19 */ /* 0x000fe20000011604 */
[----:B------:R-:W-:-:S03]  /*13a0*/  UIMAD.WIDE.U32 UR14, UR14, UR4, UR16 ;  /* 0x000000040e0e72a5 */ /* 0x000fc6000f8e0010 */
[--C-:B------:R-:W-:Y:S01]  /*13b0*/  SHF.R.S32.HI R4, RZ, 0x1f, R7.reuse ;  /* 0x0000001fff047819 */ /* 0x100fe20000011407 */
[----:B------:R-:W-:Y:S01]  /*13c0*/  IMAD.MOV R5, RZ, RZ, -R7 ;  /* 0x000000ffff057224 */ /* 0x000fe200078e0a07 */
[----:B------:R-:W-:Y:S01]  /*13d0*/  UIADD3 UR5, UR15, UR5, URZ ;  /* 0x000000050f057290 */ /* 0x000fe2000fffe03f */
[----:B------:R-:W-:Y:S01]  /*13e0*/  IMAD.U32 R9, RZ, RZ, UR15 ;  /* 0x0000000fff097e24 */ /* 0x000fe2000f8e00ff */
[----:B------:R-:W-:Y:S01]  /*13f0*/  ULDC UR4, c[0x0][0x2c4] ;  /* 0x0000b10000047ab9 */ /* 0x000fe20000000800 */
[----:B------:R-:W-:Y:S01]  /*1400*/  IMAD R5, R5, c[0x0][0x2c4], R2 ;  /* 0x0000b10005057a24 */ /* 0x000fe200078e0202 */
[----:B------:R-:W-:Y:S01]  /*1410*/  UIMAD UR4, UR12, UR4, URZ ;  /* 0x000000040c0472a4 */ /* 0x000fe2000f8e023f */
[----:B------:R-:W-:Y:S02]  /*1420*/  IMAD.U32 R8, RZ, RZ, UR14 ;  /* 0x0000000eff087e24 */ /* 0x000fe4000f8e00ff */
[----:B------:R-:W-:Y:S01]  /*1430*/  IMAD.U32 R9, RZ, RZ, UR5 ;  /* 0x00000005ff097e24 */ /* 0x000fe2000f8e00ff */
[----:B------:R-:W-:Y:S01]  /*1440*/  SHF.R.S32.HI R2, RZ, 0x1f, R5 ;  /* 0x0000001fff027819 */ /* 0x000fe20000011405 */
[----:B------:R-:W-:-:S02]  /*1450*/  IMAD R4, R4, c[0x0][0x1b0], RZ ;  /* 0x00006c0004047a24 */ /* 0x000fc400078e02ff */
[----:B------:R-:W-:-:S04]  /*1460*/  IMAD.WIDE.U32 R8, R7, c[0x0][0x1b0], R8 ;  /* 0x00006c0007087a25 */ /* 0x000fc800078e0008 */
[----:B------:R-:W-:Y:S01]  /*1470*/  IMAD R4, R7, c[0x0][0x1b4], R4 ;  /* 0x00006d0007047a24 */ /* 0x000fe200078e0204 */
[----:B------:R-:W-:Y:S01]  /*1480*/  LEA.HI R7, R81, R78, RZ, 0x4 ;  /* 0x0000004e51077211 */ /* 0x000fe200078f20ff */
[----:B------:R-:W-:Y:S02]  /*1490*/  IMAD R2, R2, c[0x0][0x1a8], RZ ;  /* 0x00006a0002027a24 */ /* 0x000fe400078e02ff */
[----:B------:R-:W-:Y:S02]  /*14a0*/  IMAD.IADD R9, R9, 0x1, R4 ;  /* 0x0000000109097824 */ /* 0x000fe400078e0204 */
[C---:B------:R-:W-:Y:S02]  /*14b0*/  IMAD R11, R5.reuse, c[0x0][0x1ac], R2 ;  /* 0x00006b00050b7a24 */ /* 0x040fe400078e0202 */
[----:B------:R-:W-:Y:S01]  /*14c0*/  IMAD.WIDE.U32 R4, R5, c[0x0][0x1a8], R8 ;  /* 0x00006a0005047a25 */ /* 0x000fe200078e0008 */
[----:B------:R-:W-:Y:S02]  /*14d0*/  LOP3.LUT R9, R7, 0xfffffff0, RZ, 0xc0, !PT ;  /* 0xfffffff007097812 */ /* 0x000fe400078ec0ff */
[----:B------:R-:W-:Y:S01]  /*14e0*/  IADD3 R8, R40, UR26, RZ ;  /* 0x0000001a28087c10 */ /* 0x000fe2000fffe0ff */
[----:B------:R-:W-:Y:S01]  /*14f0*/  IMAD.IADD R10, R5, 0x1, R11 ;  /* 0x00000001050a7824 */ /* 0x000fe200078e020b */
[----:B------:R-:W-:Y:S01]  /*1500*/  LEA R14, P0, R4, c[0x0][0x160], 0x1 ;  /* 0x00005800040e7a11 */ /* 0x000fe200078008ff */
[----:B------:R-:W-:Y:S01]  /*1510*/  IMAD.IADD R2, R78, 0x1, -R9 ;  /* 0x000000014e027824 */ /* 0x000fe200078e0a09 */
[----:B------:R-:W-:-:S02]  /*1520*/  ISETP.GE.AND P5, PT, R8, UR4, PT ;  /* 0x0000000408007c0c */ /* 0x000fc4000bfa6270 */
[----:B------:R-:W-:Y:S01]  /*1530*/  LEA.HI.X R10, R4, c[0x0][0x164], R10, 0x1, P0 ;  /* 0x00005900040a7a11 */ /* 0x000fe200000f0c0a */
[----:B------:R1:W3:Y:S01]  /*1540*/  SHFL.IDX PT, R16, R14, RZ, 0x181f ;  /* 0x00181fff0e107589 */ /* 0x0002e200000e0000 */
[----:B------:R-:W-:Y:S02]  /*1550*/  SHF.R.S32.HI R5, RZ, 0x1f, R2 ;  /* 0x0000001fff057819 */ /* 0x000fe40000011402 */
[----:B------:R-:W-:Y:S01]  /*1560*/  SHF.R.U32.HI R4, RZ, 0x3, R199 ;  /* 0x00000003ff047819 */ /* 0x000fe200000116c7 */
[----:B------:R1:W4:Y:S01]  /*1570*/  SHFL.IDX PT, R17, R10, RZ, 0x181f ;  /* 0x00181fff0a117589 */ /* 0x00032200000e0000 */
[----:B------:R-:W-:Y:S02]  /*1580*/  LEA.HI R6, R5, R2, RZ, 0x3 ;  /* 0x0000000205067211 */ /* 0x000fe400078f18ff */
[----:B------:R-:W-:Y:S02]  /*1590*/  LOP3.LUT R199, R199, 0x38, R210, 0xf8, !PT ;  /* 0x00000038c7c77812 */ /* 0x000fe400078ef8d2 */
[----:B------:R-:W-:-:S02]  /*15a0*/  LOP3.LUT R9, R6, 0xfffffff8, RZ, 0xc0, !PT ;  /* 0xfffffff806097812 */ /* 0x000fc400078ec0ff */
[----:B------:R-:W-:Y:S02]  /*15b0*/  LOP3.LUT R199, R199, R4, RZ, 0x3c, !PT ;  /* 0x00000004c7c77212 */ /* 0x000fe400078e3cff */
[----:B------:R-:W-:Y:S01]  /*15c0*/  IADD3 R5, R210, 0x40, RZ ;  /* 0x00000040d2057810 */ /* 0x000fe20007ffe0ff */
[----:B------:R-:W-:Y:S01]  /*15d0*/  IMAD.IADD R9, R2, 0x1, -R9 ;  /* 0x0000000102097824 */ /* 0x000fe200078e0a09 */
[----:B------:R-:W-:Y:S01]  /*15e0*/  IADD3 R4, R210, 0x80, RZ ;  /* 0x00000080d2047810 */ /* 0x000fe20007ffe0ff */
[----:B------:R-:W-:Y:S01]  /*15f0*/  IMAD.MOV.U32 R2, RZ, RZ, 0x10 ;  /* 0x00000010ff027424 */ /* 0x000fe200078e00ff */
[----:B------:R-:W-:Y:S02]  /*1600*/  ISETP.GE.AND P3, PT, R5, c[0x0][0x198], PT ;  /* 0x0000660005007a0c */ /* 0x000fe40003f66270 */
[----:B------:R-:W-:Y:S02]  /*1610*/  ISETP.GE.AND P0, PT, R4, c[0x0][0x198], PT ;  /* 0x0000660004007a0c */ /* 0x000fe40003f06270 */
[----:B------:R-:W-:Y:S01]  /*1620*/  LOP3.LUT R199, R199, 0xfffffe00, R12, 0xf8, !PT ;  /* 0xfffffe00c7c77812 */ /* 0x000fe200078ef80c */
[----:B--2---:R2:W5:Y:S01]  /*1630*/  @P2 R2UR UR9, R3 ;  /* 0x00000000030923c2 */ /* 0x00456200000e0000 */
[----:B------:R-:W-:Y:S01]  /*1640*/  R2P PR, R9, 0x6 ;  /* 0x0000000609007804 */ /* 0x000fe20000000000 */
[----:B-----5:R-:W-:-:S04]  /*1650*/  @!UP0 UMOV UR9, UR13 ;  /* 0x0000000d00098c82 */ /* 0x020fc80008000000 */
[----:B------:R-:W-:Y:S01]  /*1660*/  SEL R2, R2, 0xfffffff0, !P1 ;  /* 0xfffffff002027807 */ /* 0x000fe20004800000 */
[----:B--2---:R-:W-:-:S05]  /*1670*/  IMAD.MOV.U32 R3, RZ, RZ, 0x20 ;  /* 0x00000020ff037424 */ /* 0x004fca00078e00ff */
[----:B------:R-:W-:Y:S01]  /*1680*/  SEL R3, R3, 0xffffffe0, !P2 ;  /* 0xffffffe003037807 */ /* 0x000fe20005000000 */
[----:B------:R-:W-:Y:S05]  /*1690*/  @P5 BRA `(.L_x_245) ;  /* 0x000000e000005947 */ /* 0x000fea0003800000 */
[----:B-1-34-:R-:W-:Y:S01]  /*16a0*/  SHF.R.S32.HI R12, RZ, 0x1f, R5 ;  /* 0x0000001fff0c7819 */ /* 0x01afe20000011405 */
[----:B------:R-:W-:Y:S01]  /*16b0*/  IMAD.SHL.U32 R13, R199, 0x2, RZ ;  /* 0x00000002c70d7824 */ /* 0x000fe200078e00ff */
[----:B------:R-:W-:Y:S01]  /*16c0*/  SHF.R.S32.HI R11, RZ, 0x1f, R4 ;  /* 0x0000001fff0b7819 */ /* 0x000fe20000011404 */
[----:B------:R-:W-:Y:S01]  /*16d0*/  IMAD.WIDE R18, R210, 0x2, R16 ;  /* 0x00000002d2127825 */ /* 0x000fe200078e0210 */
[----:B------:R-:W-:Y:S02]  /*16e0*/  LEA.HI R12, R12, R5, RZ, 0x3 ;  /* 0x000000050c0c7211 */ /* 0x000fe400078f18ff */
[----:B------:R-:W-:Y:S02]  /*16f0*/  LEA.HI R11, R11, R4, RZ, 0x3 ;  /* 0x000000040b0b7211 */ /* 0x000fe400078f18ff */
[----:B------:R-:W-:Y:S01]  /*1700*/  LOP3.LUT R12, R12, 0xfffffff8, RZ, 0xc0, !PT ;  /* 0xfffffff80c0c7812 */ /* 0x000fe200078ec0ff */
[----:B------:R-:W-:Y:S01]  /*1710*/  @!PT LDS RZ, [RZ] ;  /* 0x00000000fffff984 */ /* 0x000fe20000000800 */
[----:B------:R1:W-:Y:S01]  /*1720*/  LDGSTS.E.BYPASS.LTC128B.128 [R13+0xc100], [R18.64], !P4 ;  /* 0x0c100000120d7fae */ /* 0x0003e2000e101d54 */
[----:B------:R-:W-:-:S03]  /*1730*/  LOP3.LUT R11, R11, 0xfffffff8, RZ, 0xc0, !PT ;  /* 0xfffffff80b0b7812 */ /* 0x000fc600078ec0ff */
[----:B------:R-:W-:-:S04]  /*1740*/  IMAD.WIDE R20, R12, 0x2, R16 ;  /* 0x000000020c147825 */ /* 0x000fc800078e0210 */
[----:B------:R-:W-:Y:S01]  /*1750*/  IMAD.WIDE R16, R11, 0x2, R16 ;  /* 0x000000020b107825 */ /* 0x000fe200078e0210 */
[----:B------:R1:W-:Y:S04]  /*1760*/  LDGSTS.E.BYPASS.LTC128B.128 [R13+0x10100], [R20.64], !P3 ;  /* 0x10100000140d7fae */ /* 0x0003e8000d901d54 */
[----:B------:R1:W-:Y:S02]  /*1770*/  LDGSTS.E.BYPASS.LTC128B.128 [R13+0x14100], [R16.64], !P0 ;  /* 0x14100000100d7fae */ /* 0x0003e4000c101d54 */
.L_x_245:
[----:B-1-34-:R-:W-:Y:S05]  /*1780*/  BSYNC B0 ;  /* 0x0000000000007941 */ /* 0x01afea0003800000 */
.L_x_244:
[----:B------:R-:W-:Y:S01]  /*1790*/  IADD3 R11, R8, 0x20, RZ ;  /* 0x00000020080b7810 */ /* 0x000fe20007ffe0ff */
[----:B------:R1:W2:Y:S01]  /*17a0*/  SHFL.IDX PT, R17, R10, 0x1, 0x181f ;  /* 0x00381f000a117f89 */ /* 0x0002a200000e0000 */
[----:B------:R-:W-:Y:S02]  /*17b0*/  BSSY B0, `(.L_x_246) ;  /* 0x0000012000007945 */ /* 0x000fe40003800000 */
[----:B------:R-:W-:Y:S01]  /*17c0*/  ISETP.GE.AND P1, PT, R11, UR4, PT ;  /* 0x000000040b007c0c */ /* 0x000fe2000bf26270 */
[----:B------:R1:W3:-:S12]  /*17d0*/  SHFL.IDX PT, R16, R14, 0x1, 0x181f ;  /* 0x00381f000e107f89 */ /* 0x0002d800000e0000 */
[----:B------:R-:W-:Y:S05]  /*17e0*/  @P1 BRA `(.L_x_247) ;  /* 0x000000e000001947 */ /* 0x000fea0003800000 */
[----:B------:R-:W-:Y:S01]  /*17f0*/  SHF.R.S32.HI R12, RZ, 0x1f, R5 ;  /* 0x0000001fff0c7819 */ /* 0x000fe20000011405 */
[----:B------:R-:W-:Y:S01]  /*1800*/  IMAD.SHL.U32 R13, R199, 0x2, RZ ;  /* 0x00000002c70d7824 */ /* 0x000fe200078e00ff */
[----:B------:R-:W-:Y:S01]  /*1810*/  SHF.R.S32.HI R11, RZ, 0x1f, R4 ;  /* 0x0000001fff0b7819 */ /* 0x000fe20000011404 */
[----:B--23--:R-:W-:Y:S01]  /*1820*/  IMAD.WIDE R18, R210, 0x2, R16 ;  /* 0x00000002d2127825 */ /* 0x00cfe200078e0210 */
        /* <DEDUP_REMOVED lines=10> */
.L_x_247:
[----:B------:R-:W-:Y:S05]  /*18d0*/  BSYNC B0 ;  /* 0x0000000000007941 */ /* 0x000fea0003800000 */
.L_x_246:
[----:B------:R-:W-:Y:S01]  /*18e0*/  IADD3 R11, R8, 0x40, RZ ;  /* 0x00000040080b7810 */ /* 0x000fe20007ffe0ff */
[----:B--2---:R2:W4:Y:S01]  /*18f0*/  SHFL.IDX PT, R17, R10, 0x2, 0x181f ;  /* 0x00581f000a117f89 */ /* 0x00452200000e0000 */
[----:B------:R-:W-:Y:S02]  /*1900*/  BSSY B0, `(.L_x_248) ;  /* 0x0000012000007945 */ /* 0x000fe40003800000 */
[----:B------:R-:W-:Y:S01]  /*1910*/  ISETP.GE.AND P1, PT, R11, UR4, PT ;  /* 0x000000040b007c0c */ /* 0x000fe2000bf26270 */
[----:B---3--:R2:W3:-:S12]  /*1920*/  SHFL.IDX PT, R16, R14, 0x2, 0x181f ;  /* 0x00581f000e107f89 */ /* 0x0084d800000e0000 */
[----:B------:R-:W-:Y:S05]  /*1930*/  @P1 BRA `(.L_x_249) ;  /* 0x000000e000001947 */ /* 0x000fea0003800000 */
[----:B------:R-:W-:Y:S01]  /*1940*/  SHF.R.S32.HI R12, RZ, 0x1f, R5 ;  /* 0x0000001fff0c7819 */ /* 0x000fe20000011405 */
[----:B------:R-:W-:Y:S01]  /*1950*/  IMAD.SHL.U32 R13, R199, 0x2, RZ ;  /* 0x00000002c70d7824 */ /* 0x000fe200078e00ff */
[----:B------:R-:W-:Y:S01]  /*1960*/  SHF.R.S32.HI R11, RZ, 0x1f, R4 ;  /* 0x0000001fff0b7819 */ /* 0x000fe20000011404 */
[----:B---34-:R-:W-:Y:S01]  /*1970*/  IMAD.WIDE R18, R210, 0x2, R16 ;  /* 0x00000002d2127825 */ /* 0x018fe200078e0210 */
        /* <DEDUP_REMOVED lines=10> */
.L_x_249:
[----:B------:R-:W-:Y:S05]  /*1a20*/  BSYNC B0 ;  /* 0x0000000000007941 */ /* 0x000fea0003800000 */
.L_x_248:
[----:B------:R-:W-:Y:S01]  /*1a30*/  UIADD3 UR28, UR22, -0x1, URZ ;  /* 0xffffffff161c7890 */ /* 0x000fe2000fffe03f */
[----:B------:R-:W-:Y:S01]  /*1a40*/  IMAD.MOV.U32 R11, RZ, RZ, c[0x0][0x2b8] ;  /* 0x0000ae00ff0b7624 */ /* 0x000fe200078e00ff */
[----:B---3--:R-:W-:Y:S01]  /*1a50*/  SHFL.IDX PT, R18, R14, 0x3, 0x181f ;  /* 0x00781f000e127f89 */ /* 0x008fe200000e0000 */
[----:B------:R-:W-:Y:S01]  /*1a60*/  SHF.R.S32.HI R12, RZ, 0x1f, R5 ;  /* 0x0000001fff0c7819 */ /* 0x000fe20000011405 */
[----:B------:R-:W-:Y:S01]  /*1a70*/  USHF.L.U32 UR19, UR28, 0x6, URZ ;  /* 0x000000061c137899 */ /* 0x000fe2000800063f */
[----:B------:R-:W-:Y:S01]  /*1a80*/  IMAD.SHL.U32 R199, R199, 0x2, RZ ;  /* 0x00000002c7c77824 */ /* 0x000fe200078e00ff */
[----:B------:R-:W-:Y:S01]  /*1a90*/  ISETP.NE.AND P2, PT, R11, 0x1, PT ;  /* 0x000000010b00780c */ /* 0x000fe20003f45270 */
[----:B------:R-:W3:Y:S01]  /*1aa0*/  SHFL.IDX PT, R19, R10, 0x3, 0x181f ;  /* 0x00781f000a137f89 */ /* 0x000ee200000e0000 */
[----:B------:R-:W-:Y:S01]  /*1ab0*/  IADD3 R11, R8, 0x60, RZ ;  /* 0x00000060080b7810 */ /* 0x000fe20007ffe0ff */
[----:B------:R-:W-:Y:S01]  /*1ac0*/  USHF.R.S32.HI UR6, URZ, 0x1f, UR9 ;  /* 0x0000001f3f067899 */ /* 0x000fe20008011409 */
[----:B------:R-:W-:Y:S01]  /*1ad0*/  IADD3 R8, R202, UR19, RZ ;  /* 0x00000013ca087c10 */ /* 0x000fe2000fffe0ff */
[----:B------:R-:W-:Y:S01]  /*1ae0*/  IMAD.MOV.U32 R200, RZ, RZ, RZ ;  /* 0x000000ffffc87224 */ /* 0x000fe200078e00ff */
[----:B------:R-:W-:Y:S01]  /*1af0*/  ISETP.GE.AND P5, PT, R11, UR4, PT ;  /* 0x000000040b007c0c */ /* 0x000fe2000bfa6270 */
[----:B------:R-:W-:Y:S01]  /*1b00*/  ULDC.64 UR4, c[0x0][0x2b0] ;  /* 0x0000ac0000047ab9 */ /* 0x000fe20000000a00 */
[C---:B------:R-:W-:Y:S01]  /*1b10*/  IADD3 R201, R8.reuse, UR11, RZ ;  /* 0x0000000b08c97c10 */ /* 0x040fe2000fffe0ff */
[----:B------:R-:W-:Y:S01]  /*1b20*/  UIMAD UR6, UR6, UR4, URZ ;  /* 0x00000004060672a4 */ /* 0x000fe2000f8e023f */
[----:B------:R-:W-:Y:S01]  /*1b30*/  ISETP.GE.AND P6, PT, R8, UR8, PT ;  /* 0x0000000808007c0c */ /* 0x000fe2000bfc6270 */
[----:B------:R-:W-:Y:S01]  /*1b40*/  UIMAD.WIDE.U32 UR14, UR9, UR4, URZ ;  /* 0x00000004090e72a5 */ /* 0x000fe2000f8e003f */
[----:B------:R-:W-:Y:S01]  /*1b50*/  LEA.HI R209, R12, R5, RZ, 0x3 ;  /* 0x000000050cd17211 */ /* 0x000fe200078f18ff */
[----:B------:R-:W-:Y:S01]  /*1b60*/  @P2 IMAD.HI.U32 R11, R201, c[0x0][0x2bc], RZ ;  /* 0x0000af00c90b2a27 */ /* 0x000fe200078e00ff */
[----:B------:R-:W-:Y:S01]  /*1b70*/  ISETP.GT.OR P6, PT, R202, 0x3f, P6 ;  /* 0x0000003fca00780c */ /* 0x000fe200037c4670 */
[----:B------:R-:W-:Y:S01]  /*1b80*/  UIMAD UR6, UR9, UR5, UR6 ;  /* 0x00000005090672a4 */ /* 0x000fe2000f8e0206 */
[----:B------:R-:W-:Y:S01]  /*1b90*/  LOP3.LUT R209, R209, 0xfffffff8, RZ, 0xc0, !PT ;  /* 0xfffffff8d1d17812 */ /* 0x000fe200078ec0ff */
[----:B------:R-:W-:Y:S01]  /*1ba0*/  IMAD.MOV.U32 R8, RZ, RZ, R201 ;  /* 0x000000ffff087224 */ /* 0x000fe200078e00c9 */
[----:B------:R-:W-:Y:S01]  /*1bb0*/  @P2 SHF.R.U32.HI R8, RZ, c[0x0][0x2c0], R11 ;  /* 0x0000b000ff082a19 */ /* 0x000fe2000001160b */
[----:B------:R-:W-:Y:S01]  /*1bc0*/  UIADD3 UR6, UR15, UR6, URZ ;  /* 0x000000060f067290 */ /* 0x000fe2000fffe03f */
[----:B------:R-:W-:Y:S01]  /*1bd0*/  SHF.R.S32.HI R11, RZ, 0x1f, R4 ;  /* 0x0000001fff0b7819 */ /* 0x000fe20000011404 */
[----:B------:R-:W-:-:S03]  /*1be0*/  ULDC.64 UR4, c[0x0][0x1e8] ;  /* 0x00007a0000047ab9 */ /* 0x000fc60000000a00 */
[----:B------:R-:W-:Y:S01]  /*1bf0*/  LEA.HI R208, R11, R4, RZ, 0x3 ;  /* 0x000000040bd07211 */ /* 0x000fe200078f18ff */
[--C-:B-123--:R-:W-:Y:S02]  /*1c00*/  @!P5 IMAD.WIDE R14, R210, 0x2, R18.reuse ;  /* 0x00000002d20ed825 */ /* 0x10efe400078e0212 */
[----:B------:R-:W-:Y:S02]  /*1c10*/  @!P6 IADD3 R12, P1, R8, UR14, RZ ;  /* 0x0000000e080cec10 */ /* 0x000fe4000ff3e0ff */
[----:B------:R-:W-:Y:S01]  /*1c20*/  LOP3.LUT R208, R208, 0xfffffff8, RZ, 0xc0, !PT ;  /* 0xfffffff8d0d07812 */ /* 0x000fe200078ec0ff */
[--C-:B----4-:R-:W-:Y:S01]  /*1c30*/  @!P5 IMAD.WIDE R16, R209, 0x2, R18.reuse ;  /* 0x00000002d110d825 */ /* 0x110fe200078e0212 */
[----:B------:R-:W-:Y:S01]  /*1c40*/  @!PT LDS RZ, [RZ] ;  /* 0x00000000fffff984 */ /* 0x000fe20000000800 */
[----:B------:R1:W-:Y:S01]  /*1c50*/  @!P5 LDGSTS.E.BYPASS.LTC128B.128 [R199+0xf100], [R14.64], !P4 ;  /* 0x0f1000000ec7dfae */ /* 0x0003e2000e101d54 */
[----:B------:R-:W-:Y:S02]  /*1c60*/  @!P6 LEA.HI.X.SX32 R11, R8, UR6, 0x1, P1 ;  /* 0x00000006080bec11 */ /* 0x000fe400088f0eff */
[----:B------:R-:W-:Y:S01]  /*1c70*/  @!P5 IMAD.WIDE R18, R208, 0x2, R18 ;  /* 0x00000002d012d825 */ /* 0x000fe200078e0212 */
[----:B------:R2:W-:Y:S01]  /*1c80*/  @!P5 LDGSTS.E.BYPASS.LTC128B.128 [R199+0x13100], [R16.64], !P3 ;  /* 0x1310000010c7dfae */ /* 0x0005e2000d901d54 */
[----:B------:R-:W-:-:S03]  /*1c90*/  @!P6 LEA R10, P1, R12, c[0x0][0x2a0], 0x2 ;  /* 0x0000a8000c0aea11 */ /* 0x000fc600078210ff */
[----:B------:R3:W-:Y:S01]  /*1ca0*/  @!P5 LDGSTS.E.BYPASS.LTC128B.128 [R199+0x17100], [R18.64], !P0 ;  /* 0x1710000012c7dfae */ /* 0x0007e2000c101d54 */
[----:B------:R-:W-:-:S03]  /*1cb0*/  @!P6 LEA.HI.X R11, R12, c[0x0][0x2a4], R11, 0x2, P1 ;  /* 0x0000a9000c0bea11 */ /* 0x000fc600008f140b */
[----:B------:R-:W0:Y:S04]  /*1cc0*/  LDGDEPBAR ;  /* 0x00000000000079af */ /* 0x000e280000000000 */
[----:B------:R-:W-:Y:S06]  /*1cd0*/  BAR.SYNC.DEFER_BLOCKING 0x0 ;  /* 0x0000000000007b1d */ /* 0x000fec0000010000 */
[----:B------:R4:W5:Y:S01]  /*1ce0*/  @!P6 LDG.E R200, [R10.64] ;  /* 0x000000140ac8e981 */ /* 0x000962000c1e1900 */
[----:B------:R-:W-:Y:S01]  /*1cf0*/  IMAD.MOV R8, RZ, RZ, -R8 ;  /* 0x000000ffff087224 */ /* 0x000fe200078e0a08 */
[----:B------:R-:W-:Y:S01]  /*1d00*/  UIMAD UR9, UR18, UR4, URZ ;  /* 0x00000004120972a4 */ /* 0x000fe2000f8e023f */
[----:B-1----:R-:W-:Y:S01]  /*1d10*/  IMAD.SHL.U32 R15, R0, 0x40, RZ ;  /* 0x00000040000f7824 */ /* 0x002fe200078e00ff */
[----:B------:R-:W-:Y:S01]  /*1d20*/  UIMAD.WIDE.U32 UR16, UR10, UR4, URZ ;  /* 0x000000040a1072a5 */ /* 0x000fe2000f8e003f */
[----:B------:R-:W-:Y:S01]  /*1d30*/  IMAD R201, R8, c[0x0][0x2b8], R201 ;  /* 0x0000ae0008c97a24 */ /* 0x000fe200078e02c9 */
[----:B------:R-:W-:Y:S01]  /*1d40*/  UIMAD UR9, UR10, UR5, UR9 ;  /* 0x000000050a0972a4 */ /* 0x000fe2000f8e0209 */
[----:B------:R-:W-:Y:S01]  /*1d50*/  IMAD.U32 R77, RZ, RZ, UR19 ;  /* 0x00000013ff4d7e24 */ /* 0x000fe2000f8e00ff */
[----:B------:R-:W-:Y:S01]  /*1d60*/  LOP3.LUT R15, R15, 0x1c0, RZ, 0xc0, !PT ;  /* 0x000001c00f0f7812 */ /* 0x000fe200078ec0ff */
[C---:B------:R-:W-:Y:S01]  /*1d70*/  IMAD.WIDE.U32 R12, R201.reuse, c[0x0][0x1e0], RZ ;  /* 0x00007800c90c7a25 */ /* 0x040fe200078e00ff */
[----:B------:R-:W-:Y:S01]  /*1d80*/  SHF.R.S32.HI R14, RZ, 0x1f, R201 ;  /* 0x0000001fff0e7819 */ /* 0x000fe200000114c9 */
[----:B------:R-:W-:Y:S01]  /*1d90*/  UIADD3 UR9, UR17, UR9, URZ ;  /* 0x0000000911097290 */ /* 0x000fe2000fffe03f */
[----:B------:R-:W-:Y:S01]  /*1da0*/  LOP3.LUT P3, RZ, R0, 0x2, RZ, 0xc0, !PT ;  /* 0x0000000200ff7812 */ /* 0x000fe2000786c0ff */
[C---:B---3--:R-:W-:Y:S01]  /*1db0*/  IMAD.WIDE.U32 R18, R201.reuse, c[0x0][0x208], RZ ;  /* 0x00008200c9127a25 */ /* 0x048fe200078e00ff */
[----:B------:R-:W-:Y:S01]  /*1dc0*/  ULDC.64 UR4, c[0x0][0x210] ;  /* 0x0000840000047ab9 */ /* 0x000fe20000000a00 */
[----:B------:R-:W-:Y:S01]  /*1dd0*/  ISETP.GE.AND P5, PT, R210, c[0x0][0x1d4], PT ;  /* 0x00007500d2007a0c */ /* 0x000fe20003fa6270 */
[----:B------:R-:W-:Y:S01]  /*1de0*/  UIMAD UR18, UR18, UR4, URZ ;  /* 0x00000004121272a4 */ /* 0x000fe2000f8e023f */
[C---:B------:R-:W-:Y:S01]  /*1df0*/  IMAD R8, R14.reuse, c[0x0][0x1e0], RZ ;  /* 0x000078000e087a24 */ /* 0x040fe200078e02ff */
[----:B------:R-:W-:Y:S01]  /*1e00*/  UIMAD.WIDE.U32 UR24, UR10, UR4, URZ ;  /* 0x000000040a1872a5 */ /* 0x000fe2000f8e003f */
[----:B------:R-:W-:Y:S01]  /*1e10*/  IMAD R14, R14, c[0x0][0x208], RZ ;  /* 0x000082000e0e7a24 */ /* 0x000fe200078e02ff */
[----:B------:R-:W-:Y:S01]  /*1e20*/  UIMAD UR18, UR10, UR5, UR18 ;  /* 0x000000050a1272a4 */ /* 0x000fe2000f8e0212 */
[----:B--2---:R-:W-:Y:S01]  /*1e30*/  IMAD R16, R201, c[0x0][0x1e4], R8 ;  /* 0x00007900c9107a24 */ /* 0x004fe200078e0208 */
[----:B------:R-:W-:Y:S01]  /*1e40*/  ISETP.GE.AND P4, PT, R5, c[0x0][0x1d4], PT ;  /* 0x0000750005007a0c */ /* 0x000fe20003f86270 */
[----:B------:R-:W-:Y:S01]  /*1e50*/  IMAD.SHL.U32 R79, R6, 0x40, RZ ;  /* 0x00000040064f7824 */ /* 0x000fe200078e00ff */
[----:B------:R-:W-:Y:S01]  /*1e60*/  UIADD3 UR18, UR25, UR18, URZ ;  /* 0x0000001219127290 */ /* 0x000fe2000fffe03f */
[----:B------:R-:W-:Y:S01]  /*1e70*/  IMAD.IADD R17, R13, 0x1, R16 ;  /* 0x000000010d117824 */ /* 0x000fe200078e0210 */
[----:B------:R-:W-:Y:S01]  /*1e80*/  LEA.HI R82, R81, R78, RZ, 0x5 ;  /* 0x0000004e51527211 */ /* 0x000fe200078f28ff */
[----:B------:R-:W-:Y:S01]  /*1e90*/  IMAD.MOV.U32 R16, RZ, RZ, R12 ;  /* 0x000000ffff107224 */ /* 0x000fe200078e000c */
[----:B------:R-:W-:Y:S01]  /*1ea0*/  SHF.R.S32.HI R12, RZ, 0x4, R7 ;  /* 0x00000004ff0c7819 */ /* 0x000fe20000011407 */
[C---:B----4-:R-:W-:Y:S01]  /*1eb0*/  IMAD.SHL.U32 R10, R40.reuse, 0x8, RZ ;  /* 0x00000008280a7824 */ /* 0x050fe200078e00ff */
[----:B------:R-:W-:Y:S01]  /*1ec0*/  IADD3 R40, -R40, UR8, -R77 ;  /* 0x0000000828287c10 */ /* 0x000fe2000fffe94d */
[----:B------:R-:W-:Y:S01]  /*1ed0*/  IMAD R13, R201, c[0x0][0x20c], R14 ;  /* 0x00008300c90d7a24 */ /* 0x000fe200078e020e */
[----:B------:R-:W-:Y:S01]  /*1ee0*/  LEA.HI R7, R7, R12, RZ, 0x1 ;  /* 0x0000000c07077211 */ /* 0x000fe200078f08ff */
[----:B------:R-:W-:Y:S01]  /*1ef0*/  UISETP.GT.AND UP0, UPT, UR28, UR7, UPT ;  /* 0x000000071c00728c */ /* 0x000fe2000bf04270 */
[----:B------:R-:W-:Y:S01]  /*1f00*/  LOP3.LUT R10, R15, 0x8, R10, 0xf8, !PT ;  /* 0x000000080f0a7812 */ /* 0x000fe200078ef80a */
[----:B------:R-:W-:Y:S01]  /*1f10*/  IMAD.IADD R13, R19, 0x1, R13 ;  /* 0x00000001130d7824 */ /* 0x000fe200078e020d */
[----:B------:R-:W-:-:S02]  /*1f20*/  LOP3.LUT R7, R7, 0xfffffffe, RZ, 0xc0, !PT ;  /* 0xfffffffe07077812 */ /* 0x000fc400078ec0ff */
[----:B------:R-:W-:Y:S02]  /*1f30*/  SHF.R.U32.HI R15, RZ, 0x3, R15 ;  /* 0x00000003ff0f7819 */ /* 0x000fe4000001160f */
[----:B------:R-:W-:Y:S01]  /*1f40*/  ISETP.GE.AND P1, PT, R40, 0x1, PT ;  /* 0x000000012800780c */ /* 0x000fe20003f26270 */
[----:B------:R-:W-:Y:S01]  /*1f50*/  IMAD.IADD R7, R12, 0x1, -R7 ;  /* 0x000000010c077824 */ /* 0x000fe200078e0a07 */
[----:B------:R-:W-:Y:S01]  /*1f60*/  LOP3.LUT R10, R10, R15, RZ, 0x3c, !PT ;  /* 0x0000000f0a0a7212 */ /* 0x000fe200078e3cff */
[----:B------:R-:W-:Y:S01]  /*1f70*/  IMAD.MOV.U32 R12, RZ, RZ, R18 ;  /* 0x000000ffff0c7224 */ /* 0x000fe200078e0012 */
[----:B------:R-:W-:Y:S01]  /*1f80*/  LOP3.LUT R79, R79, 0xfffffe00, RZ, 0xc0, !PT ;  /* 0xfffffe004f4f7812 */ /* 0x000fe200078ec0ff */
[----:B------:R-:W-:Y:S01]  /*1f90*/  IMAD.SHL.U32 R15, R9, 0x40, RZ ;  /* 0x00000040090f7824 */ /* 0x000fe200078e00ff */
[----:B------:R-:W-:Y:S01]  /*1fa0*/  SHF.R.S32.HI R80, RZ, 0x5, R82 ;  /* 0x00000005ff507819 */ /* 0x000fe20000011452 */
[----:B------:R-:W-:Y:S01]  /*1fb0*/  IMAD R197, R7, 0x200, R10 ;  /* 0x0000020007c57824 */ /* 0x000fe200078e020a */
[----:B------:R-:W-:Y:S01]  /*1fc0*/  IADD3 R205, R199, 0x100, RZ ;  /* 0x00000100c7cd7810 */ /* 0x000fe20007ffe0ff */
[----:B------:R-:W-:Y:S01]  /*1fd0*/  IMAD.SHL.U32 R76, R7, 0x8, RZ ;  /* 0x00000008074c7824 */ /* 0x000fe200078e00ff */
[----:B------:R-:W-:Y:S01]  /*1fe0*/  LOP3.LUT R15, R15, 0x1c0, RZ, 0xc0, !PT ;  /* 0x000001c00f0f7812 */ /* 0x000fe200078ec0ff */
[----:B------:R-:W-:Y:S01]  /*1ff0*/  IMAD.SHL.U32 R197, R197, 0x2, RZ ;  /* 0x00000002c5c57824 */ /* 0x000fe200078e00ff */
[----:B------:R-:W-:-:S02]  /*2000*/  SHF.R.S32.HI R212, RZ, 0x1f, R209 ;  /* 0x0000001fffd47819 */ /* 0x000fc400000114d1 */
[----:B------:R-:W-:Y:S02]  /*2010*/  LOP3.LUT R76, R15, 0x8, R76, 0xf8, !PT ;  /* 0x000000080f4c7812 */ /* 0x000fe400078ef84c */
[----:B------:R-:W-:Y:S02]  /*2020*/  IADD3 R196, R197, 0x6120, RZ ;  /* 0x00006120c5c47810 */ /* 0x000fe40007ffe0ff */
[----:B------:R-:W-:Y:S02]  /*2030*/  SHF.R.U32.HI R15, RZ, 0x3, R15 ;  /* 0x00000003ff0f7819 */ /* 0x000fe4000001160f */
[----:B------:R-:W-:Y:S02]  /*2040*/  SHF.R.S32.HI R211, RZ, 0x1f, R208 ;  /* 0x0000001fffd37819 */ /* 0x000fe400000114d0 */
[----:B------:R-:W-:Y:S02]  /*2050*/  LOP3.LUT R76, R76, R15, RZ, 0x3c, !PT ;  /* 0x0000000f4c4c7212 */ /* 0x000fe400078e3cff */
[----:B-----5:R-:W-:Y:S01]  /*2060*/  SHF.R.S32.HI R8, RZ, 0x1f, R200 ;  /* 0x0000001fff087819 */ /* 0x020fe200000114c8 */
[----:B------:R-:W-:-:S04]  /*2070*/  IMAD.WIDE.U32 R16, R200, c[0x0][0x1f0], R16 ;  /* 0x00007c00c8107a25 */ /* 0x000fc800078e0010 */
[----:B------:R-:W-:Y:S01]  /*2080*/  IMAD R11, R8, c[0x0][0x1f0], RZ ;  /* 0x00007c00080b7a24 */ /* 0x000fe200078e02ff */
[----:B------:R-:W-:-:S03]  /*2090*/  IADD3 R16, P0, R16, UR16, RZ ;  /* 0x0000001010107c10 */ /* 0x000fc6000ff1e0ff */
[----:B------:R-:W-:-:S05]  /*20a0*/  IMAD R11, R200, c[0x0][0x1f4], R11 ;  /* 0x00007d00c80b7a24 */ /* 0x000fca00078e020b */
[----:B------:R-:W-:Y:S02]  /*20b0*/  IADD3.X R11, R17, UR9, R11, P0, !PT ;  /* 0x00000009110b7c10 */ /* 0x000fe400087fe40b */
[----:B------:R-:W-:-:S04]  /*20c0*/  LEA R17, P0, R16, c[0x0][0x1c8], 0x1 ;  /* 0x0000720010117a11 */ /* 0x000fc800078008ff */
[----:B------:R-:W-:Y:S01]  /*20d0*/  LEA.HI.X R16, R16, c[0x0][0x1cc], R11, 0x1, P0 ;  /* 0x0000730010107a11 */ /* 0x000fe200000f0c0b */
[----:B------:R-:W-:Y:S01]  /*20e0*/  IMAD R11, R8, c[0x0][0x218], RZ ;  /* 0x00008600080b7a24 */ /* 0x000fe200078e02ff */
[----:B------:R-:W-:Y:S01]  /*20f0*/  SHFL.IDX PT, R10, R17, 0x1, 0x181f ;  /* 0x00381f00110a7f89 */ /* 0x000fe200000e0000 */
[----:B------:R-:W-:-:S03]  /*2100*/  IMAD.WIDE.U32 R8, R200, c[0x0][0x218], R12 ;  /* 0x00008600c8087a25 */ /* 0x000fc600078e000c */
[----:B------:R-:W-:Y:S01]  /*2110*/  SHFL.IDX PT, R12, R17, RZ, 0x181f ;  /* 0x00181fff110c7589 */ /* 0x000fe200000e0000 */
[----:B------:R-:W-:Y:S01]  /*2120*/  IMAD R7, R200, c[0x0][0x21c], R11 ;  /* 0x00008700c8077a24 */ /* 0x000fe200078e020b */
[----:B------:R-:W-:Y:S02]  /*2130*/  IADD3 R8, P0, R8, UR24, RZ ;  /* 0x0000001808087c10 */ /* 0x000fe4000ff1e0ff */
[----:B------:R-:W1:Y:S02]  /*2140*/  SHFL.IDX PT, R13, R16, RZ, 0x181f ;  /* 0x00181fff100d7589 */ /* 0x000e6400000e0000 */
[----:B------:R-:W-:Y:S02]  /*2150*/  IADD3.X R7, R9, UR18, R7, P0, !PT ;  /* 0x0000001209077c10 */ /* 0x000fe400087fe407 */
[----:B------:R2:W3:Y:S01]  /*2160*/  SHFL.IDX PT, R11, R16, 0x1, 0x181f ;  /* 0x00381f00100b7f89 */ /* 0x0004e200000e0000 */
[----:B------:R-:W-:Y:S02]  /*2170*/  LEA R14, P0, R8, c[0x0][0x1f8], 0x1 ;  /* 0x00007e00080e7a11 */ /* 0x000fe400078008ff */
[----:B------:R-:W-:-:S02]  /*2180*/  IADD3 R9, R197, 0x6100, RZ ;  /* 0x00006100c5097810 */ /* 0x000fc40007ffe0ff */
[----:B------:R-:W-:Y:S01]  /*2190*/  LEA.HI.X R7, R8, c[0x0][0x1fc], R7, 0x1, P0 ;  /* 0x00007f0008077a11 */ /* 0x000fe200000f0c07 */
[----:B------:R-:W-:Y:S01]  /*21a0*/  SHFL.IDX PT, R44, R14, RZ, 0x181f ;  /* 0x00181fff0e2c7589 */ /* 0x000fe200000e0000 */
[----:B------:R-:W-:Y:S02]  /*21b0*/  ISETP.GT.AND P0, PT, R40, 0x20, PT ;  /* 0x000000202800780c */ /* 0x000fe40003f04270 */
[----:B------:R-:W-:Y:S01]  /*21c0*/  @P3 IADD3 R196, R9, -0x20, RZ ;  /* 0xffffffe009c43810 */ /* 0x000fe20007ffe0ff */
[----:B------:R4:W5:Y:S01]  /*21d0*/  SHFL.IDX PT, R68, R14, 0x1, 0x181f ;  /* 0x00381f000e447f89 */ /* 0x00096200000e0000 */
[----:B------:R-:W-:Y:S02]  /*21e0*/  ISETP.GE.AND P3, PT, R4, c[0x0][0x1d4], PT ;  /* 0x0000750004007a0c */ /* 0x000fe40003f66270 */
[----:B------:R-:W-:Y:S01]  /*21f0*/  IADD3 R187, R196, 0x800, RZ ;  /* 0x00000800c4bb7810 */ /* 0x000fe20007ffe0ff */
[----:B------:R-:W-:Y:S01]  /*2200*/  SHFL.IDX PT, R9, R7, RZ, 0x181f ;  /* 0x00181fff07097589 */ /* 0x000fe200000e0000 */
[----:B------:R-:W-:-:S02]  /*2210*/  SEL R213, RZ, 0x10, P3 ;  /* 0x00000010ffd57807 */ /* 0x000fc40001800000 */
[C---:B------:R-:W-:Y:S01]  /*2220*/  IADD3 R186, R196.reuse, 0x1000, RZ ;  /* 0x00001000c4ba7810 */ /* 0x040fe20007ffe0ff */
[----:B------:R5:W5:Y:S01]  /*2230*/  SHFL.IDX PT, R8, R7, 0x1, 0x181f ;  /* 0x00381f0007087f89 */ /* 0x000b6200000e0000 */
[----:B------:R-:W-:Y:S01]  /*2240*/  IADD3 R185, R196, 0x1800, RZ ;  /* 0x00001800c4b97810 */ /* 0x000fe20007ffe0ff */
[--C-:B-1----:R-:W-:Y:S01]  /*2250*/  @P1 IMAD.WIDE R18, R210, 0x2, R12.reuse ;  /* 0x00000002d2121825 */ /* 0x102fe200078e020c */
[C---:B------:R-:W-:Y:S02]  /*2260*/  IADD3 R183, R196.reuse, 0x2000, RZ ;  /* 0x00002000c4b77810 */ /* 0x040fe40007ffe0ff */
[C---:B------:R-:W-:Y:S01]  /*2270*/  IADD3 R182, R196.reuse, 0x2800, RZ ;  /* 0x00002800c4b67810 */ /* 0x040fe20007ffe0ff */
[--C-:B--2---:R-:W-:Y:S01]  /*2280*/  @P1 IMAD.WIDE R16, R209, 0x2, R12.reuse ;  /* 0x00000002d1101825 */ /* 0x104fe200078e020c */
[----:B------:R1:W-:Y:S01]  /*2290*/  @P1 LDGSTS.E.BYPASS.LTC128B.128 [R199+0x6100], [R18.64], !P5 ;  /* 0x0610000012c71fae */ /* 0x0003e2000e901d54 */
[----:B------:R-:W-:Y:S02]  /*22a0*/  IADD3 R181, R196, 0x3000, RZ ;  /* 0x00003000c4b57810 */ /* 0x000fe40007ffe0ff */
[----:B------:R-:W-:Y:S01]  /*22b0*/  @P1 IMAD.WIDE R12, R208, 0x2, R12 ;  /* 0x00000002d00c1825 */ /* 0x000fe200078e020c */
[----:B------:R2:W-:Y:S01]  /*22c0*/  @P1 LDGSTS.E.BYPASS.LTC128B.128 [R199+0x8100], [R16.64], !P4 ;  /* 0x0810000010c71fae */ /* 0x0005e2000e101d54 */
[----:B------:R-:W-:-:S02]  /*22d0*/  IADD3 R180, R196, 0x3800, RZ ;  /* 0x00003800c4b47810 */ /* 0x000fc40007ffe0ff */
[--C-:B---3--:R-:W-:Y:S01]  /*22e0*/  @P0 IMAD.WIDE R20, R210, 0x2, R10.reuse ;  /* 0x00000002d2140825 */ /* 0x108fe200078e020a */
[----:B------:R3:W-:Y:S01]  /*22f0*/  @P1 LDGSTS.E.BYPASS.LTC128B.128 [R199+0xa100], [R12.64], !P3 ;  /* 0x0a1000000cc71fae */ /* 0x0007e2000d901d54 */
[C---:B------:R-:W-:Y:S02]  /*2300*/  IADD3 R179, R196.reuse, 0x4000, RZ ;  /* 0x00004000c4b37810 */ /* 0x040fe40007ffe0ff */
[--C-:B------:R-:W-:Y:S01]  /*2310*/  @P0 IMAD.WIDE R22, R209, 0x2, R10.reuse ;  /* 0x00000002d1160825 */ /* 0x100fe200078e020a */
[----:B------:R1:W-:Y:S01]  /*2320*/  @P0 LDGSTS.E.BYPASS.LTC128B.128 [R199+0x7100], [R20.64], !P5 ;  /* 0x0710000014c70fae */ /* 0x0003e2000e901d54 */
[----:B------:R-:W-:Y:S02]  /*2330*/  IADD3 R178, R196, 0x4800, RZ ;  /* 0x00004800c4b27810 */ /* 0x000fe40007ffe0ff */
[----:B----4-:R-:W-:Y:S01]  /*2340*/  @P0 IMAD.WIDE R14, R208, 0x2, R10 ;  /* 0x00000002d00e0825 */ /* 0x010fe200078e020a */
[----:B------:R4:W-:Y:S01]  /*2350*/  @P0 LDGSTS.E.BYPASS.LTC128B.128 [R199+0x9100], [R22.64], !P4 ;  /* 0x0910000016c70fae */ /* 0x0009e2000e101d54 */
[----:B------:R-:W-:-:S02]  /*2360*/  IADD3 R177, R196, 0x5000, RZ ;  /* 0x00005000c4b17810 */ /* 0x000fc40007ffe0ff */
[----:B-----5:R-:W-:Y:S01]  /*2370*/  IMAD.WIDE R6, R210, 0x2, RZ ;  /* 0x00000002d2067825 */ /* 0x020fe200078e02ff */
[----:B------:R5:W-:Y:S01]  /*2380*/  @P0 LDGSTS.E.BYPASS.LTC128B.128 [R199+0xb100], [R14.64], !P3 ;  /* 0x0b1000000ec70fae */ /* 0x000be2000d901d54 */
[----:B------:R-:W-:Y:S02]  /*2390*/  IADD3 R176, R196, 0x5800, RZ ;  /* 0x00005800c4b07810 */ /* 0x000fe40007ffe0ff */
[----:B------:R-:W-:Y:S01]  /*23a0*/  IMAD R11, R80, 0x400, R79 ;  /* 0x00000400500b7824 */ /* 0x000fe200078e024f */
[----:B------:R-:W0:Y:S01]  /*23b0*/  LDGDEPBAR ;  /* 0x00000000000079af */ /* 0x000e220000000000 */
[----:B------:R-:W-:Y:S02]  /*23c0*/  IADD3 R42, P1, R6, R68, RZ ;  /* 0x00000044062a7210 */ /* 0x000fe40007f3e0ff */
[----:B------:R-:W-:-:S03]  /*23d0*/  IMAD.IADD R198, R76, 0x1, R11 ;  /* 0x000000014cc67824 */ /* 0x000fc600078e020b */
[----:B------:R-:W-:Y:S02]  /*23e0*/  IMAD.X R43, R7, 0x1, R8, P1 ;  /* 0x00000001072b7824 */ /* 0x000fe400008e0608 */
[----:B--2---:R-:W-:Y:S01]  /*23f0*/  IMAD.WIDE R16, R209, 0x2, RZ ;  /* 0x00000002d1107825 */ /* 0x004fe200078e02ff */
[----:B---3--:R-:W-:-:S03]  /*2400*/  IADD3 R12, P0, R44, R6, RZ ;  /* 0x000000062c0c7210 */ /* 0x008fc60007f1e0ff */
[----:B------:R-:W-:Y:S01]  /*2410*/  IMAD.SHL.U32 R198, R198, 0x2, RZ ;  /* 0x00000002c6c67824 */ /* 0x000fe200078e00ff */
[----:B------:R-:W-:Y:S01]  /*2420*/  IADD3 R6, P6, R44, R16, RZ ;  /* 0x000000102c067210 */ /* 0x000fe20007fde0ff */
[C---:B------:R-:W-:Y:S01]  /*2430*/  IMAD.X R13, R9.reuse, 0x1, R7, P0 ;  /* 0x00000001090d7824 */ /* 0x040fe200000e0607 */
[----:B------:R-:W-:Y:S01]  /*2440*/  IADD3 R70, P0, R16, R68, RZ ;  /* 0x0000004410467210 */ /* 0x000fe20007f1e0ff */
[----:B------:R-:W-:Y:S02]  /*2450*/  IMAD R194, R2, 0x2, R198 ;  /* 0x0000000202c27824 */ /* 0x000fe400078e02c6 */
[----:B------:R-:W-:Y:S01]  /*2460*/  IMAD.X R7, R9, 0x1, R17, P6 ;  /* 0x0000000109077824 */ /* 0x000fe200030e0611 */
[----:B------:R-:W-:Y:S01]  /*2470*/  ISETP.GE.AND P6, PT, R5, c[0x0][0x1d4], PT ;  /* 0x0000750005007a0c */ /* 0x000fe20003fc6270 */
[----:B------:R-:W-:Y:S02]  /*2480*/  IMAD.X R71, R17, 0x1, R8, P0 ;  /* 0x0000000111477824 */ /* 0x000fe400000e0608 */
[----:B-----5:R-:W-:Y:S01]  /*2490*/  IMAD.WIDE R14, R208, 0x2, RZ ;  /* 0x00000002d00e7825 */ /* 0x020fe200078e02ff */
[----:B------:R-:W-:-:S04]  /*24a0*/  DEPBAR.LE SB0, 0x1 ;  /* 0x000080400000791a */ /* 0x000fc80000000000 */
[----:B------:R-:W-:-:S04]  /*24b0*/  DEPBAR.LE SB0, 0x0 ;  /* 0x000080000000791a */ /* 0x000fc80000000000 */
[----:B------:R-:W-:Y:S01]  /*24c0*/  BAR.SYNC.DEFER_BLOCKING 0x0 ;  /* 0x0000000000007b1d */ /* 0x000fe20000010000 */
[----:B------:R-:W-:Y:S01]  /*24d0*/  IADD3 R44, P1, R44, R14, RZ ;  /* 0x0000000e2c2c7210 */ /* 0x000fe20007f3e0ff */
[C---:B------:R-:W-:Y:S01]  /*24e0*/  IMAD R193, R3.reuse, 0x2, R198 ;  /* 0x0000000203c17824 */ /* 0x040fe200078e02c6 */
[----:B------:R-:W-:Y:S01]  /*24f0*/  IADD3 R68, P0, R14, R68, RZ ;  /* 0x000000440e447210 */ /* 0x000fe20007f1e0ff */
[----:B------:R-:W-:Y:S02]  /*2500*/  IMAD R191, R3, 0x2, R194 ;  /* 0x0000000203bf7824 */ /* 0x000fe400078e02c2 */
[----:B------:R-:W-:Y:S01]  /*2510*/  IMAD.X R45, R9, 0x1, R15, P1 ;  /* 0x00000001092d7824 */ /* 0x000fe200008e060f */
[----:B------:R-:W-:Y:S01]  /*2520*/  ISETP.GE.AND P1, PT, R210, c[0x0][0x1d4], PT ;  /* 0x00007500d2007a0c */ /* 0x000fe20003f26270 */
[----:B------:R-:W-:-:S03]  /*2530*/  IMAD.X R69, R15, 0x1, R8, P0 ;  /* 0x000000010f457824 */ /* 0x000fc600000e0608 */
[----:B------:R-:W-:Y:S02]  /*2540*/  ISETP.LT.OR P0, PT, R40, 0x1, P1 ;  /* 0x000000012800780c */ /* 0x000fe40000f01670 */
[----:B------:R-:W-:Y:S01]  /*2550*/  ISETP.GE.AND P1, PT, R4, c[0x0][0x1d4], PT ;  /* 0x0000750004007a0c */ /* 0x000fe20003f26270 */
[----:B------:R-:W-:Y:S04]  /*2560*/  LDSM.16.M88.4 R72, [R198+0xc100] ;  /* 0x00c10000c648783b */ /* 0x000fe80000000200 */
[----:B------:R-:W2:Y:S04]  /*2570*/  LDSM.16.M88.4 R24, [R197+0x6100] ;  /* 0x00610000c518783b */ /* 0x000ea80000000200 */
[----:B------:R-:W-:Y:S04]  /*2580*/  LDSM.16.M88.4 R52, [R194+0xc100] ;  /* 0x00c10000c234783b */ /* 0x000fe80000000200 */
[----:B-1----:R-:W4:Y:S04]  /*2590*/  LDSM.16.M88.4 R16, [R197+0x6900] ;  /* 0x00690000c510783b */ /* 0x002f280000000200 */
[----:B------:R-:W1:Y:S04]  /*25a0*/  LDSM.16.M88.4 R8, [R197+0x7100] ;  /* 0x00710000c508783b */ /* 0x000e680000000200 */
[----:B------:R-:W3:Y:S04]  /*25b0*/  LDSM.16.M88.4 R36, [R197+0x7900] ;  /* 0x00790000c524783b */ /* 0x000ee80000000200 */
[----:B------:R-:W5:Y:S04]  /*25c0*/  LDSM.16.M88.4 R32, [R196] ;  /* 0x00000000c420783b */ /* 0x000f680000000200 */
[----:B------:R-:W-:Y:S04]  /*25d0*/  LDSM.16.M88.4 R64, [R196+0x800] ;  /* 0x00080000c440783b */ /* 0x000fe80000000200 */
[----:B------:R-:W3:Y:S04]  /*25e0*/  LDSM.16.M88.4 R60, [R196+0x1000] ;  /* 0x00100000c43c783b */ /* 0x000ee80000000200 */
[----:B------:R-:W3:Y:S04]  /*25f0*/  LDSM.16.M88.4 R56, [R196+0x1800] ;  /* 0x00180000c438783b */ /* 0x000ee80000000200 */
[----:B------:R-:W-:Y:S01]  /*2600*/  @!PT LDS RZ, [RZ] ;  /* 0x00000000fffff984 */ /* 0x000fe20000000800 */
[----:B------:R-:W-:Y:S01]  /*2610*/  @!PT LDS RZ, [RZ] ;  /* 0x00000000fffff984 */ /* 0x000fe20000000800 */
[----:B------:R-:W-:Y:S01]  /*2620*/  @!PT LDS RZ, [RZ] ;  /* 0x00000000fffff984 */ /* 0x000fe20000000800 */
[----:B------:R1:W-:Y:S01]  /*2630*/  LDGSTS.E.BYPASS.LTC128B.128 [R199+0x100], [R12.64], !P0 ;  /* 0x001000000cc77fae */ /* 0x0003e2000c101d54 */
[----:B------:R-:W-:-:S02]  /*2640*/  ISETP.LT.OR P0, PT, R40, 0x1, P6 ;  /* 0x000000012800780c */ /* 0x000fc40003701670 */
[C---:B------:R-:W-:Y:S01]  /*2650*/  ISETP.LT.OR P6, PT, R40.reuse, 0x21, P6 ;  /* 0x000000212800780c */ /* 0x040fe200037c1670 */
[C---:B--2---:R-:W-:Y:S08]  /*2660*/  HMMA.16816.F32.BF16 R28, R72.reuse, R24, RZ ;  /* 0x00000018481c723c */ /* 0x044ff000000418ff */
[----:B------:R-:W-:Y:S02]  /*2670*/  HMMA.16816.F32.BF16 R24, R72, R26, RZ ;  /* 0x0000001a4818723c */ /* 0x000fe400000418ff */
[----:B------:R3:W-:Y:S01]  /*2680*/  LDGSTS.E.BYPASS.LTC128B.128 [R199+0x2100], [R6.64], !P0 ;  /* 0x0210000006c77fae */ /* 0x0007e2000c101d54 */
[----:B------:R-:W-:-:S02]  /*2690*/  ISETP.LT.OR P0, PT, R40, 0x1, P1 ;  /* 0x000000012800780c */ /* 0x000fc40000f01670 */
[----:B------:R-:W-:-:S03]  /*26a0*/  ISETP.LT.OR P1, PT, R40, 0x21, P1 ;  /* 0x000000212800780c */ /* 0x000fc60000f21670 */
[C---:B----4-:R-:W-:Y:S08]  /*26b0*/  HMMA.16816.F32.BF16 R20, R72.reuse, R16, RZ ;  /* 0x000000104814723c */ /* 0x050ff000000418ff */
[----:B------:R2:W-:Y:S01]  /*26c0*/  LDGSTS.E.BYPASS.LTC128B.128 [R199+0x4100], [R44.64], !P0 ;  /* 0x041000002cc77fae */ /* 0x0005e2000c101d54 */
[----:B------:R-:W-:Y:S01]  /*26d0*/  ISETP.GE.AND P0, PT, R210, c[0x0][0x1d4], PT ;  /* 0x00007500d2007a0c */ /* 0x000fe20003f06270 */
[----:B-1----:R-:W-:Y:S03]  /*26e0*/  HMMA.16816.F32.BF16 R12, R72, R8, RZ ;  /* 0x00000008480c723c */ /* 0x002fe600000418ff */
[----:B------:R-:W-:-:S05]  /*26f0*/  ISETP.LT.OR P0, PT, R40, 0x21, P0 ;  /* 0x000000212800780c */ /* 0x000fca0000701670 */
[C---:B------:R-:W-:Y:S08]  /*2700*/  HMMA.16816.F32.BF16 R16, R72.reuse, R18, RZ ;  /* 0x000000124810723c */ /* 0x040ff000000418ff */
[----:B------:R1:W-:Y:S01]  /*2710*/  LDGSTS.E.BYPASS.LTC128B.128 [R199+0x1100], [R42.64], !P0 ;  /* 0x011000002ac77fae */ /* 0x0003e2000c101d54 */
[----:B------:R-:W-:Y:S01]  /*2720*/  LOP3.LUT P0, RZ, R0, 0x4, RZ, 0xc0, !PT ;  /* 0x0000000400ff7812 */ /* 0x000fe2000780c0ff */
[----:B------:R-:W-:Y:S01]  /*2730*/  IMAD.MOV.U32 R0, RZ, RZ, 0x40 ;  /* 0x00000040ff007424 */ /* 0x000fe200078e00ff */
[----:B------:R-:W-:Y:S01]  /*2740*/  HMMA.16816.F32.BF16 R8, R72, R10, RZ ;  /* 0x0000000a4808723c */ /* 0x000fe200000418ff */
[----:B------:R4:W-:Y:S03]  /*2750*/  LDGSTS.E.BYPASS.LTC128B.128 [R199+0x3100], [R70.64], !P6 ;  /* 0x0310000046c77fae */ /* 0x0009e6000f101d54 */
[----:B------:R-:W-:Y:S01]  /*2760*/  SEL R0, R0, 0xffffffc0, !P0 ;  /* 0xffffffc000007807 */ /* 0x000fe20004000000 */
[----:B------:R4:W-:Y:S01]  /*2770*/  LDGSTS.E.BYPASS.LTC128B.128 [R199+0x5100], [R68.64], !P1 ;  /* 0x0510000044c77fae */ /* 0x0009e2000c901d54 */
[----:B------:R-:W-:-:S02]  /*2780*/  PLOP3.LUT P0, PT, PT, PT, UP0, 0x40, 0x0 ;  /* 0x000000000000781c */ /* 0x000fc40003f0e808 */
[C---:B---3--:R-:W-:Y:S01]  /*2790*/  HMMA.16816.F32.BF16 R4, R72.reuse, R36, RZ ;  /* 0x000000244804723c */ /* 0x048fe200000418ff */
[----:B------:R-:W-:Y:S01]  /*27a0*/  IMAD.IADD R192, R197, 0x1, R0 ;  /* 0x00000001c5c07824 */ /* 0x000fe200078e0200 */
[----:B------:R-:W-:Y:S01]  /*27b0*/  LDSM.16.M88.4 R48, [R193+0xc100] ;  /* 0x00c10000c130783b */ /* 0x000fe20000000200 */
[----:B------:R-:W-:Y:S01]  /*27c0*/  IMAD.IADD R184, R0, 0x1, R196 ;  /* 0x0000000100b87824 */ /* 0x000fe200078e02c4 */
[----:B------:R-:W-:Y:S02]  /*27d0*/  ISETP.GT.AND P1, PT, R202, 0x3f, PT ;  /* 0x0000003fca00780c */ /* 0x000fe40003f24270 */
[----:B--2---:R-:W-:Y:S02]  /*27e0*/  LDSM.16.M88.4 R44, [R192+0x6100] ;  /* 0x00610000c02c783b */ /* 0x004fe40000000200 */
[----:B------:R-:W-:Y:S02]  /*27f0*/  HMMA.16816.F32.BF16 R72, R72, R38, RZ ;  /* 0x000000264848723c */ /* 0x000fe400000418ff */
[----:B------:R-:W2:Y:S04]  /*2800*/  LDSM.16.M88.4 R36, [R192+0x7100] ;  /* 0x00710000c024783b */ /* 0x000ea80000000200 */
[----:B------:R-:W0:Y:S02]  /*2810*/  LDGDEPBAR ;  /* 0x00000000000079af */ /* 0x000e240000000000 */
[C---:B-----5:R-:W-:Y:S02]  /*2820*/  HMMA.16816.F32.BF16 R28, R52.reuse, R32, R28 ;  /* 0x00000020341c723c */ /* 0x060fe4000004181c */
[----:B-1----:R-:W1:Y:S06]  /*2830*/  LDSM.16.M88.4 R40, [R192+0x6900] ;  /* 0x00690000c028783b */ /* 0x002e6c0000000200 */
[C---:B------:R-:W-:Y:S01]  /*2840*/  HMMA.16816.F32.BF16 R24, R52.reuse, R34, R24 ;  /* 0x000000223418723c */ /* 0x040fe20000041818 */
[----:B------:R-:W3:Y:S04]  /*2850*/  LDSM.16.M88.4 R32, [R192+0x7900] ;  /* 0x00790000c020783b */ /* 0x000ee80000000200 */
[----:B----4-:R-:W-:Y:S03]  /*2860*/  LDSM.16.M88.4 R68, [R191+0xc100] ;  /* 0x00c10000bf44783b */ /* 0x010fe60000000200 */
[C---:B------:R-:W-:Y:S08]  /*2870*/  HMMA.16816.F32.BF16 R12, R52.reuse, R60, R12 ;  /* 0x0000003c340c723c */ /* 0x040ff0000004180c */
[C---:B------:R-:W-:Y:S08]  /*2880*/  HMMA.16816.F32.BF16 R20, R52.reuse, R64, R20 ;  /* 0x000000403414723c */ /* 0x040ff00000041814 */
[C---:B------:R-:W-:Y:S01]  /*2890*/  HMMA.16816.F32.BF16 R16, R52.reuse, R66, R16 ;  /* 0x000000423410723c */ /* 0x040fe20000041810 */
[----:B------:R-:W-:Y:S07]  /*28a0*/  LDSM.16.M88.4 R64, [R184] ;  /* 0x00000000b840783b */ /* 0x000fee0000000200 */
[C---:B------:R-:W-:Y:S01]  /*28b0*/  HMMA.16816.F32.BF16 R8, R52.reuse, R62, R8 ;  /* 0x0000003e3408723c */ /* 0x040fe20000041808 */
[----:B------:R-:W-:Y:S07]  /*28c0*/  LDSM.16.M88.4 R60, [R184+0x800] ;  /* 0x00080000b83c783b */ /* 0x000fee0000000200 */
[C---:B------:R-:W-:Y:S08]  /*28d0*/  HMMA.16816.F32.BF16 R4, R52.reuse, R56, R4 ;  /* 0x000000383404723c */ /* 0x040ff00000041804 */
[----:B------:R-:W-:Y:S01]  /*28e0*/  HMMA.16816.F32.BF16 R72, R52, R58, R72 ;  /* 0x0000003a3448723c */ /* 0x000fe20000041848 */
[----:B------:R-:W4:Y:S04]  /*28f0*/  LDSM.16.M88.4 R56, [R184+0x1000] ;  /* 0x00100000b838783b */ /* 0x000f280000000200 */
[----:B------:R-:W5:Y:S03]  /*2900*/  LDSM.16.M88.4 R52, [R184+0x1800] ;  /* 0x00180000b834783b */ /* 0x000f660000000200 */
[C---:B--2---:R-:W-:Y:S08]  /*2910*/  HMMA.16816.F32.BF16 R12, R48.reuse, R36, R12 ;  /* 0x00000024300c723c */ /* 0x044ff0000004180c */
[C---:B------:R-:W-:Y:S08]  /*2920*/  HMMA.16816.F32.BF16 R28, R48.reuse, R44, R28 ;  /* 0x0000002c301c723c */ /* 0x040ff0000004181c */
[C---:B------:R-:W-:Y:S01]  /*2930*/  HMMA.16816.F32.BF16 R24, R48.reuse, R46, R24 ;  /* 0x0000002e3018723c */ /* 0x040fe20000041818 */
[----:B------:R-:W-:Y:S07]  /*2940*/  LDSM.16.M88.4 R44, [R197+0x8100] ;  /* 0x00810000c52c783b */ /* 0x000fee0000000200 */
[C---:B-1----:R-:W-:Y:S08]  /*2950*/  HMMA.16816.F32.BF16 R20, R48.reuse, R40, R20 ;  /* 0x000000283014723c */ /* 0x042ff00000041814 */
[C---:B------:R-:W-:Y:S01]  /*2960*/  HMMA.16816.F32.BF16 R16, R48.reuse, R42, R16 ;  /* 0x0000002a3010723c */ /* 0x040fe20000041810 */
[----:B------:R-:W-:Y:S07]  /*2970*/  LDSM.16.M88.4 R40, [R197+0x8900] ;  /* 0x00890000c528783b */ /* 0x000fee0000000200 */
[C---:B------:R-:W-:Y:S01]  /*2980*/  HMMA.16816.F32.BF16 R8, R48.reuse, R38, R8 ;  /* 0x000000263008723c */ /* 0x040fe20000041808 */
[----:B------:R-:W-:Y:S07]  /*2990*/  LDSM.16.M88.4 R36, [R197+0x9100] ;  /* 0x00910000c524783b */ /* 0x000fee0000000200 */
[C---:B---3--:R-:W-:Y:S08]  /*29a0*/  HMMA.16816.F32.BF16 R4, R48.reuse, R32, R4 ;  /* 0x000000203004723c */ /* 0x048ff00000041804 */
[----:B------:R-:W-:Y:S01]  /*29b0*/  HMMA.16816.F32.BF16 R72, R48, R34, R72 ;  /* 0x000000223048723c */ /* 0x000fe20000041848 */
[----:B------:R-:W1:Y:S04]  /*29c0*/  LDSM.16.M88.4 R48, [R198+0x10100] ;  /* 0x01010000c630783b */ /* 0x000e680000000200 */
[----:B------:R-:W2:Y:S03]  /*29d0*/  LDSM.16.M88.4 R32, [R197+0x9900] ;  /* 0x00990000c520783b */ /* 0x000ea60000000200 */
[C---:B----4-:R-:W-:Y:S08]  /*29e0*/  HMMA.16816.F32.BF16 R12, R68.reuse, R56, R12 ;  /* 0x00000038440c723c */ /* 0x050ff0000004180c */
[C---:B------:R-:W-:Y:S08]  /*29f0*/  HMMA.16816.F32.BF16 R28, R68.reuse, R64, R28 ;  /* 0x00000040441c723c */ /* 0x040ff0000004181c */
[C---:B------:R-:W-:Y:S01]  /*2a00*/  HMMA.16816.F32.BF16 R24, R68.reuse, R66, R24 ;  /* 0x000000424418723c */ /* 0x040fe20000041818 */
[----:B------:R-:W-:Y:S07]  /*2a10*/  LDSM.16.M88.4 R64, [R196+0x2000] ;  /* 0x00200000c440783b */ /* 0x000fee0000000200 */
[C---:B------:R-:W-:Y:S08]  /*2a20*/  HMMA.16816.F32.BF16 R20, R68.reuse, R60, R20 ;  /* 0x0000003c4414723c */ /* 0x040ff00000041814 */
[C---:B------:R-:W-:Y:S01]  /*2a30*/  HMMA.16816.F32.BF16 R16, R68.reuse, R62, R16 ;  /* 0x0000003e4410723c */ /* 0x040fe20000041810 */
[----:B------:R-:W-:Y:S07]  /*2a40*/  LDSM.16.M88.4 R60, [R196+0x2800] ;  /* 0x00280000c43c783b */ /* 0x000fee0000000200 */
[C---:B------:R-:W-:Y:S01]  /*2a50*/  HMMA.16816.F32.BF16 R8, R68.reuse, R58, R8 ;  /* 0x0000003a4408723c */ /* 0x040fe20000041808 */
[----:B------:R-:W-:Y:S07]  /*2a60*/  LDSM.16.M88.4 R56, [R196+0x3000] ;  /* 0x00300000c438783b */ /* 0x000fee0000000200 */
[C---:B-----5:R-:W-:Y:S08]  /*2a70*/  HMMA.16816.F32.BF16 R4, R68.reuse, R52, R4 ;  /* 0x000000344404723c */ /* 0x060ff00000041804 */
[----:B------:R-:W-:Y:S01]  /*2a80*/  HMMA.16816.F32.BF16 R72, R68, R54, R72 ;  /* 0x000000364448723c */ /* 0x000fe20000041848 */
[----:B------:R-:W3:Y:S04]  /*2a90*/  LDSM.16.M88.4 R68, [R194+0x10100] ;  /* 0x01010000c244783b */ /* 0x000ee80000000200 */
[----:B------:R-:W4:Y:S03]  /*2aa0*/  LDSM.16.M88.4 R52, [R196+0x3800] ;  /* 0x00380000c434783b */ /* 0x000f260000000200 */
[C---:B-1----:R-:W-:Y:S08]  /*2ab0*/  HMMA.16816.F32.BF16 R12, R48.reuse, R36, R12 ;  /* 0x00000024300c723c */ /* 0x042ff0000004180c */
        /* <DEDUP_REMOVED lines=8> */
[C---:B--2---:R-:W-:Y:S08]  /*2b40*/  HMMA.16816.F32.BF16 R4, R48.reuse, R32, R4 ;  /* 0x000000203004723c */ /* 0x044ff00000041804 */
[----:B------:R-:W-:Y:S01]  /*2b50*/  HMMA.16816.F32.BF16 R72, R48, R34, R72 ;  /* 0x000000223048723c */ /* 0x000fe20000041848 */
[----:B------:R-:W1:Y:S04]  /*2b60*/  LDSM.16.M88.4 R48, [R193+0x10100] ;  /* 0x01010000c130783b */ /* 0x000e680000000200 */
[----:B------:R-:W2:Y:S03]  /*2b70*/  LDSM.16.M88.4 R32, [R192+0x9900] ;  /* 0x00990000c020783b */ /* 0x000ea60000000200 */
[C---:B---3--:R-:W-:Y:S08]  /*2b80*/  HMMA.16816.F32.BF16 R12, R68.reuse, R56, R12 ;  /* 0x00000038440c723c */ /* 0x048ff0000004180c */
        /* <DEDUP_REMOVED lines=8> */
[C---:B----4-:R-:W-:Y:S08]  /*2c10*/  HMMA.16816.F32.BF16 R4, R68.reuse, R52, R4 ;  /* 0x000000344404723c */ /* 0x050ff00000041804 */
        /* <DEDUP_REMOVED lines=69> */
[C---:B------:R-:W-:Y:S07]  /*3070*/  HMMA.16816.F32.BF16 R56, R68.reuse, R58, R8 ;  /* 0x0000003a4438723c */ /* 0x040fee0000041808 */
[----:B------:R-:W-:Y:S01]  /*3080*/  SHF.R.S32.HI R9, RZ, 0x1f, R210 ;  /* 0x0000001fff097819 */ /* 0x000fe200000114d2 */
[C---:B----4-:R-:W-:Y:S08]  /*3090*/  HMMA.16816.F32.BF16 R32, R68.reuse, R52, R4 ;  /* 0x000000344420723c */ /* 0x050ff00000041804 */
        /* <DEDUP_REMOVED lines=15> */
[----:B------:R-:W-:Y:S01]  /*3190*/  SHF.L.U64.HI R6, R209, 0x1, R212 ;  /* 0x00000001d1067819 */ /* 0x000fe200000102d4 */
[----:B------:R-:W-:Y:S02]  /*31a0*/  IMAD.SHL.U32 R8, R210, 0x2, RZ ;  /* 0x00000002d2087824 */ /* 0x000fe400078e00ff */
[----:B------:R-:W-:-:S04]  /*31b0*/  IMAD R201, R0, c[0x0][0x2b8], R201 ;  /* 0x0000ae0000c97a24 */ /* 0x000fc800078e02c9 */
[----:B------:R-:W-:Y:S01]  /*31c0*/  IMAD.WIDE.U32 R10, R201, c[0x0][0x1e0], RZ ;  /* 0x00007800c90a7a25 */ /* 0x000fe200078e00ff */
[----:B------:R-:W-:-:S05]  /*31d0*/  SHF.R.S32.HI R0, RZ, 0x1f, R201 ;  /* 0x0000001fff007819 */ /* 0x000fca00000114c9 */
[----:B------:R-:W-:-:S04]  /*31e0*/  IMAD R0, R0, c[0x0][0x1e0], RZ ;  /* 0x0000780000007a24 */ /* 0x000fc800078e02ff */
[----:B------:R-:W-:-:S04]  /*31f0*/  IMAD R7, R201, c[0x0][0x1e4], R0 ;  /* 0x00007900c9077a24 */ /* 0x000fc800078e0200 */
[----:B------:R-:W-:Y:S01]  /*3200*/  IMAD.IADD R11, R11, 0x1, R7 ;  /* 0x000000010b0b7824 */ /* 0x000fe200078e0207 */
[----:B--2---:R-:W-:-:S03]  /*3210*/  SHF.R.S32.HI R7, RZ, 0x1f, R200 ;  /* 0x0000001fff077819 */ /* 0x004fc600000114c8 */
[----:B------:R-:W-:Y:S01]  /*3220*/  IMAD.WIDE.U32 R4, R200, c[0x0][0x1f0], R10 ;  /* 0x00007c00c8047a25 */ /* 0x000fe200078e000a */
[----:B------:R-:W-:Y:S02]  /*3230*/  SHF.L.U64.HI R10, R210, 0x1, R9 ;  /* 0x00000001d20a7819 */ /* 0x000fe40000010209 */
[----:B------:R-:W-:Y:S01]  /*3240*/  IADD3 R11, -R213, 0x10, RZ ;  /* 0x00000010d50b7810 */ /* 0x000fe20007ffe1ff */
[----:B------:R-:W-:Y:S01]  /*3250*/  IMAD R7, R7, c[0x0][0x1f0], RZ ;  /* 0x00007c0007077a24 */ /* 0x000fe200078e02ff */
[----:B------:R-:W-:Y:S02]  /*3260*/  IADD3 R38, P0, R4, UR16, RZ ;  /* 0x0000001004267c10 */ /* 0x000fe4000ff1e0ff */
[----:B------:R-:W-:Y:S01]  /*3270*/  SEL R4, RZ, 0x10, P4 ;  /* 0x00000010ff047807 */ /* 0x000fe20002000000 */
[----:B------:R-:W-:Y:S01]  /*3280*/  IMAD R0, R200, c[0x0][0x1f4], R7 ;  /* 0x00007d00c8007a24 */ /* 0x000fe200078e0207 */
[----:B------:R-:W-:Y:S02]  /*3290*/  SEL R7, RZ, 0x10, P5 ;  /* 0x00000010ff077807 */ /* 0x000fe40002800000 */
[----:B------:R-:W-:-:S02]  /*32a0*/  IADD3 R42, -R4, 0x10, RZ ;  /* 0x00000010042a7810 */ /* 0x000fc40007ffe1ff */
[----:B------:R-:W-:Y:S02]  /*32b0*/  IADD3.X R5, R5, UR9, R0, P0, !PT ;  /* 0x0000000905057c10 */ /* 0x000fe400087fe400 */
[C---:B------:R-:W-:Y:S02]  /*32c0*/  LEA R0, P0, R38.reuse, c[0x0][0x1c8], 0x1 ;  /* 0x0000720026007a11 */ /* 0x040fe400078008ff */
[----:B------:R-:W-:Y:S02]  /*32d0*/  IADD3 R45, -R7, 0x10, RZ ;  /* 0x00000010072d7810 */ /* 0x000fe40007ffe1ff */
[----:B------:R-:W-:Y:S01]  /*32e0*/  LEA.HI.X R38, R38, c[0x0][0x1cc], R5, 0x1, P0 ;  /* 0x0000730026267a11 */ /* 0x000fe200000f0c05 */
[----:B------:R-:W1:Y:S01]  /*32f0*/  SHFL.IDX PT, R36, R0, 0x1, 0x181f ;  /* 0x00381f0000247f89 */ /* 0x000e6200000e0000 */
[----:B------:R-:W-:Y:S01]  /*3300*/  LOP3.LUT R45, R45, 0xf, RZ, 0xc0, !PT ;  /* 0x0000000f2d2d7812 */ /* 0x000fe200078ec0ff */
[----:B------:R-:W-:Y:S01]  /*3310*/  IMAD.SHL.U32 R5, R209, 0x2, RZ ;  /* 0x00000002d1057824 */ /* 0x000fe200078e00ff */
[----:B------:R-:W-:Y:S01]  /*3320*/  LOP3.LUT R42, R42, 0xf, RZ, 0xc0, !PT ;  /* 0x0000000f2a2a7812 */ /* 0x000fe200078ec0ff */
[----:B------:R-:W2:Y:S01]  /*3330*/  SHFL.IDX PT, R37, R38, 0x1, 0x181f ;  /* 0x00381f0026257f89 */ /* 0x000ea200000e0000 */
[----:B------:R-:W-:-:S03]  /*3340*/  LOP3.LUT R11, R11, 0xf, RZ, 0xc0, !PT ;  /* 0x0000000f0b0b7812 */ /* 0x000fc600078ec0ff */
[----:B------:R3:W4:Y:S04]  /*3350*/  SHFL.IDX PT, R39, R0, RZ, 0x181f ;  /* 0x00181fff00277589 */ /* 0x00072800000e0000 */
[----:B------:R-:W5:Y:S01]  /*3360*/  SHFL.IDX PT, R41, R38, RZ, 0x181f ;  /* 0x00181fff26297589 */ /* 0x000f6200000e0000 */
[----:B-1----:R-:W-:-:S04]  /*3370*/  IADD3 R44, P6, P0, R45, R36, R8 ;  /* 0x000000242d2c7210 */ /* 0x002fc800078de008 */
[----:B--2---:R-:W-:Y:S02]  /*3380*/  IADD3.X R45, RZ, R37, R10, P6, P0 ;  /* 0x00000025ff2d7210 */ /* 0x004fe400037e040a */
[----:B------:R-:W-:Y:S01]  /*3390*/  IADD3 R42, P6, P0, R42, R36, R5 ;  /* 0x000000242a2a7210 */ /* 0x000fe200078de005 */
[----:B---3--:R-:W-:-:S03]  /*33a0*/  IMAD.SHL.U32 R0, R208, 0x2, RZ ;  /* 0x00000002d0007824 */ /* 0x008fc600078e00ff */
[----:B------:R-:W-:Y:S02]  /*33b0*/  IADD3.X R43, RZ, R37, R6, P6, P0 ;  /* 0x00000025ff2b7210 */ /* 0x000fe400037e0406 */
[----:B------:R-:W-:Y:S02]  /*33c0*/  IADD3 R46, P6, P0, R11, R36, R0 ;  /* 0x000000240b2e7210 */ /* 0x000fe400078de000 */
[----:B------:R-:W-:-:S04]  /*33d0*/  SHF.L.U64.HI R36, R208, 0x1, R211 ;  /* 0x00000001d0247819 */ /* 0x000fc800000102d3 */
[----:B------:R-:W-:Y:S02]  /*33e0*/  IADD3.X R47, RZ, R37, R36, P6, P0 ;  /* 0x00000025ff2f7210 */ /* 0x000fe400037e0424 */
[C---:B----4-:R-:W-:Y:S02]  /*33f0*/  IADD3 R48, P6, R39.reuse, R8, RZ ;  /* 0x0000000827307210 */ /* 0x050fe40007fde0ff */
[----:B------:R-:W-:-:S03]  /*3400*/  IADD3 R50, P0, R39, R5, RZ ;  /* 0x0000000527327210 */ /* 0x000fc60007f1e0ff */
[----:B-----5:R-:W-:Y:S01]  /*3410*/  IMAD.X R49, R41, 0x1, R10, P6 ;  /* 0x0000000129317824 */ /* 0x020fe200030e060a */
[----:B------:R-:W-:Y:S01]  /*3420*/  ISETP.NE.U32.AND P6, PT, R7, RZ, PT ;  /* 0x000000ff0700720c */ /* 0x000fe20003fc5070 */
[----:B------:R-:W-:Y:S01]  /*3430*/  IMAD.X R51, R41, 0x1, R6, P0 ;  /* 0x0000000129337824 */ /* 0x000fe200000e0606 */
        /* <DEDUP_REMOVED lines=10> */
.L_x_250:
[----:B------:R-:W-:Y:S01]  /*34e0*/  LOP3.LUT R5, R82, 0xffffffe0, RZ, 0xc0, !PT ;  /* 0xffffffe052057812 */ /* 0x000fe200078ec0ff */
[----:B------:R-:W-:Y:S01]  /*34f0*/  UIADD3 UR19, UR8, 0x1, -UR19 ;  /* 0x0000000108137890 */ /* 0x000fe2000fffe813 */
[----:B------:R-:W-:Y:S01]  /*3500*/  LEA.HI R11, R81, R78, RZ, 0x2 ;  /* 0x0000004e510b7211 */ /* 0x000fe200078f10ff */
[----:B------:R-:W0:Y:S01]  /*3510*/  LDGDEPBAR ;  /* 0x00000000000079af */ /* 0x000e220000000000 */
[----:B-1----:R-:W-:Y:S01]  /*3520*/  SHF.R.S32.HI R7, RZ, 0x1f, R80 ;  /* 0x0000001fff077819 */ /* 0x002fe20000011450 */
[----:B------:R-:W-:Y:S01]  /*3530*/  IMAD.IADD R0, R78, 0x1, -R5 ;  /* 0x000000014e007824 */ /* 0x000fe200078e0a05 */
[----:B------:R-:W-:-:S02]  /*3540*/  LOP3.LUT R11, R11, 0xfffffffc, RZ, 0xc0, !PT ;  /* 0xfffffffc0b0b7812 */ /* 0x000fc400078ec0ff */
[----:B------:R-:W-:Y:S02]  /*3550*/  LEA.HI R7, R7, R80, RZ, 0x3 ;  /* 0x0000005007077211 */ /* 0x000fe400078f18ff */
[----:B------:R-:W-:Y:S01]  /*3560*/  SHF.R.S32.HI R5, RZ, 0x1f, R0 ;  /* 0x0000001fff057819 */ /* 0x000fe20000011400 */
[----:B------:R-:W-:Y:S01]  /*3570*/  IMAD.IADD R78, R78, 0x1, -R11 ;  /* 0x000000014e4e7824 */ /* 0x000fe200078e0a0b */
[----:B------:R-:W-:Y:S02]  /*3580*/  LOP3.LUT R7, R7, 0xffffff8, RZ, 0xc0, !PT ;  /* 0x0ffffff807077812 */ /* 0x000fe400078ec0ff */
[----:B------:R-:W-:Y:S02]  /*3590*/  LEA.HI R4, R5, R0, RZ, 0x2 ;  /* 0x0000000005047211 */ /* 0x000fe400078f10ff */
[----:B------:R-:W-:Y:S01]  /*35a0*/  LEA.HI R5, R78, R78, RZ, 0x1 ;  /* 0x0000004e4e057211 */ /* 0x000fe200078f08ff */
[----:B------:R-:W-:Y:S01]  /*35b0*/  IMAD.IADD R7, R80, 0x1, -R7 ;  /* 0x0000000150077824 */ /* 0x000fe200078e0a07 */
[----:B------:R-:W-:-:S02]  /*35c0*/  PLOP3.LUT P6, PT, PT, PT, UP2, 0x80, 0x0 ;  /* 0x000000000000781c */ /* 0x000fc40003fcf028 */
[C---:B------:R-:W-:Y:S02]  /*35d0*/  LEA.HI.SX32 R6, R4.reuse, UR26, 0x1e ;  /* 0x0000001a04067c11 */ /* 0x040fe4000f8ff2ff */
[----:B------:R-:W-:Y:S02]  /*35e0*/  LOP3.LUT R5, R5, 0x1ffffffe, RZ, 0xc0, !PT ;  /* 0x1ffffffe05057812 */ /* 0x000fe400078ec0ff */
[----:B------:R-:W-:Y:S01]  /*35f0*/  PLOP3.LUT P0, PT, PT, PT, UP2, 0x80, 0x0 ;  /* 0x000000000000781c */ /* 0x000fe20003f0f028 */
[----:B------:R-:W-:Y:S01]  /*3600*/  IMAD R6, R7, 0x10, R6 ;  /* 0x0000001007067824 */ /* 0x000fe200078e0206 */
[----:B------:R-:W-:Y:S01]  /*3610*/  LOP3.LUT R7, R4, 0x7ffffffc, RZ, 0xc0, !PT ;  /* 0x7ffffffc04077812 */ /* 0x000fe200078ec0ff */
[----:B------:R-:W-:Y:S02]  /*3620*/  IMAD.IADD R5, R78, 0x1, -R5 ;  /* 0x000000014e057824 */ /* 0x000fe400078e0a05 */
[----:B------:R-:W-:Y:S02]  /*3630*/  IMAD.IADD R4, R79, 0x1, R76 ;  /* 0x000000014f047824 */ /* 0x000fe400078e024c */
[----:B------:R-:W-:-:S02]  /*3640*/  IMAD R203, R5, 0x8, R6 ;  /* 0x0000000805cb7824 */ /* 0x000fc400078e0206 */
[----:B------:R-:W-:Y:S02]  /*3650*/  IMAD.IADD R204, R0, 0x1, -R7 ;  /* 0x0000000100cc7824 */ /* 0x000fe400078e0a07 */
[----:B------:R-:W-:-:S04]  /*3660*/  @P6 IMAD.HI.U32 R5, R203, c[0x0][0x2c8], RZ ;  /* 0x0000b200cb056a27 */ /* 0x000fc800078e00ff */
[----:B------:R-:W-:Y:S01]  /*3670*/  IMAD.MOV.U32 R37, RZ, RZ, R203 ;  /* 0x000000ffff257224 */ /* 0x000fe200078e00cb */
[----:B------:R-:W-:Y:S01]  /*3680*/  @P0 SHF.R.U32.HI R37, RZ, c[0x0][0x2cc], R5 ;  /* 0x0000b300ff250a19 */ /* 0x000fe20000011605 */
[----:B------:R-:W-:Y:S01]  /*3690*/  IMAD.U32 R7, RZ, RZ, UR19 ;  /* 0x00000013ff077e24 */ /* 0x000fe2000f8e00ff */
[----:B------:R-:W-:Y:S01]  /*36a0*/  PLOP3.LUT P0, PT, PT, PT, UP1, 0x40, 0x0 ;  /* 0x000000000000781c */ /* 0x000fe20003f0e818 */
[----:B------:R-:W-:Y:S01]  /*36b0*/  IMAD.SHL.U32 R204, R204, 0x2, RZ ;  /* 0x00000002cccc7824 */ /* 0x000fe200078e00ff */
[----:B------:R-:W-:Y:S01]  /*36c0*/  ULDC UR19, c[0x0][0x324] ;  /* 0x0000c90000137ab9 */ /* 0x000fe20000000800 */
[----:B------:R-:W1:Y:S01]  /*36d0*/  SHFL.IDX PT, R5, R37, RZ, 0x1c1f ;  /* 0x001c1fff25057589 */ /* 0x000e6200000e0000 */
[----:B------:R-:W-:Y:S02]  /*36e0*/  ULOP3.LUT UR19, URZ, UR19, URZ, 0x33, !UPT ;  /* 0x000000133f137292 */ /* 0x000fe4000f8e333f */
[----:B------:R-:W-:Y:S02]  /*36f0*/  IADD3 R6, R7, -UR12, -R204 ;  /* 0x8000000c07067c10 */ /* 0x000fe4000fffe8cc */
[----:B------:R-:W-:-:S02]  /*3700*/  IADD3 R0, -R204, UR8, -R77 ;  /* 0x00000008cc007c10 */ /* 0x000fc4000fffe94d */
        /* <DEDUP_REMOVED lines=8> */
[----:B------:R-:W-:-:S04]  /*3790*/  IADD3 R38, -R38, UR8, R5 ;  /* 0x0000000826267c10 */ /* 0x000fc8000fffe105 */
[----:B------:R-:W-:-:S13]  /*37a0*/  ISETP.GT.AND P0, PT, R38, -0x1, PT ;  /* 0xffffffff2600780c */ /* 0x000fda0003f04270 */
[----:B------:R-:W-:Y:S05]  /*37b0*/  @P0 BRA `(.L_x_253) ;  /* 0x0000007000000947 */ /* 0x000fea0003800000 */
[----:B------:R-:W-:Y:S01]  /*37c0*/  IMAD.MOV.U32 R5, RZ, RZ, 0x1 ;  /* 0x00000001ff057424 */ /* 0x000fe200078e00ff */
[----:B------:R-:W-:-:S04]  /*37d0*/  LOP3.LUT R38, RZ, R38, RZ, 0x33, !PT ;  /* 0x00000026ff267212 */ /* 0x000fc800078e33ff */
[----:B------:R-:W-:-:S13]  /*37e0*/  ISETP.NE.AND P0, PT, R5, c[0x0][0x32c], PT ;  /* 0x0000cb0005007a0c */ /* 0x000fda0003f05270 */
[----:B------:R-:W-:-:S05]  /*37f0*/  @P0 IMAD.HI.U32 R5, R38, c[0x0][0x330], RZ ;  /* 0x0000cc0026050a27 */ /* 0x000fca00078e00ff */
[----:B------:R-:W-:-:S04]  /*3800*/  @P0 SHF.R.U32.HI R38, RZ, c[0x0][0x334], R5 ;  /* 0x0000cd00ff260a19 */ /* 0x000fc80000011605 */
[----:B------:R-:W-:Y:S01]  /*3810*/  LOP3.LUT R38, RZ, R38, RZ, 0x33, !PT ;  /* 0x00000026ff267212 */ /* 0x000fe200078e33ff */
[----:B------:R-:W-:Y:S05]  /*3820*/  BRA `(.L_x_254) ;  /* 0x0000004000007947 */ /* 0x000fea0003800000 */
.L_x_253:
[----:B------:R-:W-:-:S04]  /*3830*/  MOV R5, 0x1 ;  /* 0x0000000100057802 */ /* 0x000fc80000000f00 */
[----:B------:R-:W-:-:S13]  /*3840*/  ISETP.NE.AND P0, PT, R5, c[0x0][0x32c], PT ;  /* 0x0000cb0005007a0c */ /* 0x000fda0003f05270 */
[----:B------:R-:W-:-:S05]  /*3850*/  @P0 IMAD.HI.U32 R5, R38, c[0x0][0x330], RZ ;  /* 0x0000cc0026050a27 */ /* 0x000fca00078e00ff */
[----:B------:R-:W-:Y:S02]  /*3860*/  @P0 SHF.R.U32.HI R38, RZ, c[0x0][0x334], R5 ;  /* 0x0000cd00ff260a19 */ /* 0x000fe40000011605 */
.L_x_254:
[----:B------:R-:W-:Y:S05]  /*3870*/  BSYNC B0 ;  /* 0x0000000000007941 */ /* 0x000fea0003800000 */
.L_x_252:
[----:B------:R-:W-:-:S04]  /*3880*/  IMAD R7, R38, c[0x0][0x32c], -R77 ;  /* 0x0000cb0026077a24 */ /* 0x000fc800078e0a4d */
[----:B------:R-:W-:-:S05]  /*3890*/  IMAD.IADD R7, R7, 0x1, -R204 ;  /* 0x0000000107077824 */ /* 0x000fca00078e0acc */
[----:B------:R-:W-:Y:S02]  /*38a0*/  IADD3 R5, R7, c[0x0][0x32c], RZ ;  /* 0x0000cb0007057a10 */ /* 0x000fe40007ffe0ff */
[----:B------:R-:W-:Y:S02]  /*38b0*/  IMNMX R10, R10, R7, !PT ;  /* 0x000000070a0a7217 */ /* 0x000fe40007800200 */
[----:B------:R-:W-:Y:S02]  /*38c0*/  IMNMX R36, R36, R5, PT ;  /* 0x0000000524247217 */ /* 0x000fe40003800200 */
.L_x_251:
[----:B------:R-:W-:-:S04]  /*38d0*/  ISETP.LT.AND P6, PT, RZ, UR22, PT ;  /* 0x00000016ff007c0c */ /* 0x000fc8000bfc1270 */
[----:B------:R-:W-:-:S04]  /*38e0*/  ISETP.GT.AND P0, PT, R10, RZ, P6 ;  /* 0x000000ff0a00720c */ /* 0x000fc80003704270 */
        /* <DEDUP_REMOVED lines=29> */
[----:B------:R-:W-:Y:S01]  /*3ac0*/  ISETP.GT.AND P0, PT, R10, 0x28, P6 ;  /* 0x000000280a00780c */ /* 0x000fe20003704270 */
[----:B------:R-:W1:Y:S03]  /*3ad0*/  SHFL.IDX PT, R13, R37, 0x1, 0x1c1f ;  /* 0x003c1f00250d7f89 */ /* 0x000e6600000e0000 */
        /* <DEDUP_REMOVED lines=10> */
[----:B------:R-:W-:Y:S01]  /*3b80*/  FSEL R167, R33, -INF , !P0 ;  /* 0xff80000021a77808 */ /* 0x000fe20004000000 */
[--C-:B-1----:R-:W-:Y:S01]  /*3b90*/  IMAD.IADD R33, R8, 0x1, R13.reuse ;  /* 0x0000000108217824 */ /* 0x102fe200078e020d */
[----:B------:R-:W-:Y:S01]  /*3ba0*/  ISETP.GT.AND P0, PT, R10, 0x38, P6 ;  /* 0x000000380a00780c */ /* 0x000fe20003704270 */
[----:B------:R-:W-:-:S03]  /*3bb0*/  IMAD.IADD R8, R6, 0x1, R13 ;  /* 0x0000000106087824 */ /* 0x000fc600078e020d */
[----:B------:R-:W-:Y:S02]  /*3bc0*/  ISETP.LT.OR P0, PT, R36, 0x39, P0 ;  /* 0x000000392400780c */ /* 0x000fe40000701670 */
[----:B------:R-:W-:Y:S02]  /*3bd0*/  IMNMX R0, R33, R0, PT ;  /* 0x0000000021007217 */ /* 0x000fe40003800200 */
        /* <DEDUP_REMOVED lines=18> */
.L_x_257:
[----:B------:R-:W-:-:S04]  /*3d00*/  MOV R6, 0x1 ;  /* 0x0000000100067802 */ /* 0x000fc80000000f00 */
[----:B------:R-:W-:-:S13]  /*3d10*/  ISETP.NE.AND P0, PT, R6, c[0x0][0x32c], PT ;  /* 0x0000cb0006007a0c */ /* 0x000fda0003f05270 */
[----:B------:R-:W-:-:S05]  /*3d20*/  @P0 IMAD.HI.U32 R6, R10, c[0x0][0x330], RZ ;  /* 0x0000cc000a060a27 */ /* 0x000fca00078e00ff */
[----:B------:R-:W-:Y:S02]  /*3d30*/  @P0 SHF.R.U32.HI R10, RZ, c[0x0][0x334], R6 ;  /* 0x0000cd00ff0a0a19 */ /* 0x000fe40000011606 */
.L_x_258:
[----:B------:R-:W-:Y:S05]  /*3d40*/  BSYNC B0 ;  /* 0x0000000000007941 */ /* 0x000fea0003800000 */
.L_x_256:
[----:B------:R-:W-:-:S04]  /*3d50*/  IMAD R33, R10, c[0x0][0x32c], -R77 ;  /* 0x0000cb000a217a24 */ /* 0x000fc800078e0a4d */
[----:B------:R-:W-:-:S05]  /*3d60*/  IMAD.IADD R33, R33, 0x1, -R204 ;  /* 0x0000000121217824 */ /* 0x000fca00078e0acc */
[----:B------:R-:W-:Y:S02]  /*3d70*/  IADD3 R13, R33, c[0x0][0x32c], RZ ;  /* 0x0000cb00210d7a10 */ /* 0x000fe40007ffe0ff */
[----:B------:R-:W-:Y:S02]  /*3d80*/  IMNMX R8, R8, R33, !PT ;  /* 0x0000002108087217 */ /* 0x000fe40007800200 */
[----:B------:R-:W-:Y:S02]  /*3d90*/  IMNMX R0, R0, R13, PT ;  /* 0x0000000d00007217 */ /* 0x000fe40003800200 */
.L_x_255:
[----:B------:R-:W-:Y:S01]  /*3da0*/  ISETP.GT.AND P0, PT, R8, 0x1, P6 ;  /* 0x000000010800780c */ /* 0x000fe20003704270 */
[----:B------:R-:W-:Y:S01]  /*3db0*/  IMAD.SHL.U32 R195, R4, 0x2, RZ ;  /* 0x0000000204c37824 */ /* 0x000fe200078e00ff */
[----:B------:R-:W-:Y:S01]  /*3dc0*/  FMNMX.FTZ R20, R28, R29, !PT ;  /* 0x0000001d1c147209 */ /* 0x000fe20007810000 */
[----:B------:R-:W-:Y:S01]  /*3dd0*/  @UP2 USHF.L.U32 UR27, UR27, 0x7, URZ ;  /* 0x000000071b1b2899 */ /* 0x000fe2000800063f */
[----:B------:R-:W-:Y:S01]  /*3de0*/  ISETP.LT.OR P0, PT, R0, 0x2, P0 ;  /* 0x000000020000780c */ /* 0x000fe20000701670 */
[--C-:B------:R-:W-:Y:S01]  /*3df0*/  IMAD R189, R3, 0x2, R195.reuse ;  /* 0x0000000203bd7824 */ /* 0x100fe200078e02c3 */
[----:B------:R-:W-:Y:S01]  /*3e00*/  LDSM.16.MT88.4 R40, [R195+0x2100] ;  /* 0x00210000c328783b */ /* 0x000fe20000004200 */
[----:B------:R-:W-:Y:S01]  /*3e10*/  IMAD R190, R2, 0x2, R195 ;  /* 0x0000000202be7824 */ /* 0x000fe200078e02c3 */
[----:B------:R-:W-:Y:S01]  /*3e20*/  FSEL R16, R31, -INF , !P0 ;  /* 0xff8000001f107808 */ /* 0x000fe20004000000 */
[----:B------:R-:W-:Y:S01]  /*3e30*/  ULDC.64 UR4, c[0x0][0x2c8] ;  /* 0x0000b20000047ab9 */ /* 0x000fe20000000a00 */
[----:B------:R-:W-:Y:S01]  /*3e40*/  ISETP.GT.AND P0, PT, R8, 0x8, P6 ;  /* 0x000000080800780c */ /* 0x000fe20003704270 */
[----:B------:R-:W-:Y:S01]  /*3e50*/  IMAD R188, R3, 0x2, R190 ;  /* 0x0000000203bc7824 */ /* 0x000fe200078e02be */
[----:B------:R-:W-:Y:S01]  /*3e60*/  LDSM.16.MT88.4 R100, [R195+0x100] ;  /* 0x00010000c364783b */ /* 0x000fe20000004200 */
[----:B------:R-:W-:Y:S01]  /*3e70*/  UIMAD.WIDE.U32 UR28, UR27, UR4, URZ ;  /* 0x000000041b1c72a5 */ /* 0x000fe2000f8e003f */
[----:B------:R-:W-:Y:S01]  /*3e80*/  ISETP.LT.OR P0, PT, R0, 0x9, P0 ;  /* 0x000000090000780c */ /* 0x000fe20000701670 */
[----:B------:R-:W-:Y:S01]  /*3e90*/  UIADD3 UR22, UR22, -0x2, URZ ;  /* 0xfffffffe16167890 */ /* 0x000fe2000fffe03f */
[----:B------:R-:W-:Y:S02]  /*3ea0*/  LDSM.16.MT88.4 R108, [R190+0x100] ;  /* 0x00010000be6c783b */ /* 0x000fe40000004200 */
[----:B------:R-:W-:-:S02]  /*3eb0*/  FSEL R26, R26, -INF , !P0 ;  /* 0xff8000001a1a7808 */ /* 0x000fc40004000000 */
[----:B------:R-:W-:Y:S01]  /*3ec0*/  ISETP.GT.AND P0, PT, R8, 0x9, P6 ;  /* 0x000000090800780c */ /* 0x000fe20003704270 */
[----:B------:R-:W-:Y:S01]  /*3ed0*/  LDSM.16.MT88.4 R116, [R189+0x100] ;  /* 0x00010000bd74783b */ /* 0x000fe20000004200 */
[----:B------:R-:W-:Y:S02]  /*3ee0*/  @UP2 UMOV UR27, UR29 ;  /* 0x0000001d001b2c82 */ /* 0x000fe40008000000 */
[----:B------:R-:W-:Y:S01]  /*3ef0*/  ISETP.LT.OR P0, PT, R0, 0xa, P0 ;  /* 0x0000000a0000780c */ /* 0x000fe20000701670 */
[----:B------:R-:W-:Y:S01]  /*3f00*/  LDSM.16.MT88.4 R124, [R188+0x100] ;  /* 0x00010000bc7c783b */ /* 0x000fe20000004200 */
[----:B------:R-:W-:Y:S02]  /*3f10*/  @UP2 USHF.R.U32.HI UR26, URZ, UR5, UR27 ;  /* 0x000000053f1a2299 */ /* 0x000fe4000801161b */
[----:B------:R-:W-:Y:S01]  /*3f20*/  FSEL R6, R27, -INF , !P0 ;  /* 0xff8000001b067808 */ /* 0x000fe20004000000 */
[----:B------:R-:W-:Y:S01]  /*3f30*/  LDSM.16.MT88.4 R48, [R190+0x2100] ;  /* 0x00210000be30783b */ /* 0x000fe20000004200 */
[----:B------:R-:W-:Y:S01]  /*3f40*/  ISETP.GT.AND P0, PT, R8, 0x10, P6 ;  /* 0x000000100800780c */ /* 0x000fe20003704270 */
[----:B------:R-:W-:-:S02]  /*3f50*/  UIADD3 UR4, UR23, UR26, URZ ;  /* 0x0000001a17047290 */ /* 0x000fc4000fffe03f */
[----:B------:R-:W-:Y:S01]  /*3f60*/  LDSM.16.MT88.4 R64, [R188+0x2100] ;  /* 0x00210000bc40783b */ /* 0x000fe20000004200 */
[----:B------:R-:W-:Y:S01]  /*3f70*/  ISETP.LT.OR P0, PT, R0, 0x11, P0 ;  /* 0x000000110000780c */ /* 0x000fe20000701670 */
[----:B------:R-:W-:Y:S02]  /*3f80*/  ULDC UR23, c[0x0][0x328] ;  /* 0x0000ca0000177ab9 */ /* 0x000fe40000000800 */
[----:B------:R-:W-:Y:S01]  /*3f90*/  LDSM.16.MT88.4 R80, [R190+0x4100] ;  /* 0x00410000be50783b */ /* 0x000fe20000004200 */
[----:B------:R-:W-:Y:S01]  /*3fa0*/  FSEL R22, R22, -INF , !P0 ;  /* 0xff80000016167808 */ /* 0x000fe20004000000 */
[----:B------:R-:W-:Y:S01]  /*3fb0*/  UIADD3 UR23, UR4, UR23, URZ ;  /* 0x0000001704177290 */ /* 0x000fe2000fffe03f */
[----:B------:R-:W-:Y:S01]  /*3fc0*/  ISETP.GT.AND P0, PT, R8, 0x11, P6 ;  /* 0x000000110800780c */ /* 0x000fe20003704270 */
[----:B------:R-:W-:Y:S03]  /*3fd0*/  LDSM.16.MT88.4 R88, [R189+0x4100] ;  /* 0x00410000bd58783b */ /* 0x000fe60000004200 */
[----:B------:R-:W-:Y:S01]  /*3fe0*/  ISETP.LT.OR P0, PT, R0, 0x12, P0 ;  /* 0x000000120000780c */ /* 0x000fe20000701670 */
[----:B------:R-:W-:Y:S03]  /*3ff0*/  LDSM.16.MT88.4 R136, [R190+0x900] ;  /* 0x00090000be88783b */ /* 0x000fe60000004200 */
[----:B------:R-:W-:Y:S01]  /*4000*/  FSEL R10, R23, -INF , !P0 ;  /* 0xff800000170a7808 */ /* 0x000fe20004000000 */
[----:B------:R-:W-:Y:S01]  /*4010*/  LDSM.16.MT88.4 R132, [R189+0x900] ;  /* 0x00090000bd84783b */ /* 0x000fe20000004200 */
        /* <DEDUP_REMOVED lines=9> */
[----:B------:R-:W-:Y:S02]  /*40b0*/  ISETP.GT.AND P0, PT, R8, 0x21, P6 ;  /* 0x000000210800780c */ /* 0x000fe40003704270 */
[----:B------:R-:W-:Y:S02]  /*40c0*/  FMNMX.FTZ R14, R11, R20, !PT ;  /* 0x000000140b0e7209 */ /* 0x000fe40007810000 */
[----:B------:R-:W-:Y:S02]  /*40d0*/  ISETP.LT.OR P0, PT, R0, 0x22, P0 ;  /* 0x000000220000780c */ /* 0x000fe40000701670 */
[----:B------:R-:W-:Y:S02]  /*40e0*/  FMNMX.FTZ R14, R25, R14, !PT ;  /* 0x0000000e190e7209 */ /* 0x000fe40007810000 */
[----:B------:R-:W-:-:S02]  /*40f0*/  FSEL R172, R15, -INF , !P0 ;  /* 0xff8000000fac7808 */ /* 0x000fc40004000000 */
[----:B------:R-:W-:Y:S02]  /*4100*/  ISETP.GT.AND P0, PT, R8, RZ, P6 ;  /* 0x000000ff0800720c */ /* 0x000fe40003704270 */
[----:B------:R-:W-:Y:S02]  /*4110*/  FMNMX.FTZ R14, R7, R14, !PT ;  /* 0x0000000e070e7209 */ /* 0x000fe40007810000 */
[----:B------:R-:W-:Y:S02]  /*4120*/  ISETP.LT.OR P0, PT, R0, 0x1, P0 ;  /* 0x000000010000780c */ /* 0x000fe40000701670 */
[----:B------:R-:W-:Y:S02]  /*4130*/  FMNMX.FTZ R14, R21, R14, !PT ;  /* 0x0000000e150e7209 */ /* 0x000fe40007810000 */
[----:B------:R-:W-:Y:S02]  /*4140*/  FSEL R30, R30, -INF , !P0 ;  /* 0xff8000001e1e7808 */ /* 0x000fe40004000000 */
[----:B------:R-:W-:-:S02]  /*4150*/  ISETP.GT.AND P0, PT, R8, 0x28, P6 ;  /* 0x000000280800780c */ /* 0x000fc40003704270 */
[----:B------:R-:W-:Y:S02]  /*4160*/  FMNMX.FTZ R15, R30, R16, !PT ;  /* 0x000000101e0f7209 */ /* 0x000fe40007810000 */
[----:B------:R-:W-:Y:S02]  /*4170*/  ISETP.LT.OR P0, PT, R0, 0x29, P0 ;  /* 0x000000290000780c */ /* 0x000fe40000701670 */
[----:B------:R-:W-:Y:S02]  /*4180*/  FMNMX.FTZ R15, R26, R15, !PT ;  /* 0x0000000f1a0f7209 */ /* 0x000fe40007810000 */
[----:B------:R-:W-:Y:S02]  /*4190*/  FSEL R164, R58, -INF , !P0 ;  /* 0xff8000003aa47808 */ /* 0x000fe40004000000 */
[----:B------:R-:W-:Y:S02]  /*41a0*/  FMNMX.FTZ R15, R6, R15, !PT ;  /* 0x0000000f060f7209 */ /* 0x000fe40007810000 */
[----:B------:R-:W-:-:S02]  /*41b0*/  ISETP.GT.AND P0, PT, R8, 0x29, P6 ;  /* 0x000000290800780c */ /* 0x000fc40003704270 */
[----:B------:R-:W-:Y:S02]  /*41c0*/  FMNMX.FTZ R15, R22, R15, !PT ;  /* 0x0000000f160f7209 */ /* 0x000fe40007810000 */
[----:B------:R-:W-:Y:S02]  /*41d0*/  FMNMX.FTZ R14, R5, R14, !PT ;  /* 0x0000000e050e7209 */ /* 0x000fe40007810000 */
[----:B------:R-:W-:Y:S02]  /*41e0*/  FMNMX.FTZ R15, R10, R15, !PT ;  /* 0x0000000f0a0f7209 */ /* 0x000fe40007810000 */
[----:B------:R-:W-:Y:S02]  /*41f0*/  ISETP.LT.OR P0, PT, R0, 0x2a, P0 ;  /* 0x0000002a0000780c */ /* 0x000fe40000701670 */
[----:B------:R-:W-:Y:S02]  /*4200*/  FMNMX.FTZ R14, R17, R14, !PT ;  /* 0x0000000e110e7209 */ /* 0x000fe40007810000 */
[----:B------:R-:W-:-:S02]  /*4210*/  FMNMX.FTZ R15, R18, R15, !PT ;  /* 0x0000000f120f7209 */ /* 0x000fc40007810000 */
[----:B------:R-:W-:Y:S02]  /*4220*/  FSEL R170, R59, -INF , !P0 ;  /* 0xff8000003baa7808 */ /* 0x000fe40004000000 */
[----:B------:R-:W-:Y:S01]  /*4230*/  ISETP.GT.AND P0, PT, R8, 0x30, P6 ;  /* 0x000000300800780c */ /* 0x000fe20003704270 */
[----:B------:R-:W-:Y:S01]  /*4240*/  LDSM.16.MT88.4 R56, [R189+0x2100] ;  /* 0x00210000bd38783b */ /* 0x000fe20000004200 */
[----:B------:R-:W-:Y:S02]  /*4250*/  FMNMX.FTZ R14, R165, R14, !PT ;  /* 0x0000000ea50e7209 */ /* 0x000fe40007810000 */
[----:B------:R-:W-:Y:S02]  /*4260*/  FMNMX.FTZ R15, R12, R15, !PT ;  /* 0x0000000f0c0f7209 */ /* 0x000fe40007810000 */
[----:B------:R-:W-:Y:S02]  /*4270*/  ISETP.LT.OR P0, PT, R0, 0x31, P0 ;  /* 0x000000310000780c */ /* 0x000fe40000701670 */
[----:B------:R-:W-:-:S02]  /*4280*/  FMNMX.FTZ R14, R159, R14, !PT ;  /* 0x0000000e9f0e7209 */ /* 0x000fc40007810000 */
[----:B------:R-:W-:Y:S02]  /*4290*/  FMNMX.FTZ R15, R162, R15, !PT ;  /* 0x0000000fa20f7209 */ /* 0x000fe40007810000 */
[----:B------:R-:W-:Y:S02]  /*42a0*/  FSEL R166, R34, -INF , !P0 ;  /* 0xff80000022a67808 */ /* 0x000fe40004000000 */
[----:B------:R-:W-:Y:S02]  /*42b0*/  FMNMX.FTZ R14, R157, R14, !PT ;  /* 0x0000000e9d0e7209 */ /* 0x000fe40007810000 */
[----:B------:R-:W-:Y:S02]  /*42c0*/  ISETP.GT.AND P0, PT, R8, 0x31, P6 ;  /* 0x000000310800780c */ /* 0x000fe40003704270 */
[----:B------:R-:W-:Y:S02]  /*42d0*/  FMNMX.FTZ R15, R172, R15, !PT ;  /* 0x0000000fac0f7209 */ /* 0x000fe40007810000 */
[----:B------:R-:W-:-:S02]  /*42e0*/  FMNMX.FTZ R14, R163, R14, !PT ;  /* 0x0000000ea30e7209 */ /* 0x000fc40007810000 */
[----:B------:R-:W-:Y:S02]  /*42f0*/  ISETP.LT.OR P0, PT, R0, 0x32, P0 ;  /* 0x000000320000780c */ /* 0x000fe40000701670 */
[----:B------:R-:W-:Y:S02]  /*4300*/  FMNMX.FTZ R15, R164, R15, !PT ;  /* 0x0000000fa40f7209 */ /* 0x000fe40007810000 */
[----:B------:R-:W-:Y:S02]  /*4310*/  FMNMX.FTZ R14, R169, R14, !PT ;  /* 0x0000000ea90e7209 */ /* 0x000fe40007810000 */
[----:B------:R-:W-:Y:S02]  /*4320*/  FSEL R142, R35, -INF , !P0 ;  /* 0xff800000238e7808 */ /* 0x000fe40004000000 */
[----:B------:R-:W-:Y:S01]  /*4330*/  ISETP.GT.AND P0, PT, R8, 0x38, P6 ;  /* 0x000000380800780c */ /* 0x000fe20003704270 */
[----:B------:R-:W-:Y:S01]  /*4340*/  LDSM.16.MT88.4 R32, [R188+0x900] ;  /* 0x00090000bc20783b */ /* 0x000fe20000004200 */
[----:B------:R-:W-:-:S02]  /*4350*/  FMNMX.FTZ R15, R170, R15, !PT ;  /* 0x0000000faa0f7209 */ /* 0x000fc40007810000 */
[----:B------:R-:W-:Y:S02]  /*4360*/  FMNMX.FTZ R14, R167, R14, !PT ;  /* 0x0000000ea70e7209 */ /* 0x000fe40007810000 */
[----:B------:R-:W-:Y:S02]  /*4370*/  ISETP.GT.AND P6, PT, R8, 0x39, P6 ;  /* 0x000000390800780c */ /* 0x000fe400037c4270 */
[----:B------:R-:W-:Y:S02]  /*4380*/  ISETP.LT.OR P0, PT, R0, 0x39, P0 ;  /* 0x000000390000780c */ /* 0x000fe40000701670 */
[----:B------:R-:W-:Y:S02]  /*4390*/  FMNMX.FTZ R15, R166, R15, !PT ;  /* 0x0000000fa60f7209 */ /* 0x000fe40007810000 */
[----:B------:R-:W-:Y:S02]  /*43a0*/  FMNMX.FTZ R14, R143, R14, !PT ;  /* 0x0000000e8f0e7209 */ /* 0x000fe40007810000 */
[----:B------:R-:W-:-:S02]  /*43b0*/  ISETP.LT.OR P6, PT, R0, 0x3a, P6 ;  /* 0x0000003a0000780c */ /* 0x000fc400037c1670 */
[----:B------:R-:W-:Y:S02]  /*43c0*/  FSEL R140, R74, -INF , !P0 ;  /* 0xff8000004a8c7808 */ /* 0x000fe40004000000 */
[----:B------:R-:W-:Y:S02]  /*43d0*/  FMNMX.FTZ R15, R142, R15, !PT ;  /* 0x0000000f8e0f7209 */ /* 0x000fe40007810000 */
[----:B------:R-:W-:Y:S02]  /*43e0*/  FMNMX.FTZ R13, R141, R14, !PT ;  /* 0x0000000e8d0d7209 */ /* 0x000fe40007810000 */
[----:B------:R-:W-:Y:S02]  /*43f0*/  FSEL R160, R75, -INF , !P6 ;  /* 0xff8000004ba07808 */ /* 0x000fe40007000000 */
[----:B------:R-:W-:Y:S01]  /*4400*/  FMNMX.FTZ R15, R140, R15, !PT ;  /* 0x0000000f8c0f7209 */ /* 0x000fe20007810000 */
[----:B------:R-:W1:Y:S03]  /*4410*/  SHFL.BFLY PT, R14, R13, 0x2, 0x1f ;  /* 0x0c401f000d0e7f89 */ /* 0x000e6600000e0000 */
[----:B------:R-:W-:Y:S01]  /*4420*/  FMNMX.FTZ R15, R160, R15, !PT ;  /* 0x0000000fa00f7209 */ /* 0x000fe20007810000 */
[----:B------:R-:W-:Y:S04]  /*4430*/  LDSM.16.MT88.4 R72, [R195+0x4100] ;  /* 0x00410000c348783b */ /* 0x000fe80000004200 */
[----:B------:R-:W2:Y:S01]  /*4440*/  SHFL.BFLY PT, R0, R15, 0x2, 0x1f ;  /* 0x0c401f000f007f89 */ /* 0x000ea200000e0000 */
[----:B-1----:R-:W-:-:S05]  /*4450*/  FMNMX.FTZ R14, R13, R14, !PT ;  /* 0x0000000e0d0e7209 */ /* 0x002fca0007810000 */
[----:B------:R-:W1:Y:S01]  /*4460*/  SHFL.BFLY PT, R19, R14, 0x1, 0x1f ;  /* 0x0c201f000e137f89 */ /* 0x000e6200000e0000 */
[----:B--2---:R-:W-:-:S05]  /*4470*/  FMNMX.FTZ R13, R15, R0, !PT ;  /* 0x000000000f0d7209 */ /* 0x004fca0007810000 */
[----:B------:R-:W2:Y:S01]  /*4480*/  SHFL.BFLY PT, R8, R13, 0x1, 0x1f ;  /* 0x0c201f000d087f89 */ /* 0x000ea200000e0000 */
[----:B-1----:R-:W-:-:S04]  /*4490*/  FMNMX.FTZ R0, R14, R19, !PT ;  /* 0x000000130e007209 */ /* 0x002fc80007810000 */
[C---:B------:R-:W-:Y:S01]  /*44a0*/  FSETP.NEU.FTZ.AND P0, PT, R0.reuse, -INF , PT ;  /* 0xff8000000000780b */ /* 0x040fe20003f1d000 */
[----:B------:R-:W-:Y:S01]  /*44b0*/  FMUL.FTZ R168, R0, c[0x0][0x2d0] ;  /* 0x0000b40000a87a20 */ /* 0x000fe20000410000 */
[----:B--2---:R-:W-:-:S04]  /*44c0*/  FMNMX.FTZ R8, R8, R13, !PT ;  /* 0x0000000d08087209 */ /* 0x004fc80007810000 */
[----:B------:R-:W-:Y:S02]  /*44d0*/  FSEL R168, R168, RZ, P0 ;  /* 0x000000ffa8a87208 */ /* 0x000fe40000000000 */
[C---:B------:R-:W-:Y:S01]  /*44e0*/  FSETP.NEU.FTZ.AND P0, PT, R8.reuse, -INF , PT ;  /* 0xff8000000800780b */ /* 0x040fe20003f1d000 */
[----:B------:R-:W-:Y:S02]  /*44f0*/  FMUL.FTZ R161, R8, c[0x0][0x2d0] ;  /* 0x0000b40008a17a20 */ /* 0x000fe40000410000 */
[--C-:B------:R-:W-:Y:S02]  /*4500*/  FFMA.FTZ R155, R28, c[0x0][0x2d0], -R168.reuse ;  /* 0x0000b4001c9b7a23 */ /* 0x100fe400000108a8 */
[--C-:B------:R-:W-:Y:S01]  /*4510*/  FFMA.FTZ R154, R29, c[0x0][0x2d0], -R168.reuse ;  /* 0x0000b4001d9a7a23 */ /* 0x100fe200000108a8 */
[----:B------:R-:W-:Y:S01]  /*4520*/  FSEL R161, R161, RZ, P0 ;  /* 0x000000ffa1a17208 */ /* 0x000fe20000000000 */
[--C-:B------:R-:W-:Y:S01]  /*4530*/  FFMA.FTZ R153, R11, c[0x0][0x2d0], -R168.reuse ;  /* 0x0000b4000b997a23 */ /* 0x100fe200000108a8 */
[----:B------:R-:W-:Y:S01]  /*4540*/  PLOP3.LUT P0, PT, PT, PT, UP1, 0x40, 0x0 ;  /* 0x000000000000781c */ /* 0x000fe20003f0e818 */
[----:B------:R-:W-:Y:S01]  /*4550*/  FFMA.FTZ R148, R25, c[0x0][0x2d0], -R168 ;  /* 0x0000b40019947a23 */ /* 0x000fe200000108a8 */
[----:B------:R-:W-:Y:S01]  /*4560*/  MUFU.EX2 R155, R155 ;  /* 0x0000009b009b7308 */ /* 0x000fe20000000800 */
[----:B------:R-:W-:-:S02]  /*4570*/  FFMA.FTZ R149, R30, c[0x0][0x2d0], -R161 ;  /* 0x0000b4001e957a23 */ /* 0x000fc400000108a1 */
[--C-:B------:R-:W-:Y:S01]  /*4580*/  FFMA.FTZ R150, R16, c[0x0][0x2d0], -R161.reuse ;  /* 0x0000b40010967a23 */ /* 0x100fe200000108a1 */
[----:B------:R-:W-:Y:S01]  /*4590*/  LDSM.16.MT88.4 R28, [R190+0x2900] ;  /* 0x00290000be1c783b */ /* 0x000fe20000004200 */
[--C-:B------:R-:W-:Y:S02]  /*45a0*/  FFMA.FTZ R151, R26, c[0x0][0x2d0], -R161.reuse ;  /* 0x0000b4001a977a23 */ /* 0x100fe400000108a1 */
[--C-:B------:R-:W-:Y:S01]  /*45b0*/  FFMA.FTZ R144, R6, c[0x0][0x2d0], -R161.reuse ;  /* 0x0000b40006907a23 */ /* 0x100fe200000108a1 */
[----:B------:R-:W1:Y:S01]  /*45c0*/  MUFU.EX2 R154, R154 ;  /* 0x0000009a009a7308 */ /* 0x000e620000000800 */
[--C-:B------:R-:W-:Y:S01]  /*45d0*/  FFMA.FTZ R152, R7, c[0x0][0x2d0], -R168.reuse ;  /* 0x0000b40007987a23 */ /* 0x100fe200000108a8 */
[----:B------:R-:W-:Y:S01]  /*45e0*/  LDSM.16.MT88.4 R24, [R195+0x900] ;  /* 0x00090000c318783b */ /* 0x000fe20000004200 */
[--C-:B------:R-:W-:Y:S02]  /*45f0*/  FFMA.FTZ R146, R5, c[0x0][0x2d0], -R168.reuse ;  /* 0x0000b40005927a23 */ /* 0x100fe400000108a8 */
[--C-:B------:R-:W-:Y:S01]  /*4600*/  FFMA.FTZ R147, R21, c[0x0][0x2d0], -R168.reuse ;  /* 0x0000b40015937a23 */ /* 0x100fe200000108a8 */
[----:B------:R-:W2:Y:S01]  /*4610*/  LDSM.16.MT88.4 R4, [R188+0x4100] ;  /* 0x00410000bc04783b */ /* 0x000ea20000004200 */
[--C-:B------:R-:W-:Y:S01]  /*4620*/  FFMA.FTZ R145, R22, c[0x0][0x2d0], -R161.reuse ;  /* 0x0000b40016917a23 */ /* 0x100fe200000108a1 */
[----:B------:R-:W-:Y:S01]  /*4630*/  MUFU.EX2 R153, R153 ;  /* 0x0000009900997308 */ /* 0x000fe20000000800 */
[----:B------:R-:W-:Y:S01]  /*4640*/  FFMA.FTZ R2, R12, c[0x0][0x2d0], -R161 ;  /* 0x0000b4000c027a23 */ /* 0x000fe200000108a1 */
[----:B------:R-:W-:Y:S01]  /*4650*/  LDSM.16.MT88.4 R20, [R189+0x2900] ;  /* 0x00290000bd14783b */ /* 0x000fe20000004200 */
[----:B------:R-:W-:-:S02]  /*4660*/  FFMA.FTZ R11, R17, c[0x0][0x2d0], -R168 ;  /* 0x0000b400110b7a23 */ /* 0x000fc400000108a8 */
[--C-:B------:R-:W-:Y:S01]  /*4670*/  FFMA.FTZ R10, R10, c[0x0][0x2d0], -R161.reuse ;  /* 0x0000b4000a0a7a23 */ /* 0x100fe200000108a1 */
[----:B------:R-:W3:Y:S01]  /*4680*/  LDSM.16.MT88.4 R12, [R195+0x2900] ;  /* 0x00290000c30c783b */ /* 0x000ee20000004200 */
[----:B------:R-:W-:Y:S01]  /*4690*/  FFMA.FTZ R3, R18, c[0x0][0x2d0], -R161 ;  /* 0x0000b40012037a23 */ /* 0x000fe200000108a1 */
[----:B------:R-:W4:Y:S01]  /*46a0*/  MUFU.EX2 R148, R148 ;  /* 0x0000009400947308 */ /* 0x000f220000000800 */
[----:B-1----:R-:W-:Y:S01]  /*46b0*/  F2FP.BF16.PACK_AB R96, R154, R155 ;  /* 0x0000009b9a60723e */ /* 0x002fe200000010ff */
[----:B------:R-:W1:Y:S01]  /*46c0*/  LDSM.16.MT88.4 R16, [R188+0x2900] ;  /* 0x00290000bc10783b */ /* 0x000e620000004200 */
[--C-:B------:R-:W-:Y:S02]  /*46d0*/  FFMA.FTZ R156, R165, c[0x0][0x2d0], -R168.reuse ;  /* 0x0000b400a59c7a23 */ /* 0x100fe400000108a8 */
[--C-:B------:R-:W-:Y:S02]  /*46e0*/  FFMA.FTZ R158, R163, c[0x0][0x2d0], -R168.reuse ;  /* 0x0000b400a39e7a23 */ /* 0x100fe400000108a8 */
[--C-:B------:R-:W-:Y:S01]  /*46f0*/  FFMA.FTZ R159, R159, c[0x0][0x2d0], -R168.reuse ;  /* 0x0000b4009f9f7a23 */ /* 0x100fe200000108a8 */
[----:B------:R-:W-:Y:S01]  /*4700*/  MUFU.EX2 R149, R149 ;  /* 0x0000009500957308 */ /* 0x000fe20000000800 */
[----:B------:R-:W-:-:S02]  /*4710*/  FFMA.FTZ R157, R157, c[0x0][0x2d0], -R168 ;  /* 0x0000b4009d9d7a23 */ /* 0x000fc400000108a8 */
[--C-:B------:R-:W-:Y:S02]  /*4720*/  FFMA.FTZ R162, R162, c[0x0][0x2d0], -R161.reuse ;  /* 0x0000b400a2a27a23 */ /* 0x100fe400000108a1 */
[--C-:B------:R-:W-:Y:S02]  /*4730*/  FFMA.FTZ R163, R172, c[0x0][0x2d0], -R161.reuse ;  /* 0x0000b400aca37a23 */ /* 0x100fe400000108a1 */
[--C-:B------:R-:W-:Y:S01]  /*4740*/  FFMA.FTZ R164, R164, c[0x0][0x2d0], -R161.reuse ;  /* 0x0000b400a4a47a23 */ /* 0x100fe200000108a1 */
[----:B------:R-:W5:Y:S01]  /*4750*/  MUFU.EX2 R150, R150 ;  /* 0x0000009600967308 */ /* 0x000f620000000800 */
[----:B----4-:R-:W-:Y:S01]  /*4760*/  F2FP.BF16.PACK_AB R98, R148, R153 ;  /* 0x000000999462723e */ /* 0x010fe200000010ff */
[----:B------:R-:W-:Y:S02]  /*4770*/  FFMA.FTZ R165, R170, c[0x0][0x2d0], -R161 ;  /* 0x0000b400aaa57a23 */ /* 0x000fe400000108a1 */
[--C-:B------:R-:W-:Y:S02]  /*4780*/  FFMA.FTZ R170, R167, c[0x0][0x2d0], -R168.reuse ;  /* 0x0000b400a7aa7a23 */ /* 0x100fe400000108a8 */
[----:B------:R-:W-:-:S02]  /*4790*/  FFMA.FTZ R169, R169, c[0x0][0x2d0], -R168 ;  /* 0x0000b400a9a97a23 */ /* 0x000fc400000108a8 */
[----:B------:R-:W-:Y:S01]  /*47a0*/  MUFU.EX2 R151, R151 ;  /* 0x0000009700977308 */ /* 0x000fe20000000800 */
[--C-:B------:R-:W-:Y:S02]  /*47b0*/  FFMA.FTZ R167, R143, c[0x0][0x2d0], -R168.reuse ;  /* 0x0000b4008fa77a23 */ /* 0x100fe400000108a8 */
[----:B------:R-:W-:Y:S02]  /*47c0*/  FFMA.FTZ R206, R141, c[0x0][0x2d0], -R168 ;  /* 0x0000b4008dce7a23 */ /* 0x000fe400000108a8 */
[--C-:B------:R-:W-:Y:S02]  /*47d0*/  FFMA.FTZ R166, R166, c[0x0][0x2d0], -R161.reuse ;  /* 0x0000b400a6a67a23 */ /* 0x100fe400000108a1 */
[--C-:B------:R-:W-:Y:S01]  /*47e0*/  FFMA.FTZ R171, R142, c[0x0][0x2d0], -R161.reuse ;  /* 0x0000b4008eab7a23 */ /* 0x100fe200000108a1 */
[----:B------:R-:W4:Y:S01]  /*47f0*/  MUFU.EX2 R144, R144 ;  /* 0x0000009000907308 */ /* 0x000f220000000800 */
[----:B-----5:R-:W-:Y:S01]  /*4800*/  F2FP.BF16.PACK_AB R97, R150, R149 ;  /* 0x000000959661723e */ /* 0x020fe200000010ff */
        /* <DEDUP_REMOVED lines=9> */
[----:B------:R-:W4:Y:S01]  /*48a0*/  MUFU.EX2 R147, R147 ;  /* 0x0000009300937308 */ /* 0x000f220000000800 */
        /* <DEDUP_REMOVED lines=47> */
[----:B----4-:R-:W-:Y:S01]  /*4ba0*/  F2FP.BF16.PACK_AB R4, R147, R152 ;  /* 0x000000989304723e */ /* 0x010fe200000010ff */
        /* <DEDUP_REMOVED lines=11> */
[----:B---3--:R-:W-:Y:S01]  /*4c60*/  HMMA.16816.F32.BF16 R36, R4, R12, R36 ;  /* 0x0000000c0424723c */ /* 0x008fe20000041824 */
        /* <DEDUP_REMOVED lines=125> */
[----:B------:R-:W-:-:S12]  /*5440*/  UIADD3 UR26, UR4, -0x1, URZ ;  /* 0xffffffff041a7890 */ /* 0x000fd8000fffe03f */
[----:B------:R-:W-:Y:S05]  /*5450*/  @P0 BRA `(.L_x_260) ;  /* 0x000000a000000947 */ /* 0x000fea0003800000 */
[----:B------:R-:W-:Y:S02]  /*5460*/  UMOV UR26, 0x1 ;  /* 0x00000001001a7882 */ /* 0x000fe40000000000 */
        /* <DEDUP_REMOVED lines=9> */
.L_x_260:
[----:B------:R-:W-:Y:S02]  /*5500*/  UMOV UR5, 0x1 ;  /* 0x0000000100057882 */ /* 0x000fe40000000000 */
[----:B------:R-:W-:Y:S02]  /*5510*/  ULDC UR4, c[0x0][0x32c] ;  /* 0x0000cb0000047ab9 */ /* 0x000fe40000000800 */
[----:B------:R-:W-:-:S03]  /*5520*/  UISETP.NE.AND UP0, UPT, UR5, UR4, UPT ;  /* 0x000000040500728c */ /* 0x000fc6000bf05270 */
[----:B------:R-:W-:Y:S02]  /*5530*/  ULDC.64 UR4, c[0x0][0x330] ;  /* 0x0000cc0000047ab9 */ /* 0x000fe40000000a00 */
[----:B------:R-:W-:-:S07]  /*5540*/  UIMAD.WIDE.U32 UR28, UR26, UR4, URZ ;  /* 0x000000041a1c72a5 */ /* 0x000fce000f8e003f */
[----:B------:R-:W-:Y:S02]  /*5550*/  @UP0 UMOV UR27, UR29 ;  /* 0x0000001d001b0c82 */ /* 0x000fe40008000000 */
[----:B------:R-:W-:Y:S02]  /*5560*/  @UP0 USHF.R.U32.HI UR26, URZ, UR5, UR27 ;  /* 0x000000053f1a0299 */ /* 0x000fe4000801161b */
.L_x_261:
[----:B------:R-:W-:Y:S02]  /*5570*/  ULDC UR4, c[0x0][0x32c] ;  /* 0x0000cb0000047ab9 */ /* 0x000fe40000000800 */
[----:B------:R-:W-:-:S04]  /*5580*/  UIMAD UR4, UR26, UR4, UR4 ;  /* 0x000000041a0472a4 */ /* 0x000fc8000f8e0204 */
[----:B------:R-:W-:-:S04]  /*5590*/  UISETP.LT.AND UP0, UPT, UR23, UR4, UPT ;  /* 0x000000041700728c */ /* 0x000fc8000bf01270 */
[----:B------:R-:W-:-:S04]  /*55a0*/  USEL UR23, UR23, UR4, UP0 ;  /* 0x0000000417177287 */ /* 0x000fc80008000000 */
.L_x_259:
        /* <DEDUP_REMOVED lines=17> */
.L_x_273:
        /* <DEDUP_REMOVED lines=23> */
[C---:B------:R-:W-:Y:S02]  /*5830*/  IMAD R4, R200.reuse, c[0x0][0x21c], R4 ;  /* 0x00008700c8047a24 */ /* 0x040fe400078e0204 */
        /* <DEDUP_REMOVED lines=32> */
.L_x_263:
        /* <DEDUP_REMOVED lines=159> */
[--C-:B------:R-:W-:Y:S01]  /*6430*/  IMAD.MOV.U32 R0, RZ, RZ, R201.reuse ;  /* 0x000000ffff007224 */ /* 0x100fe200078e00c9 */
[----:B------:R-:W-:Y:S04]  /*6440*/  @P2 SHF.R.U32.HI R0, RZ, c[0x0][0x2c0], R134 ;  /* 0x0000b000ff002a19 */ /* 0x000fe80000011686 */
[C---:B------:R-:W-:Y:S04]  /*6450*/  @!P1 IADD3 R135, P0, R0.reuse, UR14, RZ ;  /* 0x0000000e00879c10 */ /* 0x040fe8000ff1e0ff */
[----:B------:R-:W-:Y:S01]  /*6460*/  @!P1 LEA.HI.X.SX32 R134, R0, UR6, 0x1, P0 ;  /* 0x0000000600869c11 */ /* 0x000fe200080f0eff */
[----:B------:R-:W-:Y:S01]  /*6470*/  IMAD.MOV R0, RZ, RZ, -R0 ;  /* 0x000000ffff007224 */ /* 0x000fe200078e0a00 */
[C---:B------:R-:W-:Y:S03]  /*6480*/  @!P1 LEA R132, P0, R135.reuse, c[0x0][0x2a0], 0x2 ;  /* 0x0000a80087849a11 */ /* 0x040fe600078010ff */
        /* <DEDUP_REMOVED lines=42> */
.L_x_264:
        /* <DEDUP_REMOVED lines=12> */
[----:B------:R-:W-:Y:S04]  /*67f0*/  IADD3 R0, -R0, UR8, R133 ;  /* 0x0000000800007c10 */ /* 0x000fe8000fffe185 */
[C---:B------:R-:W-:Y:S02]  /*6800*/  IADD3 R132, R0.reuse, c[0x0][0x328], RZ ;  /* 0x0000ca0000847a10 */ /* 0x040fe40007ffe0ff */
[----:B------:R-:W-:Y:S03]  /*6810*/  IADD3 R0, R0, UR19, RZ ;  /* 0x0000001300007c10 */ /* 0x000fe6000fffe0ff */
[--C-:B-1----:R-:W-:Y:S02]  /*6820*/  IMAD.IADD R135, R132, 0x1, R141.reuse ;  /* 0x0000000184877824 */ /* 0x102fe400078e028d */
[----:B------:R-:W-:Y:S01]  /*6830*/  IMAD.IADD R133, R0, 0x1, R141 ;  /* 0x0000000100857824 */ /* 0x000fe200078e028d */
[----:B------:R-:W-:-:S05]  /*6840*/  @P0 BRA `(.L_x_265) ;  /* 0x000001a000000947 */ /* 0x000fca0003800000 */
[----:B------:R-:W-:Y:S01]  /*6850*/  IMAD.U32 R139, RZ, RZ, UR12 ;  /* 0x0000000cff8b7e24 */ /* 0x000fe2000f8e00ff */
[----:B------:R-:W-:Y:S04]  /*6860*/  BSSY B0, `(.L_x_266) ;  /* 0x0000012000007945 */ /* 0x000fe80003800000 */
[----:B------:R-:W-:Y:S04]  /*6870*/  IADD3 R139, -R139, UR8, R141 ;  /* 0x000000088b8b7c10 */ /* 0x000fe8000fffe18d */
[----:B------:R-:W-:Y:S11]  /*6880*/  ISETP.GT.AND P0, PT, R139, -0x1, PT ;  /* 0xffffffff8b00780c */ /* 0x000ff60003f04270 */
[----:B------:R-:W-:Y:S02]  /*6890*/  @!UPT UIADD3 URZ, URZ, URZ, URZ ;  /* 0x0000003f3f3ff290 */ /* 0x000fe4000fffe03f */
[----:B------:R-:W-:-:S05]  /*68a0*/  @P0 BRA `(.L_x_267) ;  /* 0x0000008000000947 */ /* 0x000fca0003800000 */
[----:B------:R-:W-:Y:S01]  /*68b0*/  LOP3.LUT R139, RZ, R139, RZ, 0x33, !PT ;  /* 0x0000008bff8b7212 */ /* 0x000fe200078e33ff */
[----:B------:R-:W-:Y:S05]  /*68c0*/  IMAD.MOV.U32 R134, RZ, RZ, 0x1 ;  /* 0x00000001ff867424 */ /* 0x000fea00078e00ff */
[----:B------:R-:W-:Y:S11]  /*68d0*/  ISETP.NE.AND P0, PT, R134, c[0x0][0x32c], PT ;  /* 0x0000cb0086007a0c */ /* 0x000ff60003f05270 */
[----:B------:R-:W-:Y:S02]  /*68e0*/  @!UPT UIADD3 URZ, URZ, URZ, URZ ;  /* 0x0000003f3f3ff290 */ /* 0x000fe4000fffe03f */
[----:B------:R-:W-:Y:S05]  /*68f0*/  @P0 IMAD.HI.U32 R134, R139, c[0x0][0x330], RZ ;  /* 0x0000cc008b860a27 */ /* 0x000fea00078e00ff */
[----:B------:R-:W-:Y:S04]  /*6900*/  @P0 SHF.R.U32.HI R139, RZ, c[0x0][0x334], R134 ;  /* 0x0000cd00ff8b0a19 */ /* 0x000fe80000011686 */
[----:B------:R-:W-:Y:S01]  /*6910*/  LOP3.LUT R139, RZ, R139, RZ, 0x33, !PT ;  /* 0x0000008bff8b7212 */ /* 0x000fe200078e33ff */
[----:B------:R-:W-:-:S05]  /*6920*/  BRA `(.L_x_268) ;  /* 0x0000005000007947 */ /* 0x000fca0003800000 */
.L_x_267:
[----:B------:R-:W-:Y:S04]  /*6930*/  MOV R134, 0x1 ;  /* 0x0000000100867802 */ /* 0x000fe80000000f00 */
[----:B------:R-:W-:Y:S11]  /*6940*/  ISETP.NE.AND P0, PT, R134, c[0x0][0x32c], PT ;  /* 0x0000cb0086007a0c */ /* 0x000ff60003f05270 */
[----:B------:R-:W-:Y:S02]  /*6950*/  @!UPT UIADD3 URZ, URZ, URZ, URZ ;  /* 0x0000003f3f3ff290 */ /* 0x000fe4000fffe03f */
[----:B------:R-:W-:Y:S05]  /*6960*/  @P0 IMAD.HI.U32 R134, R139, c[0x0][0x330], RZ ;  /* 0x0000cc008b860a27 */ /* 0x000fea00078e00ff */
[----:B------:R-:W-:Y:S02]  /*6970*/  @P0 SHF.R.U32.HI R139, RZ, c[0x0][0x334], R134 ;  /* 0x0000cd00ff8b0a19 */ /* 0x000fe40000011686 */
.L_x_268:
[----:B------:R-:W-:Y:S05]  /*6980*/  BSYNC B0 ;  /* 0x0000000000007941 */ /* 0x000fea0003800000 */
.L_x_266:
[----:B------:R-:W-:Y:S04]  /*6990*/  IMAD.MOV.U32 R134, RZ, RZ, c[0x0][0x32c] ;  /* 0x0000cb00ff867624 */ /* 0x000fe800078e00ff */
[----:B------:R-:W-:Y:S04]  /*69a0*/  IMAD R139, R139, R134, -UR5 ;  /* 0x800000058b8b7e24 */ /* 0x000fe8000f8e0286 */
[----:B------:R-:W-:Y:S05]  /*69b0*/  IMAD.IADD R136, R139, 0x1, -R204 ;  /* 0x000000018b887824 */ /* 0x000fea00078e0acc */
[----:B------:R-:W-:Y:S02]  /*69c0*/  IADD3 R134, R136, c[0x0][0x32c], RZ ;  /* 0x0000cb0088867a10 */ /* 0x000fe40007ffe0ff */
[----:B------:R-:W-:Y:S02]  /*69d0*/  IMNMX R133, R133, R136, !PT ;  /* 0x0000008885857217 */ /* 0x000fe40007800200 */
[----:B------:R-:W-:Y:S02]  /*69e0*/  IMNMX R135, R135, R134, PT ;  /* 0x0000008687877217 */ /* 0x000fe40003800200 */
.L_x_265:
        /* <DEDUP_REMOVED lines=84> */
.L_x_271:
[----:B------:R-:W-:Y:S04]  /*6f30*/  MOV R4, 0x1 ;  /* 0x0000000100047802 */ /* 0x000fe80000000f00 */
[----:B------:R-:W-:Y:S11]  /*6f40*/  ISETP.NE.AND P0, PT, R4, c[0x0][0x32c], PT ;  /* 0x0000cb0004007a0c */ /* 0x000ff60003f05270 */
[----:B------:R-:W-:Y:S02]  /*6f50*/  @!UPT UIADD3 URZ, URZ, URZ, URZ ;  /* 0x0000003f3f3ff290 */ /* 0x000fe4000fffe03f */
[----:B------:R-:W-:Y:S05]  /*6f60*/  @P0 IMAD.HI.U32 R4, R5, c[0x0][0x330], RZ ;  /* 0x0000cc0005040a27 */ /* 0x000fea00078e00ff */
[----:B------:R-:W-:Y:S02]  /*6f70*/  @P0 SHF.R.U32.HI R5, RZ, c[0x0][0x334], R4 ;  /* 0x0000cd00ff050a19 */ /* 0x000fe40000011604 */
.L_x_272:
[----:B------:R-:W-:Y:S05]  /*6f80*/  BSYNC B0 ;  /* 0x0000000000007941 */ /* 0x000fea0003800000 */
.L_x_270:
[----:B------:R-:W-:Y:S04]  /*6f90*/  IMAD.MOV.U32 R4, RZ, RZ, c[0x0][0x32c] ;  /* 0x0000cb00ff047624 */ /* 0x000fe800078e00ff */
[----:B------:R-:W-:Y:S04]  /*6fa0*/  IMAD R9, R5, R4, -UR5 ;  /* 0x8000000505097e24 */ /* 0x000fe8000f8e0204 */
[----:B------:R-:W-:Y:S05]  /*6fb0*/  IMAD.IADD R9, R9, 0x1, -R204 ;  /* 0x0000000109097824 */ /* 0x000fea00078e0acc */
[----:B------:R-:W-:Y:S02]  /*6fc0*/  IADD3 R5, R9, c[0x0][0x32c], RZ ;  /* 0x0000cb0009057a10 */ /* 0x000fe40007ffe0ff */
[----:B------:R-:W-:Y:S02]  /*6fd0*/  IMNMX R0, R0, R9, !PT ;  /* 0x0000000900007217 */ /* 0x000fe40007800200 */
[----:B------:R-:W-:Y:S02]  /*6fe0*/  IMNMX R132, R132, R5, PT ;  /* 0x0000000584847217 */ /* 0x000fe40003800200 */
.L_x_269:
        /* <DEDUP_REMOVED lines=59> */
[----:B------:R-:W-:Y:S01]  /*73a0*/  ISETP.GT.AND P6, PT, R0, 0x28, P6 ;  /* 0x000000280000780c */ /* 0x000fe200037c4270 */
        /* <DEDUP_REMOVED lines=14> */
[C---:B------:R-:W-:Y:S01]  /*7490*/  ISETP.GT.AND P6, PT, R0.reuse, 0x30, P6 ;  /* 0x000000300000780c */ /* 0x040fe200037c4270 */
[----:B------:R-:W1:Y:S01]  /*74a0*/  SHFL.BFLY PT, R5, R4, 0x2, 0x1f ;  /* 0x0c401f0004057f89 */ /* 0x000e6200000e0000 */
[----:B------:R-:W-:Y:S02]  /*74b0*/  FMNMX.FTZ R6, R219, R6, !PT ;  /* 0x00000006db067209 */ /* 0x000fe40007810000 */
        /* <DEDUP_REMOVED lines=22> */
[----:B------:R-:W-:Y:S02]  /*7620*/  FSEL R133, R35, -INF , !P0 ;  /* 0xff80000023857808 */ /* 0x000fe40004000000 */
[----:B-1----:R-:W-:Y:S02]  /*7630*/  FMNMX.FTZ R6, R4, R5, !PT ;  /* 0x0000000504067209 */ /* 0x002fe40007810000 */
[----:B------:R-:W-:Y:S03]  /*7640*/  FMNMX.FTZ R4, R133, R0, !PT ;  /* 0x0000000085047209 */ /* 0x000fe60007810000 */
[----:B------:R-:W1:Y:S08]  /*7650*/  SHFL.BFLY PT, R15, R6, 0x1, 0x1f ;  /* 0x0c201f00060f7f89 */ /* 0x000e7000000e0000 */
[----:B------:R-:W2:Y:S01]  /*7660*/  SHFL.BFLY PT, R7, R4, 0x2, 0x1f ;  /* 0x0c401f0004077f89 */ /* 0x000ea200000e0000 */
[----:B-1----:R-:W-:Y:S04]  /*7670*/  FMNMX.FTZ R0, R6, R15, !PT ;  /* 0x0000000f06007209 */ /* 0x002fe80007810000 */
[C---:B------:R-:W-:Y:S01]  /*7680*/  FSETP.NEU.FTZ.AND P0, PT, R0.reuse, -INF , PT ;  /* 0xff8000000000780b */ /* 0x040fe20003f1d000 */
[----:B------:R-:W-:Y:S01]  /*7690*/  FMUL.FTZ R153, R0, c[0x0][0x2d0] ;  /* 0x0000b40000997a20 */ /* 0x000fe20000410000 */
[----:B--2---:R-:W-:Y:S04]  /*76a0*/  FMNMX.FTZ R5, R4, R7, !PT ;  /* 0x0000000704057209 */ /* 0x004fe80007810000 */
[----:B------:R-:W-:Y:S02]  /*76b0*/  FSEL R153, R153, RZ, P0 ;  /* 0x000000ff99997208 */ /* 0x000fe40000000000 */
[----:B------:R-:W-:Y:S01]  /*76c0*/  FSEL R4, R0, RZ, P0 ;  /* 0x000000ff00047208 */ /* 0x000fe20000000000 */
[----:B------:R-:W1:Y:S02]  /*76d0*/  SHFL.BFLY PT, R132, R5, 0x1, 0x1f ;  /* 0x0c201f0005847f89 */ /* 0x000e6400000e0000 */
[----:B------:R-:W-:Y:S02]  /*76e0*/  FFMA.FTZ R160, R138, c[0x0][0x2d0], -R153 ;  /* 0x0000b4008aa07a23 */ /* 0x000fe40000010899 */
[----:B------:R-:W-:Y:S02]  /*76f0*/  FADD.FTZ R3, -R4, R3 ;  /* 0x0000000304037221 */ /* 0x000fe40000010100 */
[--C-:B------:R-:W-:Y:S02]  /*7700*/  FFMA.FTZ R135, R136, c[0x0][0x2d0], -R153.reuse ;  /* 0x0000b40088877a23 */ /* 0x100fe40000010899 */
[--C-:B------:R-:W-:Y:S01]  /*7710*/  FFMA.FTZ R134, R134, c[0x0][0x2d0], -R153.reuse ;  /* 0x0000b40086867a23 */ /* 0x100fe20000010899 */
[----:B------:R-:W-:Y:S01]  /*7720*/  MUFU.EX2 R160, R160 ;  /* 0x000000a000a07308 */ /* 0x000fe20000000800 */
[--C-:B------:R-:W-:Y:S02]  /*7730*/  FFMA.FTZ R161, R8, c[0x0][0x2d0], -R153.reuse ;  /* 0x0000b40008a17a23 */ /* 0x100fe40000010899 */
[----:B------:R-:W-:Y:S02]  /*7740*/  FMUL.FTZ R6, R3, c[0x0][0x2d0] ;  /* 0x0000b40003067a20 */ /* 0x000fe40000410000 */
[--C-:B------:R-:W-:Y:S02]  /*7750*/  FFMA.FTZ R169, R140, c[0x0][0x2d0], -R153.reuse ;  /* 0x0000b4008ca97a23 */ /* 0x100fe40000010899 */
[--C-:B------:R-:W-:Y:S02]  /*7760*/  FFMA.FTZ R220, R158, c[0x0][0x2d0], -R153.reuse ;  /* 0x0000b4009edc7a23 */ /* 0x100fe40000010899 */
[--C-:B------:R-:W-:Y:S01]  /*7770*/  FFMA.FTZ R221, R156, c[0x0][0x2d0], -R153.reuse ;  /* 0x0000b4009cdd7a23 */ /* 0x100fe20000010899 */
[----:B------:R-:W2:Y:S01]  /*7780*/  MUFU.EX2 R135, R135 ;  /* 0x0000008700877308 */ /* 0x000ea20000000800 */
[--C-:B------:R-:W-:Y:S02]  /*7790*/  FFMA.FTZ R222, R154, c[0x0][0x2d0], -R153.reuse ;  /* 0x0000b4009ade7a23 */ /* 0x100fe40000010899 */
[--C-:B------:R-:W-:Y:S01]  /*77a0*/  FFMA.FTZ R223, R152, c[0x0][0x2d0], -R153.reuse ;  /* 0x0000b40098df7a23 */ /* 0x100fe20000010899 */
[----:B-1----:R-:W-:Y:S01]  /*77b0*/  FMNMX.FTZ R132, R132, R5, !PT ;  /* 0x0000000584847209 */ /* 0x002fe20007810000 */
[--C-:B------:R-:W-:Y:S02]  /*77c0*/  FFMA.FTZ R227, R151, c[0x0][0x2d0], -R153.reuse ;  /* 0x0000b40097e37a23 */ /* 0x100fe40000010899 */
[--C-:B------:R-:W-:Y:S01]  /*77d0*/  FFMA.FTZ R228, R150, c[0x0][0x2d0], -R153.reuse ;  /* 0x0000b40096e47a23 */ /* 0x100fe20000010899 */
[C---:B------:R-:W-:Y:S01]  /*77e0*/  FSETP.NEU.FTZ.AND P0, PT, R132.reuse, -INF , PT ;  /* 0xff8000008400780b */ /* 0x040fe20003f1d000 */
[----:B------:R-:W-:Y:S01]  /*77f0*/  FMUL.FTZ R144, R132, c[0x0][0x2d0] ;  /* 0x0000b40084907a20 */ /* 0x000fe20000410000 */
[----:B------:R-:W-:Y:S01]  /*7800*/  MUFU.EX2 R134, R134 ;  /* 0x0000008600867308 */ /* 0x000fe20000000800 */
[--C-:B------:R-:W-:Y:S01]  /*7810*/  FFMA.FTZ R229, R148, c[0x0][0x2d0], -R153.reuse ;  /* 0x0000b40094e57a23 */ /* 0x100fe20000010899 */
[----:B------:R-:W-:Y:S01]  /*7820*/  FSEL R5, R132, RZ, P0 ;  /* 0x000000ff84057208 */ /* 0x000fe20000000000 */
[--C-:B------:R-:W-:Y:S01]  /*7830*/  FFMA.FTZ R166, R166, c[0x0][0x2d0], -R153.reuse ;  /* 0x0000b400a6a67a23 */ /* 0x100fe20000010899 */
[----:B------:R-:W-:Y:S01]  /*7840*/  FSEL R144, R144, RZ, P0 ;  /* 0x000000ff90907208 */ /* 0x000fe20000000000 */
[--C-:B------:R-:W-:Y:S01]  /*7850*/  FFMA.FTZ R167, R168, c[0x0][0x2d0], -R153.reuse ;  /* 0x0000b400a8a77a23 */ /* 0x100fe20000010899 */
[----:B------:R-:W-:Y:S01]  /*7860*/  PLOP3.LUT P0, PT, PT, PT, UP0, 0x80, 0x0 ;  /* 0x000000000000781c */ /* 0x000fe20003f0f008 */
[----:B------:R-:W-:Y:S02]  /*7870*/  FADD.FTZ R5, -R5, R2 ;  /* 0x0000000205057221 */ /* 0x000fe40000010100 */
[--C-:B------:R-:W-:Y:S01]  /*7880*/  FFMA.FTZ R164, R13, c[0x0][0x2d0], -R144.reuse ;  /* 0x0000b4000da47a23 */ /* 0x100fe20000010890 */
[----:B------:R-:W1:Y:S01]  /*7890*/  MUFU.EX2 R161, R161 ;  /* 0x000000a100a17308 */ /* 0x000e620000000800 */
[----:B------:R-:W3:Y:S01]  /*78a0*/  LDSM.16.MT88.4 R12, [R195+0x100] ;  /* 0x00010000c30c783b */ /* 0x000ee20000004200 */
[--C-:B------:R-:W-:Y:S01]  /*78b0*/  FFMA.FTZ R165, R17, c[0x0][0x2d0], -R144.reuse ;  /* 0x0000b40011a57a23 */ /* 0x100fe20000010890 */
[----:B--2---:R-:W-:Y:S01]  /*78c0*/  F2FP.BF16.PACK_AB R136, R135, R160 ;  /* 0x000000a08788723e */ /* 0x004fe200000010ff */
[--C-:B------:R-:W-:Y:S02]  /*78d0*/  FFMA.FTZ R163, R9, c[0x0][0x2d0], -R144.reuse ;  /* 0x0000b40009a37a23 */ /* 0x100fe40000010890 */
[--C-:B------:R-:W-:Y:S02]  /*78e0*/  FFMA.FTZ R162, R11, c[0x0][0x2d0], -R144.reuse ;  /* 0x0000b4000ba27a23 */ /* 0x100fe40000010890 */
[----:B------:R-:W-:Y:S02]  /*78f0*/  FMUL.FTZ R2, R5, c[0x0][0x2d0] ;  /* 0x0000b40005027a20 */ /* 0x000fe40000410000 */
[----:B------:R-:W2:Y:S01]  /*7900*/  MUFU.EX2 R3, R6 ;  /* 0x0000000600037308 */ /* 0x000ea20000000800 */
[--C-:B------:R-:W-:Y:S02]  /*7910*/  FFMA.FTZ R168, R142, c[0x0][0x2d0], -R153.reuse ;  /* 0x0000b4008ea87a23 */ /* 0x100fe40000010899 */
[--C-:B------:R-:W-:Y:S02]  /*7920*/  FFMA.FTZ R218, R141, c[0x0][0x2d0], -R144.reuse ;  /* 0x0000b4008dda7a23 */ /* 0x100fe40000010890 */
[--C-:B------:R-:W-:Y:S02]  /*7930*/  FFMA.FTZ R224, R159, c[0x0][0x2d0], -R144.reuse ;  /* 0x0000b4009fe07a23 */ /* 0x100fe40000010890 */
[--C-:B------:R-:W-:Y:S02]  /*7940*/  FFMA.FTZ R225, R157, c[0x0][0x2d0], -R144.reuse ;  /* 0x0000b4009de17a23 */ /* 0x100fe40000010890 */
[----:B------:R-:W-:Y:S01]  /*7950*/  LDSM.16.MT88.4 R156, [R195+0x5900] ;  /* 0x00590000c39c783b */ /* 0x000fe20000004200 */
[----:B------:R-:W-:Y:S01]  /*7960*/  MUFU.EX2 R165, R165 ;  /* 0x000000a500a57308 */ /* 0x000fe20000000800 */
[--C-:B------:R-:W-:Y:S02]  /*7970*/  FFMA.FTZ R226, R155, c[0x0][0x2d0], -R144.reuse ;  /* 0x0000b4009be27a23 */ /* 0x100fe40000010890 */
[--C-:B------:R-:W-:Y:S01]  /*7980*/  FFMA.FTZ R231, R149, c[0x0][0x2d0], -R144.reuse ;  /* 0x0000b40095e77a23 */ /* 0x100fe20000010890 */
[----:B-1----:R-:W-:Y:S01]  /*7990*/  F2FP.BF16.PACK_AB R138, R161, R134 ;  /* 0x00000086a18a723e */ /* 0x002fe200000010ff */
[--C-:B------:R-:W-:Y:S02]  /*79a0*/  FFMA.FTZ R232, R147, c[0x0][0x2d0], -R144.reuse ;  /* 0x0000b40093e87a23 */ /* 0x100fe40000010890 */
[----:B------:R-:W-:Y:S01]  /*79b0*/  LDSM.16.MT88.4 R148, [R189+0x3900] ;  /* 0x00390000bd94783b */ /* 0x000fe20000004200 */
[--C-:B------:R-:W-:Y:S02]  /*79c0*/  FFMA.FTZ R233, R145, c[0x0][0x2d0], -R144.reuse ;  /* 0x0000b40091e97a23 */ /* 0x100fe40000010890 */
[----:B------:R-:W1:Y:S01]  /*79d0*/  MUFU.EX2 R164, R164 ;  /* 0x000000a400a47308 */ /* 0x000e620000000800 */
[----:B------:R-:W-:Y:S02]  /*79e0*/  FFMA.FTZ R153, R146, c[0x0][0x2d0], -R153 ;  /* 0x0000b40092997a23 */ /* 0x000fe40000010899 */
[--C-:B------:R-:W-:Y:S02]  /*79f0*/  FFMA.FTZ R170, R217, c[0x0][0x2d0], -R144.reuse ;  /* 0x0000b400d9aa7a23 */ /* 0x100fe40000010890 */
[C---:B--2---:R-:W-:Y:S02]  /*7a00*/  FMUL.FTZ R4, R3.reuse, R128 ;  /* 0x0000008003047220 */ /* 0x044fe40000410000 */
        /* <DEDUP_REMOVED lines=12> */
[--C-:B------:R-:W-:Y:S02]  /*7ad0*/  FFMA.FTZ R217, R143, c[0x0][0x2d0], -R144.reuse ;  /* 0x0000b4008fd97a23 */ /* 0x100fe40000010890 */
[----:B------:R-:W-:Y:S01]  /*7ae0*/  LDSM.16.MT88.4 R140, [R189+0x2900] ;  /* 0x00290000bd8c783b */ /* 0x000fe20000004200 */
[C---:B------:R-:W-:Y:S02]  /*7af0*/  FMUL.FTZ R36, R3.reuse, R36 ;  /* 0x0000002403247220 */ /* 0x040fe40000410000 */
[----:B------:R-:W1:Y:S01]  /*7b00*/  MUFU.EX2 R2, R2 ;  /* 0x0000000200027308 */ /* 0x000e620000000800 */
        /* <DEDUP_REMOVED lines=8> */
[----:B--2---:R-:W-:Y:S01]  /*7b90*/  F2FP.BF16.PACK_AB R139, R162, R163 ;  /* 0x000000a3a28b723e */ /* 0x004fe200000010ff */
[C---:B------:R-:W-:Y:S02]  /*7ba0*/  FMUL.FTZ R52, R3.reuse, R52 ;  /* 0x0000003403347220 */ /* 0x040fe40000410000 */
[C---:B------:R-:W-:Y:S02]  /*7bb0*/  FMUL.FTZ R53, R3.reuse, R53 ;  /* 0x0000003503357220 */ /* 0x040fe40000410000 */
[C---:B------:R-:W-:Y:S01]  /*7bc0*/  FMUL.FTZ R56, R3.reuse, R56 ;  /* 0x0000003803387220 */ /* 0x040fe20000410000 */
[----:B------:R-:W-:Y:S01]  /*7bd0*/  MUFU.EX2 R166, R166 ;  /* 0x000000a600a67308 */ /* 0x000fe20000000800 */
[C---:B------:R-:W-:Y:S02]  /*7be0*/  FMUL.FTZ R57, R3.reuse, R57 ;  /* 0x0000003903397220 */ /* 0x040fe40000410000 */
[C---:B------:R-:W-:Y:S02]  /*7bf0*/  FMUL.FTZ R60, R3.reuse, R60 ;  /* 0x0000003c033c7220 */ /* 0x040fe40000410000 */
[C---:B-1----:R-:W-:Y:S02]  /*7c00*/  FMUL.FTZ R6, R2.reuse, R130 ;  /* 0x0000008202067220 */ /* 0x042fe40000410000 */
[C---:B------:R-:W-:Y:S02]  /*7c10*/  FMUL.FTZ R7, R2.reuse, R131 ;  /* 0x0000008302077220 */ /* 0x040fe40000410000 */
[----:B------:R-:W-:Y:S01]  /*7c20*/  LDSM.16.MT88.4 R128, [R190+0x2900] ;  /* 0x00290000be80783b */ /* 0x000fe20000004200 */
[C---:B------:R-:W-:Y:S01]  /*7c30*/  FMUL.FTZ R10, R2.reuse, R102 ;  /* 0x00000066020a7220 */ /* 0x040fe20000410000 */
[----:B------:R-:W1:Y:S01]  /*7c40*/  MUFU.EX2 R167, R167 ;  /* 0x000000a700a77308 */ /* 0x000e620000000800 */
[C---:B------:R-:W-:Y:S02]  /*7c50*/  FMUL.FTZ R11, R2.reuse, R103 ;  /* 0x00000067020b7220 */ /* 0x040fe40000410000 */
[C---:B---3--:R-:W-:Y:S03]  /*7c60*/  HMMA.16816.F32.BF16 R4, R136.reuse, R12, R4 ;  /* 0x0000000c8804723c */ /* 0x048fe60000041804 */
        /* <DEDUP_REMOVED lines=101> */
[----:B------:R-:W-:Y:S02]  /*82c0*/  FMUL.FTZ R85, R3, R85 ;  /* 0x0000005503557220 */ /* 0x000fe40000410000 */
[C---:B------:R-:W-:Y:S01]  /*82d0*/  FMUL.FTZ R86, R2.reuse, R86 ;  /* 0x0000005602567220 */ /* 0x040fe20000410000 */
[C---:B--2---:R-:W-:Y:S03]  /*82e0*/  HMMA.16816.F32.BF16 R76, R136.reuse, R100, R76 ;  /* 0x00000064884c723c */ /* 0x044fe6000004184c */
[C---:B------:R-:W-:Y:S01]  /*82f0*/  FMUL.FTZ R87, R2.reuse, R87 ;  /* 0x0000005702577220 */ /* 0x040fe20000410000 */
[----:B------:R-:W-:Y:S01]  /*8300*/  MUFU.EX2 R232, R232 ;  /* 0x000000e800e87308 */ /* 0x000fe20000000800 */
[--C-:B------:R-:W-:Y:S02]  /*8310*/  FFMA.FTZ R171, R171, c[0x0][0x2d0], -R144.reuse ;  /* 0x0000b400abab7a23 */ /* 0x100fe40000010890 */
[C---:B------:R-:W-:Y:S01]  /*8320*/  FMUL.FTZ R88, R3.reuse, R88 ;  /* 0x0000005803587220 */ /* 0x040fe20000410000 */
[C---:B------:R-:W-:Y:S04]  /*8330*/  HMMA.16816.F32.BF16 R80, R136.reuse, R102, R80 ;  /* 0x000000668850723c */ /* 0x040fe80000041850 */
[----:B------:R-:W-:Y:S01]  /*8340*/  FMUL.FTZ R89, R3, R89 ;  /* 0x0000005903597220 */ /* 0x000fe20000410000 */
[----:B------:R-:W-:Y:S01]  /*8350*/  F2FP.BF16.PACK_AB R100, R167, R166 ;  /* 0x000000a6a764723e */ /* 0x000fe200000010ff */
[C---:B------:R-:W-:Y:S01]  /*8360*/  FMUL.FTZ R90, R2.reuse, R90 ;  /* 0x0000005a025a7220 */ /* 0x040fe20000410000 */
[----:B---3--:R-:W-:Y:S01]  /*8370*/  F2FP.BF16.PACK_AB R102, R169, R168 ;  /* 0x000000a8a966723e */ /* 0x008fe200000010ff */
[C---:B----4-:R-:W-:Y:S01]  /*8380*/  HMMA.16816.F32.BF16 R84, R136.reuse, R104, R84 ;  /* 0x000000688854723c */ /* 0x050fe20000041854 */
[----:B------:R-:W2:Y:S03]  /*8390*/  MUFU.EX2 R171, R171 ;  /* 0x000000ab00ab7308 */ /* 0x000ea60000000800 */
[----:B------:R-:W-:Y:S01]  /*83a0*/  FMUL.FTZ R91, R2, R91 ;  /* 0x0000005b025b7220 */ /* 0x000fe20000410000 */
[----:B-----5:R-:W-:Y:S01]  /*83b0*/  F2FP.BF16.PACK_AB R103, R218, R217 ;  /* 0x000000d9da67723e */ /* 0x020fe200000010ff */
[C---:B------:R-:W-:Y:S02]  /*83c0*/  FMUL.FTZ R92, R3.reuse, R92 ;  /* 0x0000005c035c7220 */ /* 0x040fe40000410000 */
[C---:B------:R-:W-:Y:S03]  /*83d0*/  FMUL.FTZ R93, R3.reuse, R93 ;  /* 0x0000005d035d7220 */ /* 0x040fe60000410000 */
[C---:B------:R-:W-:Y:S01]  /*83e0*/  HMMA.16816.F32.BF16 R88, R136.reuse, R106, R88 ;  /* 0x0000006a8858723c */ /* 0x040fe20000041858 */
[----:B------:R-:W3:Y:S01]  /*83f0*/  LDSM.16.MT88.4 R104, [R189+0x900] ;  /* 0x00090000bd68783b */ /* 0x000ee20000004200 */
[----:B------:R-:W-:Y:S01]  /*8400*/  MUFU.EX2 R233, R233 ;  /* 0x000000e900e97308 */ /* 0x000fe20000000800 */
[C---:B------:R-:W-:Y:S02]  /*8410*/  FMUL.FTZ R94, R2.reuse, R94 ;  /* 0x0000005e025e7220 */ /* 0x040fe40000410000 */
[C---:B------:R-:W-:Y:S02]  /*8420*/  FMUL.FTZ R95, R2.reuse, R95 ;  /* 0x0000005f025f7220 */ /* 0x040fe40000410000 */
[C---:B------:R-:W-:Y:S02]  /*8430*/  FMUL.FTZ R96, R3.reuse, R96 ;  /* 0x0000006003607220 */ /* 0x040fe40000410000 */
[----:B------:R-:W-:Y:S03]  /*8440*/  FMUL.FTZ R97, R3, R97 ;  /* 0x0000006103617220 */ /* 0x000fe60000410000 */
[C---:B-1----:R-:W-:Y:S03]  /*8450*/  HMMA.16816.F32.BF16 R92, R136.reuse, R108, R92 ;  /* 0x0000006c885c723c */ /* 0x042fe6000004185c */
[C---:B------:R-:W-:Y:S01]  /*8460*/  FMUL.FTZ R98, R2.reuse, R98 ;  /* 0x0000006202627220 */ /* 0x040fe20000410000 */
[----:B--2---:R-:W-:Y:S01]  /*8470*/  F2FP.BF16.PACK_AB R101, R171, R170 ;  /* 0x000000aaab65723e */ /* 0x004fe200000010ff */
[C---:B------:R-:W-:Y:S02]  /*8480*/  FMUL.FTZ R99, R2.reuse, R99 ;  /* 0x0000006302637220 */ /* 0x040fe40000410000 */
        /* <DEDUP_REMOVED lines=147> */
.L_x_262:
[----:B------:R-:W1:Y:S01]  /*8dc0*/  S2UR UR23, SR_CTAID.X ;  /* 0x00000000001779c3 */ /* 0x000e620000002500 */
[----:B------:R-:W-:Y:S01]  /*8dd0*/  ULDC.64 UR4, c[0x0][0x2c8] ;  /* 0x0000b20000047ab9 */ /* 0x000fe20000000a00 */
[----:B------:R-:W-:Y:S01]  /*8de0*/  PLOP3.LUT P0, PT, PT, PT, UP1, 0x40, 0x0 ;  /* 0x000000000000781c */ /* 0x000fe20003f0e818 */
[----:B-1----:R-:W-:-:S04]  /*8df0*/  ULEA UR23, UR23, 0x7f, 0x7 ;  /* 0x0000007f17177891 */ /* 0x002fc8000f8e383f */
[----:B------:R-:W-:Y:S02]  /*8e00*/  UIMAD.WIDE.U32 UR28, UR23, UR4, URZ ;  /* 0x00000004171c72a5 */ /* 0x000fe4000f8e003f */
[----:B------:R-:W-:Y:S02]  /*8e10*/  UIADD3 UR4, UR8, 0x1, -UR12 ;  /* 0x0000000108047890 */ /* 0x000fe4000fffe80c */
[----:B------:R-:W-:-:S03]  /*8e20*/  UMOV UR26, UR23 ;  /* 0x00000017001a7c82 */ /* 0x000fc60008000000 */
[----:B------:R-:W-:Y:S02]  /*8e30*/  @UP2 UMOV UR23, UR29 ;  /* 0x0000001d00172c82 */ /* 0x000fe40008000000 */
[----:B------:R-:W-:-:S03]  /*8e40*/  @UP2 USHF.R.U32.HI UR26, URZ, UR5, UR23 ;  /* 0x000000053f1a2299 */ /* 0x000fc60008011617 */
[----:B------:R-:W-:Y:S02]  /*8e50*/  ULDC UR23, c[0x0][0x324] ;  /* 0x0000c90000177ab9 */ /* 0x000fe40000000800 */
[----:B------:R-:W-:-:S04]  /*8e60*/  UIADD3 UR26, UR4, UR26, URZ ;  /* 0x0000001a041a7290 */ /* 0x000fc8000fffe03f */
[----:B------:R-:W-:Y:S01]  /*8e70*/  UIADD3 UR23, UR26, -UR23, URZ ;  /* 0x800000171a177290 */ /* 0x000fe2000fffe03f */
[----:B------:R-:W-:Y:S05]  /*8e80*/  @P0 BRA `(.L_x_274) ;  /* 0x0000018000000947 */ /* 0x000fea0003800000 */
[----:B------:R-:W-:-:S06]  /*8e90*/  UISETP.GT.AND UP0, UPT, UR26, -0x1, UPT ;  /* 0xffffffff1a00788c */ /* 0x000fcc000bf04270 */
[----:B------:R-:W-:-:S13]  /*8ea0*/  PLOP3.LUT P0, PT, PT, PT, UP0, 0x80, 0x0 ;  /* 0x000000000000781c */ /* 0x000fda0003f0f008 */
[----:B------:R-:W-:Y:S05]  /*8eb0*/  @P0 BRA `(.L_x_275) ;  /* 0x000000a000000947 */ /* 0x000fea0003800000 */
[----:B------:R-:W-:Y:S02]  /*8ec0*/  UMOV UR5, 0x1 ;  /* 0x0000000100057882 */ /* 0x000fe40000000000 */
[----:B------:R-:W-:Y:S02]  /*8ed0*/  ULDC UR4, c[0x0][0x32c] ;  /* 0x0000cb0000047ab9 */ /* 0x000fe40000000800 */
[----:B------:R-:W-:Y:S02]  /*8ee0*/  UISETP.NE.AND UP0, UPT, UR5, UR4, UPT ;  /* 0x000000040500728c */ /* 0x000fe4000bf05270 */
[----:B------:R-:W-:Y:S02]  /*8ef0*/  ULOP3.LUT UR26, URZ, UR26, URZ, 0x33, !UPT ;  /* 0x0000001a3f1a7292 */ /* 0x000fe4000f8e333f */
[----:B------:R-:W-:Y:S02]  /*8f00*/  ULDC.64 UR4, c[0x0][0x330] ;  /* 0x0000cc0000047ab9 */ /* 0x000fe40000000a00 */
[----:B------:R-:W-:-:S07]  /*8f10*/  UIMAD.WIDE.U32 UR28, UR26, UR4, URZ ;  /* 0x000000041a1c72a5 */ /* 0x000fce000f8e003f */
[----:B------:R-:W-:Y:S02]  /*8f20*/  @UP0 UMOV UR27, UR29 ;  /* 0x0000001d001b0c82 */ /* 0x000fe40008000000 */
[----:B------:R-:W-:-:S04]  /*8f30*/  @UP0 USHF.R.U32.HI UR26, URZ, UR5, UR27 ;  /* 0x000000053f1a0299 */ /* 0x000fc8000801161b */
[----:B------:R-:W-:Y:S01]  /*8f40*/  ULOP3.LUT UR26, URZ, UR26, URZ, 0x33, !UPT ;  /* 0x0000001a3f1a7292 */ /* 0x000fe2000f8e333f */
[----:B------:R-:W-:Y:S05]  /*8f50*/  BRA `(.L_x_276) ;  /* 0x0000007000007947 */ /* 0x000fea0003800000 */
.L_x_275:
[----:B------:R-:W-:Y:S02]  /*8f60*/  UMOV UR5, 0x1 ;  /* 0x0000000100057882 */ /* 0x000fe40000000000 */
[----:B------:R-:W-:Y:S02]  /*8f70*/  ULDC UR4, c[0x0][0x32c] ;  /* 0x0000cb0000047ab9 */ /* 0x000fe40000000800 */
[----:B------:R-:W-:-:S03]  /*8f80*/  UISETP.NE.AND UP0, UPT, UR5, UR4, UPT ;  /* 0x000000040500728c */ /* 0x000fc6000bf05270 */
[----:B------:R-:W-:Y:S02]  /*8f90*/  ULDC.64 UR4, c[0x0][0x330] ;  /* 0x0000cc0000047ab9 */ /* 0x000fe40000000a00 */
[----:B------:R-:W-:-:S07]  /*8fa0*/  UIMAD.WIDE.U32 UR28, UR26, UR4, URZ ;  /* 0x000000041a1c72a5 */ /* 0x000fce000f8e003f */
[----:B------:R-:W-:Y:S02]  /*8fb0*/  @UP0 UMOV UR27, UR29 ;  /* 0x0000001d001b0c82 */ /* 0x000fe40008000000 */
[----:B------:R-:W-:Y:S02]  /*8fc0*/  @UP0 USHF.R.U32.HI UR26, URZ, UR5, UR27 ;  /* 0x000000053f1a0299 */ /* 0x000fe4000801161b */
.L_x_276:
[----:B------:R-:W-:Y:S02]  /*8fd0*/  ULDC UR4, c[0x0][0x32c] ;  /* 0x0000cb0000047ab9 */ /* 0x000fe40000000800 */
[----:B------:R-:W-:-:S04]  /*8fe0*/  UIMAD UR4, UR26, UR4, URZ ;  /* 0x000000041a0472a4 */ /* 0x000fc8000f8e023f */
[----:B------:R-:W-:-:S04]  /*8ff0*/  UISETP.LT.AND UP0, UPT, UR23, UR4, UPT ;  /* 0x000000041700728c */ /* 0x000fc8000bf01270 */
[----:B------:R-:W-:-:S04]  /*9000*/  USEL UR23, UR23, UR4, !UP0 ;  /* 0x0000000417177287 */ /* 0x000fc8000c000000 */
.L_x_274:
        /* <DEDUP_REMOVED lines=19> */
.L_x_280:
        /* <DEDUP_REMOVED lines=56> */
.L_x_278:
        /* <DEDUP_REMOVED lines=173> */
[----:B------:R-:W-:Y:S04]  /*9f90*/  IADD3 R139, -R213, 0x10, RZ ;  /* 0x00000010d58b7810 */ /* 0x000fe80007ffe1ff */
[----:B------:R-:W-:Y:S02]  /*9fa0*/  LOP3.LUT R139, R139, 0xf, RZ, 0xc0, !PT ;  /* 0x0000000f8b8b7812 */ /* 0x000fe400078ec0ff */
[----:B--2---:R-:W-:Y:S01]  /*9fb0*/  SHF.R.S32.HI R0, RZ, 0x1f, R200 ;  /* 0x0000001fff007819 */ /* 0x004fe200000114c8 */
[----:B------:R-:W-:Y:S04]  /*9fc0*/  IMAD.WIDE.U32 R136, R200, c[0x0][0x1f0], R136 ;  /* 0x00007c00c8887a25 */ /* 0x000fe800078e0088 */
[----:B------:R-:W-:Y:S01]  /*9fd0*/  IMAD R0, R0, c[0x0][0x1f0], RZ ;  /* 0x00007c0000007a24 */ /* 0x000fe200078e02ff */
[----:B------:R-:W-:Y:S03]  /*9fe0*/  IADD3 R135, P0, R136, UR16, RZ ;  /* 0x0000001088877c10 */ /* 0x000fe6000ff1e0ff */
[----:B------:R-:W-:Y:S05]  /*9ff0*/  IMAD R0, R200, c[0x0][0x1f4], R0 ;  /* 0x00007d00c8007a24 */ /* 0x000fea00078e0200 */
        /* <DEDUP_REMOVED lines=27> */
.L_x_279:
        /* <DEDUP_REMOVED lines=59> */
[----:B------:R-:W-:Y:S02]  /*a560*/  FMUL.FTZ R133, R2, c[0x0][0x2d0] ;  /* 0x0000b40002857a20 */ /* 0x000fe40000410000 */
[--C-:B------:R-:W-:Y:S01]  /*a570*/  FFMA.FTZ R5, R5, c[0x0][0x2d0], -R163.reuse ;  /* 0x0000b40005057a23 */ /* 0x100fe200000108a3 */
[----:B------:R-:W-:Y:S01]  /*a580*/  MUFU.EX2 R7, R7 ;  /* 0x0000000700077308 */ /* 0x000fe20000000800 */
[--C-:B------:R-:W-:Y:S02]  /*a590*/  FFMA.FTZ R134, R8, c[0x0][0x2d0], -R163.reuse ;  /* 0x0000b40008867a23 */ /* 0x100fe400000108a3 */
[----:B------:R-:W-:Y:S02]  /*a5a0*/  FFMA.FTZ R135, R9, c[0x0][0x2d0], -R163 ;  /* 0x0000b40009877a23 */ /* 0x000fe400000108a3 */
[----:B------:R-:W-:Y:S02]  /*a5b0*/  FFMA.FTZ R162, R11, c[0x0][0x2d0], -R161 ;  /* 0x0000b4000ba27a23 */ /* 0x000fe400000108a1 */
[--C-:B------:R-:W-:Y:S02]  /*a5c0*/  FFMA.FTZ R164, R12, c[0x0][0x2d0], -R163.reuse ;  /* 0x0000b4000ca47a23 */ /* 0x100fe400000108a3 */
[----:B------:R-:W-:Y:S01]  /*a5d0*/  FFMA.FTZ R165, R13, c[0x0][0x2d0], -R163 ;  /* 0x0000b4000da57a23 */ /* 0x000fe200000108a3 */
[----:B------:R2:W3:Y:S01]  /*a5e0*/  MUFU.EX2 R2, R133 ;  /* 0x0000008500027308 */ /* 0x0004e20000000800 */
[--C-:B------:R-:W-:Y:S02]  /*a5f0*/  FFMA.FTZ R166, R14, c[0x0][0x2d0], -R161.reuse ;  /* 0x0000b4000ea67a23 */ /* 0x100fe400000108a1 */
[----:B------:R-:W-:Y:S02]  /*a600*/  FFMA.FTZ R167, R15, c[0x0][0x2d0], -R161 ;  /* 0x0000b4000fa77a23 */ /* 0x000fe400000108a1 */
[----:B------:R-:W-:Y:S01]  /*a610*/  LDSM.16.MT88.4 R12, [R188+0x4100] ;  /* 0x00410000bc0c783b */ /* 0x000fe20000004200 */
[--C-:B------:R-:W-:Y:S02]  /*a620*/  FFMA.FTZ R168, R16, c[0x0][0x2d0], -R163.reuse ;  /* 0x0000b40010a87a23 */ /* 0x100fe400000108a3 */
[----:B------:R-:W-:Y:S02]  /*a630*/  FFMA.FTZ R169, R17, c[0x0][0x2d0], -R163 ;  /* 0x0000b40011a97a23 */ /* 0x000fe400000108a3 */
[----:B------:R-:W-:Y:S01]  /*a640*/  MUFU.EX2 R160, R160 ;  /* 0x000000a000a07308 */ /* 0x000fe20000000800 */
[--C-:B------:R-:W-:Y:S02]  /*a650*/  FFMA.FTZ R170, R18, c[0x0][0x2d0], -R161.reuse ;  /* 0x0000b40012aa7a23 */ /* 0x100fe400000108a1 */
[----:B------:R-:W-:Y:S02]  /*a660*/  FFMA.FTZ R171, R19, c[0x0][0x2d0], -R161 ;  /* 0x0000b40013ab7a23 */ /* 0x000fe400000108a1 */
[----:B------:R-:W-:Y:S01]  /*a670*/  LDSM.16.MT88.4 R16, [R190+0x900] ;  /* 0x00090000be10783b */ /* 0x000fe20000004200 */
[--C-:B------:R-:W-:Y:S02]  /*a680*/  FFMA.FTZ R172, R28, c[0x0][0x2d0], -R163.reuse ;  /* 0x0000b4001cac7a23 */ /* 0x100fe400000108a3 */
[----:B------:R-:W-:Y:S02]  /*a690*/  FFMA.FTZ R173, R29, c[0x0][0x2d0], -R163 ;  /* 0x0000b4001dad7a23 */ /* 0x000fe400000108a3 */
[----:B------:R-:W-:Y:S01]  /*a6a0*/  MUFU.EX2 R5, R5 ;  /* 0x0000000500057308 */ /* 0x000fe20000000800 */
[--C-:B------:R-:W-:Y:S02]  /*a6b0*/  FFMA.FTZ R174, R30, c[0x0][0x2d0], -R161.reuse ;  /* 0x0000b4001eae7a23 */ /* 0x100fe400000108a1 */
[--C-:B------:R-:W-:Y:S02]  /*a6c0*/  FFMA.FTZ R175, R31, c[0x0][0x2d0], -R161.reuse ;  /* 0x0000b4001faf7a23 */ /* 0x100fe400000108a1 */
[----:B--2---:R-:W-:Y:S01]  /*a6d0*/  FFMA.FTZ R133, R10, c[0x0][0x2d0], -R161 ;  /* 0x0000b4000a857a23 */ /* 0x004fe200000108a1 */
[----:B------:R-:W-:Y:S01]  /*a6e0*/  LDSM.16.MT88.4 R28, [R189+0x1900] ;  /* 0x00190000bd1c783b */ /* 0x000fe20000004200 */
[C---:B---3--:R-:W-:Y:S02]  /*a6f0*/  FMUL.FTZ R10, R2.reuse, R130 ;  /* 0x00000082020a7220 */ /* 0x048fe40000410000 */
        /* <DEDUP_REMOVED lines=9> */
[C---:B------:R-:W-:Y:S02]  /*a790*/  FMUL.FTZ R114, R2.reuse, R114 ;  /* 0x0000007202727220 */ /* 0x040fe40000410000 */
[----:B------:R-:W-:Y:S02]  /*a7a0*/  FMUL.FTZ R115, R2, R115 ;  /* 0x0000007302737220 */ /* 0x000fe40000410000 */
[----:B------:R-:W-:Y:S02]  /*a7b0*/  FFMA.FTZ R221, R32, c[0x0][0x2d0], -R163 ;  /* 0x0000b40020dd7a23 */ /* 0x000fe400000108a3 */
[----:B------:R-:W-:Y:S01]  /*a7c0*/  FFMA.FTZ R223, R34, c[0x0][0x2d0], -R161 ;  /* 0x0000b40022df7a23 */ /* 0x000fe200000108a1 */
        /* <DEDUP_REMOVED lines=21> */
[----:B------:R-:W-:Y:S01]  /*a920*/  FMUL.FTZ R58, R2, R58 ;  /* 0x0000003a023a7220 */ /* 0x000fe20000410000 */
[----:B---3--:R-:W-:Y:S01]  /*a930*/  F2FP.BF16.PACK_AB R131, R162, R133 ;  /* 0x00000085a283723e */ /* 0x008fe200000010ff */
[C---:B------:R-:W-:Y:S02]  /*a940*/  FMUL.FTZ R59, R2.reuse, R59 ;  /* 0x0000003b023b7220 */ /* 0x040fe40000410000 */
[C---:B------:R-:W-:Y:S02]  /*a950*/  FMUL.FTZ R62, R2.reuse, R62 ;  /* 0x0000003e023e7220 */ /* 0x040fe40000410000 */
[C---:B------:R-:W-:Y:S01]  /*a960*/  FMUL.FTZ R63, R2.reuse, R63 ;  /* 0x0000003f023f7220 */ /* 0x040fe20000410000 */
[----:B------:R-:W3:Y:S01]  /*a970*/  MUFU.EX2 R165, R165 ;  /* 0x000000a500a57308 */ /* 0x000ee20000000800 */
[C---:B------:R-:W-:Y:S02]  /*a980*/  FMUL.FTZ R66, R2.reuse, R66 ;  /* 0x0000004202427220 */ /* 0x040fe40000410000 */
[C---:B------:R-:W-:Y:S02]  /*a990*/  FMUL.FTZ R67, R2.reuse, R67 ;  /* 0x0000004302437220 */ /* 0x040fe40000410000 */
[----:B--2---:R-:W-:Y:S01]  /*a9a0*/  FMUL.FTZ R8, R3, R128 ;  /* 0x0000008003087220 */ /* 0x004fe20000410000 */
[----:B------:R-:W-:Y:S01]  /*a9b0*/  F2FP.BF16.PACK_AB R128, R5, R160 ;  /* 0x000000a00580723e */ /* 0x000fe200000010ff */
[----:B------:R-:W-:Y:S01]  /*a9c0*/  FMUL.FTZ R9, R3, R129 ;  /* 0x0000008103097220 */ /* 0x000fe20000410000 */
[----:B------:R-:W-:Y:S01]  /*a9d0*/  F2FP.BF16.PACK_AB R129, R7, R6 ;  /* 0x000000060781723e */ /* 0x000fe200000010ff */
[C---:B------:R-:W-:Y:S01]  /*a9e0*/  FMUL.FTZ R100, R3.reuse, R100 ;  /* 0x0000006403647220 */ /* 0x040fe20000410000 */
[----:B------:R-:W-:Y:S01]  /*a9f0*/  MUFU.EX2 R166, R166 ;  /* 0x000000a600a67308 */ /* 0x000fe20000000800 */
[C---:B------:R-:W-:Y:S02]  /*aa00*/  FMUL.FTZ R101, R3.reuse, R101 ;  /* 0x0000006503657220 */ /* 0x040fe40000410000 */
[C---:B------:R-:W-:Y:S02]  /*aa10*/  FMUL.FTZ R104, R3.reuse, R104 ;  /* 0x0000006803687220 */ /* 0x040fe40000410000 */
[C---:B-1----:R-:W-:Y:S05]  /*aa20*/  HMMA.16816.F32.BF16 R8, R128.reuse, R136, R8 ;  /* 0x000000888008723c */ /* 0x042fea0000041808 */
[C---:B------:R-:W-:Y:S01]  /*aa30*/  FMUL.FTZ R105, R3.reuse, R105 ;  /* 0x0000006903697220 */ /* 0x040fe20000410000 */
[----:B------:R-:W1:Y:S01]  /*aa40*/  MUFU.EX2 R167, R167 ;  /* 0x000000a700a77308 */ /* 0x000e620000000800 */
[C---:B------:R-:W-:Y:S01]  /*aa50*/  FMUL.FTZ R108, R3.reuse, R108 ;  /* 0x0000006c036c7220 */ /* 0x040fe20000410000 */
[C---:B------:R-:W-:Y:S01]  /*aa60*/  HMMA.16816.F32.BF16 R100, R128.reuse, R138, R100 ;  /* 0x0000008a8064723c */ /* 0x040fe20000041864 */
[----:B------:R-:W2:Y:S03]  /*aa70*/  LDSM.16.MT88.4 R136, [R188+0x100] ;  /* 0x00010000bc88783b */ /* 0x000ea60000004200 */
[C---:B------:R-:W-:Y:S02]  /*aa80*/  FMUL.FTZ R109, R3.reuse, R109 ;  /* 0x0000006d036d7220 */ /* 0x040fe40000410000 */
[C---:B------:R-:W-:Y:S02]  /*aa90*/  FMUL.FTZ R112, R3.reuse, R112 ;  /* 0x0000007003707220 */ /* 0x040fe40000410000 */
[C---:B------:R-:W-:Y:S01]  /*aaa0*/  HMMA.16816.F32.BF16 R104, R128.reuse, R140, R104 ;  /* 0x0000008c8068723c */ /* 0x040fe20000041868 */
[----:B------:R-:W-:Y:S03]  /*aab0*/  MUFU.EX2 R168, R168 ;  /* 0x000000a800a87308 */ /* 0x000fe60000000800 */
[C---:B------:R-:W-:Y:S02]  /*aac0*/  FMUL.FTZ R113, R3.reuse, R113 ;  /* 0x0000007103717220 */ /* 0x040fe40000410000 */
[C---:B------:R-:W-:Y:S02]  /*aad0*/  FMUL.FTZ R116, R3.reuse, R116 ;  /* 0x0000007403747220 */ /* 0x040fe40000410000 */
[C---:B------:R-:W-:Y:S01]  /*aae0*/  HMMA.16816.F32.BF16 R108, R128.reuse, R142, R108 ;  /* 0x0000008e806c723c */ /* 0x040fe2000004186c */
[----:B------:R-:W4:Y:S02]  /*aaf0*/  LDSM.16.MT88.4 R140, [R195+0x2100] ;  /* 0x00210000c38c783b */ /* 0x000f240000004200 */
[----:B------:R-:W5:Y:S01]  /*ab00*/  MUFU.EX2 R169, R169 ;  /* 0x000000a900a97308 */ /* 0x000f620000000800 */
        /* <DEDUP_REMOVED lines=10> */
[----:B------:R-:W1:Y:S01]  /*abb0*/  MUFU.EX2 R171, R171 ;  /* 0x000000ab00ab7308 */ /* 0x000e620000000800 */
        /* <DEDUP_REMOVED lines=27> */
[C---:B------:R-:W-:Y:S01]  /*ad70*/  FMUL.FTZ R65, R3.reuse, R65 ;  /* 0x0000004103417220 */ /* 0x040fe20000410000 */
        /* <DEDUP_REMOVED lines=14> */
[----:B------:R-:W4:Y:S03]  /*ae60*/  LDSM.16.MT88.4 R140, [R189+0x4100] ;  /* 0x00410000bd8c783b */ /* 0x000f260000004200 */
[C---:B------:R-:W-:Y:S02]  /*ae70*/  FMUL.FTZ R75, R2.reuse, R75 ;  /* 0x0000004b024b7220 */ /* 0x040fe40000410000 */
[C---:B------:R-:W-:Y:S02]  /*ae80*/  FMUL.FTZ R76, R3.reuse, R76 ;  /* 0x0000004c034c7220 */ /* 0x040fe40000410000 */
[C---:B-1----:R-:W-:Y:S04]  /*ae90*/  HMMA.16816.F32.BF16 R68, R128.reuse, R144, R68 ;  /* 0x000000908044723c */ /* 0x042fe80000041844 */
[C---:B------:R-:W-:Y:S02]  /*aea0*/  FMUL.FTZ R77, R3.reuse, R77 ;  /* 0x0000004d034d7220 */ /* 0x040fe40000410000 */
[C---:B------:R-:W-:Y:S02]  /*aeb0*/  FMUL.FTZ R78, R2.reuse, R78 ;  /* 0x0000004e024e7220 */ /* 0x040fe40000410000 */
[C---:B------:R-:W-:Y:S01]  /*aec0*/  HMMA.16816.F32.BF16 R72, R128.reuse, R146, R72 ;  /* 0x000000928048723c */ /* 0x040fe20000041848 */
[----:B------:R-:W-:Y:S03]  /*aed0*/  LDSM.16.MT88.4 R144, [R188+0x900] ;  /* 0x00090000bc90783b */ /* 0x000fe60000004200 */
[C---:B------:R-:W-:Y:S02]  /*aee0*/  FMUL.FTZ R79, R2.reuse, R79 ;  /* 0x0000004f024f7220 */ /* 0x040fe40000410000 */
[C---:B------:R-:W-:Y:S02]  /*aef0*/  FMUL.FTZ R80, R3.reuse, R80 ;  /* 0x0000005003507220 */ /* 0x040fe40000410000 */
[C---:B------:R-:W-:Y:S03]  /*af00*/  FMUL.FTZ R81, R3.reuse, R81 ;  /* 0x0000005103517220 */ /* 0x040fe60000410000 */
[C---:B--2---:R-:W-:Y:S03]  /*af10*/  HMMA.16816.F32.BF16 R76, R128.reuse, R136, R76 ;  /* 0x00000088804c723c */ /* 0x044fe6000004184c */
        /* <DEDUP_REMOVED lines=10> */
[C---:B----4-:R-:W-:Y:S03]  /*afc0*/  HMMA.16816.F32.BF16 R84, R128.reuse, R140, R84 ;  /* 0x0000008c8054723c */ /* 0x050fe60000041854 */
        /* <DEDUP_REMOVED lines=9> */
[----:B------:R-:W-:Y:S03]  /*b060*/  FMUL.FTZ R97, R3, R97 ;  /* 0x0000006103617220 */ /* 0x000fe60000410000 */
[C---:B------:R-:W-:Y:S03]  /*b070*/  HMMA.16816.F32.BF16 R92, R128.reuse, R12, R92 ;  /* 0x0000000c805c723c */ /* 0x040fe6000004185c */
[C---:B------:R-:W-:Y:S02]  /*b080*/  FMUL.FTZ R98, R2.reuse, R98 ;  /* 0x0000006202627220 */ /* 0x040fe40000410000 */
[C---:B------:R-:W-:Y:S02]  /*b090*/  FMUL.FTZ R99, R2.reuse, R99 ;  /* 0x0000006302637220 */ /* 0x040fe40000410000 */
[----:B---3--:R-:W-:Y:S01]  /*b0a0*/  F2FP.BF16.PACK_AB R12, R165, R164 ;  /* 0x000000a4a50c723e */ /* 0x008fe200000010ff */
[----:B------:R-:W-:Y:S01]  /*b0b0*/  FFMA.FTZ R160, R3, R206, R160 ;  /* 0x000000ce03a07223 */ /* 0x000fe200000100a0 */
[----:B------:R-:W-:Y:S03]  /*b0c0*/  F2FP.BF16.PACK_AB R13, R167, R166 ;  /* 0x000000a6a70d723e */ /* 0x000fe600000010ff */
        /* <DEDUP_REMOVED lines=9> */
[----:B------:R-:W-:Y:S01]  /*b160*/  FADD.FTZ R5, R133, R6 ;  /* 0x0000000685057221 */ /* 0x000fe20000010000 */
[----:B------:R-:W-:Y:S01]  /*b170*/  MOV R133, R132 ;  /* 0x0000008400857202 */ /* 0x000fe20000000f00 */
[C---:B-1----:R-:W-:Y:S05]  /*b180*/  HMMA.16816.F32.BF16 R8, R12.reuse, R136, R8 ;  /* 0x000000880c08723c */ /* 0x042fea0000041808 */
[----:B------:R-:W-:Y:S02]  /*b190*/  FADD.FTZ R135, R135, R134 ;  /* 0x0000008687877221 */ /* 0x000fe40000010000 */
[----:B------:R-:W-:Y:S01]  /*b1a0*/  FADD.FTZ R5, R162, R5 ;  /* 0x00000005a2057221 */ /* 0x000fe20000010000 */
[C---:B------:R-:W-:Y:S01]  /*b1b0*/  HMMA.16816.F32.BF16 R100, R12.reuse, R138, R100 ;  /* 0x0000008a0c64723c */ /* 0x040fe20000041864 */
[----:B------:R-:W-:Y:S03]  /*b1c0*/  LDSM.16.MT88.4 R136, [R190+0x4900] ;  /* 0x00490000be88783b */ /* 0x000fe60000004200 */
[----:B------:R-:W-:Y:S02]  /*b1d0*/  FADD.FTZ R164, R164, R135 ;  /* 0x00000087a4a47221 */ /* 0x000fe40000010000 */
[----:B------:R-:W-:Y:S02]  /*b1e0*/  FADD.FTZ R166, R166, R5 ;  /* 0x00000005a6a67221 */ /* 0x000fe40000010000 */
[C---:B------:R-:W-:Y:S04]  /*b1f0*/  HMMA.16816.F32.BF16 R104, R12.reuse, R16, R104 ;  /* 0x000000100c68723c */ /* 0x040fe80000041868 */
[----:B------:R-:W-:Y:S02]  /*b200*/  FADD.FTZ R165, R165, R164 ;  /* 0x000000a4a5a57221 */ /* 0x000fe40000010000 */
[----:B------:R-:W-:Y:S02]  /*b210*/  FADD.FTZ R167, R167, R166 ;  /* 0x000000a6a7a77221 */ /* 0x000fe40000010000 */
[C---:B------:R-:W-:Y:S01]  /*b220*/  HMMA.16816.F32.BF16 R108, R12.reuse, R18, R108 ;  /* 0x000000120c6c723c */ /* 0x040fe2000004186c */
[----:B------:R-:W1:Y:S03]  /*b230*/  LDSM.16.MT88.4 R16, [R195+0x4900] ;  /* 0x00490000c310783b */ /* 0x000e660000004200 */
[----:B------:R-:W-:Y:S02]  /*b240*/  FADD.FTZ R168, R168, R165 ;  /* 0x000000a5a8a87221 */ /* 0x000fe40000010000 */
[----:B------:R-:W-:Y:S02]  /*b250*/  FADD.FTZ R170, R170, R167 ;  /* 0x000000a7aaaa7221 */ /* 0x000fe40000010000 */
[C---:B--2---:R-:W-:Y:S04]  /*b260*/  HMMA.16816.F32.BF16 R112, R12.reuse, R140, R112 ;  /* 0x0000008c0c70723c */ /* 0x044fe80000041870 */
[----:B------:R-:W-:Y:S02]  /*b270*/  FADD.FTZ R169, R169, R168 ;  /* 0x000000a8a9a97221 */ /* 0x000fe40000010000 */
[----:B------:R-:W-:Y:S02]  /*b280*/  FADD.FTZ R171, R171, R170 ;  /* 0x000000aaabab7221 */ /* 0x000fe40000010000 */
        /* <DEDUP_REMOVED lines=30> */
[C---:B-1----:R-:W-:Y:S01]  /*b470*/  HMMA.16816.F32.BF16 R68, R12.reuse, R16, R68 ;  /* 0x000000100c44723c */ /* 0x042fe20000041844 */
[----:B------:R-:W-:Y:S06]  /*b480*/  LDSM.16.MT88.4 R24, [R189+0x1100] ;  /* 0x00110000bd18783b */ /* 0x000fec0000004200 */
[----:B------:R-:W-:Y:S01]  /*b490*/  MUFU.EX2 R156, R156 ;  /* 0x0000009c009c7308 */ /* 0x000fe20000000800 */
[C---:B------:R-:W-:Y:S01]  /*b4a0*/  HMMA.16816.F32.BF16 R72, R12.reuse, R18, R72 ;  /* 0x000000120c48723c */ /* 0x040fe20000041848 */
[----:B------:R-:W1:Y:S07]  /*b4b0*/  LDSM.16.MT88.4 R16, [R195+0x1100] ;  /* 0x00110000c310783b */ /* 0x000e6e0000004200 */
[C---:B------:R-:W-:Y:S01]  /*b4c0*/  HMMA.16816.F32.BF16 R76, R12.reuse, R136, R76 ;  /* 0x000000880c4c723c */ /* 0x040fe2000004184c */
[----:B------:R-:W-:Y:S01]  /*b4d0*/  LDSM.16.MT88.4 R32, [R188+0x1900] ;  /* 0x00190000bc20783b */ /* 0x000fe20000004200 */
[----:B------:R-:W1:Y:S06]  /*b4e0*/  MUFU.EX2 R157, R157 ;  /* 0x0000009d009d7308 */ /* 0x000e6c0000000800 */
[C---:B------:R-:W-:Y:S01]  /*b4f0*/  HMMA.16816.F32.BF16 R80, R12.reuse, R138, R80 ;  /* 0x0000008a0c50723c */ /* 0x040fe20000041850 */
[----:B------:R-:W1:Y:S03]  /*b500*/  LDSM.16.MT88.4 R136, [R188+0x1100] ;  /* 0x00110000bc88783b */ /* 0x000e660000004200 */
[----:B------:R-:W-:Y:S04]  /*b510*/  MUFU.EX2 R158, R158 ;  /* 0x0000009e009e7308 */ /* 0x000fe80000000800 */
[C---:B--2---:R-:W-:Y:S06]  /*b520*/  HMMA.16816.F32.BF16 R84, R12.reuse, R140, R84 ;  /* 0x0000008c0c54723c */ /* 0x044fec0000041854 */
[----:B------:R-:W2:Y:S02]  /*b530*/  MUFU.EX2 R159, R159 ;  /* 0x0000009f009f7308 */ /* 0x000ea40000000800 */
[C---:B------:R-:W-:Y:S01]  /*b540*/  HMMA.16816.F32.BF16 R88, R12.reuse, R142, R88 ;  /* 0x0000008e0c58723c */ /* 0x040fe20000041858 */
[----:B------:R-:W2:Y:S07]  /*b550*/  LDSM.16.MT88.4 R140, [R195+0x3100] ;  /* 0x00310000c38c783b */ /* 0x000eae0000004200 */
        /* <DEDUP_REMOVED lines=8> */
[----:B-1----:R-:W-:Y:S01]  /*b5e0*/  F2FP.BF16.PACK_AB R14, R157, R156 ;  /* 0x0000009c9d0e723e */ /* 0x002fe200000010ff */
[----:B------:R-:W-:Y:S01]  /*b5f0*/  FADD.FTZ R154, R154, R171 ;  /* 0x000000ab9a9a7221 */ /* 0x000fe20000010000 */
[----:B--2---:R-:W-:Y:S01]  /*b600*/  F2FP.BF16.PACK_AB R15, R159, R158 ;  /* 0x0000009e9f0f723e */ /* 0x004fe200000010ff */
        /* <DEDUP_REMOVED lines=82> */
.L_x_277:
        /* <DEDUP_REMOVED lines=12> */
.L_x_291:
        /* <DEDUP_REMOVED lines=9> */
[C---:B------:R-:W-:Y:S02]  /*bc80*/  IMAD R4, R200.reuse, c[0x0][0x21c], R4 ;  /* 0x00008700c8047a24 */ /* 0x040fe400078e0204 */
        /* <DEDUP_REMOVED lines=238> */
.L_x_282:
        /* <DEDUP_REMOVED lines=32> */
.L_x_285:
[----:B------:R-:W-:Y:S04]  /*cd70*/  MOV R132, 0x1 ;  /* 0x0000000100847802 */ /* 0x000fe80000000f00 */
[----:B------:R-:W-:Y:S11]  /*cd80*/  ISETP.NE.AND P0, PT, R132, c[0x0][0x32c], PT ;  /* 0x0000cb0084007a0c */ /* 0x000ff60003f05270 */
[----:B------:R-:W-:Y:S02]  /*cd90*/  @!UPT UIADD3 URZ, URZ, URZ, URZ ;  /* 0x0000003f3f3ff290 */ /* 0x000fe4000fffe03f */
[----:B------:R-:W-:Y:S05]  /*cda0*/  @P0 IMAD.HI.U32 R132, R141, c[0x0][0x330], RZ ;  /* 0x0000cc008d840a27 */ /* 0x000fea00078e00ff */
[----:B------:R-:W-:Y:S02]  /*cdb0*/  @P0 SHF.R.U32.HI R141, RZ, c[0x0][0x334], R132 ;  /* 0x0000cd00ff8d0a19 */ /* 0x000fe40000011684 */
.L_x_286:
[----:B------:R-:W-:Y:S05]  /*cdc0*/  BSYNC B0 ;  /* 0x0000000000007941 */ /* 0x000fea0003800000 */
.L_x_284:
[----:B------:R-:W-:Y:S04]  /*cdd0*/  IMAD.MOV.U32 R132, RZ, RZ, c[0x0][0x32c] ;  /* 0x0000cb00ff847624 */ /* 0x000fe800078e00ff */
[----:B------:R-:W-:Y:S04]  /*cde0*/  IMAD R141, R141, R132, -UR4 ;  /* 0x800000048d8d7e24 */ /* 0x000fe8000f8e0284 */
[----:B------:R-:W-:Y:S05]  /*cdf0*/  IMAD.IADD R134, R141, 0x1, -R204 ;  /* 0x000000018d867824 */ /* 0x000fea00078e0acc */
[----:B------:R-:W-:Y:S02]  /*ce00*/  IADD3 R132, R134, c[0x0][0x32c], RZ ;  /* 0x0000cb0086847a10 */ /* 0x000fe40007ffe0ff */
[----:B------:R-:W-:Y:S02]  /*ce10*/  IMNMX R135, R135, R134, !PT ;  /* 0x0000008687877217 */ /* 0x000fe40007800200 */
[----:B------:R-:W-:Y:S02]  /*ce20*/  IMNMX R137, R137, R132, PT ;  /* 0x0000008489897217 */ /* 0x000fe40003800200 */
.L_x_283:
        /* <DEDUP_REMOVED lines=84> */
.L_x_289:
[----:B------:R-:W-:Y:S04]  /*d370*/  MOV R5, 0x1 ;  /* 0x0000000100057802 */ /* 0x000fe80000000f00 */
[----:B------:R-:W-:Y:S11]  /*d380*/  ISETP.NE.AND P0, PT, R5, c[0x0][0x32c], PT ;  /* 0x0000cb0005007a0c */ /* 0x000ff60003f05270 */
[----:B------:R-:W-:Y:S02]  /*d390*/  @!UPT UIADD3 URZ, URZ, URZ, URZ ;  /* 0x0000003f3f3ff290 */ /* 0x000fe4000fffe03f */
[----:B------:R-:W-:Y:S05]  /*d3a0*/  @P0 IMAD.HI.U32 R5, R8, c[0x0][0x330], RZ ;  /* 0x0000cc0008050a27 */ /* 0x000fea00078e00ff */
[----:B------:R-:W-:Y:S02]  /*d3b0*/  @P0 SHF.R.U32.HI R8, RZ, c[0x0][0x334], R5 ;  /* 0x0000cd00ff080a19 */ /* 0x000fe40000011605 */
.L_x_290:
[----:B------:R-:W-:Y:S05]  /*d3c0*/  BSYNC B0 ;  /* 0x0000000000007941 */ /* 0x000fea0003800000 */
.L_x_288:
[----:B------:R-:W-:Y:S04]  /*d3d0*/  IMAD.MOV.U32 R5, RZ, RZ, c[0x0][0x32c] ;  /* 0x0000cb00ff057624 */ /* 0x000fe800078e00ff */
[----:B------:R-:W-:Y:S04]  /*d3e0*/  IMAD R5, R8, R5, -UR4 ;  /* 0x8000000408057e24 */ /* 0x000fe8000f8e0205 */
[----:B------:R-:W-:Y:S05]  /*d3f0*/  IMAD.IADD R9, R5, 0x1, -R204 ;  /* 0x0000000105097824 */ /* 0x000fea00078e0acc */
[----:B------:R-:W-:Y:S02]  /*d400*/  IADD3 R5, R9, c[0x0][0x32c], RZ ;  /* 0x0000cb0009057a10 */ /* 0x000fe40007ffe0ff */
[----:B------:R-:W-:Y:S02]  /*d410*/  IMNMX R0, R0, R9, !PT ;  /* 0x0000000900007217 */ /* 0x000fe40007800200 */
[----:B------:R-:W-:Y:S02]  /*d420*/  IMNMX R4, R4, R5, PT ;  /* 0x0000000504047217 */ /* 0x000fe40003800200 */
.L_x_287:
        /* <DEDUP_REMOVED lines=19> */
[----:B------:R-:W-:Y:S02]  /*d560*/  PLOP3.LUT P6, PT, PT, PT, UP0, 0x80, 0x0 ;  /* 0x000000000000781c */ /* 0x000fe40003fcf008 */
[----:B------:R-:W-:Y:S02]  /*d570*/  ISETP.LT.OR P0, PT, R4, 0xa, P0 ;  /* 0x0000000a0400780c */ /* 0x000fe40000701670 */
        /* <DEDUP_REMOVED lines=455> */
.L_x_281:
[----:B------:R-:W1:Y:S01]  /*f1f0*/  SHFL.BFLY PT, R3, R206, 0x2, 0x1f ;  /* 0x0c401f00ce037f89 */ /* 0x000e6200000e0000 */
[----:B------:R-:W-:-:S02]  /*f200*/  MOV R4, RZ ;  /* 0x000000ff00047202 */ /* 0x000fc40000000f00 */
[----:B------:R-:W-:Y:S01]  /*f210*/  PLOP3.LUT P2, PT, PT, PT, PT, 0x8, 0x0 ;  /* 0x000000000000781c */ /* 0x000fe20003f4e170 */
[----:B------:R-:W2:Y:S01]  /*f220*/  SHFL.BFLY PT, R2, R207, 0x2, 0x1f ;  /* 0x0c401f00cf027f89 */ /* 0x000ea200000e0000 */
[----:B-1----:R-:W-:Y:S01]  /*f230*/  FADD.FTZ R6, R3, R206 ;  /* 0x000000ce03067221 */ /* 0x002fe20000010000 */
[----:B------:R-:W-:Y:S01]  /*f240*/  MOV R3, RZ ;  /* 0x000000ff00037202 */ /* 0x000fe20000000f00 */
[----:B--2---:R-:W-:-:S03]  /*f250*/  FADD.FTZ R7, R2, R207 ;  /* 0x000000cf02077221 */ /* 0x004fc60000010000 */
[----:B------:R-:W1:Y:S04]  /*f260*/  SHFL.BFLY PT, R5, R6, 0x1, 0x1f ;  /* 0x0c201f0006057f89 */ /* 0x000e6800000e0000 */
[----:B------:R-:W2:Y:S01]  /*f270*/  SHFL.BFLY PT, R2, R7, 0x1, 0x1f ;  /* 0x0c201f0007027f89 */ /* 0x000ea200000e0000 */
[----:B-1----:R-:W-:Y:S01]  /*f280*/  FADD.FTZ R5, R6, R5 ;  /* 0x0000000506057221 */ /* 0x002fe20000010000 */
[----:B------:R-:W-:Y:S01]  /*f290*/  MOV R6, 0xff800000 ;  /* 0xff80000000067802 */ /* 0x000fe20000000f00 */
        /* <DEDUP_REMOVED lines=19> */
[C---:B------:R-:W-:Y:S02]  /*f3d0*/  FMUL.FTZ R109, R4.reuse, R109 ;  /* 0x0000006d046d7220 */ /* 0x040fe40000410000 */
        /* <DEDUP_REMOVED lines=92> */
.L_x_243:
        /* <DEDUP_REMOVED lines=64> */
[----:B------:R-:W-:Y:S02]  /*fda0*/  F2FP.BF16.PACK_AB R54, R55, R54 ;  /* 0x000000363736723e */ /* 0x000fe400000010ff */
        /* <DEDUP_REMOVED lines=9> */
[----:B------:R-:W-:Y:S01]  /*fe40*/  F2FP.BF16.PACK_AB R62, R63, R62 ;  /* 0x0000003e3f3e723e */ /* 0x000fe200000010ff */
[----:B------:R-:W-:Y:S01]  /*fe50*/  IMAD.U32 R12, RZ, RZ, UR4 ;  /* 0x00000004ff0c7e24 */ /* 0x000fe2000f8e00ff */
        /* <DEDUP_REMOVED lines=55> */
[----:B------:R-:W-:Y:S04]  /*101d0*/  STS [R9+0x8000], R80 ;  /* 0x0080005009007388 */ /* 0x000fe80000000800 */
        /* <DEDUP_REMOVED lines=14> */
[----:B--2---:R-:W2:Y:S02]  /*102c0*/  @P1 LDG.E R4, [R12.64] ;  /* 0x000000140c041981 */ /* 0x004ea4000c1e1900 */
[----:B------:R-:W-:-:S03]  /*102d0*/  ULDC.64 UR4, c[0x0][0x508] ;  /* 0x0001420000047ab9 */ /* 0x000fc60000000a00 */
[----:B------:R-:W-:-:S05]  /*102e0*/  PLOP3.LUT P0, PT, PT, PT, UP0, 0x80, 0x0 ;  /* 0x000000000000781c */ /* 0x000fca0003f0f008 */
[----:B------:R-:W-:Y:S01]  /*102f0*/  @UP0 UIMAD.WIDE UR4, UR13, UR6, UR4 ;  /* 0x000000060d0402a5 */ /* 0x000fe2000f8e0204 */
[----:B---3--:R-:W-:-:S05]  /*10300*/  IMAD.MOV.U32 R9, RZ, RZ, c[0x0][0x388] ;  /* 0x0000e200ff097624 */ /* 0x008fca00078e00ff */
[----:B------:R-:W-:Y:S02]  /*10310*/  IMAD.U32 R14, RZ, RZ, UR4 ;  /* 0x00000004ff0e7e24 */ /* 0x000fe4000f8e00ff */
        /* <DEDUP_REMOVED lines=13> */
.L_x_293:
[----:B-1----:R-:W-:Y:S01]  /*103f0*/  SHF.R.S32.HI R13, RZ, 0x1f, R2 ;  /* 0x0000001fff0d7819 */ /* 0x002fe20000011402 */
        /* <DEDUP_REMOVED lines=25> */
[----:B------:R-:W-:Y:S01]  /*10590*/  UIMAD.WIDE.U32 UR14, UR10, UR6, UR14 ;  /* 0x000000060a0e72a5 */ /* 0x000fe2000f8e000e */
[-C--:B------:R-:W-:Y:S01]  /*105a0*/  LEA.HI R4, R5, R0.reuse, RZ, 0x3 ;  /* 0x0000000005047211 */ /* 0x080fe200078f18ff */
[----:B------:R-:W-:Y:S01]  /*105b0*/  UIMAD UR9, UR10, UR7, UR9 ;  /* 0x000000070a0972a4 */ /* 0x000fe2000f8e0209 */
[----:B------:R-:W-:Y:S01]  /*105c0*/  IMAD R8, R11, 0x8, R2 ;  /* 0x000000080b087824 */ /* 0x000fe200078e0202 */
[----:B------:R-:W-:Y:S01]  /*105d0*/  UIMAD.WIDE.U32 UR16, UR18, UR4, URZ ;  /* 0x00000004121072a5 */ /* 0x000fe2000f8e003f */
[----:B------:R-:W-:Y:S01]  /*105e0*/  LEA.HI R5, R5, R0, RZ, 0x6 ;  /* 0x0000000005057211 */ /* 0x000fe200078f30ff */
[----:B------:R-:W-:-:S02]  /*105f0*/  ULDC.64 UR6, c[0x0][0x498] ;  /* 0x0001260000067ab9 */ /* 0x000fc40000000a00 */
[----:B-1----:R-:W-:Y:S01]  /*10600*/  LEA R8, R57, R8, 0x7 ;  /* 0x0000000839087211 */ /* 0x002fe200078e38ff */
[----:B------:R-:W-:Y:S02]  /*10610*/  UIMAD UR12, UR18, UR5, UR12 ;  /* 0x00000005120c72a4 */ /* 0x000fe4000f8e020c */
[----:B------:R-:W-:Y:S02]  /*10620*/  USEL UR13, UR13, URZ, !UP1 ;  /* 0x0000003f0d0d7287 */ /* 0x000fe4000c800000 */
[----:B------:R-:W-:Y:S01]  /*10630*/  @P1 IMAD.HI.U32 R3, R8, c[0x0][0x4ec], RZ ;  /* 0x00013b0008031a27 */ /* 0x000fe200078e00ff */
[----:B------:R-:W-:Y:S02]  /*10640*/  UIMAD UR18, UR11, UR6, URZ ;  /* 0x000000060b1272a4 */ /* 0x000fe4000f8e023f */
[----:B------:R-:W-:Y:S01]  /*10650*/  UIADD3 UR15, UR15, UR9, URZ ;  /* 0x000000090f0f7290 */ /* 0x000fe2000fffe03f */
[----:B------:R-:W-:Y:S01]  /*10660*/  IMAD.MOV.U32 R14, RZ, RZ, R8 ;  /* 0x000000ffff0e7224 */ /* 0x000fe200078e0008 */
[----:B------:R-:W-:Y:S01]  /*10670*/  @P1 SHF.R.U32.HI R14, RZ, c[0x0][0x4f0], R3 ;  /* 0x00013c00ff0e1a19 */ /* 0x000fe20000011603 */
[----:B------:R-:W-:Y:S01]  /*10680*/  UIMAD UR7, UR13, UR7, UR18 ;  /* 0x000000070d0772a4 */ /* 0x000fe2000f8e0212 */
[----:B------:R-:W-:Y:S01]  /*10690*/  LOP3.LUT R3, R4, 0xfffffff8, RZ, 0xc0, !PT ;  /* 0xfffffff804037812 */ /* 0x000fe200078ec0ff */
[----:B------:R-:W-:Y:S01]  /*106a0*/  UIMAD.WIDE.U32 UR14, UR13, UR6, UR14 ;  /* 0x000000060d0e72a5 */ /* 0x000fe2000f8e000e */
[--C-:B------:R-:W-:Y:S01]  /*106b0*/  SHF.R.S32.HI R13, RZ, 0x1f, R14.reuse ;  /* 0x0000001fff0d7819 */ /* 0x100fe2000001140e */
[----:B------:R-:W-:Y:S01]  /*106c0*/  IMAD.MOV R11, RZ, RZ, -R14 ;  /* 0x000000ffff0b7224 */ /* 0x000fe200078e0a0e */
[----:B------:R-:W-:Y:S01]  /*106d0*/  SHF.R.S32.HI R4, RZ, 0x3, R4 ;  /* 0x00000003ff047819 */ /* 0x000fe20000011404 */
[----:B------:R-:W-:Y:S01]  /*106e0*/  IMAD.IADD R3, R0, 0x1, -R3 ;  /* 0x0000000100037824 */ /* 0x000fe200078e0a03 */
[----:B------:R-:W-:Y:S01]  /*106f0*/  ULDC.64 UR4, c[0x0][0x3e8] ;  /* 0x0000fa0000047ab9 */ /* 0x000fe20000000a00 */
[----:B------:R-:W-:Y:S01]  /*10700*/  IMAD R8, R11, c[0x0][0x4e8], R8 ;  /* 0x00013a000b087a24 */ /* 0x000fe200078e0208 */
[----:B------:R-:W-:Y:S01]  /*10710*/  IADD3 R14, P0, R14, UR14, RZ ;  /* 0x0000000e0e0e7c10 */ /* 0x000fe2000ff1e0ff */
[----:B------:R-:W-:Y:S01]  /*10720*/  IMAD.U32 R0, RZ, RZ, UR7 ;  /* 0x00000007ff007e24 */ /* 0x000fe2000f8e00ff */
[----:B------:R-:W-:Y:S01]  /*10730*/  UIMAD UR8, UR8, UR4, URZ ;  /* 0x00000004080872a4 */ /* 0x000fe2000f8e023f */
[----:B------:R-:W-:Y:S01]  /*10740*/  IMAD.SHL.U32 R17, R4, 0x40, RZ ;  /* 0x0000004004117824 */ /* 0x000fe200078e00ff */
[----:B------:R-:W-:Y:S01]  /*10750*/  SHF.R.S32.HI R11, RZ, 0x1f, R8 ;  /* 0x0000001fff0b7819 */ /* 0x000fe20000011408 */
[----:B------:R-:W-:Y:S01]  /*10760*/  UIADD3 UR17, UR17, UR12, URZ ;  /* 0x0000000c11117290 */ /* 0x000fe2000fffe03f */
[----:B------:R-:W-:Y:S01]  /*10770*/  IADD3.X R15, R13, UR15, R0, P0, !PT ;  /* 0x0000000f0d0f7c10 */ /* 0x000fe200087fe400 */
[----:B------:R-:W-:Y:S01]  /*10780*/  UIMAD UR5, UR10, UR5, UR8 ;  /* 0x000000050a0572a4 */ /* 0x000fe2000f8e0208 */
[----:B------:R-:W-:Y:S01]  /*10790*/  LEA R0, R3, R4, 0x5 ;  /* 0x0000000403007211 */ /* 0x000fe200078e28ff */
[----:B------:R-:W-:Y:S01]  /*107a0*/  IMAD R11, R11, c[0x0][0x488], RZ ;  /* 0x000122000b0b7a24 */ /* 0x000fe200078e02ff */
[----:B------:R-:W-:Y:S01]  /*107b0*/  UIMAD.WIDE.U32 UR16, UR10, UR4, UR16 ;  /* 0x000000040a1072a5 */ /* 0x000fe2000f8e0010 */
[----:B------:R-:W-:Y:S01]  /*107c0*/  IMAD.WIDE.U32 R14, R8, c[0x0][0x488], R14 ;  /* 0x00012200080e7a25 */ /* 0x000fe200078e000e */
[----:B------:R-:W-:Y:S01]  /*107d0*/  ULDC.64 UR6, c[0x0][0x3f0] ;  /* 0x0000fc0000067ab9 */ /* 0x000fe20000000a00 */
[----:B------:R-:W-:Y:S01]  /*107e0*/  LOP3.LUT R17, R17, 0x1c0, RZ, 0xc0, !PT ;  /* 0x000001c011117812 */ /* 0x000fe200078ec0ff */
[----:B------:R-:W-:Y:S01]  /*107f0*/  UIMAD UR11, UR11, UR6, URZ ;  /* 0x000000060b0b72a4 */ /* 0x000fe2000f8e023f */
[----:B------:R-:W-:Y:S01]  /*10800*/  IMAD R13, R57, 0x80, R0 ;  /* 0x00000080390d7824 */ /* 0x000fe200078e0200 */
[----:B------:R-:W-:Y:S01]  /*10810*/  LEA R12, P0, R14, c[0x0][0x450], 0x2 ;  /* 0x000114000e0c7a11 */ /* 0x000fe200078010ff */
[----:B------:R-:W-:Y:S01]  /*10820*/  IMAD R11, R8, c[0x0][0x48c], R11 ;  /* 0x00012300080b7a24 */ /* 0x000fe200078e020b */
[----:B------:R-:W-:Y:S01]  /*10830*/  UIADD3 UR17, UR17, UR5, URZ ;  /* 0x0000000511117290 */ /* 0x000fe2000fffe03f */
[----:B------:R-:W-:Y:S01]  /*10840*/  @P1 IMAD.HI.U32 R16, R13, c[0x0][0x4ec], RZ ;  /* 0x00013b000d101a27 */ /* 0x000fe200078e00ff */
[----:B------:R-:W-:Y:S01]  /*10850*/  UIMAD UR7, UR13, UR7, UR11 ;  /* 0x000000070d0772a4 */ /* 0x000fe2000f8e020b */
[----:B------:R-:W-:Y:S01]  /*10860*/  SHFL.IDX PT, R48, R12, RZ, 0x1c1f ;  /* 0x001c1fff0c307589 */ /* 0x000fe200000e0000 */
[----:B------:R-:W-:Y:S01]  /*10870*/  UIMAD.WIDE.U32 UR16, UR13, UR6, UR16 ;  /* 0x000000060d1072a5 */ /* 0x000fe2000f8e0010 */
[----:B------:R-:W-:-:S02]  /*10880*/  IMAD.IADD R11, R15, 0x1, R11 ;  /* 0x000000010f0b7824 */ /* 0x000fc400078e020b */
[----:B------:R-:W-:Y:S01]  /*10890*/  IMAD.MOV.U32 R8, RZ, RZ, R13 ;  /* 0x000000ffff087224 */ /* 0x000fe200078e000d */
[----:B------:R-:W-:Y:S01]  /*108a0*/  @P1 SHF.R.U32.HI R8, RZ, c[0x0][0x4f0], R16 ;  /* 0x00013c00ff081a19 */ /* 0x000fe20000011610 */
[----:B------:R-:W-:Y:S01]  /*108b0*/  IMAD.SHL.U32 R0, R3, 0x8, RZ ;  /* 0x0000000803007824 */ /* 0x000fe200078e00ff */
[----:B------:R-:W-:Y:S01]  /*108c0*/  LEA.HI.X R11, R14, c[0x0][0x454], R11, 0x2, P0 ;  /* 0x000115000e0b7a11 */ /* 0x000fe200000f140b */
[----:B------:R-:W-:Y:S01]  /*108d0*/  SHFL.IDX PT, R34, R12, 0x1, 0x1c1f ;  /* 0x003c1f000c227f89 */ /* 0x000fe200000e0000 */
[----:B------:R-:W-:Y:S01]  /*108e0*/  SHF.R.U32.HI R3, RZ, 0x3, R17 ;  /* 0x00000003ff037819 */ /* 0x000fe20000011611 */
[----:B------:R-:W-:Y:S01]  /*108f0*/  IMAD.MOV R32, RZ, RZ, -R8 ;  /* 0x000000ffff207224 */ /* 0x000fe200078e0a08 */
[----:B------:R-:W-:Y:S01]  /*10900*/  LOP3.LUT R10, R17, 0x38, R0, 0xf8, !PT ;  /* 0x00000038110a7812 */ /* 0x000fe200078ef800 */
[----:B------:R-:W1:Y:S01]  /*10910*/  SHFL.IDX PT, R49, R11, RZ, 0x1c1f ;  /* 0x001c1fff0b317589 */ /* 0x000e6200000e0000 */
[----:B------:R-:W-:Y:S01]  /*10920*/  UIADD3 UR7, UR17, UR7, URZ ;  /* 0x0000000711077290 */ /* 0x000fe2000fffe03f */
[----:B------:R-:W-:Y:S01]  /*10930*/  IMAD R32, R32, c[0x0][0x4e8], R13 ;  /* 0x00013a0020207a24 */ /* 0x000fe200078e020d */
[----:B------:R-:W-:Y:S01]  /*10940*/  LOP3.LUT R3, R10, R3, RZ, 0x3c, !PT ;  /* 0x000000030a037212 */ /* 0x000fe200078e3cff */
[----:B------:R-:W2:Y:S01]  /*10950*/  SHFL.IDX PT, R35, R11, 0x1, 0x1c1f ;  /* 0x003c1f000b237f89 */ /* 0x000ea200000e0000 */
[----:B------:R-:W-:Y:S01]  /*10960*/  IMAD R13, R57, 0x80, R2 ;  /* 0x00000080390d7824 */ /* 0x000fe200078e0202 */
[----:B------:R-:W-:Y:S01]  /*10970*/  SHF.R.S32.HI R10, RZ, 0x1f, R8 ;  /* 0x0000001fff0a7819 */ /* 0x000fe20000011408 */
[----:B-----5:R-:W-:Y:S01]  /*10980*/  IMAD R2, R9, c[0x0][0x4e8], RZ ;  /* 0x00013a0009027a24 */ /* 0x020fe200078e02ff */
[----:B------:R-:W-:Y:S01]  /*10990*/  MOV R14, UR16 ;  /* 0x00000010000e7c02 */ /* 0x000fe20008000f00 */
[----:B------:R-:W-:Y:S01]  /*109a0*/  IMAD.U32 R15, RZ, RZ, UR17 ;  /* 0x00000011ff0f7e24 */ /* 0x000fe2000f8e00ff */
[C---:B------:R-:W-:Y:S01]  /*109b0*/  IADD3 R9, R13.reuse, 0x8, RZ ;  /* 0x000000080d097810 */ /* 0x040fe20007ffe0ff */
[----:B------:R-:W-:Y:S01]  /*109c0*/  IMAD.U32 R15, RZ, RZ, UR7 ;  /* 0x00000007ff0f7e24 */ /* 0x000fe2000f8e00ff */
[-C--:B------:R-:W-:Y:S01]  /*109d0*/  ISETP.GE.OR P0, PT, R13, R2.reuse, P2 ;  /* 0x000000020d00720c */ /* 0x080fe20001706670 */
[----:B------:R-:W-:Y:S01]  /*109e0*/  IMAD R17, R10, c[0x0][0x3e0], RZ ;  /* 0x0000f8000a117a24 */ /* 0x000fe200078e02ff */
[----:B------:R-:W-:Y:S01]  /*109f0*/  ISETP.GE.OR P2, PT, R9, R2, P2 ;  /* 0x000000020900720c */ /* 0x000fe20001746670 */
[----:B------:R-:W-:-:S02]  /*10a00*/  IMAD.SHL.U32 R10, R5, 0x8, RZ ;  /* 0x00000008050a7824 */ /* 0x000fc400078e00ff */
        /* <DEDUP_REMOVED lines=9> */
[C---:B------:R-:W-:Y:S01]  /*10aa0*/  IMAD R3, R32.reuse, c[0x0][0x3dc], R5 ;  /* 0x0000f70020037a24 */ /* 0x040fe200078e0205 */
[----:B--2---:R1:W-:Y:S01]  /*10ab0*/  @!P2 ST.E [R34.64], R7 ;  /* 0x000000072200a985 */ /* 0x0043e2000c101914 */
[----:B------:R-:W-:-:S03]  /*10ac0*/  IMAD.WIDE.U32 R32, R32, c[0x0][0x3d8], R14 ;  /* 0x0000f60020207a25 */ /* 0x000fc600078e000e */
[----:B------:R1:W2:Y:S01]  /*10ad0*/  LDS.128 R44, [R58+0x1080] ;  /* 0x001080003a2c7984 */ /* 0x0002a20000000c00 */
[----:B------:R-:W-:Y:S01]  /*10ae0*/  IMAD.IADD R3, R33, 0x1, R3 ;  /* 0x0000000121037824 */ /* 0x000fe200078e0203 */
[C---:B------:R-:W-:Y:S02]  /*10af0*/  LEA R56, P0, R32.reuse, c[0x0][0x380], 0x1 ;  /* 0x0000e00020387a11 */ /* 0x040fe400078008ff */
[----:B------:R1:W3:Y:S02]  /*10b00*/  LDS.128 R40, [R58+0x2080] ;  /* 0x002080003a287984 */ /* 0x0002e40000000c00 */
[----:B------:R-:W-:Y:S02]  /*10b10*/  LEA.HI.X R55, R32, c[0x0][0x384], R3, 0x1, P0 ;  /* 0x0000e10020377a11 */ /* 0x000fe400000f0c03 */
[----:B------:R1:W4:Y:S01]  /*10b20*/  LDS.128 R36, [R58+0x3080] ;  /* 0x003080003a247984 */ /* 0x0003220000000c00 */
[----:B------:R-:W-:-:S03]  /*10b30*/  ISETP.GE.AND P0, PT, R57, R2, PT ;  /* 0x000000023900720c */ /* 0x000fc60003f06270 */
        /* <DEDUP_REMOVED lines=29> */
.L_x_295:
[----:B--2---:R-:W-:Y:S05]  /*10d10*/  BSYNC B0 ;  /* 0x0000000000007941 */ /* 0x004fea0003800000 */
.L_x_294:
        /* <DEDUP_REMOVED lines=23> */
.L_x_297:
[----:B------:R-:W-:Y:S05]  /*10e90*/  BSYNC B0 ;  /* 0x0000000000007941 */ /* 0x000fea0003800000 */
.L_x_296:
[----:B------:R-:W-:Y:S01]  /*10ea0*/  IADD3 R3, R57, 0x40, RZ ;  /* 0x0000004039037810 */ /* 0x000fe20007ffe0ff */
[----:B--2---:R2:W1:Y:S01]  /*10eb0*/  SHFL.IDX PT, R17, R55, 0x2, 0x181f ;  /* 0x00581f0037117f89 */ /* 0x00446200000e0000 */
        /* <DEDUP_REMOVED lines=21> */
.L_x_299:
[----:B------:R-:W-:Y:S05]  /*11010*/  BSYNC B0 ;  /* 0x0000000000007941 */ /* 0x000fea0003800000 */
.L_x_298:
        /* <DEDUP_REMOVED lines=24> */
.L_x_292:
        /* <DEDUP_REMOVED lines=31> */
.L_x_300:
[----:B-1----:R-:W1:Y:S01]  /*11390*/  S2R R7, SR_TID.X ;  /* 0x0000000000077919 */ /* 0x002e620000002100 */
[----:B------:R-:W-:Y:S01]  /*113a0*/  USHF.R.S32.HI UR6, URZ, 0x1f, UR13 ;  /* 0x0000001f3f067899 */ /* 0x000fe2000801140d */
[----:B------:R-:W-:Y:S01]  /*113b0*/  BSSY B0, `(.L_x_301) ;  /* 0x0000029000007945 */ /* 0x000fe20003800000 */
[----:B------:R-:W-:-:S02]  /*113c0*/  USEL UR13, UR13, URZ, !UP1 ;  /* 0x0000003f0d0d7287 */ /* 0x000fc4000c800000 */
[----:B------:R-:W-:Y:S01]  /*113d0*/  USEL UR6, UR6, URZ, !UP1 ;  /* 0x0000003f06067287 */ /* 0x000fe2000c800000 */
[----:B-1----:R-:W-:-:S13]  /*113e0*/  ISETP.GT.AND P0, PT, R7, 0x7f, PT ;  /* 0x0000007f0700780c */ /* 0x002fda0003f04270 */
        /* <DEDUP_REMOVED lines=22> */
[----:B------:R-:W-:-:S03]  /*11550*/  IADD3 R4, -R8, RZ, RZ ;  /* 0x000000ff08047210 */ /* 0x000fc60007ffe1ff */
[----:B------:R-:W-:Y:S02]  /*11560*/  IMAD.U32 R0, RZ, RZ, UR5 ;  /* 0x00000005ff007e24 */ /* 0x000fe4000f8e00ff */
[----:B------:R-:W-:Y:S01]  /*11570*/  IMAD R4, R4, c[0x0][0x4e8], R5 ;  /* 0x00013a0004047a24 */ /* 0x000fe200078e0205 */
[----:B------:R-:W-:Y:S02]  /*11580*/  SHF.R.S32.HI R5, RZ, 0x1f, R8 ;  /* 0x0000001fff057819 */ /* 0x000fe40000011408 */
[----:B------:R-:W-:Y:S02]  /*11590*/  IADD3 R8, P0, R8, UR16, RZ ;  /* 0x0000001008087c10 */ /* 0x000fe4000ff1e0ff */
[----:B------:R-:W-:Y:S02]  /*115a0*/  SHF.R.S32.HI R2, RZ, 0x1f, R4 ;  /* 0x0000001fff027819 */ /* 0x000fe40000011404 */
[----:B------:R-:W-:-:S03]  /*115b0*/  IADD3.X R9, R5, UR17, R0, P0, !PT ;  /* 0x0000001105097c10 */ /* 0x000fc600087fe400 */
[----:B------:R-:W-:Y:S02]  /*115c0*/  IMAD R5, R2, c[0x0][0x488], RZ ;  /* 0x0001220002057a24 */ /* 0x000fe400078e02ff */
[----:B------:R-:W-:-:S04]  /*115d0*/  IMAD.WIDE.U32 R8, R4, c[0x0][0x488], R8 ;  /* 0x0001220004087a25 */ /* 0x000fc800078e0008 */
[----:B------:R-:W-:Y:S01]  /*115e0*/  IMAD R0, R4, c[0x0][0x48c], R5 ;  /* 0x0001230004007a24 */ /* 0x000fe200078e0205 */
[----:B------:R-:W-:-:S04]  /*115f0*/  LEA R4, P0, R8, c[0x0][0x450], 0x2 ;  /* 0x0001140008047a11 */ /* 0x000fc800078010ff */
[----:B------:R-:W-:Y:S01]  /*11600*/  IADD3 R5, R9, R0, RZ ;  /* 0x0000000009057210 */ /* 0x000fe20007ffe0ff */
[----:B------:R-:W-:-:S03]  /*11610*/  IMAD.MOV.U32 R9, RZ, RZ, -0x800000 ;  /* 0xff800000ff097424 */ /* 0x000fc600078e00ff */
[----:B------:R-:W-:-:S05]  /*11620*/  LEA.HI.X R5, R8, c[0x0][0x454], R5, 0x2, P0 ;  /* 0x0001150008057a11 */ /* 0x000fca00000f1405 */
[----:B------:R1:W-:Y:S02]  /*11630*/  STG.E [R4.64], R9 ;  /* 0x0000000904007986 */ /* 0x0003e4000c101914 */
.L_x_302:
[----:B------:R-:W-:Y:S05]  /*11640*/  BSYNC B0 ;  /* 0x0000000000007941 */ /* 0x000fea0003800000 */
.L_x_301:
        /* <DEDUP_REMOVED lines=17> */
[C---:B------:R-:W-:Y:S02]  /*11760*/  LEA R0, R7.reuse, R4, 0x5 ;  /* 0x0000000407007211 */ /* 0x040fe400078e28ff */
[----:B------:R-:W-:Y:S01]  /*11770*/  UIMAD UR7, UR10, UR5, UR7 ;  /* 0x000000050a0772a4 */ /* 0x000fe2000f8e0207 */
[----:B------:R-:W-:Y:S01]  /*11780*/  SHF.L.U32 R7, R7, 0x3, RZ ;  /* 0x0000000307077819 */ /* 0x000fe200000006ff */
[----:B------:R-:W-:Y:S01]  /*11790*/  UIMAD.WIDE.U32 UR10, UR10, UR4, UR16 ;  /* 0x000000040a0a72a5 */ /* 0x000fe2000f8e0010 */
[----:B-1----:R-:W-:-:S02]  /*117a0*/  IMAD R0, R5, 0x80, R0 ;  /* 0x0000008005007824 */ /* 0x002fc400078e0200 */
[----:B------:R-:W-:Y:S01]  /*117b0*/  ULDC.64 UR4, c[0x0][0x3f0] ;  /* 0x0000fc0000047ab9 */ /* 0x000fe20000000a00 */
[----:B------:R-:W-:Y:S01]  /*117c0*/  IMAD R4, R5, 0x80, R4 ;  /* 0x0000008005047824 */ /* 0x000fe200078e0204 */
[----:B------:R-:W-:Y:S01]  /*117d0*/  UIMAD UR6, UR6, UR4, URZ ;  /* 0x00000004060672a4 */ /* 0x000fe2000f8e023f */
[----:B------:R-:W-:Y:S01]  /*117e0*/  @P0 IMAD.HI.U32 R2, R0, c[0x0][0x4ec], RZ ;  /* 0x00013b0000020a27 */ /* 0x000fe200078e00ff */
[----:B------:R-:W-:Y:S01]  /*117f0*/  UIADD3 UR11, UR7, UR11, URZ ;  /* 0x0000000b070b7290 */ /* 0x000fe2000fffe03f */
[----:B------:R-:W-:Y:S01]  /*11800*/  MOV R8, R0 ;  /* 0x0000000000087202 */ /* 0x000fe20000000f00 */
[----:B------:R-:W-:Y:S01]  /*11810*/  UIMAD UR5, UR13, UR5, UR6 ;  /* 0x000000050d0572a4 */ /* 0x000fe2000f8e0206 */
[----:B------:R-:W-:Y:S01]  /*11820*/  IADD3 R5, R7, 0x80, RZ ;  /* 0x0000008007057810 */ /* 0x000fe20007ffe0ff */
[----:B------:R-:W-:Y:S01]  /*11830*/  UIMAD.WIDE.U32 UR10, UR13, UR4, UR10 ;  /* 0x000000040d0a72a5 */ /* 0x000fe2000f8e000a */
[----:B------:R-:W-:-:S03]  /*11840*/  @P0 SHF.R.U32.HI R8, RZ, c[0x0][0x4f0], R2 ;  /* 0x00013c00ff080a19 */ /* 0x000fc60000011602 */
[----:B------:R-:W-:Y:S01]  /*11850*/  UIADD3 UR5, UR11, UR5, URZ ;  /* 0x000000050b057290 */ /* 0x000fe2000fffe03f */
[--C-:B------:R-:W-:Y:S01]  /*11860*/  SHF.R.S32.HI R9, RZ, 0x1f, R8.reuse ;  /* 0x0000001fff097819 */ /* 0x100fe20000011408 */
[----:B------:R-:W-:Y:S01]  /*11870*/  IMAD.MOV R11, RZ, RZ, -R8 ;  /* 0x000000ffff0b7224 */ /* 0x000fe200078e0a08 */
[----:B------:R-:W-:-:S03]  /*11880*/  MOV R10, UR10 ;  /* 0x0000000a000a7c02 */ /* 0x000fc60008000f00 */
[----:B------:R-:W-:Y:S02]  /*11890*/  IMAD R6, R11, c[0x0][0x4e8], R0 ;  /* 0x00013a000b067a24 */ /* 0x000fe400078e0200 */
[----:B------:R-:W-:Y:S01]  /*118a0*/  IMAD.U32 R11, RZ, RZ, UR11 ;  /* 0x0000000bff0b7e24 */ /* 0x000fe2000f8e00ff */
[----:B------:R-:W-:Y:S01]  /*118b0*/  MOV R11, UR5 ;  /* 0x00000005000b7c02 */ /* 0x000fe20008000f00 */
[----:B------:R-:W-:Y:S01]  /*118c0*/  IMAD R9, R9, c[0x0][0x3e0], RZ ;  /* 0x0000f80009097a24 */ /* 0x000fe200078e02ff */
[----:B------:R-:W-:-:S03]  /*118d0*/  SHF.R.S32.HI R2, RZ, 0x1f, R6 ;  /* 0x0000001fff027819 */ /* 0x000fc60000011406 */
[C---:B------:R-:W-:Y:S02]  /*118e0*/  IMAD R0, R8.reuse, c[0x0][0x3e4], R9 ;  /* 0x0000f90008007a24 */ /* 0x040fe400078e0209 */
        /* <DEDUP_REMOVED lines=8> */
[----:B------:R-:W-:Y:S02]  /*11970*/  LEA.HI.X R8, R10, c[0x0][0x384], R11, 0x1, P0 ;  /* 0x0000e1000a087a11 */ /* 0x000fe400000f0c0b */
[----:B------:R-:W-:Y:S01]  /*11980*/  ISETP.GE.AND P0, PT, R4, R3, PT ;  /* 0x000000030400720c */ /* 0x000fe20003f06270 */
[----:B------:R1:W2:Y:S04]  /*11990*/  SHFL.IDX PT, R10, R9, RZ, 0x181f ;  /* 0x00181fff090a7589 */ /* 0x0002a800000e0000 */
        /* <DEDUP_REMOVED lines=17> */
.L_x_304:
[----:B------:R-:W-:Y:S05]  /*11ab0*/  BSYNC B0 ;  /* 0x0000000000007941 */ /* 0x000fea0003800000 */
.L_x_303:
        /* <DEDUP_REMOVED lines=21> */
.L_x_306:
[----:B------:R-:W-:Y:S05]  /*11c10*/  BSYNC B0 ;  /* 0x0000000000007941 */ /* 0x000fea0003800000 */
.L_x_305:
        /* <DEDUP_REMOVED lines=21> */
.L_x_308:
[----:B------:R-:W-:Y:S05]  /*11d70*/  BSYNC B0 ;  /* 0x0000000000007941 */ /* 0x000fea0003800000 */
.L_x_307:
        /* <DEDUP_REMOVED lines=22> */
.L_x_309:
        /* <DEDUP_REMOVED lines=10> */
.L_x_1701:


//--------------------- .text._ZN7cutlass13device_kernelIN5flash19enable_sm80_to_sm89INS1_16FlashAttnFwdSm80INS1_25CollectiveMainloopFwdSm80ILi8ELi1ELb0EN4cute5tupleIJNS5_1CILi128EEENS7_ILi64EEENS7_ILi192EEEEEELi192ENS_10bfloat16_tEfNS_4arch4Sm80ELb0ELb1ELb0ELb1ELb1ELb1ELb1ELb0EEENS1_21CollectiveEpilogueFwdINS6_IJS8_SA_S9_EEENS6_IJNS7_ILi1EEESI_SI_EEESC_SE_Li256ELb1ELb1ELb0ELb0EEENS1_19SingleTileSchedulerILb1ELb0ELb1ELi128EEEEEEEEEvNT_6ParamsE --------------------------
	.section	.text._ZN7cutlass13device_kernelIN5flash19enable_sm80_to_sm89INS1_16FlashAttnFwdSm80INS1_25CollectiveMainloopFwdSm80ILi8ELi1ELb0EN4cute5tupleIJNS5_1CILi128EEENS7_ILi64EEENS7_ILi192EEEEEELi192ENS_10bfloat16_tEfNS_4arch4Sm80ELb0ELb1ELb0ELb1ELb1ELb1ELb1ELb0EEENS1_21CollectiveEpilogueFwdINS6_IJS8_SA_S9_EEENS6_IJNS7_ILi1EEESI_SI_EEESC_SE_Li256ELb1ELb1ELb0ELb0EEENS1_19SingleTileSchedulerILb1ELb0ELb1ELi128EEEEEEEEEvNT_6ParamsE,"ax",@progbits
	.sectioninfo	@"SHI_REGISTERS=250"
	.align	128
.text._ZN7cutlass13device_kernelIN5flash19enable_sm80_to_sm89INS1_16FlashAttnFwdSm80INS1_25CollectiveMainloopFwdSm80ILi8ELi1ELb0EN4cute5tupleIJNS5_1CILi128EEENS7_ILi64EEENS7_ILi192EEEEEELi192ENS_10bfloat16_tEfNS_4arch4Sm80ELb0ELb1ELb0ELb1ELb1ELb1ELb1ELb0EEENS1_21CollectiveEpilogueFwdINS6_IJS8_SA_S9_EEENS6_IJNS7_ILi1EEESI_SI_EEESC_SE_Li256ELb1ELb1ELb0ELb0EEENS1_19SingleTileSchedulerILb1ELb0ELb1ELi128EEEEEEEEEvNT_6ParamsE:
        .type           _ZN7cutlass13device_kernelIN5flash19enable_sm80_to_sm89INS1_16FlashAttnFwdSm80INS1_25CollectiveMainloopFwdSm80ILi8ELi1ELb0EN4cute5tupleIJNS5_1CILi128EEENS7_ILi64EEENS7_ILi192EEEEEELi192ENS_10bfloat16_tEfNS_4arch4Sm80ELb0ELb1ELb0ELb1ELb1ELb1ELb1ELb0EEENS1_21CollectiveEpilogueFwdINS6_IJS8_SA_S9_EEENS6_IJNS7_ILi1EEESI_SI_EEESC_SE_Li256ELb1ELb1ELb0ELb0EEENS1_19SingleTileSchedulerILb1ELb0ELb1ELi128EEEEEEEEEvNT_6ParamsE,@function
        .size           _ZN7cutlass13device_kernelIN5flash19enable_sm80_to_sm89INS1_16FlashAttnFwdSm80INS1_25CollectiveMainloopFwdSm80ILi8ELi1ELb0EN4cute5tupleIJNS5_1CILi128EEENS7_ILi64EEENS7_ILi192EEEEEELi192ENS_10bfloat16_tEfNS_4arch4Sm80ELb0ELb1ELb0ELb1ELb1ELb1ELb1ELb0EEENS1_21CollectiveEpilogueFwdINS6_IJS8_SA_S9_EEENS6_IJNS7_ILi1EEESI_SI_EEESC_SE_Li256ELb1ELb1ELb0ELb0EEENS1_19SingleTileSchedulerILb1ELb0ELb1ELi128EEEEEEEEEvNT_6ParamsE,(.L_x_1702 - _ZN7cutlass13device_kernelIN5flash19enable_sm80_to_sm89INS1_16FlashAttnFwdSm80INS1_25CollectiveMainloopFwdSm80ILi8ELi1ELb0EN4cute5tupleIJNS5_1CILi128EEENS7_ILi64EEENS7_ILi192EEEEEELi192ENS_10bfloat16_tEfNS_4arch4Sm80ELb0ELb1ELb0ELb1ELb1ELb1ELb1ELb0EEENS1_21CollectiveEpilogueFwdINS6_IJS8_SA_S9_EEENS6_IJNS7_ILi1EEESI_SI_EEESC_SE_Li256ELb1ELb1ELb0ELb0EEENS1_19SingleTileSchedulerILb1ELb0ELb1ELi128EEEEEEEEEvNT_6ParamsE)
        .other          _ZN7cutlass13device_kernelIN5flash19enable_sm80_to_sm89INS1_16FlashAttnFwdSm80INS1_25CollectiveMainloopFwdSm80ILi8ELi1ELb0EN4cute5tupleIJNS5_1CILi128EEENS7_ILi64EEENS7_ILi192EEEEEELi192ENS_10bfloat16_tEfNS_4arch4Sm80ELb0ELb1ELb0ELb1ELb1ELb1ELb1ELb0EEENS1_21CollectiveEpilogueFwdINS6_IJS8_SA_S9_EEENS6_IJNS7_ILi1EEESI_SI_EEESC_SE_Li256ELb1ELb1ELb0ELb0EEENS1_19SingleTileSchedulerILb1ELb0ELb1ELi128EEEEEEEEEvNT_6ParamsE,@"STO_CUDA_ENTRY STV_DEFAULT"
_ZN7cutlass13device_kernelIN5flash19enable_sm80_to_sm89INS1_16FlashAttnFwdSm80INS1_25CollectiveMainloopFwdSm80ILi8ELi1ELb0EN4cute5tupleIJNS5_1CILi128EEENS7_ILi64EEENS7_ILi192EEEEEELi192ENS_10bfloat16_tEfNS_4arch4Sm80ELb0ELb1ELb0ELb1ELb1ELb1ELb1ELb0EEENS1_21CollectiveEpilogueFwdINS6_IJS8_SA_S9_EEENS6_IJNS7_ILi1EEESI_SI_EEESC_SE_Li256ELb1ELb1ELb0ELb0EEENS1_19SingleTileSchedulerILb1ELb0ELb1ELi128EEEEEEEEEvNT_6ParamsE:
[----:B------:R-:W-:Y:S02]  /*0000*/  MOV R1, c[0x0][0x28] ;  /* 0x00000a0000017a02 */ /* 0x000fe40000000f00 */
[----:B------:R-:W1:Y:S01]  /*0010*/  S2R R84, SR_TID.X ;  /* 0x0000000000547919 */ /* 0x000e620000002100 */
[----:B------:R-:W-:Y:S01]  /*0020*/  IMAD.MOV.U32 R3, RZ, RZ, 0x4 ;  /* 0x00000004ff037424 */ /* 0x000fe200078e00ff */
[----:B------:R-:W-:Y:S01]  /*0030*/  ULDC.64 UR6, c[0x0][0x118] ;  /* 0x0000460000067ab9 */ /* 0x000fe20000000a00 */
[----:B------:R-:W-:Y:S01]  /*0040*/  IADD3 R1, R1, -0x70, RZ ;  /* 0xffffff9001017810 */ /* 0x000fe20007ffe0ff */
[----:B------:R-:W2:Y:S04]  /*0050*/  S2R R192, SR_CTAID.Z ;  /* 0x0000000000c07919 */ /* 0x000ea80000002700 */
[----:B------:R-:W3:Y:S01]  /*0060*/  S2R R85, SR_CTAID.X ;  /* 0x0000000000557919 */ /* 0x000ee20000002500 */
[----:B-1----:R-:W-:Y:S01]  /*0070*/  SHF.R.U32.HI R0, RZ, 0x5, R84 ;  /* 0x00000005ff007819 */ /* 0x002fe20000011654 */
[----:B--2---:R-:W-:-:S05]  /*0080*/  IMAD.WIDE R4, R192, R3, c[0x0][0x568] ;  /* 0x00015a00c0047625 */ /* 0x004fca00078e0203 */
[----:B------:R-:W1:Y:S02]  /*0090*/  SHFL.IDX PT, R0, R0, RZ, 0x1f ;  /* 0x00001fff00007589 */ /* 0x000e6400000e0000 */
[----:B-1----:R-:W-:-:S13]  /*00a0*/  ISETP.NE.AND P0, PT, R0, RZ, PT ;  /* 0x000000ff0000720c */ /* 0x002fda0003f05270 */
[----:B------:R-:W-:Y:S05]  /*00b0*/  @!P0 BRA `(.L_x_310) ;  /* 0x0000013000008947 */ /* 0x000fea0003800000 */
[----:B---3--:R-:W-:-:S04]  /*00c0*/  ISETP.NE.U32.AND P0, PT, RZ, c[0x0][0x568], PT ;  /* 0x00015a00ff007a0c */ /* 0x008fc80003f05070 */
[----:B------:R-:W-:-:S13]  /*00d0*/  ISETP.NE.AND.EX P0, PT, RZ, c[0x0][0x56c], PT, P0 ;  /* 0x00015b00ff007a0c */ /* 0x000fda0003f05300 */
[----:B------:R-:W-:Y:S05]  /*00e0*/  @!P0 BRA `(.L_x_311) ;  /* 0x0000002000008947 */ /* 0x000fea0003800000 */
[----:B------:R1:W5:Y:S01]  /*00f0*/  LDG.E R0, [R4.64] ;  /* 0x0000000604007981 */ /* 0x000362000c1e1900 */
[----:B------:R-:W-:Y:S05]  /*0100*/  BRA `(.L_x_312) ;  /* 0x0000009000007947 */ /* 0x000fea0003800000 */
.L_x_311:
        /* <DEDUP_REMOVED lines=8> */
.L_x_313:
[----:B------:R-:W-:-:S05]  /*0190*/  MOV R0, c[0x0][0x54c] ;  /* 0x0001530000007a02 */ /* 0x000fca0000000f00 */
.L_x_312:
[----:B-----5:R-:W-:Y:S01]  /*01a0*/  IMAD R0, R0, c[0x0][0x548], RZ ;  /* 0x0001520000007a24 */ /* 0x020fe200078e02ff */
[----:B------:R-:W-:-:S04]  /*01b0*/  SHF.L.U32 R83, R85, 0x7, RZ ;  /* 0x0000000755537819 */ /* 0x000fc800000006ff */
[----:B------:R-:W-:-:S04]  /*01c0*/  ISETP.GE.AND P0, PT, R83, R0, PT ;  /* 0x000000005300720c */ /* 0x000fc80003f06270 */
[----:B------:R-:W-:Y:S01]  /*01d0*/  SEL R192, R192, 0xffffffff, !P0 ;  /* 0xffffffffc0c07807 */ /* 0x000fe20004000000 */
[----:B------:R-:W-:Y:S05]  /*01e0*/  BRA `(.L_x_314) ;  /* 0x0000012000007947 */ /* 0x000fea0003800000 */
.L_x_310:
[----:B---3--:R-:W-:-:S04]  /*01f0*/  ISETP.NE.U32.AND P0, PT, RZ, c[0x0][0x568], PT ;  /* 0x00015a00ff007a0c */ /* 0x008fc80003f05070 */
[----:B------:R-:W-:-:S13]  /*0200*/  ISETP.NE.AND.EX P0, PT, RZ, c[0x0][0x56c], PT, P0 ;  /* 0x00015b00ff007a0c */ /* 0x000fda0003f05300 */
[----:B------:R-:W-:Y:S05]  /*0210*/  @!P0 BRA `(.L_x_315) ;  /* 0x0000002000008947 */ /* 0x000fea0003800000 */
[----:B------:R1:W5:Y:S01]  /*0220*/  LDG.E R0, [R4.64] ;  /* 0x0000000604007981 */ /* 0x000362000c1e1900 */
[----:B------:R-:W-:Y:S05]  /*0230*/  BRA `(.L_x_316) ;  /* 0x0000009000007947 */ /* 0x000fea0003800000 */
.L_x_315:
        /* <DEDUP_REMOVED lines=8> */
.L_x_317:
[----:B------:R-:W-:-:S05]  /*02c0*/  MOV R0, c[0x0][0x54c] ;  /* 0x0001530000007a02 */ /* 0x000fca0000000f00 */
.L_x_316:
[----:B-----5:R-:W-:Y:S01]  /*02d0*/  IMAD R0, R0, c[0x0][0x548], RZ ;  /* 0x0001520000007a24 */ /* 0x020fe200078e02ff */
[----:B------:R-:W-:-:S04]  /*02e0*/  SHF.L.U32 R83, R85, 0x7, RZ ;  /* 0x0000000755537819 */ /* 0x000fc800000006ff */
[----:B------:R-:W-:-:S04]  /*02f0*/  ISETP.GE.AND P0, PT, R83, R0, PT ;  /* 0x000000005300720c */ /* 0x000fc80003f06270 */
[----:B------:R-:W-:-:S04]  /*0300*/  SEL R192, R192, 0xffffffff, !P0 ;  /* 0xffffffffc0c07807 */ /* 0x000fc80004000000 */
.L_x_314:
[----:B------:R-:W-:-:S13]  /*0310*/  ISETP.GE.AND P0, PT, R192, RZ, PT ;  /* 0x000000ffc000720c */ /* 0x000fda0003f06270 */
[----:B------:R-:W-:Y:S05]  /*0320*/  @!P0 EXIT ;  /* 0x000000000000894d */ /* 0x000fea0003800000 */
[----:B------:R-:W-:Y:S01]  /*0330*/  ISETP.NE.U32.AND P0, PT, RZ, c[0x0][0x370], PT ;  /* 0x0000dc00ff007a0c */ /* 0x000fe20003f05070 */
[----:B------:R-:W-:Y:S01]  /*0340*/  IMAD.MOV.U32 R2, RZ, RZ, RZ ;  /* 0x000000ffff027224 */ /* 0x000fe200078e00ff */
[----:B------:R-:W-:Y:S01]  /*0350*/  ISETP.NE.U32.AND P2, PT, RZ, c[0x0][0x350], PT ;  /* 0x0000d400ff007a0c */ /* 0x000fe20003f45070 */
[----:B------:R-:W-:Y:S01]  /*0360*/  IMAD.MOV.U32 R94, RZ, RZ, RZ ;  /* 0x000000ffff5e7224 */ /* 0x000fe200078e00ff */
[----:B------:R-:W-:Y:S01]  /*0370*/  ISETP.NE.AND.EX P0, PT, RZ, c[0x0][0x374], PT, P0 ;  /* 0x0000dd00ff007a0c */ /* 0x000fe20003f05300 */
[----:B------:R-:W-:Y:S01]  /*0380*/  IMAD.WIDE R10, R192, R3, c[0x0][0x350] ;  /* 0x0000d400c00a7625 */ /* 0x000fe200078e0203 */
[----:B------:R-:W-:Y:S02]  /*0390*/  ISETP.NE.AND.EX P2, PT, RZ, c[0x0][0x354], PT, P2 ;  /* 0x0000d500ff007a0c */ /* 0x000fe40003f45320 */
[----:B------:R-:W-:Y:S02]  /*03a0*/  ISETP.NE.U32.AND P1, PT, RZ, c[0x0][0x348], PT ;  /* 0x0000d200ff007a0c */ /* 0x000fe40003f25070 */
[----:B------:R-:W-:-:S02]  /*03b0*/  ISETP.NE.U32.AND P3, PT, RZ, c[0x0][0x358], PT ;  /* 0x0000d600ff007a0c */ /* 0x000fc40003f65070 */
[----:B------:R-:W-:Y:S02]  /*03c0*/  ISETP.NE.AND.EX P1, PT, RZ, c[0x0][0x34c], PT, P1 ;  /* 0x0000d300ff007a0c */ /* 0x000fe40003f25310 */
[----:B------:R-:W-:-:S03]  /*03d0*/  ISETP.NE.AND.EX P3, PT, RZ, c[0x0][0x35c], PT, P3 ;  /* 0x0000d700ff007a0c */ /* 0x000fc60003f65330 */
[CC--:B------:R-:W-:Y:S02]  /*03e0*/  @P0 IMAD.WIDE R6, R192.reuse, R3.reuse, c[0x0][0x370] ;  /* 0x0000dc00c0060625 */ /* 0x0c0fe400078e0203 */
[----:B------:R-:W2:Y:S02]  /*03f0*/  @P2 LDG.E R94, [R10.64] ;  /* 0x000000060a5e2981 */ /* 0x000ea4000c1e1900 */
[----:B------:R-:W-:Y:S02]  /*0400*/  IMAD.MOV.U32 R8, RZ, RZ, RZ ;  /* 0x000000ffff087224 */ /* 0x000fe400078e00ff */
[----:B------:R-:W-:Y:S01]  /*0410*/  IMAD.MOV.U32 R166, RZ, RZ, RZ ;  /* 0x000000ffffa67224 */ /* 0x000fe200078e00ff */
[----:B------:R-:W2:Y:S01]  /*0420*/  @P0 LDG.E R2, [R6.64] ;  /* 0x0000000606020981 */ /* 0x000ea2000c1e1900 */
[----:B------:R-:W-:-:S04]  /*0430*/  IMAD.WIDE R12, R192, R3, c[0x0][0x348] ;  /* 0x0000d200c00c7625 */ /* 0x000fc800078e0203 */
[----:B-1----:R-:W-:Y:S01]  /*0440*/  IMAD.WIDE R4, R192, R3, c[0x0][0x358] ;  /* 0x0000d600c0047625 */ /* 0x002fe200078e0203 */
[----:B------:R-:W3:Y:S01]  /*0450*/  @P1 LDG.E R8, [R12.64] ;  /* 0x000000060c081981 */ /* 0x000ee2000c1e1900 */
[----:B------:R-:W-:-:S03]  /*0460*/  ISETP.NE.U32.AND P0, PT, RZ, c[0x0][0x360], PT ;  /* 0x0000d800ff007a0c */ /* 0x000fc60003f05070 */
[----:B------:R-:W4:Y:S01]  /*0470*/  @P3 LDG.E R166, [R4.64] ;  /* 0x0000000604a63981 */ /* 0x000f22000c1e1900 */
[----:B------:R-:W-:Y:S02]  /*0480*/  ISETP.NE.AND.EX P0, PT, RZ, c[0x0][0x364], PT, P0 ;  /* 0x0000d900ff007a0c */ /* 0x000fe40003f05300 */
[----:B------:R-:W-:-:S11]  /*0490*/  MOV R0, c[0x0][0x168] ;  /* 0x00005a0000007a02 */ /* 0x000fd60000000f00 */
[----:B------:R-:W-:-:S05]  /*04a0*/  @P0 IMAD.WIDE R14, R192, R3, c[0x0][0x360] ;  /* 0x0000d800c00e0625 */ /* 0x000fca00078e0203 */
[----:B------:R1:W5:Y:S04]  /*04b0*/  @P0 LDG.E R0, [R14.64] ;  /* 0x000000060e000981 */ /* 0x000368000c1e1900 */
[----:B------:R-:W1:Y:S01]  /*04c0*/  S2R R191, SR_CTAID.Y ;  /* 0x0000000000bf7919 */ /* 0x000e620000002600 */
[----:B------:R-:W-:Y:S02]  /*04d0*/  ULDC UR5, c[0x0][0x2ac] ;  /* 0x0000ab0000057ab9 */ /* 0x000fe40000000800 */
[----:B------:R-:W-:Y:S02]  /*04e0*/  ULDC UR4, c[0x0][0x1d0] ;  /* 0x0000740000047ab9 */ /* 0x000fe40000000800 */
[----:B------:R-:W-:Y:S01]  /*04f0*/  UIMAD UR4, UR5, UR4, URZ ;  /* 0x00000004050472a4 */ /* 0x000fe2000f8e023f */
[----:B------:R-:W-:-:S05]  /*0500*/  IMAD.MOV.U32 R188, RZ, RZ, c[0x0][0x228] ;  /* 0x00008a00ffbc7624 */ /* 0x000fca00078e00ff */
[----:B------:R-:W-:Y:S02]  /*0510*/  MOV R9, UR4 ;  /* 0x0000000400097c02 */ /* 0x000fe40008000f00 */
[----:B-1----:R-:W-:Y:S01]  /*0520*/  SHF.R.S32.HI R190, RZ, 0x1f, R191 ;  /* 0x0000001fffbe7819 */ /* 0x002fe200000114bf */
[----:B--2---:R-:W-:Y:S01]  /*0530*/  IMAD.IADD R6, R94, 0x1, R2 ;  /* 0x000000015e067824 */ /* 0x004fe200078e0202 */
[----:B------:R1:W-:Y:S04]  /*0540*/  STL [R1+0x48], R2 ;  /* 0x0000480201007387 */ /* 0x0003e80000100800 */
[----:B------:R1:W-:Y:S04]  /*0550*/  STL [R1+0x50], R6 ;  /* 0x0000500601007387 */ /* 0x0003e80000100800 */
[----:B---3--:R1:W-:Y:S04]  /*0560*/  STL [R1+0x4c], R8 ;  /* 0x00004c0801007387 */ /* 0x0083e80000100800 */
[----:B----4-:R1:W-:Y:S01]  /*0570*/  STL [R1+0x54], R166 ;  /* 0x000054a601007387 */ /* 0x0103e20000100800 */
[----:B------:R-:W-:Y:S05]  /*0580*/  @P0 BRA `(.L_x_318) ;  /* 0x0000004000000947 */ /* 0x000fea0003800000 */
[----:B------:R-:W-:Y:S05]  /*0590*/  @!P1 BRA `(.L_x_318) ;  /* 0x0000003000009947 */ /* 0x000fea0003800000 */
[----:B-----5:R-:W2:Y:S04]  /*05a0*/  LDG.E R0, [R12.64] ;  /* 0x000000060c007981 */ /* 0x020ea8000c1e1900 */
[----:B------:R-:W2:Y:S02]  /*05b0*/  LDG.E R7, [R12.64+0x4] ;  /* 0x000004060c077981 */ /* 0x000ea4000c1e1900 */
[----:B--2---:R-:W-:-:S05]  /*05c0*/  IADD3 R0, -R0, R7, RZ ;  /* 0x0000000700007210 */ /* 0x004fca0007ffe1ff */
.L_x_318:
[----:B-----5:R2:W-:Y:S01]  /*05d0*/  STL [R1+0x58], R0 ;  /* 0x0000580001007387 */ /* 0x0205e20000100800 */
[----:B------:R-:W-:-:S04]  /*05e0*/  ISETP.NE.U32.AND P0, PT, RZ, c[0x0][0x368], PT ;  /* 0x0000da00ff007a0c */ /* 0x000fc80003f05070 */
[----:B------:R-:W-:-:S13]  /*05f0*/  ISETP.NE.AND.EX P0, PT, RZ, c[0x0][0x36c], PT, P0 ;  /* 0x0000db00ff007a0c */ /* 0x000fda0003f05300 */
[----:B------:R-:W-:Y:S05]  /*0600*/  @!P0 BRA `(.L_x_319) ;  /* 0x0000003000008947 */ /* 0x000fea0003800000 */
[----:B-1----:R-:W-:-:S05]  /*0610*/  IMAD.WIDE R6, R192, R3, c[0x0][0x368] ;  /* 0x0000da00c0067625 */ /* 0x002fca00078e0203 */
[----:B------:R1:W5:Y:S01]  /*0620*/  LDG.E R9, [R6.64] ;  /* 0x0000000606097981 */ /* 0x000362000c1e1900 */
[----:B------:R-:W-:Y:S05]  /*0630*/  BRA `(.L_x_320) ;  /* 0x0000004000007947 */ /* 0x000fea0003800000 */
.L_x_319:
[----:B------:R-:W-:Y:S05]  /*0640*/  @!P2 BRA `(.L_x_320) ;  /* 0x000000300000a947 */ /* 0x000fea0003800000 */
[----:B------:R-:W3:Y:S04]  /*0650*/  LDG.E R9, [R10.64] ;  /* 0x000000060a097981 */ /* 0x000ee8000c1e1900 */
[----:B-1----:R-:W3:Y:S02]  /*0660*/  LDG.E R6, [R10.64+0x4] ;  /* 0x000004060a067981 */ /* 0x002ee4000c1e1900 */
[----:B---3--:R-:W-:Y:S02]  /*0670*/  IADD3 R9, -R9, R6, RZ ;  /* 0x0000000609097210 */ /* 0x008fe40007ffe1ff */
.L_x_320:
[----:B------:R-:W-:Y:S01]  /*0680*/  ISETP.NE.U32.AND P0, PT, RZ, c[0x0][0x378], PT ;  /* 0x0000de00ff007a0c */ /* 0x000fe20003f05070 */
[----:B-1----:R1:W3:Y:S03]  /*0690*/  @P3 LDG.E R6, [R4.64] ;  /* 0x0000000604063981 */ /* 0x0022e6000c1e1900 */
[----:B------:R-:W-:Y:S01]  /*06a0*/  ISETP.NE.AND.EX P0, PT, RZ, c[0x0][0x37c], PT, P0 ;  /* 0x0000df00ff007a0c */ /* 0x000fe20003f05300 */
[----:B------:R1:W3:Y:S01]  /*06b0*/  @P3 LDG.E R11, [R4.64+0x4] ;  /* 0x00000406040b3981 */ /* 0x0002e2000c1e1900 */
[----:B-----5:R-:W-:-:S11]  /*06c0*/  IMAD.MOV.U32 R154, RZ, RZ, R9 ;  /* 0x000000ffff9a7224 */ /* 0x020fd600078e0009 */
[----:B------:R-:W-:-:S05]  /*06d0*/  @P0 IMAD.WIDE R12, R192, R3, c[0x0][0x378] ;  /* 0x0000de00c00c0625 */ /* 0x000fca00078e0203 */
[----:B------:R-:W4:Y:S01]  /*06e0*/  @P0 LDG.E R154, [R12.64] ;  /* 0x000000060c9a0981 */ /* 0x000f22000c1e1900 */
[----:B------:R-:W-:-:S05]  /*06f0*/  IMAD.MOV.U32 R7, RZ, RZ, c[0x0][0x2c4] ;  /* 0x0000b100ff077624 */ /* 0x000fca00078e00ff */
[----:B------:R-:W-:Y:S02]  /*0700*/  ISETP.NE.AND P1, PT, R7, 0x1, PT ;  /* 0x000000010700780c */ /* 0x000fe40003f25270 */
[----:B------:R-:W-:Y:S01]  /*0710*/  IADD3 R8, R83, 0x7f, RZ ;  /* 0x0000007f53087810 */ /* 0x000fe20007ffe0ff */
[----:B------:R-:W-:-:S10]  /*0720*/  IMAD.IADD R2, R9, 0x1, -R2 ;  /* 0x0000000109027824 */ /* 0x000fd400078e0a02 */
[----:B-1----:R-:W-:Y:S01]  /*0730*/  @P1 IMAD.HI.U32 R4, R8, c[0x0][0x2c8], RZ ;  /* 0x0000b20008041a27 */ /* 0x002fe200078e00ff */
[----:B------:R1:W-:Y:S04]  /*0740*/  STL [R1+0x5c], R2 ;  /* 0x00005c0201007387 */ /* 0x0003e80000100800 */
[----:B------:R-:W-:Y:S01]  /*0750*/  @P1 SHF.R.U32.HI R8, RZ, c[0x0][0x2cc], R4 ;  /* 0x0000b300ff081a19 */ /* 0x000fe20000011604 */
[----:B------:R-:W-:-:S05]  /*0760*/  IMAD.MOV.U32 R4, RZ, RZ, c[0x0][0x32c] ;  /* 0x0000cb00ff047624 */ /* 0x000fca00078e00ff */
[----:B------:R-:W-:Y:S01]  /*0770*/  ISETP.GE.AND P2, PT, R4, 0x1, PT ;  /* 0x000000010400780c */ /* 0x000fe20003f46270 */
[----:B---3--:R-:W-:-:S04]  /*0780*/  @P3 IMAD.IADD R188, R11, 0x1, -R6 ;  /* 0x000000010bbc3824 */ /* 0x008fc800078e0a06 */
[----:B------:R-:W-:-:S05]  /*0790*/  IMAD.IADD R189, R2, 0x1, R188 ;  /* 0x0000000102bd7824 */ /* 0x000fca00078e02bc */
[----:B------:R1:W-:Y:S04]  /*07a0*/  STL.64 [R1+0x60], R188 ;  /* 0x000060bc01007387 */ /* 0x0003e80000100a00 */
[----:B----4-:R1:W-:Y:S01]  /*07b0*/  STL [R1+0x68], R154 ;  /* 0x0000689a01007387 */ /* 0x0103e20000100800 */
[----:B------:R-:W-:Y:S02]  /*07c0*/  IADD3 R6, R189, 0x3f, RZ ;  /* 0x0000003fbd067810 */ /* 0x000fe40007ffe0ff */
[----:B------:R-:W-:Y:S02]  /*07d0*/  IADD3 R7, R8, 0x1, R189 ;  /* 0x0000000108077810 */ /* 0x000fe40007ffe0bd */
[----:B------:R-:W-:-:S03]  /*07e0*/  SHF.R.S32.HI R5, RZ, 0x1f, R6 ;  /* 0x0000001fff057819 */ /* 0x000fc60000011406 */
[----:B------:R-:W-:Y:S01]  /*07f0*/  IMAD.IADD R7, R7, 0x1, -R0 ;  /* 0x0000000107077824 */ /* 0x000fe200078e0a00 */
[----:B------:R-:W-:-:S04]  /*0800*/  LEA.HI R5, R5, R6, RZ, 0x6 ;  /* 0x0000000605057211 */ /* 0x000fc800078f30ff */
[----:B------:R-:W-:Y:S02]  /*0810*/  SHF.R.S32.HI R160, RZ, 0x6, R5 ;  /* 0x00000006ffa07819 */ /* 0x000fe40000011405 */
[----:B------:R-:W-:Y:S01]  /*0820*/  IADD3 R6, R7, c[0x0][0x328], RZ ;  /* 0x0000ca0007067a10 */ /* 0x000fe20007ffe0ff */
[----:B------:R-:W-:Y:S05]  /*0830*/  @!P2 BRA `(.L_x_321) ;  /* 0x000000e00000a947 */ /* 0x000fea0003800000 */
[C---:B------:R-:W-:Y:S02]  /*0840*/  ISETP.GT.AND P0, PT, R7.reuse, RZ, PT ;  /* 0x000000ff0700720c */ /* 0x040fe40003f04270 */
[----:B------:R-:W-:-:S11]  /*0850*/  IADD3 R5, R7, -0x1, RZ ;  /* 0xffffffff07057810 */ /* 0x000fd60007ffe0ff */
[----:B------:R-:W-:Y:S05]  /*0860*/  @P0 BRA `(.L_x_322) ;  /* 0x0000006000000947 */ /* 0x000fea0003800000 */
[----:B------:R-:W-:Y:S01]  /*0870*/  ISETP.NE.AND P0, PT, R4, 0x1, PT ;  /* 0x000000010400780c */ /* 0x000fe20003f05270 */
[----:B------:R-:W-:-:S12]  /*0880*/  IMAD.MOV R7, RZ, RZ, -R7 ;  /* 0x000000ffff077224 */ /* 0x000fd800078e0a07 */
[----:B------:R-:W-:-:S05]  /*0890*/  @P0 IMAD.HI.U32 R5, R7, c[0x0][0x330], RZ ;  /* 0x0000cc0007050a27 */ /* 0x000fca00078e00ff */
[----:B------:R-:W-:-:S04]  /*08a0*/  @P0 SHF.R.U32.HI R7, RZ, c[0x0][0x334], R5 ;  /* 0x0000cd00ff070a19 */ /* 0x000fc80000011605 */
[----:B------:R-:W-:Y:S01]  /*08b0*/  LOP3.LUT R5, RZ, R7, RZ, 0x33, !PT ;  /* 0x00000007ff057212 */ /* 0x000fe200078e33ff */
[----:B------:R-:W-:Y:S05]  /*08c0*/  BRA `(.L_x_323) ;  /* 0x0000003000007947 */ /* 0x000fea0003800000 */
.L_x_322:
[----:B------:R-:W-:-:S13]  /*08d0*/  ISETP.NE.AND P0, PT, R4, 0x1, PT ;  /* 0x000000010400780c */ /* 0x000fda0003f05270 */
[----:B------:R-:W-:-:S05]  /*08e0*/  @P0 IMAD.HI.U32 R7, R5, c[0x0][0x330], RZ ;  /* 0x0000cc0005070a27 */ /* 0x000fca00078e00ff */
[----:B------:R-:W-:-:S05]  /*08f0*/  @P0 SHF.R.U32.HI R5, RZ, c[0x0][0x334], R7 ;  /* 0x0000cd00ff050a19 */ /* 0x000fca0000011607 */
.L_x_323:
[----:B------:R-:W-:-:S05]  /*0900*/  IMAD R5, R5, R4, c[0x0][0x32c] ;  /* 0x0000cb0005057624 */ /* 0x000fca00078e0204 */
[----:B------:R-:W-:Y:S02]  /*0910*/  IMNMX R6, R6, R5, PT ;  /* 0x0000000506067217 */ /* 0x000fe40003800200 */
.L_x_321:
[----:B------:R-:W-:-:S04]  /*0920*/  @P1 IMAD.HI.U32 R5, R83, c[0x0][0x2c8], RZ ;  /* 0x0000b20053051a27 */ /* 0x000fc800078e00ff */
[----:B------:R-:W-:Y:S01]  /*0930*/  IMAD.MOV.U32 R7, RZ, RZ, R83 ;  /* 0x000000ffff077224 */ /* 0x000fe200078e0053 */
[----:B------:R-:W-:-:S04]  /*0940*/  @P1 SHF.R.U32.HI R7, RZ, c[0x0][0x2cc], R5 ;  /* 0x0000b300ff071a19 */ /* 0x000fc80000011605 */
[----:B------:R-:W-:-:S04]  /*0950*/  IADD3 R5, R7, R189, -R0 ;  /* 0x000000bd07057210 */ /* 0x000fc80007ffe800 */
[----:B------:R-:W-:Y:S01]  /*0960*/  IADD3 R7, R5, -c[0x0][0x324], RZ ;  /* 0x8000c90005077a10 */ /* 0x000fe20007ffe0ff */
[----:B------:R-:W-:Y:S05]  /*0970*/  @!P2 BRA `(.L_x_324) ;  /* 0x000000d00000a947 */ /* 0x000fea0003800000 */
[----:B------:R-:W-:-:S13]  /*0980*/  ISETP.GT.AND P0, PT, R5, -0x1, PT ;  /* 0xffffffff0500780c */ /* 0x000fda0003f04270 */
[----:B------:R-:W-:Y:S05]  /*0990*/  @P0 BRA `(.L_x_325) ;  /* 0x0000006000000947 */ /* 0x000fea0003800000 */
[----:B------:R-:W-:Y:S02]  /*09a0*/  ISETP.NE.AND P0, PT, R4, 0x1, PT ;  /* 0x000000010400780c */ /* 0x000fe40003f05270 */
[----:B------:R-:W-:-:S11]  /*09b0*/  LOP3.LUT R5, RZ, R5, RZ, 0x33, !PT ;  /* 0x00000005ff057212 */ /* 0x000fd600078e33ff */
[----:B------:R-:W-:-:S05]  /*09c0*/  @P0 IMAD.HI.U32 R4, R5, c[0x0][0x330], RZ ;  /* 0x0000cc0005040a27 */ /* 0x000fca00078e00ff */
[----:B------:R-:W-:-:S04]  /*09d0*/  @P0 SHF.R.U32.HI R5, RZ, c[0x0][0x334], R4 ;  /* 0x0000cd00ff050a19 */ /* 0x000fc80000011604 */
[----:B------:R-:W-:Y:S01]  /*09e0*/  LOP3.LUT R5, RZ, R5, RZ, 0x33, !PT ;  /* 0x00000005ff057212 */ /* 0x000fe200078e33ff */
[----:B------:R-:W-:Y:S05]  /*09f0*/  BRA `(.L_x_326) ;  /* 0x0000003000007947 */ /* 0x000fea0003800000 */
.L_x_325:
[----:B------:R-:W-:-:S13]  /*0a00*/  ISETP.NE.AND P0, PT, R4, 0x1, PT ;  /* 0x000000010400780c */ /* 0x000fda0003f05270 */
[----:B------:R-:W-:-:S05]  /*0a10*/  @P0 IMAD.HI.U32 R4, R5, c[0x0][0x330], RZ ;  /* 0x0000cc0005040a27 */ /* 0x000fca00078e00ff */
[----:B------:R-:W-:-:S05]  /*0a20*/  @P0 SHF.R.U32.HI R5, RZ, c[0x0][0x334], R4 ;  /* 0x0000cd00ff050a19 */ /* 0x000fca0000011604 */
.L_x_326:
[----:B------:R-:W-:-:S05]  /*0a30*/  IMAD R4, R5, c[0x0][0x32c], RZ ;  /* 0x0000cb0005047a24 */ /* 0x000fca00078e02ff */
[----:B------:R-:W-:Y:S02]  /*0a40*/  IMNMX R7, R7, R4, !PT ;  /* 0x0000000407077217 */ /* 0x000fe40007800200 */
.L_x_324:
[----:B------:R-:W-:Y:S02]  /*0a50*/  IADD3 R6, R6, 0x3f, RZ ;  /* 0x0000003f06067810 */ /* 0x000fe40007ffe0ff */
[----:B------:R-:W-:Y:S02]  /*0a60*/  SHF.R.S32.HI R4, RZ, 0x1f, R7 ;  /* 0x0000001fff047819 */ /* 0x000fe40000011407 */
[----:B------:R-:W-:Y:S02]  /*0a70*/  SHF.R.S32.HI R5, RZ, 0x1f, R6 ;  /* 0x0000001fff057819 */ /* 0x000fe40000011406 */
[----:B------:R-:W-:Y:S02]  /*0a80*/  LEA.HI R4, R4, R7, RZ, 0x6 ;  /* 0x0000000704047211 */ /* 0x000fe400078f30ff */
[----:B------:R-:W-:Y:S02]  /*0a90*/  LEA.HI R5, R5, R6, RZ, 0x6 ;  /* 0x0000000605057211 */ /* 0x000fe400078f30ff */
[----:B------:R-:W-:-:S02]  /*0aa0*/  SHF.R.S32.HI R4, RZ, 0x6, R4 ;  /* 0x00000006ff047819 */ /* 0x000fc40000011404 */
[----:B------:R-:W-:Y:S02]  /*0ab0*/  SHF.R.S32.HI R5, RZ, 0x6, R5 ;  /* 0x00000006ff057819 */ /* 0x000fe40000011405 */
[----:B------:R-:W-:Y:S02]  /*0ac0*/  IMNMX R7, RZ, R4, !PT ;  /* 0x00000004ff077217 */ /* 0x000fe40007800200 */
[----:B------:R-:W-:-:S03]  /*0ad0*/  IMNMX R5, R160, R5, PT ;  /* 0x00000005a0057217 */ /* 0x000fc60003800200 */
[--C-:B------:R-:W-:Y:S02]  /*0ae0*/  IMAD R7, R7, 0x40, -R2.reuse ;  /* 0x0000004007077824 */ /* 0x100fe400078e0a02 */
[----:B------:R-:W-:-:S03]  /*0af0*/  IMAD R5, R5, 0x40, -R2 ;  /* 0x0000004005057824 */ /* 0x000fc600078e0a02 */
[----:B------:R-:W-:Y:S02]  /*0b00*/  IMNMX R86, RZ, R7, !PT ;  /* 0x00000007ff567217 */ /* 0x000fe40007800200 */
[----:B------:R-:W-:-:S04]  /*0b10*/  IMNMX R5, R5, R188, PT ;  /* 0x000000bc05057217 */ /* 0x000fc80003800200 */
[----:B------:R-:W-:Y:S02]  /*0b20*/  ISETP.GT.AND P0, PT, R5, R86, PT ;  /* 0x000000560500720c */ /* 0x000fe40003f04270 */
[----:B------:R-:W-:-:S11]  /*0b30*/  SHF.R.U32.HI R86, RZ, 0x6, R86 ;  /* 0x00000006ff567819 */ /* 0x000fd60000011656 */
[----:B------:R-:W-:Y:S01]  /*0b40*/  @P0 IADD3 R7, R5, 0x3f, RZ ;  /* 0x0000003f05070810 */ /* 0x000fe20007ffe0ff */
[----:B------:R-:W-:-:S03]  /*0b50*/  IMAD.MOV.U32 R5, RZ, RZ, R86 ;  /* 0x000000ffff057224 */ /* 0x000fc600078e0056 */
[----:B-1----:R-:W-:-:S04]  /*0b60*/  @P0 SHF.R.S32.HI R2, RZ, 0x1f, R7 ;  /* 0x0000001fff020819 */ /* 0x002fc80000011407 */
[----:B------:R-:W-:-:S04]  /*0b70*/  @P0 LEA.HI R2, R2, R7, RZ, 0x6 ;  /* 0x0000000702020211 */ /* 0x000fc800078f30ff */
[----:B------:R-:W-:-:S04]  /*0b80*/  @P0 SHF.R.S32.HI R5, RZ, 0x6, R2 ;  /* 0x00000006ff050819 */ /* 0x000fc80000011402 */
[----:B------:R-:W-:-:S13]  /*0b90*/  ISETP.GT.AND P0, PT, R5, R86, PT ;  /* 0x000000560500720c */ /* 0x000fda0003f04270 */
[----:B------:R-:W-:Y:S05]  /*0ba0*/  @!P0 BRA `(.L_x_327) ;  /* 0x0000569000008947 */ /* 0x000fea0003800000 */
[----:B------:R-:W-:-:S04]  /*0bb0*/  ISETP.NE.U32.AND P0, PT, RZ, c[0x0][0x340], PT ;  /* 0x0000d000ff007a0c */ /* 0x000fc80003f05070 */
[----:B------:R-:W-:-:S13]  /*0bc0*/  ISETP.NE.AND.EX P2, PT, RZ, c[0x0][0x344], PT, P0 ;  /* 0x0000d100ff007a0c */ /* 0x000fda0003f45300 */
[----:B------:R-:W-:-:S06]  /*0bd0*/  @P2 IMAD.WIDE R152, R192, R3, c[0x0][0x340] ;  /* 0x0000d000c0982625 */ /* 0x000fcc00078e0203 */
[----:B------:R-:W3:Y:S01]  /*0be0*/  @P2 LDG.E R152, [R152.64] ;  /* 0x0000000698982981 */ /* 0x000ee2000c1e1900 */
[----:B------:R-:W-:Y:S01]  /*0bf0*/  SHF.R.S32.HI R3, RZ, 0x1f, R84 ;  /* 0x0000001fff037819 */ /* 0x000fe20000011454 */
[----:B------:R-:W-:Y:S01]  /*0c00*/  IMAD.MOV.U32 R117, RZ, RZ, c[0x0][0x238] ;  /* 0x00008e00ff757624 */ /* 0x000fe200078e00ff */
[----:B------:R-:W-:Y:S01]  /*0c10*/  IADD3 R141, R5, -0x1, RZ ;  /* 0xffffffff058d7810 */ /* 0x000fe20007ffe0ff */
[----:B------:R-:W-:Y:S01]  /*0c20*/  IMAD.MOV.U32 R106, RZ, RZ, 0x6 ;  /* 0x00000006ff6a7424 */ /* 0x000fe200078e00ff */
[----:B------:R-:W-:Y:S01]  /*0c30*/  LEA.HI R100, R3, R84, RZ, 0x3 ;  /* 0x0000005403647211 */ /* 0x000fe200078f18ff */
[----:B------:R-:W-:Y:S01]  /*0c40*/  IMAD.SHL.U32 R103, R117, 0x40, RZ ;  /* 0x0000004075677824 */ /* 0x000fe200078e00ff */
[----:B------:R-:W-:Y:S01]  /*0c50*/  SHF.R.S32.HI R2, RZ, 0x1f, R141 ;  /* 0x0000001fff027819 */ /* 0x000fe2000001148d */
[----:B------:R-:W-:Y:S01]  /*0c60*/  IMAD.IADD R94, R94, 0x1, R9 ;  /* 0x000000015e5e7824 */ /* 0x000fe200078e0209 */
[----:B------:R-:W-:Y:S01]  /*0c70*/  LOP3.LUT R5, R100, 0x1ffffff8, RZ, 0xc0, !PT ;  /* 0x1ffffff864057812 */ /* 0x000fe200078ec0ff */
[----:B------:R-:W-:Y:S01]  /*0c80*/  IMAD.MOV.U32 R116, RZ, RZ, 0x5 ;  /* 0x00000005ff747424 */ /* 0x000fe200078e00ff */
[----:B------:R-:W-:Y:S01]  /*0c90*/  SHF.R.S32.HI R100, RZ, 0x3, R100 ;  /* 0x00000003ff647819 */ /* 0x000fe20000011464 */
[----:B------:R-:W-:Y:S01]  /*0ca0*/  IMAD.WIDE.U32 R170, R191, c[0x0][0x1e8], RZ ;  /* 0x00007a00bfaa7a25 */ /* 0x000fe200078e00ff */
[----:B------:R-:W-:Y:S01]  /*0cb0*/  SHF.L.U64.HI R102, R117, R106, c[0x0][0x23c] ;  /* 0x00008f0075667619 */ /* 0x000fe2000001026a */
[----:B------:R-:W-:Y:S01]  /*0cc0*/  ULDC.U8 UR4, c[0x0][0x298] ;  /* 0x0000a60000047ab9 */ /* 0x000fe20000000000 */
[----:B------:R-:W-:Y:S01]  /*0cd0*/  LEA.HI R8, R3, R84, RZ, 0x2 ;  /* 0x0000005403087211 */ /* 0x000fe200078f10ff */
[----:B------:R-:W-:Y:S01]  /*0ce0*/  IMAD.IADD R26, R84, 0x1, -R5 ;  /* 0x00000001541a7824 */ /* 0x000fe200078e0a05 */
[----:B------:R-:W-:Y:S01]  /*0cf0*/  SEL R162, R192, RZ, !P3 ;  /* 0x000000ffc0a27207 */ /* 0x000fe20005800000 */
[----:B------:R-:W-:Y:S01]  /*0d00*/  IMAD.SHL.U32 R7, R100, 0x40, RZ ;  /* 0x0000004064077824 */ /* 0x000fe200078e00ff */
[----:B------:R-:W-:Y:S01]  /*0d10*/  LOP3.LUT R11, R8, 0xfffffffc, RZ, 0xc0, !PT ;  /* 0xfffffffc080b7812 */ /* 0x000fe200078ec0ff */
[----:B--2---:R-:W-:Y:S01]  /*0d20*/  IMAD R0, R102, R141, RZ ;  /* 0x0000008d66007224 */ /* 0x004fe200078e02ff */
[----:B------:R-:W-:Y:S01]  /*0d30*/  SHF.R.S32.HI R147, RZ, 0x2, R8 ;  /* 0x00000002ff937819 */ /* 0x000fe20000011408 */
[----:B------:R-:W-:Y:S01]  /*0d40*/  IMAD.SHL.U32 R26, R26, 0x8, RZ ;  /* 0x000000081a1a7824 */ /* 0x000fe200078e00ff */
[----:B------:R-:W-:Y:S01]  /*0d50*/  LOP3.LUT R7, R7, 0x1c0, RZ, 0xc0, !PT ;  /* 0x000001c007077812 */ /* 0x000fe200078ec0ff */
[----:B------:R-:W-:Y:S01]  /*0d60*/  IMAD R5, R141, -0x40, -R100 ;  /* 0xffffffc08d057824 */ /* 0x000fe200078e0a64 */
[----:B------:R-:W-:Y:S01]  /*0d70*/  SHF.R.S32.HI R20, RZ, 0x1f, R147 ;  /* 0x0000001fff147819 */ /* 0x000fe20000011493 */
[----:B------:R-:W-:Y:S01]  /*0d80*/  IMAD R9, R2, R103, R0 ;  /* 0x0000006702097224 */ /* 0x000fe200078e0200 */
[----:B------:R-:W-:Y:S01]  /*0d90*/  IADD3 R0, R26, 0x40, RZ ;  /* 0x000000401a007810 */ /* 0x000fe20007ffe0ff */
[----:B------:R-:W-:Y:S01]  /*0da0*/  IMAD.IADD R5, R5, 0x1, R188 ;  /* 0x0000000105057824 */ /* 0x000fe200078e02bc */
[--C-:B------:R-:W-:Y:S01]  /*0db0*/  LOP3.LUT R2, R7, 0x38, R26.reuse, 0xf8, !PT ;  /* 0x0000003807027812 */ /* 0x100fe200078ef81a */
[----:B------:R-:W-:Y:S01]  /*0dc0*/  IMAD.IADD R138, R84, 0x1, -R11 ;  /* 0x00000001548a7824 */ /* 0x000fe200078e0a0b */
[----:B------:R-:W-:Y:S01]  /*0dd0*/  SHF.R.U32.HI R7, RZ, 0x3, R7 ;  /* 0x00000003ff077819 */ /* 0x000fe20000011607 */
[----:B------:R-:W-:Y:S01]  /*0de0*/  IMAD R156, R20, c[0x0][0x280], RZ ;  /* 0x0000a000149c7a24 */ /* 0x000fe200078e02ff */
[----:B------:R-:W-:Y:S01]  /*0df0*/  ISETP.GE.AND P6, PT, R0, c[0x0][0x1d4], PT ;  /* 0x0000750000007a0c */ /* 0x000fe20003fc6270 */
[----:B------:R-:W-:Y:S01]  /*0e00*/  IMAD R0, R190, c[0x0][0x240], RZ ;  /* 0x00009000be007a24 */ /* 0x000fe200078e02ff */
[--C-:B------:R-:W-:Y:S01]  /*0e10*/  SHF.R.S32.HI R27, RZ, 0x1f, R26.reuse ;  /* 0x0000001fff1b7819 */ /* 0x100fe2000001141a */
[C---:B------:R-:W-:Y:S01]  /*0e20*/  IMAD.SHL.U32 R18, R138.reuse, 0x4, RZ ;  /* 0x000000048a127824 */ /* 0x040fe200078e00ff */
[C---:B------:R-:W-:Y:S01]  /*0e30*/  ISETP.GE.AND P1, PT, R5.reuse, 0x1, PT ;  /* 0x000000010500780c */ /* 0x040fe20003f26270 */
[----:B------:R-:W-:Y:S01]  /*0e40*/  IMAD.SHL.U32 R16, R138, 0x8, RZ ;  /* 0x000000088a107824 */ /* 0x000fe200078e00ff */
[----:B------:R-:W-:Y:S01]  /*0e50*/  ISETP.GT.AND P0, PT, R5, 0x20, PT ;  /* 0x000000200500780c */ /* 0x000fe20003f04270 */
[----:B------:R-:W-:Y:S01]  /*0e60*/  IMAD.WIDE.U32 R164, R191, c[0x0][0x240], R26 ;  /* 0x00009000bfa47a25 */ /* 0x000fe200078e001a */
[----:B------:R-:W-:-:S02]  /*0e70*/  SHF.R.S32.HI R5, RZ, 0x1f, R192 ;  /* 0x0000001fff057819 */ /* 0x000fc400000114c0 */
[----:B------:R-:W-:Y:S01]  /*0e80*/  LOP3.LUT R2, R2, R7, RZ, 0x3c, !PT ;  /* 0x0000000702027212 */ /* 0x000fe200078e3cff */
[----:B------:R-:W-:Y:S01]  /*0e90*/  IMAD R7, R191, c[0x0][0x244], R0 ;  /* 0x00009100bf077a24 */ /* 0x000fe200078e0200 */
[----:B------:R-:W-:Y:S01]  /*0ea0*/  SEL R99, R5, RZ, !P3 ;  /* 0x000000ff05637207 */ /* 0x000fe20005800000 */
[----:B------:R-:W-:Y:S01]  /*0eb0*/  IMAD R156, R147, c[0x0][0x284], R156 ;  /* 0x0000a100939c7a24 */ /* 0x000fe200078e029c */
[----:B------:R-:W-:Y:S01]  /*0ec0*/  SHF.R.S32.HI R19, RZ, 0x1f, R18 ;  /* 0x0000001fff137819 */ /* 0x000fe20000011412 */
[----:B------:R-:W-:Y:S01]  /*0ed0*/  IMAD.IADD R165, R165, 0x1, R7 ;  /* 0x00000001a5a57824 */ /* 0x000fe200078e0207 */
[----:B------:R-:W-:Y:S01]  /*0ee0*/  SHF.R.S32.HI R7, RZ, 0x1f, R166 ;  /* 0x0000001fff077819 */ /* 0x000fe200000114a6 */
[----:B------:R-:W-:Y:S01]  /*0ef0*/  IMAD R13, R99, c[0x0][0x248], RZ ;  /* 0x00009200630d7a24 */ /* 0x000fe200078e02ff */
[----:B------:R-:W-:Y:S01]  /*0f00*/  IADD3 R166, P3, R100, R166, RZ ;  /* 0x000000a664a67210 */ /* 0x000fe20007f7e0ff */
[----:B------:R-:W-:Y:S01]  /*0f10*/  IMAD.WIDE.U32 R164, R162, c[0x0][0x248], R164 ;  /* 0x00009200a2a47a25 */ /* 0x000fe200078e00a4 */
[----:B------:R-:W-:-:S02]  /*0f20*/  SHF.R.S32.HI R17, RZ, 0x1f, R16 ;  /* 0x0000001fff117819 */ /* 0x000fc40000011410 */
[----:B------:R-:W-:Y:S01]  /*0f30*/  LEA.HI.X.SX32 R167, R100, R7, 0x1, P3 ;  /* 0x0000000764a77211 */ /* 0x000fe200018f0eff */
[----:B------:R-:W-:Y:S01]  /*0f40*/  IMAD R13, R162, c[0x0][0x24c], R13 ;  /* 0x00009300a20d7a24 */ /* 0x000fe200078e020d */
[----:B------:R-:W-:Y:S01]  /*0f50*/  LEA.HI R139, R3, R84, RZ, 0x6 ;  /* 0x00000054038b7211 */ /* 0x000fe200078f30ff */
[----:B------:R-:W-:Y:S01]  /*0f60*/  IMAD.WIDE.U32 R160, R147, c[0x0][0x280], R18 ;  /* 0x0000a00093a07a25 */ /* 0x000fe200078e0012 */
[C---:B------:R-:W-:Y:S02]  /*0f70*/  IADD3 R0, R26.reuse, 0x80, RZ ;  /* 0x000000801a007810 */ /* 0x040fe40007ffe0ff */
[----:B------:R-:W-:Y:S01]  /*0f80*/  SHF.L.U64.HI R116, R117, R116, c[0x0][0x23c] ;  /* 0x00008f0075747619 */ /* 0x000fe20000010274 */
[----:B------:R-:W-:Y:S01]  /*0f90*/  IMAD.IADD R165, R165, 0x1, R13 ;  /* 0x00000001a5a57824 */ /* 0x000fe200078e020d */
[----:B------:R-:W-:Y:S01]  /*0fa0*/  ISETP.GE.AND P4, PT, R26, c[0x0][0x1d4], PT ;  /* 0x000075001a007a0c */ /* 0x000fe20003f86270 */
[----:B------:R-:W-:Y:S01]  /*0fb0*/  IMAD R173, R167, c[0x0][0x238], RZ ;  /* 0x00008e00a7ad7a24 */ /* 0x000fe200078e02ff */
[----:B------:R-:W-:Y:S01]  /*0fc0*/  ISETP.GE.AND P5, PT, R0, c[0x0][0x1d4], PT ;  /* 0x0000750000007a0c */ /* 0x000fe20003fa6270 */
[----:B------:R-:W-:Y:S01]  /*0fd0*/  IMAD.WIDE.U32 R164, R166, c[0x0][0x238], R164 ;  /* 0x00008e00a6a47a25 */ /* 0x000fe200078e00a4 */
[----:B------:R-:W-:-:S02]  /*0fe0*/  IADD3 R12, R18, 0x40, RZ ;  /* 0x00000040120c7810 */ /* 0x000fc40007ffe0ff */
[----:B------:R-:W-:Y:S01]  /*0ff0*/  ISETP.GE.AND P3, PT, R16, c[0x0][0x27c], PT ;  /* 0x00009f0010007a0c */ /* 0x000fe20003f66270 */
[----:B------:R-:W-:Y:S01]  /*1000*/  IMAD R173, R166, c[0x0][0x23c], R173 ;  /* 0x00008f00a6ad7a24 */ /* 0x000fe200078e02ad */
[----:B------:R-:W-:Y:S01]  /*1010*/  SHF.R.S32.HI R8, RZ, 0x1f, R8 ;  /* 0x0000001fff087819 */ /* 0x000fe20000011408 */
[----:B------:R-:W-:Y:S01]  /*1020*/  IMAD.WIDE.U32 R6, R147, c[0x0][0x280], R16 ;  /* 0x0000a00093067a25 */ /* 0x000fe200078e0010 */
[----:B------:R-:W-:Y:S02]  /*1030*/  P2R R150, PR, RZ, 0x8 ;  /* 0x00000008ff967803 */ /* 0x000fe40000000000 */
[----:B------:R-:W-:Y:S01]  /*1040*/  LEA.HI R8, R8, R147, RZ, 0x3 ;  /* 0x0000009308087211 */ /* 0x000fe200078f18ff */
[----:B------:R-:W-:Y:S01]  /*1050*/  IMAD.IADD R173, R165, 0x1, R173 ;  /* 0x00000001a5ad7824 */ /* 0x000fe200078e02ad */
[----:B------:R-:W-:Y:S01]  /*1060*/  IADD3 R14, R18, 0x20, RZ ;  /* 0x00000020120e7810 */ /* 0x000fe20007ffe0ff */
[----:B------:R-:W-:Y:S01]  /*1070*/  IMAD.MOV.U32 R172, RZ, RZ, R164 ;  /* 0x000000ffffac7224 */ /* 0x000fe200078e00a4 */
[----:B------:R-:W-:Y:S01]  /*1080*/  LOP3.LUT R8, R8, 0xfffffff8, RZ, 0xc0, !PT ;  /* 0xfffffff808087812 */ /* 0x000fe200078ec0ff */
[----:B------:R-:W-:Y:S01]  /*1090*/  IMAD.IADD R161, R161, 0x1, R156 ;  /* 0x00000001a1a17824 */ /* 0x000fe200078e029c */
[----:B------:R-:W-:Y:S01]  /*10a0*/  LEA.HI R142, R3, R84, RZ, 0x5 ;  /* 0x00000054038e7211 */ /* 0x000fe200078f28ff */
[----:B------:R-:W-:Y:S01]  /*10b0*/  IMAD.IADD R157, R156, 0x1, R7 ;  /* 0x000000019c9d7824 */ /* 0x000fe200078e0207 */
[C---:B------:R-:W-:Y:S01]  /*10c0*/  IADD3 R146, R16.reuse, 0x60, RZ ;  /* 0x0000006010927810 */ /* 0x040fe20007ffe0ff */
[----:B------:R-:W-:Y:S01]  /*10d0*/  IMAD.MOV.U32 R156, RZ, RZ, R6 ;  /* 0x000000ffff9c7224 */ /* 0x000fe200078e0006 */
[C---:B------:R-:W-:Y:S01]  /*10e0*/  IADD3 R145, R16.reuse, 0x80, RZ ;  /* 0x0000008010917810 */ /* 0x040fe20007ffe0ff */
[----:B------:R-:W-:Y:S01]  /*10f0*/  IMAD.WIDE.U32 R6, R141, R103, R172 ;  /* 0x000000678d067225 */ /* 0x000fe200078e00ac */
[----:B------:R-:W-:-:S02]  /*1100*/  IADD3 R144, R16, 0xa0, RZ ;  /* 0x000000a010907810 */ /* 0x000fc40007ffe0ff */
[----:B------:R-:W-:Y:S01]  /*1110*/  SHF.R.S32.HI R95, RZ, 0x1f, R154 ;  /* 0x0000001fff5f7819 */ /* 0x000fe2000001149a */
[----:B------:R-:W-:Y:S01]  /*1120*/  IMAD.SHL.U32 R139, R139, 0x8, RZ ;  /* 0x000000088b8b7824 */ /* 0x000fe200078e00ff */
[----:B------:R-:W-:Y:S01]  /*1130*/  SHF.R.S32.HI R135, RZ, 0x1f, R146 ;  /* 0x0000001fff877819 */ /* 0x000fe20000011492 */
[----:B------:R-:W-:Y:S01]  /*1140*/  IMAD.IADD R9, R7, 0x1, R9 ;  /* 0x0000000107097824 */ /* 0x000fe200078e0209 */
[----:B------:R-:W-:Y:S01]  /*1150*/  SHF.R.S32.HI R130, RZ, 0x1f, R145 ;  /* 0x0000001fff827819 */ /* 0x000fe20000011491 */
[----:B------:R-:W-:Y:S01]  /*1160*/  IMAD.SHL.U32 R117, R117, 0x20, RZ ;  /* 0x0000002075757824 */ /* 0x000fe200078e00ff */
[----:B------:R-:W-:Y:S01]  /*1170*/  LOP3.LUT R139, R2, 0xfffffe00, R139, 0xf8, !PT ;  /* 0xfffffe00028b7812 */ /* 0x000fe200078ef88b */
[----:B------:R-:W-:Y:S01]  /*1180*/  IMAD R0, R190, c[0x0][0x260], RZ ;  /* 0x00009800be007a24 */ /* 0x000fe200078e02ff */
[----:B------:R-:W-:Y:S01]  /*1190*/  SHF.R.S32.HI R129, RZ, 0x1f, R144 ;  /* 0x0000001fff817819 */ /* 0x000fe20000011490 */
[----:B------:R-:W-:Y:S01]  /*11a0*/  IMAD R20, R20, c[0x0][0x290], RZ ;  /* 0x0000a40014147a24 */ /* 0x000fe200078e02ff */
[----:B------:R-:W-:Y:S01]  /*11b0*/  LEA.HI R135, R135, R146, RZ, 0x3 ;  /* 0x0000009287877211 */ /* 0x000fe200078f18ff */
[----:B------:R-:W-:Y:S01]  /*11c0*/  IMAD R15, R191, c[0x0][0x264], R0 ;  /* 0x00009900bf0f7a24 */ /* 0x000fe200078e0200 */
[----:B------:R-:W-:Y:S01]  /*11d0*/  LEA.HI R130, R130, R145, RZ, 0x3 ;  /* 0x0000009182827211 */ /* 0x000fe200078f18ff */
[----:B------:R-:W-:Y:S01]  /*11e0*/  IMAD.SHL.U32 R139, R139, 0x2, RZ ;  /* 0x000000028b8b7824 */ /* 0x000fe200078e00ff */
[----:B------:R-:W-:Y:S01]  /*11f0*/  LEA.HI R129, R129, R144, RZ, 0x3 ;  /* 0x0000009081817211 */ /* 0x000fe200078f18ff */
[----:B------:R-:W-:Y:S01]  /*1200*/  IMAD R20, R147, c[0x0][0x294], R20 ;  /* 0x0000a50093147a24 */ /* 0x000fe200078e0214 */
[----:B------:R-:W-:Y:S01]  /*1210*/  LOP3.LUT R135, R135, 0xfffffff8, RZ, 0xc0, !PT ;  /* 0xfffffff887877812 */ /* 0x000fe200078ec0ff */
[----:B------:R-:W-:Y:S01]  /*1220*/  IMAD.WIDE.U32 R158, R147, c[0x0][0x290], R18 ;  /* 0x0000a400939e7a25 */ /* 0x000fe200078e0012 */
[----:B------:R-:W-:-:S02]  /*1230*/  LOP3.LUT R130, R130, 0xfffffff8, RZ, 0xc0, !PT ;  /* 0xfffffff882827812 */ /* 0x000fc400078ec0ff */
[----:B------:R-:W-:Y:S01]  /*1240*/  LOP3.LUT R129, R129, 0xfffffff8, RZ, 0xc0, !PT ;  /* 0xfffffff881817812 */ /* 0x000fe200078ec0ff */
[----:B------:R-:W-:Y:S01]  /*1250*/  IMAD.WIDE.U32 R10, R147, c[0x0][0x290], R16 ;  /* 0x0000a400930a7a25 */ /* 0x000fe200078e0010 */
[----:B------:R-:W-:Y:S02]  /*1260*/  P2R R151, PR, RZ, 0x10 ;  /* 0x00000010ff977803 */ /* 0x000fe40000000000 */
[----:B------:R-:W-:Y:S01]  /*1270*/  IADD3 R13, R18, 0x30, RZ ;  /* 0x00000030120d7810 */ /* 0x000fe20007ffe0ff */
[----:B------:R-:W-:Y:S01]  /*1280*/  IMAD.IADD R159, R159, 0x1, R20 ;  /* 0x000000019f9f7824 */ /* 0x000fe200078e0214 */
[----:B------:R-:W-:Y:S01]  /*1290*/  SHF.R.S32.HI R120, RZ, 0x1f, R135 ;  /* 0x0000001fff787819 */ /* 0x000fe20000011487 */
[----:B------:R-:W-:Y:S01]  /*12a0*/  IMAD.IADD R21, R20, 0x1, R11 ;  /* 0x0000000114157824 */ /* 0x000fe200078e020b */
[C---:B------:R-:W-:Y:S01]  /*12b0*/  IADD3 R11, R18.reuse, 0x50, RZ ;  /* 0x00000050120b7810 */ /* 0x040fe20007ffe0ff */
[----:B------:R-:W-:Y:S01]  /*12c0*/  IMAD.MOV.U32 R20, RZ, RZ, R10 ;  /* 0x000000ffff147224 */ /* 0x000fe200078e000a */
[----:B------:R-:W-:Y:S01]  /*12d0*/  SHF.R.S32.HI R119, RZ, 0x1f, R130 ;  /* 0x0000001fff777819 */ /* 0x000fe20000011482 */
[----:B------:R-:W-:Y:S01]  /*12e0*/  IMAD.IADD R10, R18, 0x1, R14 ;  /* 0x00000001120a7824 */ /* 0x000fe200078e020e */
[----:B------:R-:W-:Y:S01]  /*12f0*/  SHF.R.S32.HI R118, RZ, 0x1f, R129 ;  /* 0x0000001fff767819 */ /* 0x000fe20000011481 */
[----:B------:R-:W-:-:S02]  /*1300*/  IMAD.IADD R143, R147, 0x1, -R8 ;  /* 0x00000001938f7824 */ /* 0x000fc400078e0a08 */
[----:B------:R-:W-:Y:S01]  /*1310*/  IMAD.SHL.U32 R142, R142, 0x10, RZ ;  /* 0x000000108e8e7824 */ /* 0x000fe200078e00ff */
[----:B------:R-:W-:Y:S01]  /*1320*/  SHF.R.S32.HI R137, RZ, 0x1f, R10 ;  /* 0x0000001fff897819 */ /* 0x000fe2000001140a */
[----:B------:R-:W-:Y:S02]  /*1330*/  IMAD R8, R190, c[0x0][0x1e8], RZ ;  /* 0x00007a00be087a24 */ /* 0x000fe400078e02ff */
[----:B------:R-:W-:Y:S01]  /*1340*/  IMAD.WIDE.U32 R26, R191, c[0x0][0x260], R26 ;  /* 0x00009800bf1a7a25 */ /* 0x000fe200078e001a */
[----:B------:R-:W-:Y:S02]  /*1350*/  LOP3.LUT R142, R142, 0xfffffe00, RZ, 0xc0, !PT ;  /* 0xfffffe008e8e7812 */ /* 0x000fe400078ec0ff */
[----:B------:R-:W-:Y:S01]  /*1360*/  LEA.HI R137, R137, R10, RZ, 0x3 ;  /* 0x0000000a89897211 */ /* 0x000fe200078f18ff */
[----:B------:R-:W-:Y:S02]  /*1370*/  IMAD R3, R95, c[0x0][0x280], RZ ;  /* 0x0000a0005f037a24 */ /* 0x000fe400078e02ff */
[----:B------:R-:W-:Y:S01]  /*1380*/  IMAD.MOV.U32 R87, RZ, RZ, c[0x0][0x27c] ;  /* 0x00009f00ff577624 */ /* 0x000fe200078e00ff */
[----:B------:R-:W-:Y:S01]  /*1390*/  LOP3.LUT R137, R137, 0xfffffff8, RZ, 0xc0, !PT ;  /* 0xfffffff889897812 */ /* 0x000fe200078ec0ff */
[----:B------:R-:W-:-:S02]  /*13a0*/  IMAD R99, R99, c[0x0][0x268], RZ ;  /* 0x00009a0063637a24 */ /* 0x000fc400078e02ff */
[----:B------:R-:W-:Y:S01]  /*13b0*/  IMAD R95, R95, c[0x0][0x290], RZ ;  /* 0x0000a4005f5f7a24 */ /* 0x000fe200078e02ff */
[----:B------:R-:W-:Y:S01]  /*13c0*/  SHF.R.S32.HI R122, RZ, 0x1f, R137 ;  /* 0x0000001fff7a7819 */ /* 0x000fe20000011489 */
[----:B------:R-:W-:Y:S02]  /*13d0*/  IMAD.MOV.U32 R101, RZ, RZ, c[0x0][0x2b8] ;  /* 0x0000ae00ff657624 */ /* 0x000fe400078e00ff */
[----:B------:R-:W-:Y:S01]  /*13e0*/  IMAD.IADD R27, R27, 0x1, R15 ;  /* 0x000000011b1b7824 */ /* 0x000fe200078e020f */
[----:B------:R-:W-:Y:S01]  /*13f0*/  IADD3 R15, R18, 0x10, RZ ;  /* 0x00000010120f7810 */ /* 0x000fe20007ffe0ff */
[----:B------:R-:W-:Y:S02]  /*1400*/  IMAD.MOV.U32 R105, RZ, RZ, c[0x0][0x280] ;  /* 0x0000a000ff697624 */ /* 0x000fe400078e00ff */
[----:B------:R-:W-:Y:S02]  /*1410*/  IMAD.MOV.U32 R107, RZ, RZ, c[0x0][0x290] ;  /* 0x0000a400ff6b7624 */ /* 0x000fe400078e00ff */
[----:B------:R-:W-:Y:S01]  /*1420*/  IMAD R99, R162, c[0x0][0x26c], R99 ;  /* 0x00009b00a2637a24 */ /* 0x000fe200078e0263 */
[-C--:B------:R-:W-:Y:S01]  /*1430*/  SHF.L.U64.HI R104, R105, R106.reuse, c[0x0][0x284] ;  /* 0x0000a10069687619 */ /* 0x080fe2000001026a */
[C---:B------:R-:W-:Y:S01]  /*1440*/  IMAD R3, R154.reuse, c[0x0][0x284], R3 ;  /* 0x0000a1009a037a24 */ /* 0x040fe200078e0203 */
[----:B------:R-:W-:Y:S01]  /*1450*/  SHF.L.U64.HI R106, R107, R106, c[0x0][0x294] ;  /* 0x0000a5006b6a7619 */ /* 0x000fe2000001026a */
[----:B------:R-:W-:-:S02]  /*1460*/  IMAD R95, R154, c[0x0][0x294], R95 ;  /* 0x0000a5009a5f7a24 */ /* 0x000fc400078e025f */
[----:B------:R-:W-:-:S04]  /*1470*/  IMAD.WIDE.U32 R160, R154, c[0x0][0x280], R160 ;  /* 0x0000a0009aa07a25 */ /* 0x000fc800078e00a0 */
[----:B------:R-:W-:-:S04]  /*1480*/  IMAD.WIDE.U32 R158, R154, c[0x0][0x290], R158 ;  /* 0x0000a4009a9e7a25 */ /* 0x000fc800078e009e */
[----:B------:R-:W-:-:S04]  /*1490*/  IMAD.WIDE.U32 R156, R154, c[0x0][0x280], R156 ;  /* 0x0000a0009a9c7a25 */ /* 0x000fc800078e009c */
[----:B------:R-:W-:-:S04]  /*14a0*/  IMAD.WIDE.U32 R162, R162, c[0x0][0x268], R26 ;  /* 0x00009a00a2a27a25 */ /* 0x000fc800078e001a */
[----:B------:R-:W-:-:S04]  /*14b0*/  IMAD.WIDE.U32 R154, R154, c[0x0][0x290], R20 ;  /* 0x0000a4009a9a7a25 */ /* 0x000fc800078e0014 */
[----:B------:R-:W-:Y:S02]  /*14c0*/  IMAD.MOV.U32 R126, RZ, RZ, c[0x0][0x27c] ;  /* 0x00009f00ff7e7624 */ /* 0x000fe400078e00ff */
[----:B------:R-:W-:-:S04]  /*14d0*/  IMAD.WIDE.U32 R168, R191, c[0x0][0x210], RZ ;  /* 0x00008400bfa87a25 */ /* 0x000fc800078e00ff */
[----:B------:R-:W-:Y:S02]  /*14e0*/  IMAD.IADD R97, R159, 0x1, R95 ;  /* 0x000000019f617824 */ /* 0x000fe400078e025f */
[----:B------:R-:W-:Y:S02]  /*14f0*/  IMAD.SHL.U32 R105, R105, 0x40, RZ ;  /* 0x0000004069697824 */ /* 0x000fe400078e00ff */
[----:B------:R-:W-:Y:S02]  /*1500*/  IMAD.SHL.U32 R107, R107, 0x40, RZ ;  /* 0x000000406b6b7824 */ /* 0x000fe400078e00ff */
[----:B------:R-:W-:Y:S02]  /*1510*/  IMAD.SHL.U32 R126, R126, 0x2, RZ ;  /* 0x000000027e7e7824 */ /* 0x000fe400078e00ff */
[----:B------:R-:W-:Y:S02]  /*1520*/  IMAD.IADD R100, R188, 0x1, -R100 ;  /* 0x00000001bc647824 */ /* 0x000fe400078e0a64 */
[----:B------:R-:W-:-:S02]  /*1530*/  IMAD R138, R138, 0x40, R147 ;  /* 0x000000408a8a7824 */ /* 0x000fc400078e0293 */
[----:B------:R-:W-:Y:S02]  /*1540*/  IMAD.IADD R99, R163, 0x1, R99 ;  /* 0x00000001a3637824 */ /* 0x000fe400078e0263 */
[----:B------:R-:W-:Y:S02]  /*1550*/  IMAD.IADD R98, R161, 0x1, R3 ;  /* 0x00000001a1627824 */ /* 0x000fe400078e0203 */
[----:B------:R-:W-:Y:S02]  /*1560*/  IMAD.IADD R96, R3, 0x1, R157 ;  /* 0x0000000103607824 */ /* 0x000fe400078e029d */
[----:B------:R-:W-:Y:S01]  /*1570*/  IMAD.IADD R95, R95, 0x1, R155 ;  /* 0x000000015f5f7824 */ /* 0x000fe200078e029b */
[----:B---3--:R-:W-:Y:S01]  /*1580*/  @P2 SHF.R.S32.HI R153, RZ, 0x1f, R152 ;  /* 0x0000001fff992819 */ /* 0x008fe20000011498 */
[----:B------:R-:W-:Y:S02]  /*1590*/  @!P2 IMAD.MOV.U32 R152, RZ, RZ, R192 ;  /* 0x000000ffff98a224 */ /* 0x000fe400078e00c0 */
[----:B------:R-:W-:Y:S01]  /*15a0*/  @!P2 IMAD.MOV.U32 R153, RZ, RZ, R5 ;  /* 0x000000ffff99a224 */ /* 0x000fe200078e0005 */
[----:B------:R-:W-:-:S02]  /*15b0*/  @P1 LEA R22, P2, R6, c[0x0][0x220], 0x1 ;  /* 0x0000880006161a11 */ /* 0x000fc400078408ff */
[----:B------:R-:W-:Y:S02]  /*15c0*/  SEL R5, RZ, c[0x0][0x27c], !P3 ;  /* 0x00009f00ff057a07 */ /* 0x000fe40005800000 */
[----:B------:R-:W-:Y:S02]  /*15d0*/  @P1 LEA.HI.X R23, R6, c[0x0][0x224], R9, 0x1, P2 ;  /* 0x0000890006171a11 */ /* 0x000fe400010f0c09 */
[----:B------:R-:W-:Y:S01]  /*15e0*/  @P0 IADD3 R7, P2, R117, R6, RZ ;  /* 0x0000000675070210 */ /* 0x000fe20007f5e0ff */
[----:B------:R-:W-:Y:S02]  /*15f0*/  IMAD.IADD R5, R16, 0x1, R5 ;  /* 0x0000000110057824 */ /* 0x000fe400078e0205 */
[----:B------:R-:W-:Y:S01]  /*1600*/  @!PT LDS RZ, [RZ] ;  /* 0x00000000fffff984 */ /* 0x000fe20000000800 */
[----:B------:R-:W-:Y:S01]  /*1610*/  @!PT LDS RZ, [RZ] ;  /* 0x00000000fffff984 */ /* 0x000fe20000000800 */
[----:B------:R-:W-:Y:S01]  /*1620*/  @!PT LDS RZ, [RZ] ;  /* 0x00000000fffff984 */ /* 0x000fe20000000800 */
[----:B------:R1:W-:Y:S02]  /*1630*/  @P1 LDGSTS.E.BYPASS.LTC128B.128 [R139+0x6100], [R22.64], !P4 ;  /* 0x06100000168b1fae */ /* 0x0003e4000e101d46 */
[----:B------:R-:W-:Y:S01]  /*1640*/  @P0 IMAD.X R0, R116, 0x1, R9, P2 ;  /* 0x0000000174000824 */ /* 0x000fe200010e0609 */
[----:B------:R-:W-:Y:S01]  /*1650*/  SHF.R.S32.HI R6, RZ, 0x1f, R5 ;  /* 0x0000001fff067819 */ /* 0x000fe20000011405 */
[----:B------:R-:W-:Y:S01]  /*1660*/  IMAD.IADD R9, R18, 0x1, R12 ;  /* 0x0000000112097824 */ /* 0x000fe200078e020c */
[----:B------:R1:W-:Y:S01]  /*1670*/  @P1 LDGSTS.E.BYPASS.LTC128B.128 [R139+0x8100], [R22.64+0x80], !P6 ;  /* 0x08100080168b1fae */ /* 0x0003e2000f101d46 */
[----:B------:R-:W-:-:S02]  /*1680*/  ISETP.GE.AND P2, PT, R10, c[0x0][0x27c], PT ;  /* 0x00009f000a007a0c */ /* 0x000fc40003f46270 */
[CC--:B------:R-:W-:Y:S01]  /*1690*/  LEA.HI R4, R6.reuse, R5.reuse, RZ, 0x3 ;  /* 0x0000000506047211 */ /* 0x0c0fe200078f18ff */
[----:B------:R1:W-:Y:S01]  /*16a0*/  @P1 LDGSTS.E.BYPASS.LTC128B.128 [R139+0xa100], [R22.64+0x100], !P5 ;  /* 0x0a100100168b1fae */ /* 0x0003e2000e901d46 */
[----:B------:R-:W-:Y:S02]  /*16b0*/  ISETP.GE.AND P3, PT, R9, c[0x0][0x27c], PT ;  /* 0x00009f0009007a0c */ /* 0x000fe40003f66270 */
[C---:B------:R-:W-:Y:S02]  /*16c0*/  @P0 LEA R24, P1, R7.reuse, c[0x0][0x220], 0x1 ;  /* 0x0000880007180a11 */ /* 0x040fe400078208ff */
[----:B------:R-:W-:Y:S02]  /*16d0*/  LEA.HI R6, R6, R5, RZ, 0x6 ;  /* 0x0000000506067211 */ /* 0x000fe400078f30ff */
[----:B------:R-:W-:Y:S02]  /*16e0*/  @P0 LEA.HI.X R25, R7, c[0x0][0x224], R0, 0x1, P1 ;  /* 0x0000890007190a11 */ /* 0x000fe400008f0c00 */
[----:B------:R-:W-:Y:S01]  /*16f0*/  SEL R7, RZ, c[0x0][0x27c], !P2 ;  /* 0x00009f00ff077a07 */ /* 0x000fe20005000000 */
[----:B------:R-:W-:Y:S01]  /*1700*/  IMAD.SHL.U32 R6, R6, 0x40, RZ ;  /* 0x0000004006067824 */ /* 0x000fe200078e00ff */
[----:B------:R-:W-:Y:S01]  /*1710*/  SHF.R.S32.HI R136, RZ, 0x1f, R9 ;  /* 0x0000001fff887819 */ /* 0x000fe20000011409 */
[----:B------:R2:W-:Y:S01]  /*1720*/  @P0 LDGSTS.E.BYPASS.LTC128B.128 [R139+0x7100], [R24.64], !P4 ;  /* 0x07100000188b0fae */ /* 0x0005e2000e101d46 */
[----:B------:R-:W-:Y:S01]  /*1730*/  LOP3.LUT R111, R4, 0xfffffff8, RZ, 0xc0, !PT ;  /* 0xfffffff8046f7812 */ /* 0x000fe200078ec0ff */
[----:B------:R-:W-:Y:S01]  /*1740*/  IMAD.IADD R7, R10, 0x1, R7 ;  /* 0x000000010a077824 */ /* 0x000fe200078e0207 */
[----:B------:R-:W-:Y:S01]  /*1750*/  LOP3.LUT R6, R6, 0x7ffff000, RZ, 0xc0, !PT ;  /* 0x7ffff00006067812 */ /* 0x000fe200078ec0ff */
[----:B------:R2:W-:Y:S01]  /*1760*/  @P0 LDGSTS.E.BYPASS.LTC128B.128 [R139+0x9100], [R24.64+0x80], !P6 ;  /* 0x09100080188b0fae */ /* 0x0005e2000f101d46 */
[----:B------:R-:W-:-:S02]  /*1770*/  LEA.HI R136, R136, R9, RZ, 0x3 ;  /* 0x0000000988887211 */ /* 0x000fc400078f18ff */
[----:B------:R-:W-:Y:S01]  /*1780*/  SHF.R.S32.HI R124, RZ, 0x1f, R7 ;  /* 0x0000001fff7c7819 */ /* 0x000fe20000011407 */
[----:B------:R2:W-:Y:S01]  /*1790*/  @P0 LDGSTS.E.BYPASS.LTC128B.128 [R139+0xb100], [R24.64+0x100], !P5 ;  /* 0x0b100100188b0fae */ /* 0x0005e2000e901d46 */
[C---:B------:R-:W-:Y:S01]  /*17a0*/  LOP3.LUT P0, RZ, R143.reuse, 0x4, RZ, 0xc0, !PT ;  /* 0x000000048fff7812 */ /* 0x040fe2000780c0ff */
[----:B------:R-:W-:Y:S01]  /*17b0*/  IMAD.SHL.U32 R143, R143, 0x40, RZ ;  /* 0x000000408f8f7824 */ /* 0x000fe200078e00ff */
[CC--:B------:R-:W-:Y:S01]  /*17c0*/  LEA.HI R2, R124.reuse, R7.reuse, RZ, 0x3 ;  /* 0x000000077c027211 */ /* 0x0c0fe200078f18ff */
[----:B------:R-:W0:Y:S01]  /*17d0*/  LDGDEPBAR ;  /* 0x00000000000079af */ /* 0x000e220000000000 */
[----:B------:R-:W-:Y:S02]  /*17e0*/  LEA.HI R124, R124, R7, RZ, 0x6 ;  /* 0x000000077c7c7211 */ /* 0x000fe400078f30ff */
[----:B-1----:R-:W-:Y:S02]  /*17f0*/  SEL R22, RZ, c[0x0][0x27c], !P3 ;  /* 0x00009f00ff167a07 */ /* 0x002fe40005800000 */
[----:B------:R-:W-:Y:S01]  /*1800*/  LOP3.LUT R143, R143, 0x1c0, RZ, 0xc0, !PT ;  /* 0x000001c08f8f7812 */ /* 0x000fe200078ec0ff */
[----:B------:R-:W-:Y:S01]  /*1810*/  IMAD.SHL.U32 R124, R124, 0x40, RZ ;  /* 0x000000407c7c7824 */ /* 0x000fe200078e00ff */
[----:B------:R-:W-:Y:S01]  /*1820*/  LOP3.LUT R113, R2, 0xfffffff8, RZ, 0xc0, !PT ;  /* 0xfffffff802717812 */ /* 0x000fe200078ec0ff */
[----:B------:R-:W-:Y:S01]  /*1830*/  IMAD.IADD R22, R9, 0x1, R22 ;  /* 0x0000000109167824 */ /* 0x000fe200078e0216 */
[----:B------:R-:W-:-:S02]  /*1840*/  SHF.R.U32.HI R140, RZ, 0x3, R143 ;  /* 0x00000003ff8c7819 */ /* 0x000fc4000001168f */
[----:B------:R-:W-:Y:S02]  /*1850*/  LOP3.LUT R133, R143, 0x18, R16, 0xf8, !PT ;  /* 0x000000188f857812 */ /* 0x000fe400078ef810 */
[----:B------:R-:W-:Y:S02]  /*1860*/  SHF.R.S32.HI R5, RZ, 0x1f, R22 ;  /* 0x0000001fff057819 */ /* 0x000fe40000011416 */
[----:B------:R-:W-:Y:S02]  /*1870*/  LOP3.LUT R133, R133, R140, RZ, 0x3c, !PT ;  /* 0x0000008c85857212 */ /* 0x000fe400078e3cff */
[CC--:B------:R-:W-:Y:S02]  /*1880*/  LEA.HI R0, R5.reuse, R22.reuse, RZ, 0x3 ;  /* 0x0000001605007211 */ /* 0x0c0fe400078f18ff */
[----:B------:R-:W-:Y:S01]  /*1890*/  LEA.HI R5, R5, R22, RZ, 0x6 ;  /* 0x0000001605057211 */ /* 0x000fe200078f30ff */
[----:B------:R-:W-:Y:S01]  /*18a0*/  IMAD.IADD R133, R142, 0x1, R133 ;  /* 0x000000018e857824 */ /* 0x000fe200078e0285 */
[----:B------:R-:W-:-:S02]  /*18b0*/  LOP3.LUT R123, R143, 0x38, R0, 0xf8, !PT ;  /* 0x000000388f7b7812 */ /* 0x000fc400078ef800 */
[----:B------:R-:W-:Y:S01]  /*18c0*/  LOP3.LUT R125, R143, 0x38, R4, 0xf8, !PT ;  /* 0x000000388f7d7812 */ /* 0x000fe200078ef804 */
[----:B------:R-:W-:Y:S01]  /*18d0*/  IMAD.SHL.U32 R5, R5, 0x40, RZ ;  /* 0x0000004005057824 */ /* 0x000fe200078e00ff */
[-C--:B------:R-:W-:Y:S02]  /*18e0*/  LOP3.LUT R123, R123, R140.reuse, RZ, 0x3c, !PT ;  /* 0x0000008c7b7b7212 */ /* 0x080fe400078e3cff */
[----:B------:R-:W-:Y:S02]  /*18f0*/  LOP3.LUT R125, R125, R140, RZ, 0x3c, !PT ;  /* 0x0000008c7d7d7212 */ /* 0x000fe400078e3cff */
[----:B------:R-:W-:Y:S02]  /*1900*/  LOP3.LUT R5, R5, 0x7ffff000, RZ, 0xc0, !PT ;  /* 0x7ffff00005057812 */ /* 0x000fe400078ec0ff */
[----:B------:R-:W-:Y:S02]  /*1910*/  LOP3.LUT R7, R143, 0x38, R2, 0xf8, !PT ;  /* 0x000000388f077812 */ /* 0x000fe400078ef802 */
[----:B------:R-:W-:Y:S01]  /*1920*/  IADD3 R123, R123, R5, R142 ;  /* 0x000000057b7b7210 */ /* 0x000fe20007ffe08e */
[----:B------:R-:W-:Y:S01]  /*1930*/  IMAD R5, R191, c[0x0][0x1ec], R8 ;  /* 0x00007b00bf057a24 */ /* 0x000fe200078e0208 */
[----:B------:R-:W-:-:S02]  /*1940*/  LEA R133, R133, 0x100, 0x1 ;  /* 0x0000010085857811 */ /* 0x000fc400078e08ff */
[----:B------:R-:W-:Y:S01]  /*1950*/  LOP3.LUT R124, R124, 0x7ffff000, RZ, 0xc0, !PT ;  /* 0x7ffff0007c7c7812 */ /* 0x000fe200078ec0ff */
[----:B------:R-:W-:Y:S01]  /*1960*/  IMAD.IADD R108, R171, 0x1, R5 ;  /* 0x00000001ab6c7824 */ /* 0x000fe200078e0205 */
[----:B------:R-:W-:Y:S01]  /*1970*/  LOP3.LUT R7, R7, R140, RZ, 0x3c, !PT ;  /* 0x0000008c07077212 */ /* 0x000fe200078e3cff */
[----:B------:R-:W-:Y:S01]  /*1980*/  IMAD R5, R153, c[0x0][0x2b0], RZ ;  /* 0x0000ac0099057a24 */ /* 0x000fe200078e02ff */
[----:B------:R-:W-:Y:S01]  /*1990*/  IADD3 R125, R125, R6, R142 ;  /* 0x000000067d7d7210 */ /* 0x000fe20007ffe08e */
[----:B------:R-:W-:Y:S01]  /*19a0*/  IMAD R6, R190, c[0x0][0x210], RZ ;  /* 0x00008400be067a24 */ /* 0x000fe200078e02ff */
[----:B------:R-:W-:Y:S01]  /*19b0*/  LOP3.LUT R115, R0, 0xfffffff8, RZ, 0xc0, !PT ;  /* 0xfffffff800737812 */ /* 0x000fe200078ec0ff */
[C---:B------:R-:W-:Y:S01]  /*19c0*/  IMAD R5, R152.reuse, c[0x0][0x2b4], R5 ;  /* 0x0000ad0098057a24 */ /* 0x040fe200078e0205 */
[----:B------:R-:W-:Y:S01]  /*19d0*/  IADD3 R132, R133, 0x40, RZ ;  /* 0x0000004085847810 */ /* 0x000fe20007ffe0ff */
[----:B------:R-:W-:Y:S01]  /*19e0*/  IMAD R109, R191, c[0x0][0x214], R6 ;  /* 0x00008500bf6d7a24 */ /* 0x000fe200078e0206 */
[----:B------:R-:W-:Y:S01]  /*19f0*/  @P0 IADD3 R132, R133, -0x40, RZ ;  /* 0xffffffc085840810 */ /* 0x000fe20007ffe0ff */
[----:B------:R-:W-:Y:S01]  /*1a00*/  IMAD.WIDE.U32 R152, R152, c[0x0][0x2b0], RZ ;  /* 0x0000ac0098987a25 */ /* 0x000fe200078e00ff */
[----:B------:R-:W-:-:S02]  /*1a10*/  IADD3 R124, R7, R124, R142 ;  /* 0x0000007c077c7210 */ /* 0x000fc40007ffe08e */
[----:B------:R-:W-:Y:S01]  /*1a20*/  SHF.R.S32.HI R110, RZ, 0x1f, R111 ;  /* 0x0000001fff6e7819 */ /* 0x000fe2000001146f */
[----:B------:R-:W-:Y:S01]  /*1a30*/  IMAD.IADD R109, R169, 0x1, R109 ;  /* 0x00000001a96d7824 */ /* 0x000fe200078e026d */
[----:B------:R-:W-:Y:S01]  /*1a40*/  SHF.R.S32.HI R112, RZ, 0x1f, R113 ;  /* 0x0000001fff707819 */ /* 0x000fe20000011471 */
[----:B------:R-:W-:Y:S01]  /*1a50*/  IMAD.IADD R92, R153, 0x1, R5 ;  /* 0x00000001995c7824 */ /* 0x000fe200078e0205 */
[----:B------:R-:W-:Y:S01]  /*1a60*/  SHF.R.S32.HI R114, RZ, 0x1f, R115 ;  /* 0x0000001fff727819 */ /* 0x000fe20000011473 */
[----:B------:R-:W-:Y:S01]  /*1a70*/  IMAD.SHL.U32 R125, R125, 0x2, RZ ;  /* 0x000000027d7d7824 */ /* 0x000fe200078e00ff */
[----:B------:R-:W-:Y:S01]  /*1a80*/  ISETP.GE.AND P0, PT, R87, 0x1, PT ;  /* 0x000000015700780c */ /* 0x000fe20003f06270 */
[----:B------:R-:W-:Y:S01]  /*1a90*/  IMAD.SHL.U32 R124, R124, 0x2, RZ ;  /* 0x000000027c7c7824 */ /* 0x000fe200078e00ff */
[----:B------:R-:W-:Y:S01]  /*1aa0*/  LOP3.LUT R136, R136, 0xfffffff8, RZ, 0xc0, !PT ;  /* 0xfffffff888887812 */ /* 0x000fe200078ec0ff */
[----:B------:R-:W-:Y:S01]  /*1ab0*/  IMAD.SHL.U32 R123, R123, 0x2, RZ ;  /* 0x000000027b7b7824 */ /* 0x000fe200078e00ff */
[----:B------:R-:W-:-:S02]  /*1ac0*/  ISETP.NE.AND P1, PT, R101, 0x1, PT ;  /* 0x000000016500780c */ /* 0x000fc40003f25270 */
[----:B------:R-:W-:Y:S02]  /*1ad0*/  SHF.R.S32.HI R128, RZ, 0x3, R0 ;  /* 0x00000003ff807819 */ /* 0x000fe40000011400 */
[C---:B------:R-:W-:Y:S01]  /*1ae0*/  SHF.L.U64.HI R110, R111.reuse, 0x1, R110 ;  /* 0x000000016f6e7819 */ /* 0x040fe2000001026e */
[----:B------:R-:W-:Y:S01]  /*1af0*/  IMAD.SHL.U32 R111, R111, 0x2, RZ ;  /* 0x000000026f6f7824 */ /* 0x000fe200078e00ff */
[C---:B------:R-:W-:Y:S01]  /*1b00*/  SHF.L.U64.HI R112, R113.reuse, 0x1, R112 ;  /* 0x0000000171707819 */ /* 0x040fe20000010270 */
[----:B------:R-:W-:Y:S01]  /*1b10*/  IMAD.SHL.U32 R113, R113, 0x2, RZ ;  /* 0x0000000271717824 */ /* 0x000fe200078e00ff */
[C---:B------:R-:W-:Y:S01]  /*1b20*/  SHF.L.U64.HI R114, R115.reuse, 0x1, R114 ;  /* 0x0000000173727819 */ /* 0x040fe20000010272 */
[----:B------:R-:W-:Y:S01]  /*1b30*/  IMAD.SHL.U32 R115, R115, 0x2, RZ ;  /* 0x0000000273737824 */ /* 0x000fe200078e00ff */
[----:B------:R-:W-:Y:S02]  /*1b40*/  P2R R0, PR, RZ, 0x1 ;  /* 0x00000001ff007803 */ /* 0x000fe40000000000 */
[----:B------:R-:W-:-:S02]  /*1b50*/  P2R R149, PR, RZ, 0x4 ;  /* 0x00000004ff957803 */ /* 0x000fc40000000000 */
[----:B------:R-:W-:Y:S02]  /*1b60*/  P2R R148, PR, RZ, 0x8 ;  /* 0x00000008ff947803 */ /* 0x000fe40000000000 */
[----:B------:R-:W-:Y:S02]  /*1b70*/  SHF.R.S32.HI R134, RZ, 0x3, R4 ;  /* 0x00000003ff867819 */ /* 0x000fe40000011404 */
[----:B------:R-:W-:Y:S02]  /*1b80*/  SHF.R.S32.HI R121, RZ, 0x1f, R136 ;  /* 0x0000001fff797819 */ /* 0x000fe40000011488 */
[----:B------:R-:W-:Y:S02]  /*1b90*/  SHF.R.S32.HI R131, RZ, 0x3, R2 ;  /* 0x00000003ff837819 */ /* 0x000fe40000011402 */
[----:B------:R-:W-:Y:S01]  /*1ba0*/  P2R R0, PR, RZ, 0x2 ;  /* 0x00000002ff007803 */ /* 0x000fe20000000000 */
[----:B--2---:R-:W-:Y:S06]  /*1bb0*/  BAR.SYNC.DEFER_BLOCKING 0x0 ;  /* 0x0000000000007b1d */ /* 0x004fec0000010000 */
.L_x_352:
[----:B------:R-:W-:Y:S01]  /*1bc0*/  IMAD.SHL.U32 R93, R141, 0x40, RZ ;  /* 0x000000408d5d7824 */ /* 0x000fe200078e00ff */
[----:B------:R-:W-:Y:S04]  /*1bd0*/  DEPBAR.LE SB0, 0x0 ;  /* 0x000080000000791a */ /* 0x000fe80000000000 */
[----:B-1----:R-:W-:Y:S01]  /*1be0*/  IMAD.IADD R3, R138, 0x1, R93 ;  /* 0x000000018a037824 */ /* 0x002fe200078e025d */
[----:B------:R-:W-:Y:S01]  /*1bf0*/  ISETP.NE.AND P1, PT, R101, 0x1, PT ;  /* 0x000000016500780c */ /* 0x000fe20003f25270 */
[----:B------:R-:W-:Y:S01]  /*1c00*/  IMAD.MOV.U32 R127, RZ, RZ, RZ ;  /* 0x000000ffff7f7224 */ /* 0x000fe200078e00ff */
[----:B------:R-:W-:Y:S01]  /*1c10*/  ISETP.GE.AND P2, PT, R87, 0x1, PT ;  /* 0x000000015700780c */ /* 0x000fe20003f46270 */
[----:B------:R-:W-:Y:S01]  /*1c20*/  IMAD.IADD R91, R94, 0x1, R3 ;  /* 0x000000015e5b7824 */ /* 0x000fe200078e0203 */
[----:B------:R-:W-:Y:S01]  /*1c30*/  ISETP.GE.AND P0, PT, R3, R188, PT ;  /* 0x000000bc0300720c */ /* 0x000fe20003f06270 */
[----:B------:R-:W-:Y:S02]  /*1c40*/  BSSY B1, `(.L_x_328) ;  /* 0x00003ea000017945 */ /* 0x000fe40003800000 */
[----:B------:R-:W-:Y:S01]  /*1c50*/  IMAD.MOV.U32 R3, RZ, RZ, R91 ;  /* 0x000000ffff037224 */ /* 0x000fe200078e005b */
[----:B------:R-:W-:Y:S05]  /*1c60*/  ISETP.GT.OR P0, PT, R138, 0x3f, P0 ;  /* 0x0000003f8a00780c */ /* 0x000fea0000704670 */
[----:B------:R-:W-:Y:S05]  /*1c70*/  @P1 IMAD.HI.U32 R0, R91, c[0x0][0x2bc], RZ ;  /* 0x0000af005b001a27 */ /* 0x000fea00078e00ff */
[----:B------:R-:W-:Y:S04]  /*1c80*/  @P1 SHF.R.U32.HI R3, RZ, c[0x0][0x2c0], R0 ;  /* 0x0000b000ff031a19 */ /* 0x000fe80000011600 */
[C---:B------:R-:W-:Y:S04]  /*1c90*/  @!P0 IADD3 R5, P1, R3.reuse, R152, RZ ;  /* 0x0000009803058210 */ /* 0x040fe80007f3e0ff */
[----:B------:R-:W-:Y:S02]  /*1ca0*/  @!P0 LEA.HI.X.SX32 R0, R3, R92, 0x1, P1 ;  /* 0x0000005c03008211 */ /* 0x000fe400008f0eff */
[C---:B------:R-:W-:Y:S04]  /*1cb0*/  @!P0 LEA R6, P1, R5.reuse, c[0x0][0x2a0], 0x2 ;  /* 0x0000a80005068a11 */ /* 0x040fe800078210ff */
[----:B------:R-:W-:Y:S01]  /*1cc0*/  @!P0 LEA.HI.X R7, R5, c[0x0][0x2a4], R0, 0x2, P1 ;  /* 0x0000a90005078a11 */ /* 0x000fe200008f1400 */
[----:B------:R-:W-:Y:S04]  /*1cd0*/  IMAD.MOV R0, RZ, RZ, -R3 ;  /* 0x000000ffff007224 */ /* 0x000fe800078e0a03 */
[----:B------:R-:W-:Y:S01]  /*1ce0*/  IMAD R91, R0, c[0x0][0x2b8], R91 ;  /* 0x0000ae00005b7a24 */ /* 0x000fe200078e025b */
[----:B--2---:R-:W2:Y:S03]  /*1cf0*/  @!P0 LDG.E R127, [R6.64] ;  /* 0x00000006067f8981 */ /* 0x004ea6000c1e1900 */
[C---:B------:R-:W-:Y:S01]  /*1d00*/  IMAD.WIDE.U32 R2, R91.reuse, c[0x0][0x1e0], RZ ;  /* 0x000078005b027a25 */ /* 0x040fe200078e00ff */
[----:B------:R-:W-:Y:S01]  /*1d10*/  SHF.R.S32.HI R90, RZ, 0x1f, R91 ;  /* 0x0000001fff5a7819 */ /* 0x000fe2000001145b */
[----:B------:R-:W-:Y:S04]  /*1d20*/  BAR.SYNC.DEFER_BLOCKING 0x0 ;  /* 0x0000000000007b1d */ /* 0x000fe80000010000 */
        /* <DEDUP_REMOVED lines=84> */
.L_x_332:
[----:B------:R-:W-:Y:S05]  /*2270*/  BSYNC B0 ;  /* 0x0000000000007941 */ /* 0x000fea0003800000 */
.L_x_331:
        /* <DEDUP_REMOVED lines=104> */
.L_x_335:
[----:B------:R-:W-:Y:S05]  /*2900*/  BSYNC B0 ;  /* 0x0000000000007941 */ /* 0x000fea0003800000 */
.L_x_334:
        /* <DEDUP_REMOVED lines=58> */
.L_x_337:
[----:B------:R-:W-:Y:S05]  /*2cb0*/  BSYNC B0 ;  /* 0x0000000000007941 */ /* 0x000fea0003800000 */
.L_x_336:
        /* <DEDUP_REMOVED lines=58> */
.L_x_339:
[----:B------:R-:W-:Y:S05]  /*3060*/  BSYNC B0 ;  /* 0x0000000000007941 */ /* 0x000fea0003800000 */
.L_x_338:
        /* <DEDUP_REMOVED lines=58> */
.L_x_341:
[----:B------:R-:W-:Y:S05]  /*3410*/  BSYNC B0 ;  /* 0x0000000000007941 */ /* 0x000fea0003800000 */
.L_x_340:
        /* <DEDUP_REMOVED lines=58> */
.L_x_343:
[----:B------:R-:W-:Y:S05]  /*37c0*/  BSYNC B0 ;  /* 0x0000000000007941 */ /* 0x000fea0003800000 */
.L_x_342:
        /* <DEDUP_REMOVED lines=58> */
.L_x_330:
        /* <DEDUP_REMOVED lines=47> */
.L_x_345:
[----:B------:R-:W-:Y:S05]  /*3e60*/  BSYNC B0 ;  /* 0x0000000000007941 */ /* 0x000fea0003800000 */
.L_x_344:
        /* <DEDUP_REMOVED lines=39> */
[----:B------:R-:W-:Y:S01]  /*40e0*/  ISETP.NE.AND P2, PT, R150, RZ, PT ;  /* 0x000000ff9600720c */ /* 0x000fe20003f45270 */
        /* <DEDUP_REMOVED lines=126> */
.L_x_347:
[----:B------:R-:W-:Y:S05]  /*48d0*/  BSYNC B0 ;  /* 0x0000000000007941 */ /* 0x000fea0003800000 */
.L_x_346:
[----:B------:R-:W-:Y:S01]  /*48e0*/  ISETP.GE.AND P0, PT, R10, c[0x0][0x1d4], PT ;  /* 0x000075000a007a0c */ /* 0x000fe20003f06270 */
[----:B------:R-:W-:Y:S01]  /*48f0*/  @!UPT UIADD3 URZ, URZ, URZ, URZ ;  /* 0x0000003f3f3ff290 */ /* 0x000fe2000fffe03f */
[----:B------:R-:W-:Y:S11]  /*4900*/  BSSY B0, `(.L_x_348) ;  /* 0x0000079000007945 */ /* 0x000ff60003800000 */
[----:B------:R-:W-:-:S05]  /*4910*/  @P0 BRA `(.L_x_349) ;  /* 0x0000077000000947 */ /* 0x000fca0003800000 */
[----:B------:R-:W-:Y:S01]  /*4920*/  ISETP.NE.AND P1, PT, R149, RZ, PT ;  /* 0x000000ff9500720c */ /* 0x000fe20003f25270 */
        /* <DEDUP_REMOVED lines=62> */
[----:B--2---:R-:W-:Y:S01]  /*4d10*/  @!P0 FMUL.FTZ R72, R30, R47 ;  /* 0x0000002f1e488220 */ /* 0x004fe20000410000 */
        /* <DEDUP_REMOVED lines=11> */
[----:B------:R-:W-:Y:S01]  /*4dd0*/  @!P0 FMUL.FTZ R73, R30, R50 ;  /* 0x000000321e498220 */ /* 0x000fe20000410000 */
        /* <DEDUP_REMOVED lines=43> */
.L_x_349:
[----:B------:R-:W-:Y:S05]  /*5090*/  BSYNC B0 ;  /* 0x0000000000007941 */ /* 0x000fea0003800000 */
.L_x_348:
[----:B------:R-:W-:Y:S11]  /*50a0*/  ISETP.GE.AND P0, PT, R9, c[0x0][0x1d4], PT ;  /* 0x0000750009007a0c */ /* 0x000ff60003f06270 */
[----:B------:R-:W-:Y:S02]  /*50b0*/  @!UPT UIADD3 URZ, URZ, URZ, URZ ;  /* 0x0000003f3f3ff290 */ /* 0x000fe4000fffe03f */
[----:B------:R-:W-:-:S05]  /*50c0*/  @P0 BRA `(.L_x_333) ;  /* 0x00000a1000000947 */ /* 0x000fca0003800000 */
[----:B------:R-:W-:Y:S01]  /*50d0*/  ISETP.NE.AND P1, PT, R148, RZ, PT ;  /* 0x000000ff9400720c */ /* 0x000fe20003f25270 */
[----:B------:R-:W5:Y:S01]  /*50e0*/  LDS.128 R48, [R123+0x6100] ;  /* 0x006100007b307984 */ /* 0x000f620000000c00 */
[----:B----4-:R-:W-:Y:S02]  /*50f0*/  IADD3 R54, P0, R174, R115, RZ ;  /* 0x00000073ae367210 */ /* 0x010fe40007f1e0ff */
[----:B------:R-:W-:Y:S03]  /*5100*/  SEL R177, R126, R177, !P1 ;  /* 0x000000b17eb17207 */ /* 0x000fe60004800000 */
[----:B---3--:R-:W-:Y:S01]  /*5110*/  IMAD.X R55, R175, 0x1, R114, P0 ;  /* 0x00000001af377824 */ /* 0x008fe200000e0672 */
[----:B------:R-:W-:Y:S02]  /*5120*/  SHF.R.S32.HI R46, RZ, 0x1f, R177 ;  /* 0x0000001fff2e7819 */ /* 0x000fe400000114b1 */
[----:B------:R-:W-:Y:S02]  /*5130*/  ISETP.GE.AND P0, PT, R9, c[0x0][0x27c], PT ;  /* 0x00009f0009007a0c */ /* 0x000fe40003f06270 */
[----:B-1----:R-:W-:Y:S04]  /*5140*/  LEA.HI R57, R46, R177, RZ, 0x4 ;  /* 0x000000b12e397211 */ /* 0x002fe800078f20ff */
[----:B------:R-:W-:Y:S04]  /*5150*/  LEA.HI.SX32 R57, R57, R128, 0x1c ;  /* 0x0000008039397211 */ /* 0x000fe800078fe2ff */
        /* <DEDUP_REMOVED lines=114> */
.L_x_329:
        /* <DEDUP_REMOVED lines=12> */
[CC--:B--2---:R-:W-:Y:S04]  /*5940*/  @!P2 LEA R24, P0, R16.reuse, R72.reuse, 0x1 ;  /* 0x000000481018a211 */ /* 0x0c4fe800078008ff */
[-C--:B-1----:R-:W-:Y:S02]  /*5950*/  @!P2 LEA.HI.X R25, R16, R73.reuse, R17, 0x1, P0 ;  /* 0x000000491019a211 */ /* 0x082fe400000f0c11 */
[CC--:B------:R-:W-:Y:S04]  /*5960*/  @!P1 LEA R36, P0, R137.reuse, R72.reuse, 0x1 ;  /* 0x0000004889249211 */ /* 0x0c0fe800078008ff */
[-C--:B------:R-:W-:Y:S02]  /*5970*/  @!P1 LEA.HI.X R37, R137, R73.reuse, R122, 0x1, P0 ;  /* 0x0000004989259211 */ /* 0x080fe400000f0c7a */
[CC--:B------:R-:W-:Y:S04]  /*5980*/  @!P4 LEA R34, P0, R136.reuse, R72.reuse, 0x1 ;  /* 0x000000488822c211 */ /* 0x0c0fe800078008ff */
[-C--:B------:R-:W-:Y:S02]  /*5990*/  @!P4 LEA.HI.X R35, R136, R73.reuse, R121, 0x1, P0 ;  /* 0x000000498823c211 */ /* 0x080fe400000f0c79 */
[CC--:B------:R-:W-:Y:S04]  /*59a0*/  @!P3 LEA R32, P0, R135.reuse, R72.reuse, 0x1 ;  /* 0x000000488720b211 */ /* 0x0c0fe800078008ff */
[-C--:B------:R-:W-:Y:S01]  /*59b0*/  @!P3 LEA.HI.X R33, R135, R73.reuse, R120, 0x1, P0 ;  /* 0x000000498721b211 */ /* 0x080fe200000f0c78 */
[----:B---3--:R-:W-:Y:S04]  /*59c0*/  @!P2 ST.E.128 [R24.64], R20 ;  /* 0x000000141800a985 */ /* 0x008fe8000c101d06 */
[----:B------:R-:W1:Y:S04]  /*59d0*/  @!P1 LDS.128 R4, [R132+0x6000] ;  /* 0x0060000084049984 */ /* 0x000e680000000c00 */
[----:B-1----:R-:W-:Y:S01]  /*59e0*/  @!P1 ST.E.128 [R36.64], R4 ;  /* 0x0000000424009985 */ /* 0x002fe2000c101d06 */
[----:B------:R-:W-:Y:S03]  /*59f0*/  ISETP.GE.AND P1, PT, R145, c[0x0][0x1d4], PT ;  /* 0x0000750091007a0c */ /* 0x000fe60003f26270 */
[----:B------:R-:W1:Y:S10]  /*5a00*/  @!P4 LDS.128 R28, [R133+0x8000] ;  /* 0x00800000851cc984 */ /* 0x000e740000000c00 */
[CC--:B------:R-:W-:Y:S04]  /*5a10*/  @!P1 LEA R2, P0, R130.reuse, R72.reuse, 0x1 ;  /* 0x0000004882029211 */ /* 0x0c0fe800078008ff */
[-C--:B------:R-:W-:Y:S02]  /*5a20*/  @!P1 LEA.HI.X R3, R130, R73.reuse, R119, 0x1, P0 ;  /* 0x0000004982039211 */ /* 0x080fe400000f0c77 */
        /* <DEDUP_REMOVED lines=11> */
.L_x_333:
[----:B------:R-:W-:Y:S05]  /*5ae0*/  BSYNC B1 ;  /* 0x0000000000017941 */ /* 0x000fea0003800000 */
.L_x_328:
[----:B------:R-:W-:Y:S01]  /*5af0*/  IMAD.IADD R93, R100, 0x1, -R93 ;  /* 0x00000001645d7824 */ /* 0x000fe200078e0a5d */
[----:B-1----:R-:W-:Y:S01]  /*5b00*/  LEA R6, P0, R141, R166, 0x6 ;  /* 0x000000a68d067211 */ /* 0x002fe200078030ff */
[----:B------:R-:W-:Y:S01]  /*5b10*/  IMAD R90, R90, c[0x0][0x208], RZ ;  /* 0x000082005a5a7a24 */ /* 0x000fe200078e02ff */
[----:B------:R-:W-:Y:S01]  /*5b20*/  ISETP.NE.AND P3, PT, R151, RZ, PT ;  /* 0x000000ff9700720c */ /* 0x000fe20003f65270 */
[----:B-----5:R-:W-:Y:S01]  /*5b30*/  IMAD.WIDE.U32 R20, R91, c[0x0][0x208], RZ ;  /* 0x000082005b147a25 */ /* 0x020fe200078e00ff */
        /* <DEDUP_REMOVED lines=15> */
[----:B------:R-:W-:Y:S02]  /*5c30*/  @P1 IMAD.MOV.U32 R22, RZ, RZ, R162 ;  /* 0x000000ffff161224 */ /* 0x000fe400078e00a2 */
[----:B------:R-:W-:Y:S02]  /*5c40*/  @P1 IMAD R5, R7, c[0x0][0x258], RZ ;  /* 0x0000960007051a24 */ /* 0x000fe400078e02ff */
[C---:B------:R-:W-:Y:S04]  /*5c50*/  @P1 IMAD.WIDE.U32 R22, R6.reuse, c[0x0][0x258], R22 ;  /* 0x0000960006161a25 */ /* 0x040fe800078e0016 */
[----:B------:R-:W-:Y:S01]  /*5c60*/  @P1 IMAD R5, R6, c[0x0][0x25c], R5 ;  /* 0x0000970006051a24 */ /* 0x000fe200078e0205 */
[----:B------:R-:W-:Y:S01]  /*5c70*/  @P1 LEA R20, P2, R22, c[0x0][0x250], 0x1 ;  /* 0x0000940016141a11 */ /* 0x000fe200078408ff */
[----:B------:R-:W-:Y:S02]  /*5c80*/  @P0 IMAD R7, R0, c[0x0][0x258], RZ ;  /* 0x0000960000070a24 */ /* 0x000fe400078e02ff */
[----:B------:R-:W-:Y:S02]  /*5c90*/  @P1 IMAD.IADD R5, R23, 0x1, R5 ;  /* 0x0000000117051824 */ /* 0x000fe400078e0205 */
[----:B------:R-:W-:Y:S02]  /*5ca0*/  @P0 IMAD.MOV.U32 R23, RZ, RZ, R99 ;  /* 0x000000ffff170224 */ /* 0x000fe400078e0063 */
[----:B------:R-:W-:Y:S01]  /*5cb0*/  @P0 IMAD R7, R2, c[0x0][0x25c], R7 ;  /* 0x0000970002070a24 */ /* 0x000fe200078e0207 */
[----:B------:R-:W-:Y:S02]  /*5cc0*/  @P1 LEA.HI.X R21, R22, c[0x0][0x254], R5, 0x1, P2 ;  /* 0x0000950016151a11 */ /* 0x000fe400010f0c05 */
[----:B------:R-:W-:Y:S02]  /*5cd0*/  @P0 MOV R22, R162 ;  /* 0x000000a200160202 */ /* 0x000fe40000000f00 */
[C---:B------:R-:W-:Y:S01]  /*5ce0*/  LEA R5, P2, R3.reuse, c[0x0][0x1f8], 0x1 ;  /* 0x00007e0003057a11 */ /* 0x040fe200078408ff */
[----:B------:R-:W-:Y:S01]  /*5cf0*/  @!PT LDS RZ, [RZ] ;  /* 0x00000000fffff984 */ /* 0x000fe20000000800 */
[----:B------:R-:W-:Y:S01]  /*5d00*/  @!PT LDS RZ, [RZ] ;  /* 0x00000000fffff984 */ /* 0x000fe20000000800 */
[----:B------:R-:W-:Y:S01]  /*5d10*/  @!PT LDS RZ, [RZ] ;  /* 0x00000000fffff984 */ /* 0x000fe20000000800 */
[----:B------:R1:W-:Y:S02]  /*5d20*/  @P1 LDGSTS.E.BYPASS.LTC128B.128 [R139+0x100], [R20.64], !P3 ;  /* 0x00100000148b1fae */ /* 0x0003e4000d901d46 */
[----:B------:R-:W-:Y:S01]  /*5d30*/  @P0 IMAD.WIDE.U32 R22, R2, c[0x0][0x258], R22 ;  /* 0x0000960002160a25 */ /* 0x000fe200078e0016 */
[----:B------:R-:W-:Y:S01]  /*5d40*/  LEA.HI.X R3, R3, c[0x0][0x1fc], R4, 0x1, P2 ;  /* 0x00007f0003037a11 */ /* 0x000fe200010f0c04 */
[----:B------:R1:W-:Y:S03]  /*5d50*/  @P1 LDGSTS.E.BYPASS.LTC128B.128 [R139+0x2100], [R20.64+0x80], !P6 ;  /* 0x02100080148b1fae */ /* 0x0003e6000f101d46 */
[C---:B------:R-:W-:Y:S01]  /*5d60*/  @P0 LEA R24, P2, R22.reuse, c[0x0][0x250], 0x1 ;  /* 0x0000940016180a11 */ /* 0x040fe200078408ff */
[----:B------:R1:W-:Y:S01]  /*5d70*/  @P1 LDGSTS.E.BYPASS.LTC128B.128 [R139+0x4100], [R20.64+0x100], !P5 ;  /* 0x04100100148b1fae */ /* 0x0003e2000e901d46 */
[----:B------:R-:W-:Y:S03]  /*5d80*/  @P0 IADD3 R7, R23, R7, RZ ;  /* 0x0000000717070210 */ /* 0x000fe60007ffe0ff */
[----:B------:R1:W3:Y:S01]  /*5d90*/  SHFL.IDX PT, R0, R5, RZ, 0x1c1f ;  /* 0x001c1fff05007589 */ /* 0x0002e200000e0000 */
[----:B------:R-:W-:Y:S03]  /*5da0*/  @P0 LEA.HI.X R25, R22, c[0x0][0x254], R7, 0x1, P2 ;  /* 0x0000950016190a11 */ /* 0x000fe600010f0c07 */
[----:B------:R-:W4:Y:S04]  /*5db0*/  SHFL.IDX PT, R3, R3, RZ, 0x1c1f ;  /* 0x001c1fff03037589 */ /* 0x000f2800000e0000 */
        /* <DEDUP_REMOVED lines=13> */
[CC--:B------:R-:W-:Y:S04]  /*5e90*/  @!P2 LEA R24, P0, R16.reuse, R0.reuse, 0x1 ;  /* 0x000000001018a211 */ /* 0x0c0fe800078008ff */
[-C--:B------:R-:W-:Y:S02]  /*5ea0*/  @!P2 LEA.HI.X R25, R16, R3.reuse, R17, 0x1, P0 ;  /* 0x000000031019a211 */ /* 0x080fe400000f0c11 */
[CC--:B------:R-:W-:Y:S04]  /*5eb0*/  @!P1 LEA R38, P0, R137.reuse, R0.reuse, 0x1 ;  /* 0x0000000089269211 */ /* 0x0c0fe800078008ff */
[-C--:B------:R-:W-:Y:S02]  /*5ec0*/  @!P1 LEA.HI.X R39, R137, R3.reuse, R122, 0x1, P0 ;  /* 0x0000000389279211 */ /* 0x080fe400000f0c7a */
[CC--:B------:R-:W-:Y:S04]  /*5ed0*/  @!P4 LEA R36, P0, R136.reuse, R0.reuse, 0x1 ;  /* 0x000000008824c211 */ /* 0x0c0fe800078008ff */
[-C--:B------:R-:W-:Y:S02]  /*5ee0*/  @!P4 LEA.HI.X R37, R136, R3.reuse, R121, 0x1, P0 ;  /* 0x000000038825c211 */ /* 0x080fe400000f0c79 */
[CC--:B------:R-:W-:Y:S04]  /*5ef0*/  @!P3 LEA R34, P0, R135.reuse, R0.reuse, 0x1 ;  /* 0x000000008722b211 */ /* 0x0c0fe800078008ff */
[-C--:B------:R-:W-:Y:S01]  /*5f00*/  @!P3 LEA.HI.X R35, R135, R3.reuse, R120, 0x1, P0 ;  /* 0x000000038723b211 */ /* 0x080fe200000f0c78 */
[----:B-1----:R-:W-:Y:S04]  /*5f10*/  @!P2 ST.E.128 [R24.64], R20 ;  /* 0x000000141800a985 */ /* 0x002fe8000c101d06 */
[----:B------:R-:W1:Y:S04]  /*5f20*/  @!P1 LDS.128 R4, [R132] ;  /* 0x0000000084049984 */ /* 0x000e680000000c00 */
        /* <DEDUP_REMOVED lines=16> */
.L_x_351:
[----:B-1-34-:R-:W-:Y:S05]  /*6030*/  BSYNC B0 ;  /* 0x0000000000007941 */ /* 0x01afea0003800000 */
.L_x_350:
[C---:B------:R-:W-:Y:S02]  /*6040*/  ISETP.GT.AND P0, PT, R141.reuse, R86, PT ;  /* 0x000000568d00720c */ /* 0x040fe40003f04270 */
[----:B------:R-:W-:Y:S02]  /*6050*/  IADD3 R141, R141, -0x1, RZ ;  /* 0xffffffff8d8d7810 */ /* 0x000fe40007ffe0ff */
[----:B------:R-:W-:Y:S09]  /*6060*/  ISETP.NE.AND P2, PT, R151, RZ, PT ;  /* 0x000000ff9700720c */ /* 0x000ff20003f45270 */
[----:B------:R-:W-:Y:S01]  /*6070*/  @P0 SHF.R.S32.HI R2, RZ, 0x1f, R141 ;  /* 0x0000001fff020819 */ /* 0x000fe2000001148d */
[----:B------:R-:W-:Y:S02]  /*6080*/  @P0 IMAD R0, R102, R141, RZ ;  /* 0x0000008d66000224 */ /* 0x000fe400078e02ff */
[----:B------:R-:W-:Y:S02]  /*6090*/  @P0 IMAD.MOV.U32 R4, RZ, RZ, R164 ;  /* 0x000000ffff040224 */ /* 0x000fe400078e00a4 */
[----:B------:R-:W-:Y:S02]  /*60a0*/  @P0 IMAD.MOV.U32 R5, RZ, RZ, R173 ;  /* 0x000000ffff050224 */ /* 0x000fe400078e00ad */
[-C--:B------:R-:W-:Y:S02]  /*60b0*/  @P0 IMAD R0, R2, R103.reuse, R0 ;  /* 0x0000006702000224 */ /* 0x080fe400078e0200 */
[----:B------:R-:W-:Y:S04]  /*60c0*/  @P0 IMAD.WIDE.U32 R4, R141, R103, R4 ;  /* 0x000000678d040225 */ /* 0x000fe800078e0004 */
[----:B------:R-:W-:Y:S01]  /*60d0*/  @P0 IMAD.IADD R0, R5, 0x1, R0 ;  /* 0x0000000105000824 */ /* 0x000fe200078e0200 */
[C---:B------:R-:W-:Y:S04]  /*60e0*/  @P0 LEA R6, P1, R4.reuse, c[0x0][0x220], 0x1 ;  /* 0x0000880004060a11 */ /* 0x040fe800078208ff */
        /* <DEDUP_REMOVED lines=14> */
[----:B------:R-:W3:Y:S04]  /*61d0*/  LDL R189, [R1+0x64] ;  /* 0x0000640001bd7983 */ /* 0x000ee80000100800 */
[----:B------:R4:W5:Y:S04]  /*61e0*/  LDL R0, [R1+0x58] ;  /* 0x0000580001007983 */ /* 0x0009680000100800 */
[----:B------:R-:W-:Y:S01]  /*61f0*/  BAR.SYNC.DEFER_BLOCKING 0x0 ;  /* 0x0000000000007b1d */ /* 0x000fe20000010000 */
[----:B-1-3--:R-:W-:-:S04]  /*6200*/  IADD3 R3, R189, 0x3f, RZ ;  /* 0x0000003fbd037810 */ /* 0x00afc80007ffe0ff */
[----:B------:R-:W-:-:S04]  /*6210*/  SHF.R.S32.HI R2, RZ, 0x1f, R3 ;  /* 0x0000001fff027819 */ /* 0x000fc80000011403 */
[----:B------:R-:W-:-:S04]  /*6220*/  LEA.HI R2, R2, R3, RZ, 0x6 ;  /* 0x0000000302027211 */ /* 0x000fc800078f30ff */
[----:B------:R-:W-:Y:S02]  /*6230*/  SHF.R.S32.HI R160, RZ, 0x6, R2 ;  /* 0x00000006ffa07819 */ /* 0x000fe40000011402 */
.L_x_327:
[----:B----4-:R-:W-:Y:S01]  /*6240*/  IMAD.MOV.U32 R2, RZ, RZ, c[0x0][0x2c4] ;  /* 0x0000b100ff027624 */ /* 0x010fe200078e00ff */
[----:B------:R1:W-:Y:S04]  /*6250*/  STL.64 [R1], R84 ;  /* 0x0000005401007387 */ /* 0x0003e80000100a00 */
[----:B------:R-:W-:Y:S02]  /*6260*/  ISETP.NE.AND P2, PT, R2, 0x1, PT ;  /* 0x000000010200780c */ /* 0x000fe40003f45270 */
[----:B------:R-:W-:-:S05]  /*6270*/  IADD3 R2, R83, 0x7f, RZ ;  /* 0x0000007f53027810 */ /* 0x000fca0007ffe0ff */
[----:B------:R-:W-:-:S06]  /*6280*/  IMAD.MOV.U32 R4, RZ, RZ, R2 ;  /* 0x000000ffff047224 */ /* 0x000fcc00078e0002 */
[----:B------:R-:W-:-:S04]  /*6290*/  @P2 IMAD.HI.U32 R3, R2, c[0x0][0x2c8], RZ ;  /* 0x0000b20002032a27 */ /* 0x000fc800078e00ff */
[----:B------:R-:W-:Y:S01]  /*62a0*/  IMAD.MOV.U32 R2, RZ, RZ, c[0x0][0x32c] ;  /* 0x0000cb00ff027624 */ /* 0x000fe200078e00ff */
[----:B------:R-:W-:-:S04]  /*62b0*/  @P2 SHF.R.U32.HI R4, RZ, c[0x0][0x2cc], R3 ;  /* 0x0000b300ff042a19 */ /* 0x000fc80000011603 */
[----:B------:R-:W-:Y:S02]  /*62c0*/  ISETP.GE.AND P1, PT, R2, 0x1, PT ;  /* 0x000000010200780c */ /* 0x000fe40003f26270 */
[----:B------:R-:W-:-:S05]  /*62d0*/  IADD3 R3, R4, 0x1, R189 ;  /* 0x0000000104037810 */ /* 0x000fca0007ffe0bd */
[----:B-----5:R-:W-:-:S05]  /*62e0*/  IMAD.IADD R4, R3, 0x1, -R0 ;  /* 0x0000000103047824 */ /* 0x020fca00078e0a00 */
[----:B------:R-:W-:Y:S01]  /*62f0*/  IADD3 R6, R4, c[0x0][0x328], RZ ;  /* 0x0000ca0004067a10 */ /* 0x000fe20007ffe0ff */
[----:B------:R-:W-:Y:S05]  /*6300*/  @!P1 BRA `(.L_x_353) ;  /* 0x0000010000009947 */ /* 0x000fea0003800000 */
[C---:B-1----:R-:W-:Y:S01]  /*6310*/  ISETP.GT.AND P0, PT, R4.reuse, RZ, PT ;  /* 0x000000ff0400720c */ /* 0x042fe20003f04270 */
[----:B------:R-:W-:Y:S01]  /*6320*/  BSSY B0, `(.L_x_354) ;  /* 0x000000c000007945 */ /* 0x000fe20003800000 */
        /* <DEDUP_REMOVED lines=8> */
.L_x_355:
[----:B------:R-:W-:-:S13]  /*63b0*/  ISETP.NE.AND P0, PT, R2, 0x1, PT ;  /* 0x000000010200780c */ /* 0x000fda0003f05270 */
[----:B------:R-:W-:-:S05]  /*63c0*/  @P0 IMAD.HI.U32 R4, R3, c[0x0][0x330], RZ ;  /* 0x0000cc0003040a27 */ /* 0x000fca00078e00ff */
[----:B------:R-:W-:Y:S02]  /*63d0*/  @P0 SHF.R.U32.HI R3, RZ, c[0x0][0x334], R4 ;  /* 0x0000cd00ff030a19 */ /* 0x000fe40000011604 */
.L_x_356:
[----:B------:R-:W-:Y:S05]  /*63e0*/  BSYNC B0 ;  /* 0x0000000000007941 */ /* 0x000fea0003800000 */
.L_x_354:
[----:B------:R-:W-:-:S05]  /*63f0*/  IMAD R3, R3, R2, c[0x0][0x32c] ;  /* 0x0000cb0003037624 */ /* 0x000fca00078e0202 */
[----:B------:R-:W-:-:S04]  /*6400*/  IMNMX R6, R6, R3, PT ;  /* 0x0000000306067217 */ /* 0x000fc80003800200 */
.L_x_353:
[----:B-1----:R-:W-:Y:S01]  /*6410*/  IADD3 R6, R6, 0x3f, RZ ;  /* 0x0000003f06067810 */ /* 0x002fe20007ffe0ff */
[----:B------:R-:W-:-:S03]  /*6420*/  @P2 IMAD.HI.U32 R3, R83, c[0x0][0x2c8], RZ ;  /* 0x0000b20053032a27 */ /* 0x000fc600078e00ff */
[----:B------:R-:W-:Y:S01]  /*6430*/  SHF.R.S32.HI R5, RZ, 0x1f, R6 ;  /* 0x0000001fff057819 */ /* 0x000fe20000011406 */
[----:B------:R-:W-:Y:S01]  /*6440*/  IMAD.MOV.U32 R4, RZ, RZ, R83 ;  /* 0x000000ffff047224 */ /* 0x000fe200078e0053 */
[----:B------:R-:W-:Y:S02]  /*6450*/  @P2 SHF.R.U32.HI R4, RZ, c[0x0][0x2cc], R3 ;  /* 0x0000b300ff042a19 */ /* 0x000fe40000011603 */
[----:B------:R-:W-:Y:S02]  /*6460*/  LEA.HI R5, R5, R6, RZ, 0x6 ;  /* 0x0000000605057211 */ /* 0x000fe400078f30ff */
[----:B------:R-:W-:Y:S02]  /*6470*/  IADD3 R3, R4, R189, -R0 ;  /* 0x000000bd04037210 */ /* 0x000fe40007ffe800 */
[----:B------:R-:W-:Y:S02]  /*6480*/  SHF.R.S32.HI R5, RZ, 0x6, R5 ;  /* 0x00000006ff057819 */ /* 0x000fe40000011405 */
[----:B------:R-:W-:-:S02]  /*6490*/  IADD3 R195, R3, -c[0x0][0x324], RZ ;  /* 0x8000c90003c37a10 */ /* 0x000fc40007ffe0ff */
[----:B------:R-:W-:Y:S01]  /*64a0*/  IMNMX R160, R5, R160, PT ;  /* 0x000000a005a07217 */ /* 0x000fe20003800200 */
[----:B------:R-:W-:Y:S05]  /*64b0*/  @!P1 BRA `(.L_x_357) ;  /* 0x000000f000009947 */ /* 0x000fea0003800000 */
[----:B------:R-:W-:Y:S01]  /*64c0*/  ISETP.GT.AND P0, PT, R3, -0x1, PT ;  /* 0xffffffff0300780c */ /* 0x000fe20003f04270 */
[----:B------:R-:W-:-:S12]  /*64d0*/  BSSY B0, `(.L_x_358) ;  /* 0x000000b000007945 */ /* 0x000fd80003800000 */
[----:B------:R-:W-:Y:S05]  /*64e0*/  @P0 BRA `(.L_x_359) ;  /* 0x0000006000000947 */ /* 0x000fea0003800000 */
[----:B------:R-:W-:Y:S02]  /*64f0*/  ISETP.NE.AND P0, PT, R2, 0x1, PT ;  /* 0x000000010200780c */ /* 0x000fe40003f05270 */
[----:B------:R-:W-:-:S11]  /*6500*/  LOP3.LUT R3, RZ, R3, RZ, 0x33, !PT ;  /* 0x00000003ff037212 */ /* 0x000fd600078e33ff */
[----:B------:R-:W-:-:S05]  /*6510*/  @P0 IMAD.HI.U32 R2, R3, c[0x0][0x330], RZ ;  /* 0x0000cc0003020a27 */ /* 0x000fca00078e00ff */
[----:B------:R-:W-:-:S04]  /*6520*/  @P0 SHF.R.U32.HI R3, RZ, c[0x0][0x334], R2 ;  /* 0x0000cd00ff030a19 */ /* 0x000fc80000011602 */
[----:B------:R-:W-:Y:S01]  /*6530*/  LOP3.LUT R3, RZ, R3, RZ, 0x33, !PT ;  /* 0x00000003ff037212 */ /* 0x000fe200078e33ff */
[----:B------:R-:W-:Y:S05]  /*6540*/  BRA `(.L_x_360) ;  /* 0x0000003000007947 */ /* 0x000fea0003800000 */
.L_x_359:
[----:B------:R-:W-:-:S13]  /*6550*/  ISETP.NE.AND P0, PT, R2, 0x1, PT ;  /* 0x000000010200780c */ /* 0x000fda0003f05270 */
[----:B------:R-:W-:-:S05]  /*6560*/  @P0 IMAD.HI.U32 R2, R3, c[0x0][0x330], RZ ;  /* 0x0000cc0003020a27 */ /* 0x000fca00078e00ff */
[----:B------:R-:W-:Y:S02]  /*6570*/  @P0 SHF.R.U32.HI R3, RZ, c[0x0][0x334], R2 ;  /* 0x0000cd00ff030a19 */ /* 0x000fe40000011602 */
.L_x_360:
[----:B------:R-:W-:Y:S05]  /*6580*/  BSYNC B0 ;  /* 0x0000000000007941 */ /* 0x000fea0003800000 */
.L_x_358:
[----:B------:R-:W-:-:S05]  /*6590*/  IMAD R2, R3, c[0x0][0x32c], RZ ;  /* 0x0000cb0003027a24 */ /* 0x000fca00078e02ff */
[----:B------:R-:W-:-:S04]  /*65a0*/  IMNMX R195, R195, R2, !PT ;  /* 0x00000002c3c37217 */ /* 0x000fc80007800200 */
.L_x_357:
[----:B------:R-:W-:Y:S01]  /*65b0*/  SHF.R.S32.HI R2, RZ, 0x1f, R195 ;  /* 0x0000001fff027819 */ /* 0x000fe200000114c3 */
[----:B------:R-:W-:Y:S01]  /*65c0*/  CS2R R98, SRZ ;  /* 0x0000000000627805 */ /* 0x000fe2000001ff00 */
[----:B------:R-:W-:Y:S01]  /*65d0*/  PLOP3.LUT P1, PT, PT, PT, PT, 0x80, 0x0 ;  /* 0x000000000000781c */ /* 0x000fe20003f2f070 */
[----:B------:R-:W-:Y:S01]  /*65e0*/  CS2R R96, SRZ ;  /* 0x0000000000607805 */ /* 0x000fe2000001ff00 */
[----:B------:R-:W-:Y:S01]  /*65f0*/  LEA.HI R195, R2, R195, RZ, 0x6 ;  /* 0x000000c302c37211 */ /* 0x000fe200078f30ff */
[----:B------:R-:W-:Y:S01]  /*6600*/  CS2R R94, SRZ ;  /* 0x00000000005e7805 */ /* 0x000fe2000001ff00 */
[----:B------:R-:W-:Y:S01]  /*6610*/  CS2R R92, SRZ ;  /* 0x00000000005c7805 */ /* 0x000fe2000001ff00 */
[----:B------:R-:W-:Y:S01]  /*6620*/  CS2R R90, SRZ ;  /* 0x00000000005a7805 */ /* 0x000fe2000001ff00 */
[----:B------:R-:W-:Y:S01]  /*6630*/  SHF.R.S32.HI R195, RZ, 0x6, R195 ;  /* 0x00000006ffc37819 */ /* 0x000fe200000114c3 */
[----:B------:R-:W-:Y:S01]  /*6640*/  CS2R R88, SRZ ;  /* 0x0000000000587805 */ /* 0x000fe2000001ff00 */
[----:B------:R-:W-:Y:S01]  /*6650*/  CS2R R86, SRZ ;  /* 0x0000000000567805 */ /* 0x000fe2000001ff00 */
[----:B------:R-:W-:Y:S01]  /*6660*/  IMAD.MOV.U32 R85, RZ, RZ, RZ ;  /* 0x000000ffff557224 */ /* 0x000fe200078e00ff */
[----:B------:R-:W-:Y:S01]  /*6670*/  IMNMX R195, RZ, R195, !PT ;  /* 0x000000c3ffc37217 */ /* 0x000fe20007800200 */
[----:B------:R-:W-:Y:S01]  /*6680*/  CS2R R2, SRZ ;  /* 0x0000000000027805 */ /* 0x000fe2000001ff00 */
[----:B------:R-:W-:Y:S01]  /*6690*/  IMAD.MOV.U32 R7, RZ, RZ, RZ ;  /* 0x000000ffff077224 */ /* 0x000fe200078e00ff */
[----:B------:R-:W-:Y:S01]  /*66a0*/  CS2R R80, SRZ ;  /* 0x0000000000507805 */ /* 0x000fe2000001ff00 */
[----:B------:R-:W-:Y:S01]  /*66b0*/  ISETP.GT.AND P0, PT, R160, R195, PT ;  /* 0x000000c3a000720c */ /* 0x000fe20003f04270 */
[----:B------:R-:W-:Y:S01]  /*66c0*/  IMAD.MOV.U32 R82, RZ, RZ, RZ ;  /* 0x000000ffff527224 */ /* 0x000fe200078e00ff */
        /* <DEDUP_REMOVED lines=40> */
[----:B------:R-:W2:Y:S01]  /*6950*/  LDL R5, [R1+0x4c] ;  /* 0x00004c0001057983 */ /* 0x000ea20000100800 */
[----:B------:R-:W-:Y:S01]  /*6960*/  ISETP.NE.U32.AND P6, PT, RZ, c[0x0][0x340], PT ;  /* 0x0000d000ff007a0c */ /* 0x000fe20003fc5070 */
[----:B------:R-:W-:-:S03]  /*6970*/  ULDC.64 UR4, c[0x0][0x18] ;  /* 0x0000060000047ab9 */ /* 0x000fc60000000a00 */
[----:B------:R-:W-:-:S13]  /*6980*/  ISETP.NE.AND.EX P6, PT, RZ, c[0x0][0x344], PT, P6 ;  /* 0x0000d100ff007a0c */ /* 0x000fda0003fc5360 */
[----:B------:R-:W-:-:S04]  /*6990*/  @P6 IMAD.MOV.U32 R213, RZ, RZ, 0x4 ;  /* 0x00000004ffd56424 */ /* 0x000fc800078e00ff */
[----:B------:R-:W-:-:S06]  /*69a0*/  @P6 IMAD.WIDE R212, R192, R213, c[0x0][0x340] ;  /* 0x0000d000c0d46625 */ /* 0x000fcc00078e02d5 */
[----:B------:R1:W5:Y:S01]  /*69b0*/  @P6 LDG.E R212, [R212.64] ;  /* 0x00000006d4d46981 */ /* 0x000362000c1e1900 */
[----:B------:R-:W-:Y:S01]  /*69c0*/  ISETP.NE.U32.AND P0, PT, RZ, c[0x0][0x348], PT ;  /* 0x0000d200ff007a0c */ /* 0x000fe20003f05070 */
[----:B------:R-:W-:Y:S01]  /*69d0*/  UIADD3 UR4, UP0, UR4, 0xc100, URZ ;  /* 0x0000c10004047890 */ /* 0x000fe2000ff1e03f */
[----:B------:R-:W-:Y:S01]  /*69e0*/  SHF.R.S32.HI R7, RZ, 0x1f, R192 ;  /* 0x0000001fff077819 */ /* 0x000fe200000114c0 */
[----:B------:R-:W-:Y:S01]  /*69f0*/  STL [R1+0x10], R0 ;  /* 0x0000100001007387 */ /* 0x000fe20000100800 */
[----:B------:R-:W-:Y:S01]  /*6a00*/  ISETP.NE.AND.EX P0, PT, RZ, c[0x0][0x34c], PT, P0 ;  /* 0x0000d300ff007a0c */ /* 0x000fe20003f05300 */
[----:B------:R-:W-:Y:S01]  /*6a10*/  UIADD3.X UR5, URZ, UR5, URZ, UP0, !UPT ;  /* 0x000000053f057290 */ /* 0x000fe200087fe43f */
[----:B------:R-:W-:Y:S01]  /*6a20*/  IADD3 R82, R160, -0x1, RZ ;  /* 0xffffffffa0527810 */ /* 0x000fe20007ffe0ff */
[----:B------:R-:W-:Y:S01]  /*6a30*/  IMAD.U32 R18, RZ, RZ, UR4 ;  /* 0x00000004ff127e24 */ /* 0x000fe2000f8e00ff */
[----:B------:R-:W-:Y:S02]  /*6a40*/  SEL R7, R7, RZ, !P0 ;  /* 0x000000ff07077207 */ /* 0x000fe40004000000 */
[----:B------:R-:W-:Y:S01]  /*6a50*/  SEL R4, R192, RZ, !P0 ;  /* 0x000000ffc0047207 */ /* 0x000fe20004000000 */
[----:B------:R-:W-:-:S02]  /*6a60*/  IMAD.U32 R19, RZ, RZ, UR5 ;  /* 0x00000005ff137e24 */ /* 0x000fc4000f8e00ff */
[----:B------:R-:W-:-:S03]  /*6a70*/  IMAD R7, R7, c[0x0][0x1c0], RZ ;  /* 0x0000700007077a24 */ /* 0x000fc600078e02ff */
[----:B------:R3:W-:Y:S01]  /*6a80*/  STL.64 [R1+0x8], R18 ;  /* 0x0000081201007387 */ /* 0x0007e20000100a00 */
[----:B------:R-:W-:Y:S01]  /*6a90*/  IMAD R20, R4, c[0x0][0x1c4], R7 ;  /* 0x0000710004147a24 */ /* 0x000fe200078e0207 */
[----:B--2---:R-:W-:Y:S01]  /*6aa0*/  SHF.R.S32.HI R10, RZ, 0x1f, R5 ;  /* 0x0000001fff0a7819 */ /* 0x004fe20000011405 */
[----:B------:R-:W-:-:S04]  /*6ab0*/  IMAD.WIDE.U32 R2, R5, c[0x0][0x178], RZ ;  /* 0x00005e0005027a25 */ /* 0x000fc800078e00ff */
[----:B------:R-:W-:-:S04]  /*6ac0*/  IMAD R10, R10, c[0x0][0x178], RZ ;  /* 0x00005e000a0a7a24 */ /* 0x000fc800078e02ff */
[----:B------:R-:W-:Y:S01]  /*6ad0*/  IMAD R10, R5, c[0x0][0x17c], R10 ;  /* 0x00005f00050a7a24 */ /* 0x000fe200078e020a */
[----:B------:R-:W-:-:S03]  /*6ae0*/  SHF.R.S32.HI R5, RZ, 0x1f, R84 ;  /* 0x0000001fff057819 */ /* 0x000fc60000011454 */
[----:B------:R-:W-:Y:S01]  /*6af0*/  IMAD.IADD R11, R3, 0x1, R10 ;  /* 0x00000001030b7824 */ /* 0x000fe200078e020a */
[CC--:B------:R-:W-:Y:S01]  /*6b00*/  LEA.HI R6, R5.reuse, R84.reuse, RZ, 0x3 ;  /* 0x0000005405067211 */ /* 0x0c0fe200078f18ff */
[----:B------:R-:W-:Y:S01]  /*6b10*/  IMAD.MOV.U32 R10, RZ, RZ, R2 ;  /* 0x000000ffff0a7224 */ /* 0x000fe200078e0002 */
[----:B------:R-:W-:Y:S01]  /*6b20*/  LEA.HI R14, R5, R84, RZ, 0x4 ;  /* 0x00000054050e7211 */ /* 0x000fe200078f20ff */
[----:B------:R-:W-:Y:S01]  /*6b30*/  IMAD R2, R190, c[0x0][0x1b8], RZ ;  /* 0x00006e00be027a24 */ /* 0x000fe200078e02ff */
[----:B------:R-:W-:Y:S01]  /*6b40*/  LOP3.LUT R3, R6, 0xfffffff8, RZ, 0xc0, !PT ;  /* 0xfffffff806037812 */ /* 0x000fe200078ec0ff */
[----:B------:R-:W-:Y:S01]  /*6b50*/  IMAD.WIDE.U32 R10, R191, c[0x0][0x1b8], R10 ;  /* 0x00006e00bf0a7a25 */ /* 0x000fe200078e000a */
[----:B------:R-:W-:-:S03]  /*6b60*/  SHF.R.S32.HI R6, RZ, 0x3, R6 ;  /* 0x00000003ff067819 */ /* 0x000fc60000011406 */
[----:B------:R-:W-:Y:S02]  /*6b70*/  IMAD.IADD R3, R84, 0x1, -R3 ;  /* 0x0000000154037824 */ /* 0x000fe400078e0a03 */
[----:B------:R-:W-:Y:S02]  /*6b80*/  IMAD R9, R191, c[0x0][0x1bc], R2 ;  /* 0x00006f00bf097a24 */ /* 0x000fe400078e0202 */
[----:B------:R-:W-:Y:S02]  /*6b90*/  IMAD R2, R3, 0x20, R6 ;  /* 0x0000002003027824 */ /* 0x000fe400078e0206 */
[----:B------:R-:W-:Y:S02]  /*6ba0*/  IMAD.IADD R11, R11, 0x1, R9 ;  /* 0x000000010b0b7824 */ /* 0x000fe400078e0209 */
[----:B------:R-:W-:Y:S02]  /*6bb0*/  IMAD.IADD R9, R83, 0x1, R2 ;  /* 0x0000000153097824 */ /* 0x000fe400078e0202 */
[----:B------:R-:W-:-:S03]  /*6bc0*/  IMAD.WIDE.U32 R10, R4, c[0x0][0x1c0], R10 ;  /* 0x00007000040a7a25 */ /* 0x000fc600078e000a */
[----:B------:R-:W-:Y:S01]  /*6bd0*/  MOV R2, R9 ;  /* 0x0000000900027202 */ /* 0x000fe20000000f00 */
[----:B------:R-:W-:-:S04]  /*6be0*/  @P2 IMAD.HI.U32 R7, R9, c[0x0][0x2c8], RZ ;  /* 0x0000b20009072a27 */ /* 0x000fc800078e00ff */
[----:B------:R-:W-:Y:S01]  /*6bf0*/  IMAD.IADD R21, R11, 0x1, R20 ;  /* 0x000000010b157824 */ /* 0x000fe200078e0214 */
[----:B------:R-:W-:Y:S01]  /*6c00*/  @P2 SHF.R.U32.HI R2, RZ, c[0x0][0x2cc], R7 ;  /* 0x0000b300ff022a19 */ /* 0x000fe20000011607 */
[----:B------:R-:W-:Y:S01]  /*6c10*/  IMAD.MOV.U32 R20, RZ, RZ, R10 ;  /* 0x000000ffff147224 */ /* 0x000fe200078e000a */
[----:B------:R-:W-:Y:S01]  /*6c20*/  LOP3.LUT R11, R14, 0xfffffff0, RZ, 0xc0, !PT ;  /* 0xfffffff00e0b7812 */ /* 0x000fe200078ec0ff */
[----:B------:R-:W-:Y:S01]  /*6c30*/  IMAD.SHL.U32 R4, R6, 0x40, RZ ;  /* 0x0000004006047824 */ /* 0x000fe200078e00ff */
[--C-:B------:R-:W-:Y:S01]  /*6c40*/  SHF.R.S32.HI R7, RZ, 0x1f, R2.reuse ;  /* 0x0000001fff077819 */ /* 0x100fe20000011402 */
[----:B------:R-:W-:Y:S02]  /*6c50*/  IMAD.MOV R16, RZ, RZ, -R2 ;  /* 0x000000ffff107224 */ /* 0x000fe400078e0a02 */
[----:B------:R-:W-:Y:S01]  /*6c60*/  IMAD.IADD R11, R84, 0x1, -R11 ;  /* 0x00000001540b7824 */ /* 0x000fe200078e0a0b */
[----:B------:R-:W-:Y:S01]  /*6c70*/  LOP3.LUT R4, R4, 0x1c0, RZ, 0xc0, !PT ;  /* 0x000001c004047812 */ /* 0x000fe200078ec0ff */
[----:B------:R-:W-:-:S02]  /*6c80*/  IMAD R7, R7, c[0x0][0x1b0], RZ ;  /* 0x00006c0007077a24 */ /* 0x000fc400078e02ff */
[----:B------:R-:W-:Y:S02]  /*6c90*/  IMAD R16, R16, c[0x0][0x2c4], R9 ;  /* 0x0000b10010107a24 */ /* 0x000fe400078e0209 */
[C---:B------:R-:W-:Y:S02]  /*6ca0*/  IMAD R7, R2.reuse, c[0x0][0x1b4], R7 ;  /* 0x00006d0002077a24 */ /* 0x040fe400078e0207 */
[----:B------:R-:W-:Y:S01]  /*6cb0*/  IMAD.WIDE.U32 R20, R2, c[0x0][0x1b0], R20 ;  /* 0x00006c0002147a25 */ /* 0x000fe200078e0014 */
[----:B------:R-:W-:Y:S02]  /*6cc0*/  SHF.R.S32.HI R2, RZ, 0x1f, R11 ;  /* 0x0000001fff027819 */ /* 0x000fe4000001140b */
[----:B------:R-:W-:Y:S01]  /*6cd0*/  SHF.R.S32.HI R15, RZ, 0x1f, R16 ;  /* 0x0000001fff0f7819 */ /* 0x000fe20000011410 */
[----:B------:R-:W-:Y:S01]  /*6ce0*/  IMAD.SHL.U32 R13, R3, 0x8, RZ ;  /* 0x00000008030d7824 */ /* 0x000fe200078e00ff */
[----:B------:R-:W-:Y:S01]  /*6cf0*/  LEA.HI R9, R2, R11, RZ, 0x3 ;  /* 0x0000000b02097211 */ /* 0x000fe200078f18ff */
[----:B------:R-:W-:Y:S01]  /*6d00*/  @!P6 IMAD.MOV.U32 R212, RZ, RZ, R192 ;  /* 0x000000ffffd4e224 */ /* 0x000fe200078e00c0 */
[----:B------:R-:W-:Y:S01]  /*6d10*/  IADD3 R21, R21, R7, RZ ;  /* 0x0000000715157210 */ /* 0x000fe20007ffe0ff */
[----:B------:R-:W-:Y:S01]  /*6d20*/  IMAD R15, R15, c[0x0][0x1a8], RZ ;  /* 0x00006a000f0f7a24 */ /* 0x000fe200078e02ff */
[----:B------:R-:W-:-:S02]  /*6d30*/  LOP3.LUT R8, R9, 0xfffffff8, RZ, 0xc0, !PT ;  /* 0xfffffff809087812 */ /* 0x000fc400078ec0ff */
[----:B------:R-:W-:Y:S01]  /*6d40*/  LEA.HI R7, R5, R84, RZ, 0x6 ;  /* 0x0000005405077211 */ /* 0x000fe200078f30ff */
[C---:B------:R-:W-:Y:S01]  /*6d50*/  IMAD R15, R16.reuse, c[0x0][0x1ac], R15 ;  /* 0x00006b00100f7a24 */ /* 0x040fe200078e020f */
[----:B------:R-:W-:Y:S01]  /*6d60*/  SHF.R.U32.HI R2, RZ, 0x3, R4 ;  /* 0x00000003ff027819 */ /* 0x000fe20000011604 */
[----:B------:R-:W-:Y:S01]  /*6d70*/  IMAD.WIDE.U32 R16, R16, c[0x0][0x1a8], R20 ;  /* 0x00006a0010107a25 */ /* 0x000fe200078e0014 */
[----:B---3--:R-:W-:Y:S02]  /*6d80*/  LOP3.LUT R19, R4, 0x38, R13, 0xf8, !PT ;  /* 0x0000003804137812 */ /* 0x008fe400078ef80d */
[----:B------:R-:W-:Y:S01]  /*6d90*/  IADD3 R10, R13, 0x80, RZ ;  /* 0x000000800d0a7810 */ /* 0x000fe20007ffe0ff */
[----:B------:R-:W-:Y:S01]  /*6da0*/  IMAD.IADD R8, R11, 0x1, -R8 ;  /* 0x000000010b087824 */ /* 0x000fe200078e0a08 */
[----:B------:R-:W-:Y:S01]  /*6db0*/  IADD3 R11, R13, 0x40, RZ ;  /* 0x000000400d0b7810 */ /* 0x000fe20007ffe0ff */
[----:B------:R-:W-:Y:S01]  /*6dc0*/  IMAD.SHL.U32 R7, R7, 0x8, RZ ;  /* 0x0000000807077824 */ /* 0x000fe200078e00ff */
[----:B------:R-:W-:Y:S01]  /*6dd0*/  LOP3.LUT R2, R19, R2, RZ, 0x3c, !PT ;  /* 0x0000000213027212 */ /* 0x000fe200078e3cff */
[----:B------:R-:W-:Y:S01]  /*6de0*/  IMAD.MOV.U32 R4, RZ, RZ, 0x10 ;  /* 0x00000010ff047424 */ /* 0x000fe200078e00ff */
[----:B------:R-:W-:-:S02]  /*6df0*/  LEA R12, P0, R16, c[0x0][0x160], 0x1 ;  /* 0x00005800100c7a11 */ /* 0x000fc400078008ff */
[----:B------:R-:W-:Y:S02]  /*6e00*/  ISETP.GE.AND P3, PT, R13, c[0x0][0x198], PT ;  /* 0x000066000d007a0c */ /* 0x000fe40003f66270 */
[----:B------:R-:W-:Y:S02]  /*6e10*/  ISETP.GE.AND P5, PT, R11, c[0x0][0x198], PT ;  /* 0x000066000b007a0c */ /* 0x000fe40003fa6270 */
[----:B------:R-:W-:Y:S02]  /*6e20*/  ISETP.GE.AND P4, PT, R10, c[0x0][0x198], PT ;  /* 0x000066000a007a0c */ /* 0x000fe40003f86270 */
[----:B------:R-:W-:Y:S01]  /*6e30*/  LOP3.LUT R7, R2, 0xfffffe00, R7, 0xf8, !PT ;  /* 0xfffffe0002077812 */ /* 0x000fe200078ef807 */
[----:B------:R-:W-:Y:S01]  /*6e40*/  IMAD.MOV.U32 R2, RZ, RZ, 0x20 ;  /* 0x00000020ff027424 */ /* 0x000fe200078e00ff */
[----:B------:R-:W-:Y:S02]  /*6e50*/  R2P PR, R8, 0x6 ;  /* 0x0000000608007804 */ /* 0x000fe40000000000 */
[----:B------:R-:W-:-:S03]  /*6e60*/  IADD3 R15, R17, R15, RZ ;  /* 0x0000000f110f7210 */ /* 0x000fc60007ffe0ff */
[----:B------:R-:W-:Y:S02]  /*6e70*/  SEL R4, R4, 0xfffffff0, !P1 ;  /* 0xfffffff004047807 */ /* 0x000fe40004800000 */
[----:B------:R-:W-:Y:S02]  /*6e80*/  LEA.HI.X R15, R16, c[0x0][0x164], R15, 0x1, P0 ;  /* 0x00005900100f7a11 */ /* 0x000fe400000f0c0f */
[----:B------:R-:W-:Y:S01]  /*6e90*/  SEL R2, R2, 0xffffffe0, !P2 ;  /* 0xffffffe002027807 */ /* 0x000fe20005000000 */
[----:B------:R-:W-:Y:S05]  /*6ea0*/  BRA.DIV ~URZ, `(.L_x_362) ;  /* 0x000109527f007947 */ /* 0x000fea000b800000 */
[----:B-1----:R1:W2:Y:S02]  /*6eb0*/  SHFL.IDX PT, R17, R15, RZ, 0x181f ;  /* 0x00181fff0f117589 */ /* 0x0022a400000e0000 */
.L_x_478:
[----:B------:R-:W-:Y:S05]  /*6ec0*/  BRA.DIV ~URZ, `(.L_x_363) ;  /* 0x000109b27f007947 */ /* 0x000fea000b800000 */
[----:B------:R3:W4:Y:S02]  /*6ed0*/  SHFL.IDX PT, R20, R12, RZ, 0x181f ;  /* 0x00181fff0c147589 */ /* 0x00072400000e0000 */
.L_x_479:
[----:B------:R-:W-:Y:S01]  /*6ee0*/  IMAD R0, R0, c[0x0][0x2c4], RZ ;  /* 0x0000b10000007a24 */ /* 0x000fe200078e02ff */
[----:B------:R-:W-:Y:S01]  /*6ef0*/  IADD3 R83, R83, R6, RZ ;  /* 0x0000000653537210 */ /* 0x000fe20007ffe0ff */
[----:B------:R-:W-:Y:S01]  /*6f00*/  BSSY B0, `(.L_x_364) ;  /* 0x0000014000007945 */ /* 0x000fe20003800000 */
[----:B--2---:R-:W-:Y:S02]  /*6f10*/  MOV R21, R17 ;  /* 0x0000001100157202 */ /* 0x004fe40000000f00 */
[----:B------:R-:W-:-:S13]  /*6f20*/  ISETP.GE.AND P0, PT, R83, R0, PT ;  /* 0x000000005300720c */ /* 0x000fda0003f06270 */
[----:B------:R-:W-:Y:S05]  /*6f30*/  @P0 BRA `(.L_x_365) ;  /* 0x0000010000000947 */ /* 0x000fea0003800000 */
[----:B------:R-:W-:Y:S01]  /*6f40*/  SHF.R.S32.HI R16, RZ, 0x1f, R11 ;  /* 0x0000001fff107819 */ /* 0x000fe2000001140b */
[----:B------:R-:W-:Y:S01]  /*6f50*/  IMAD.SHL.U32 R18, R7, 0x2, RZ ;  /* 0x0000000207127824 */ /* 0x000fe200078e00ff */
[----:B------:R-:W-:Y:S01]  /*6f60*/  SHF.R.S32.HI R19, RZ, 0x1f, R10 ;  /* 0x0000001fff137819 */ /* 0x000fe2000001140a */
[----:B----4-:R-:W-:Y:S01]  /*6f70*/  IMAD.WIDE R22, R13, 0x2, R20 ;  /* 0x000000020d167825 */ /* 0x010fe200078e0214 */
[----:B------:R-:W-:Y:S02]  /*6f80*/  LEA.HI R17, R16, R11, RZ, 0x3 ;  /* 0x0000000b10117211 */ /* 0x000fe400078f18ff */
[----:B------:R-:W-:Y:S02]  /*6f90*/  LEA.HI R16, R19, R10, RZ, 0x3 ;  /* 0x0000000a13107211 */ /* 0x000fe400078f18ff */
[----:B------:R-:W-:Y:S01]  /*6fa0*/  LOP3.LUT R17, R17, 0xfffffff8, RZ, 0xc0, !PT ;  /* 0xfffffff811117812 */ /* 0x000fe200078ec0ff */
[----:B------:R-:W-:Y:S01]  /*6fb0*/  @!PT LDS RZ, [RZ] ;  /* 0x00000000fffff984 */ /* 0x000fe20000000800 */
[----:B------:R-:W-:Y:S01]  /*6fc0*/  @!PT LDS RZ, [RZ] ;  /* 0x00000000fffff984 */ /* 0x000fe20000000800 */
[----:B------:R-:W-:Y:S01]  /*6fd0*/  @!PT LDS RZ, [RZ] ;  /* 0x00000000fffff984 */ /* 0x000fe20000000800 */
[----:B------:R2:W-:Y:S01]  /*6fe0*/  LDGSTS.E.BYPASS.LTC128B.128 [R18+0xc100], [R22.64], !P3 ;  /* 0x0c10000016127fae */ /* 0x0005e2000d901d46 */
[----:B------:R-:W-:-:S03]  /*6ff0*/  LOP3.LUT R16, R16, 0xfffffff8, RZ, 0xc0, !PT ;  /* 0xfffffff810107812 */ /* 0x000fc600078ec0ff */
[----:B------:R-:W-:-:S04]  /*7000*/  IMAD.WIDE R24, R17, 0x2, R20 ;  /* 0x0000000211187825 */ /* 0x000fc800078e0214 */
[----:B------:R-:W-:Y:S01]  /*7010*/  IMAD.WIDE R16, R16, 0x2, R20 ;  /* 0x0000000210107825 */ /* 0x000fe200078e0214 */
[----:B------:R2:W-:Y:S04]  /*7020*/  LDGSTS.E.BYPASS.LTC128B.128 [R18+0x10100], [R24.64], !P5 ;  /* 0x1010000018127fae */ /* 0x0005e8000e901d46 */
[----:B------:R2:W-:Y:S02]  /*7030*/  LDGSTS.E.BYPASS.LTC128B.128 [R18+0x14100], [R16.64], !P4 ;  /* 0x1410000010127fae */ /* 0x0005e4000e101d46 */
.L_x_365:
[----:B------:R-:W-:Y:S05]  /*7040*/  BSYNC B0 ;  /* 0x0000000000007941 */ /* 0x000fea0003800000 */
.L_x_364:
[----:B------:R-:W-:Y:S05]  /*7050*/  BRA.DIV ~URZ, `(.L_x_366) ;  /* 0x000108a27f007947 */ /* 0x000fea000b800000 */
[----:B--2---:R2:W1:Y:S04]  /*7060*/  SHFL.IDX PT, R17, R15, 0x1, 0x181f ;  /* 0x00381f000f117f89 */ /* 0x00446800000e0000 */
[----:B----4-:R2:W4:Y:S02]  /*7070*/  SHFL.IDX PT, R20, R12, 0x1, 0x181f ;  /* 0x00381f000c147f89 */ /* 0x01052400000e0000 */
.L_x_480:
[----:B------:R-:W-:Y:S01]  /*7080*/  IADD3 R19, R83, 0x20, RZ ;  /* 0x0000002053137810 */ /* 0x000fe20007ffe0ff */
[----:B------:R-:W-:Y:S01]  /*7090*/  BSSY B0, `(.L_x_367) ;  /* 0x0000014000007945 */ /* 0x000fe20003800000 */
[----:B-1----:R-:W-:-:S02]  /*70a0*/  IMAD.MOV.U32 R21, RZ, RZ, R17 ;  /* 0x000000ffff157224 */ /* 0x002fc400078e0011 */
        /* <DEDUP_REMOVED lines=18> */
.L_x_368:
[----:B------:R-:W-:Y:S05]  /*71d0*/  BSYNC B0 ;  /* 0x0000000000007941 */ /* 0x000fea0003800000 */
.L_x_367:
[----:B------:R-:W-:Y:S05]  /*71e0*/  BRA.DIV ~URZ, `(.L_x_369) ;  /* 0x000108027f007947 */ /* 0x000fea000b800000 */
[----:B-1----:R1:W2:Y:S02]  /*71f0*/  SHFL.IDX PT, R17, R15, 0x2, 0x181f ;  /* 0x00581f000f117f89 */ /* 0x0022a400000e0000 */
.L_x_481:
[----:B------:R-:W-:Y:S05]  /*7200*/  BRA.DIV ~URZ, `(.L_x_370) ;  /* 0x000108627f007947 */ /* 0x000fea000b800000 */
[----:B----4-:R4:W1:Y:S02]  /*7210*/  SHFL.IDX PT, R20, R12, 0x2, 0x181f ;  /* 0x00581f000c147f89 */ /* 0x01086400000e0000 */
.L_x_482:
[----:B------:R-:W-:Y:S01]  /*7220*/  IADD3 R19, R83, 0x40, RZ ;  /* 0x0000004053137810 */ /* 0x000fe20007ffe0ff */
[----:B------:R-:W-:Y:S01]  /*7230*/  BSSY B0, `(.L_x_371) ;  /* 0x0000014000007945 */ /* 0x000fe20003800000 */
[----:B--2---:R-:W-:Y:S02]  /*7240*/  IMAD.MOV.U32 R21, RZ, RZ, R17 ;  /* 0x000000ffff157224 */ /* 0x004fe400078e0011 */
[----:B------:R-:W-:-:S13]  /*7250*/  ISETP.GE.AND P0, PT, R19, R0, PT ;  /* 0x000000001300720c */ /* 0x000fda0003f06270 */
[----:B------:R-:W-:Y:S05]  /*7260*/  @P0 BRA `(.L_x_372) ;  /* 0x0000010000000947 */ /* 0x000fea0003800000 */
[----:B------:R-:W-:Y:S01]  /*7270*/  SHF.R.S32.HI R16, RZ, 0x1f, R11 ;  /* 0x0000001fff107819 */ /* 0x000fe2000001140b */
[----:B------:R-:W-:Y:S01]  /*7280*/  IMAD.SHL.U32 R18, R7, 0x2, RZ ;  /* 0x0000000207127824 */ /* 0x000fe200078e00ff */
[----:B------:R-:W-:Y:S01]  /*7290*/  SHF.R.S32.HI R19, RZ, 0x1f, R10 ;  /* 0x0000001fff137819 */ /* 0x000fe2000001140a */
[----:B-1----:R-:W-:Y:S01]  /*72a0*/  IMAD.WIDE R22, R13, 0x2, R20 ;  /* 0x000000020d167825 */ /* 0x002fe200078e0214 */
        /* <DEDUP_REMOVED lines=12> */
.L_x_372:
[----:B------:R-:W-:Y:S05]  /*7370*/  BSYNC B0 ;  /* 0x0000000000007941 */ /* 0x000fea0003800000 */
.L_x_371:
[----:B------:R-:W-:Y:S05]  /*7380*/  BRA.DIV ~URZ, `(.L_x_373) ;  /* 0x000107627f007947 */ /* 0x000fea000b800000 */
[----:B-1----:R-:W1:Y:S04]  /*7390*/  SHFL.IDX PT, R15, R15, 0x3, 0x181f ;  /* 0x00781f000f0f7f89 */ /* 0x002e6800000e0000 */
[----:B------:R2:W3:Y:S02]  /*73a0*/  SHFL.IDX PT, R20, R12, 0x3, 0x181f ;  /* 0x00781f000c147f89 */ /* 0x0004e400000e0000 */
.L_x_483:
[----:B--2---:R-:W2:Y:S04]  /*73b0*/  LDL R17, [R1] ;  /* 0x0000000001117983 */ /* 0x004ea80000100800 */
[----:B------:R4:W5:Y:S04]  /*73c0*/  LDL R44, [R1+0x64] ;  /* 0x00006400012c7983 */ /* 0x0009680000100800 */
[----:B------:R4:W5:Y:S01]  /*73d0*/  LDL R206, [R1+0x48] ;  /* 0x0000480001ce7983 */ /* 0x0009620000100800 */
[----:B------:R-:W-:Y:S01]  /*73e0*/  IADD3 R83, R83, 0x60, RZ ;  /* 0x0000006053537810 */ /* 0x000fe20007ffe0ff */
[----:B-1----:R-:W-:Y:S01]  /*73f0*/  IMAD.MOV.U32 R21, RZ, RZ, R15 ;  /* 0x000000ffff157224 */ /* 0x002fe200078e000f */
[----:B---34-:R-:W-:Y:S01]  /*7400*/  IADD3 R12, P1, R1, c[0x0][0x20], RZ ;  /* 0x00000800010c7a10 */ /* 0x018fe20007f3e0ff */
[----:B------:R-:W-:Y:S01]  /*7410*/  ULDC.64 UR4, c[0x0][0x40] ;  /* 0x0000100000047ab9 */ /* 0x000fe20000000a00 */
[----:B------:R-:W-:Y:S01]  /*7420*/  ISETP.GE.AND P0, PT, R83, R0, PT ;  /* 0x000000005300720c */ /* 0x000fe20003f06270 */
[----:B------:R-:W-:Y:S01]  /*7430*/  UIADD3 UR4, UP0, UR4, 0x160, URZ ;  /* 0x0000016004047890 */ /* 0x000fe2000ff1e03f */
[----:B------:R-:W-:Y:S01]  /*7440*/  IADD3 R26, P2, R12, 0x8, RZ ;  /* 0x000000080c1a7810 */ /* 0x000fe20007f5e0ff */
[----:B------:R-:W-:-:S02]  /*7450*/  IMAD R16, R190, c[0x0][0x1e8], RZ ;  /* 0x00007a00be107a24 */ /* 0x000fc400078e02ff */
[----:B------:R-:W-:Y:S01]  /*7460*/  UIADD3.X UR5, URZ, UR5, URZ, UP0, !UPT ;  /* 0x000000053f057290 */ /* 0x000fe200087fe43f */
[----:B------:R-:W-:Y:S02]  /*7470*/  IMAD.SHL.U32 R9, R9, 0x40, RZ ;  /* 0x0000004009097824 */ /* 0x000fe400078e00ff */
[C---:B------:R-:W-:Y:S02]  /*7480*/  IMAD R193, R191.reuse, c[0x0][0x1ec], R16 ;  /* 0x00007b00bfc17a24 */ /* 0x040fe400078e0210 */
[----:B------:R-:W-:Y:S01]  /*7490*/  IMAD.WIDE.U32 R210, R191, c[0x0][0x1e8], RZ ;  /* 0x00007a00bfd27a25 */ /* 0x000fe200078e00ff */
[----:B------:R-:W-:Y:S02]  /*74a0*/  LOP3.LUT R9, R9, 0xfffffe00, RZ, 0xc0, !PT ;  /* 0xfffffe0009097812 */ /* 0x000fe400078ec0ff */
[----:B------:R-:W-:Y:S01]  /*74b0*/  @!P0 SHF.R.S32.HI R15, RZ, 0x1f, R10 ;  /* 0x0000001fff0f8819 */ /* 0x000fe2000001140a */
[----:B------:R-:W-:Y:S01]  /*74c0*/  @!P0 IMAD.SHL.U32 R19, R7, 0x2, RZ ;  /* 0x0000000207138824 */ /* 0x000fe200078e00ff */
[----:B------:R-:W-:Y:S01]  /*74d0*/  SHF.R.S32.HI R7, RZ, 0x4, R14 ;  /* 0x00000004ff077819 */ /* 0x000fe2000001140e */
[----:B------:R-:W-:Y:S01]  /*74e0*/  @!P0 IMAD.WIDE R24, R13, 0x2, R20 ;  /* 0x000000020d188825 */ /* 0x000fe200078e0214 */
[----:B------:R-:W-:-:S02]  /*74f0*/  @!P0 LEA.HI R15, R15, R10, RZ, 0x3 ;  /* 0x0000000a0f0f8211 */ /* 0x000fc400078f18ff */
[----:B------:R-:W-:Y:S01]  /*7500*/  LEA.HI R0, R14, R7, RZ, 0x1 ;  /* 0x000000070e007211 */ /* 0x000fe200078f08ff */
[----:B------:R-:W-:Y:S01]  /*7510*/  IMAD.X R13, RZ, RZ, c[0x0][0x24], P1 ;  /* 0x00000900ff0d7624 */ /* 0x000fe200008e06ff */
[----:B------:R-:W-:Y:S01]  /*7520*/  IADD3 R22, P1, R12, 0x10, RZ ;  /* 0x000000100c167810 */ /* 0x000fe20007f3e0ff */
[----:B------:R-:W-:Y:S01]  /*7530*/  @!PT LDS RZ, [RZ] ;  /* 0x00000000fffff984 */ /* 0x000fe20000000800 */
[----:B------:R-:W-:Y:S01]  /*7540*/  @!PT LDS RZ, [RZ] ;  /* 0x00000000fffff984 */ /* 0x000fe20000000800 */
[----:B------:R-:W-:Y:S01]  /*7550*/  @!PT LDS RZ, [RZ] ;  /* 0x00000000fffff984 */ /* 0x000fe20000000800 */
[----:B------:R1:W-:Y:S01]  /*7560*/  @!P0 LDGSTS.E.BYPASS.LTC128B.128 [R19+0xf100], [R24.64], !P3 ;  /* 0x0f10000018138fae */ /* 0x0003e2000d901d46 */
[----:B------:R-:W-:Y:S01]  /*7570*/  LOP3.LUT R0, R0, 0xfffffffe, RZ, 0xc0, !PT ;  /* 0xfffffffe00007812 */ /* 0x000fe200078ec0ff */
[----:B------:R-:W-:Y:S01]  /*7580*/  IMAD.X R27, RZ, RZ, R13, P2 ;  /* 0x000000ffff1b7224 */ /* 0x000fe200010e060d */
[----:B------:R-:W-:Y:S01]  /*7590*/  @!P0 SHF.R.S32.HI R14, RZ, 0x1f, R11 ;  /* 0x0000001fff0e8819 */ /* 0x000fe2000001140b */
[--C-:B------:R-:W-:Y:S01]  /*75a0*/  IMAD.X R23, RZ, RZ, R13.reuse, P1 ;  /* 0x000000ffff177224 */ /* 0x100fe200008e060d */
[----:B------:R-:W-:Y:S01]  /*75b0*/  IADD3 R30, P3, R12, 0x48, RZ ;  /* 0x000000480c1e7810 */ /* 0x000fe20007f7e0ff */
[----:B------:R-:W-:Y:S01]  /*75c0*/  IMAD.IADD R7, R7, 0x1, -R0 ;  /* 0x0000000107077824 */ /* 0x000fe200078e0a00 */
[----:B------:R-:W-:Y:S01]  /*75d0*/  @!P0 LEA.HI R11, R14, R11, RZ, 0x3 ;  /* 0x0000000b0e0b8211 */ /* 0x000fe200078f18ff */
[----:B------:R-:W-:Y:S01]  /*75e0*/  IMAD.SHL.U32 R0, R8, 0x40, RZ ;  /* 0x0000004008007824 */ /* 0x000fe200078e00ff */
[----:B------:R3:W-:Y:S01]  /*75f0*/  STL.64 [R1+0x28], R22 ;  /* 0x0000281601007387 */ /* 0x0007e20000100a00 */
[--C-:B------:R-:W-:Y:S01]  /*7600*/  IMAD.X R31, RZ, RZ, R13.reuse, P3 ;  /* 0x000000ffff1f7224 */ /* 0x100fe200018e060d */
[----:B------:R-:W-:Y:S01]  /*7610*/  @!P0 LOP3.LUT R11, R11, 0xfffffff8, RZ, 0xc0, !PT ;  /* 0xfffffff80b0b8812 */ /* 0x000fe200078ec0ff */
[----:B------:R-:W-:Y:S01]  /*7620*/  IMAD.SHL.U32 R10, R3, 0x40, RZ ;  /* 0x00000040030a7824 */ /* 0x000fe200078e00ff */
[----:B------:R-:W-:Y:S01]  /*7630*/  LOP3.LUT R0, R0, 0x1c0, RZ, 0xc0, !PT ;  /* 0x000001c000007812 */ /* 0x000fe200078ec0ff */
[----:B------:R-:W-:Y:S01]  /*7640*/  STL.64 [R1+0x20], R12 ;  /* 0x0000200c01007387 */ /* 0x000fe20000100a00 */
[----:B------:R-:W-:Y:S01]  /*7650*/  IADD3 R28, P1, R12, 0x4, RZ ;  /* 0x000000040c1c7810 */ /* 0x000fe20007f3e0ff */
[----:B------:R-:W-:Y:S01]  /*7660*/  IMAD.WIDE.U32 R208, R191, c[0x0][0x210], RZ ;  /* 0x00008400bfd07a25 */ /* 0x000fe200078e00ff */
[----:B------:R-:W-:Y:S01]  /*7670*/  @!P0 LOP3.LUT R15, R15, 0xfffffff8, RZ, 0xc0, !PT ;  /* 0xfffffff80f0f8812 */ /* 0x000fe200078ec0ff */
[----:B------:R4:W-:Y:S01]  /*7680*/  STL.64 [R1+0x30], R30 ;  /* 0x0000301e01007387 */ /* 0x0009e20000100a00 */
[----:B------:R-:W-:Y:S01]  /*7690*/  LOP3.LUT R10, R10, 0x1c0, RZ, 0xc0, !PT ;  /* 0x000001c00a0a7812 */ /* 0x000fe200078ec0ff */
[----:B------:R-:W-:-:S02]  /*76a0*/  IMAD.X R29, RZ, RZ, R13, P1 ;  /* 0x000000ffff1d7224 */ /* 0x000fc400008e060d */
[----:B------:R2:W-:Y:S01]  /*76b0*/  STL.64 [R1+0x40], R26 ;  /* 0x0000401a01007387 */ /* 0x0005e20000100a00 */
[----:B------:R-:W-:-:S03]  /*76c0*/  IMAD.IADD R193, R211, 0x1, R193 ;  /* 0x00000001d3c17824 */ /* 0x000fc600078e02c1 */
[----:B------:R2:W-:Y:S01]  /*76d0*/  STL.64 [R1+0x38], R28 ;  /* 0x0000381c01007387 */ /* 0x0005e20000100a00 */
[----:B-1----:R-:W-:Y:S02]  /*76e0*/  IMAD.U32 R24, RZ, RZ, UR4 ;  /* 0x00000004ff187e24 */ /* 0x002fe4000f8e00ff */
[----:B------:R-:W-:-:S05]  /*76f0*/  IMAD.U32 R25, RZ, RZ, UR5 ;  /* 0x00000005ff197e24 */ /* 0x000fca000f8e00ff */
[----:B------:R1:W-:Y:S01]  /*7700*/  STL.64 [R1+0x18], R24 ;  /* 0x0000181801007387 */ /* 0x0003e20000100a00 */
[----:B---3--:R-:W-:-:S05]  /*7710*/  IMAD.SHL.U32 R23, R7, 0x8, RZ ;  /* 0x0000000807177824 */ /* 0x008fca00078e00ff */
[----:B------:R-:W-:Y:S01]  /*7720*/  LOP3.LUT R8, R0, 0x8, R23, 0xf8, !PT ;  /* 0x0000000800087812 */ /* 0x000fe200078ef817 */
[----:B----4-:R-:W-:Y:S01]  /*7730*/  @!P0 IMAD.WIDE R30, R11, 0x2, R20 ;  /* 0x000000020b1e8825 */ /* 0x010fe200078e0214 */
[----:B------:R-:W-:Y:S02]  /*7740*/  SHF.R.U32.HI R11, RZ, 0x3, R0 ;  /* 0x00000003ff0b7819 */ /* 0x000fe40000011600 */
[----:B-----5:R-:W-:Y:S01]  /*7750*/  SHF.R.S32.HI R0, RZ, 0x1f, R212 ;  /* 0x0000001fff007819 */ /* 0x020fe200000114d4 */
[----:B------:R-:W-:Y:S01]  /*7760*/  @!P0 IMAD.WIDE R20, R15, 0x2, R20 ;  /* 0x000000020f148825 */ /* 0x000fe200078e0214 */
[----:B------:R-:W-:Y:S01]  /*7770*/  LOP3.LUT R8, R8, R11, RZ, 0x3c, !PT ;  /* 0x0000000b08087212 */ /* 0x000fe200078e3cff */
[----:B------:R3:W-:Y:S02]  /*7780*/  @!P0 LDGSTS.E.BYPASS.LTC128B.128 [R19+0x13100], [R30.64], !P5 ;  /* 0x131000001e138fae */ /* 0x0007e4000e901d46 */
[----:B------:R-:W-:Y:S02]  /*7790*/  IMAD R15, R0, c[0x0][0x2b0], RZ ;  /* 0x0000ac00000f7a24 */ /* 0x000fe400078e02ff */
[----:B------:R4:W-:Y:S01]  /*77a0*/  @!P0 LDGSTS.E.BYPASS.LTC128B.128 [R19+0x17100], [R20.64], !P4 ;  /* 0x1710000014138fae */ /* 0x0009e2000e101d46 */
[----:B------:R-:W-:Y:S01]  /*77b0*/  IMAD.MOV.U32 R0, RZ, RZ, 0x20 ;  /* 0x00000020ff007424 */ /* 0x000fe200078e00ff */
[----:B------:R-:W-:Y:S01]  /*77c0*/  LOP3.LUT P0, RZ, R3, 0x4, RZ, 0xc0, !PT ;  /* 0x0000000403ff7812 */ /* 0x000fe2000780c0ff */
[C---:B------:R-:W-:Y:S01]  /*77d0*/  IMAD R15, R212.reuse, c[0x0][0x2b4], R15 ;  /* 0x0000ad00d40f7a24 */ /* 0x040fe200078e020f */
[----:B------:R-:W0:Y:S01]  /*77e0*/  LDGDEPBAR ;  /* 0x00000000000079af */ /* 0x000e220000000000 */
[----:B------:R-:W-:Y:S01]  /*77f0*/  IMAD.WIDE.U32 R212, R212, c[0x0][0x2b0], RZ ;  /* 0x0000ac00d4d47a25 */ /* 0x000fe200078e00ff */
[----:B------:R-:W-:Y:S01]  /*7800*/  WARPSYNC 0xffffffff ;  /* 0xffffffff00007948 */ /* 0x000fe20003800000 */
[----:B------:R-:W-:-:S02]  /*7810*/  SEL R0, R0, 0xffffffe0, !P0 ;  /* 0xffffffe000007807 */ /* 0x000fc40004000000 */
[----:B------:R-:W-:Y:S02]  /*7820*/  IMAD.IADD R194, R213, 0x1, R15 ;  /* 0x00000001d5c27824 */ /* 0x000fe400078e020f */
[----:B----4-:R-:W-:-:S04]  /*7830*/  IMAD R20, R190, c[0x0][0x210], RZ ;  /* 0x00008400be147a24 */ /* 0x010fc800078e02ff */
[----:B---3--:R-:W-:-:S04]  /*7840*/  IMAD R19, R191, c[0x0][0x214], R20 ;  /* 0x00008500bf137a24 */ /* 0x008fc800078e0214 */
[----:B------:R-:W-:Y:S01]  /*7850*/  IMAD.IADD R188, R209, 0x1, R19 ;  /* 0x00000001d1bc7824 */ /* 0x000fe200078e0213 */
[----:B--2---:R-:W-:-:S04]  /*7860*/  SHF.R.S32.HI R14, RZ, 0x1f, R17 ;  /* 0x0000001fff0e7819 */ /* 0x004fc80000011411 */
[----:B------:R-:W-:-:S04]  /*7870*/  LEA.HI R11, R14, R17, RZ, 0x3 ;  /* 0x000000110e0b7211 */ /* 0x000fc800078f18ff */
[----:B------:R-:W-:-:S05]  /*7880*/  LOP3.LUT R18, R11, 0xfffffff8, RZ, 0xc0, !PT ;  /* 0xfffffff80b127812 */ /* 0x000fca00078ec0ff */
[----:B------:R-:W-:-:S04]  /*7890*/  IMAD.IADD R18, R17, 0x1, -R18 ;  /* 0x0000000111127824 */ /* 0x000fc800078e0a12 */
[----:B------:R-:W-:-:S05]  /*78a0*/  IMAD.SHL.U32 R204, R18, 0x8, RZ ;  /* 0x0000000812cc7824 */ /* 0x000fca00078e00ff */
[C---:B------:R-:W-:Y:S02]  /*78b0*/  IADD3 R223, R204.reuse, 0x40, RZ ;  /* 0x00000040ccdf7810 */ /* 0x040fe40007ffe0ff */
[----:B------:R-:W-:Y:S02]  /*78c0*/  IADD3 R16, R204, 0x80, RZ ;  /* 0x00000080cc107810 */ /* 0x000fe40007ffe0ff */
[----:B------:R-:W-:Y:S02]  /*78d0*/  ISETP.GE.AND P3, PT, R223, c[0x0][0x1d4], PT ;  /* 0x00007500df007a0c */ /* 0x000fe40003f66270 */
[----:B------:R-:W-:Y:S02]  /*78e0*/  ISETP.GE.AND P5, PT, R16, c[0x0][0x1d4], PT ;  /* 0x0000750010007a0c */ /* 0x000fe40003fa6270 */
[----:B------:R-:W-:Y:S02]  /*78f0*/  ISETP.GE.AND P6, PT, R204, c[0x0][0x1d4], PT ;  /* 0x00007500cc007a0c */ /* 0x000fe40003fc6270 */
[----:B------:R-:W-:-:S02]  /*7900*/  P2R R20, PR, RZ, 0x8 ;  /* 0x00000008ff147803 */ /* 0x000fc40000000000 */
[----:B------:R-:W-:Y:S02]  /*7910*/  SEL R134, RZ, 0x10, P5 ;  /* 0x00000010ff867807 */ /* 0x000fe40002800000 */
[----:B-1----:R-:W-:Y:S01]  /*7920*/  SHF.R.S32.HI R13, RZ, 0x3, R11 ;  /* 0x00000003ff0d7819 */ /* 0x002fe2000001140b */
[----:B------:R-:W-:Y:S01]  /*7930*/  IMAD.MOV.U32 R11, RZ, RZ, c[0x0][0x2b8] ;  /* 0x0000ae00ff0b7624 */ /* 0x000fe200078e00ff */
[----:B------:R-:W-:Y:S01]  /*7940*/  BAR.SYNC.DEFER_BLOCKING 0x0 ;  /* 0x0000000000007b1d */ /* 0x000fe20000010000 */
[----:B------:R-:W-:Y:S02]  /*7950*/  IMAD.SHL.U32 R80, R82, 0x40, RZ ;  /* 0x0000004052507824 */ /* 0x000fe400078e00ff */
[----:B------:R-:W-:Y:S01]  /*7960*/  IMAD R203, R18, 0x20, R13 ;  /* 0x0000002012cb7824 */ /* 0x000fe200078e020d */
[----:B------:R-:W-:Y:S01]  /*7970*/  ISETP.NE.AND P1, PT, R11, 0x1, PT ;  /* 0x000000010b00780c */ /* 0x000fe20003f25270 */
[----:B------:R-:W-:Y:S02]  /*7980*/  IMAD.MOV.U32 R201, RZ, RZ, RZ ;  /* 0x000000ffffc97224 */ /* 0x000fe400078e00ff */
[----:B------:R-:W-:-:S04]  /*7990*/  IMAD.IADD R11, R203, 0x1, R80 ;  /* 0x00000001cb0b7824 */ /* 0x000fc800078e0250 */
[----:B------:R-:W-:Y:S01]  /*79a0*/  IMAD.IADD R202, R206, 0x1, R11 ;  /* 0x00000001ceca7824 */ /* 0x000fe200078e020b */
[----:B------:R-:W-:-:S03]  /*79b0*/  ISETP.GE.AND P0, PT, R11, R44, PT ;  /* 0x0000002c0b00720c */ /* 0x000fc60003f06270 */
[----:B------:R-:W-:Y:S01]  /*79c0*/  IMAD.MOV.U32 R11, RZ, RZ, R202 ;  /* 0x000000ffff0b7224 */ /* 0x000fe200078e00ca */
[----:B------:R-:W-:Y:S01]  /*79d0*/  ISETP.GT.OR P0, PT, R203, 0x3f, P0 ;  /* 0x0000003fcb00780c */ /* 0x000fe20000704670 */
[----:B------:R-:W-:-:S05]  /*79e0*/  @P1 IMAD.HI.U32 R15, R202, c[0x0][0x2bc], RZ ;  /* 0x0000af00ca0f1a27 */ /* 0x000fca00078e00ff */
[----:B------:R-:W-:-:S07]  /*79f0*/  @P1 SHF.R.U32.HI R11, RZ, c[0x0][0x2c0], R15 ;  /* 0x0000b000ff0b1a19 */ /* 0x000fce000001160f */
[----:B------:R-:W-:-:S04]  /*7a00*/  @!P0 IADD3 R18, P1, R11, R212, RZ ;  /* 0x000000d40b128210 */ /* 0x000fc80007f3e0ff */
[----:B------:R-:W-:Y:S02]  /*7a10*/  @!P0 LEA.HI.X.SX32 R15, R11, R194, 0x1, P1 ;  /* 0x000000c20b0f8211 */ /* 0x000fe400008f0eff */
[----:B------:R-:W-:-:S04]  /*7a20*/  @!P0 LEA R24, P1, R18, c[0x0][0x2a0], 0x2 ;  /* 0x0000a80012188a11 */ /* 0x000fc800078210ff */
[----:B------:R-:W-:-:S05]  /*7a30*/  @!P0 LEA.HI.X R25, R18, c[0x0][0x2a4], R15, 0x2, P1 ;  /* 0x0000a90012198a11 */ /* 0x000fca00008f140f */
[----:B------:R-:W2:Y:S01]  /*7a40*/  @!P0 LDG.E R201, [R24.64] ;  /* 0x0000000618c98981 */ /* 0x000ea2000c1e1900 */
[----:B------:R-:W-:Y:S01]  /*7a50*/  IMAD.MOV R11, RZ, RZ, -R11 ;  /* 0x000000ffff0b7224 */ /* 0x000fe200078e0a0b */
[C---:B------:R-:W-:Y:S01]  /*7a60*/  IADD3 R44, -R13.reuse, R44, -R80 ;  /* 0x0000002c0d2c7210 */ /* 0x040fe20007ffe950 */
[----:B------:R-:W-:Y:S01]  /*7a70*/  IMAD.SHL.U32 R15, R13, 0x40, RZ ;  /* 0x000000400d0f7824 */ /* 0x000fe200078e00ff */
[----:B------:R-:W-:Y:S01]  /*7a80*/  LEA.HI R14, R14, R17, RZ, 0x6 ;  /* 0x000000110e0e7211 */ /* 0x000fe200078f30ff */
[----:B------:R-:W-:Y:S01]  /*7a90*/  IMAD R202, R11, c[0x0][0x2b8], R202 ;  /* 0x0000ae000bca7a24 */ /* 0x000fe200078e02ca */
[----:B------:R-:W-:Y:S01]  /*7aa0*/  ISETP.GE.AND P1, PT, R44, 0x1, PT ;  /* 0x000000012c00780c */ /* 0x000fe20003f26270 */
[----:B------:R-:W-:Y:S01]  /*7ab0*/  BSSY B2, `(.L_x_374) ;  /* 0x0000041000027945 */ /* 0x000fe20003800000 */
[----:B------:R-:W-:Y:S01]  /*7ac0*/  LOP3.LUT R15, R15, 0x1c0, RZ, 0xc0, !PT ;  /* 0x000001c00f0f7812 */ /* 0x000fe200078ec0ff */
[----:B------:R-:W-:Y:S01]  /*7ad0*/  IMAD.WIDE.U32 R20, R202, c[0x0][0x1e0], RZ ;  /* 0x00007800ca147a25 */ /* 0x000fe200078e00ff */
[----:B------:R-:W-:-:S02]  /*7ae0*/  SHF.R.S32.HI R19, RZ, 0x1f, R202 ;  /* 0x0000001fff137819 */ /* 0x000fc400000114ca */
[----:B------:R-:W-:Y:S01]  /*7af0*/  LOP3.LUT R13, R15, 0x38, R204, 0xf8, !PT ;  /* 0x000000380f0d7812 */ /* 0x000fe200078ef8cc */
[----:B------:R-:W-:Y:S01]  /*7b00*/  IMAD.SHL.U32 R14, R14, 0x8, RZ ;  /* 0x000000080e0e7824 */ /* 0x000fe200078e00ff */
[----:B------:R-:W-:Y:S01]  /*7b10*/  SHF.R.U32.HI R26, RZ, 0x3, R15 ;  /* 0x00000003ff1a7819 */ /* 0x000fe2000001160f */
[----:B------:R-:W-:Y:S01]  /*7b20*/  IMAD R11, R19, c[0x0][0x1e0], RZ ;  /* 0x00007800130b7a24 */ /* 0x000fe200078e02ff */
[----:B------:R-:W-:Y:S02]  /*7b30*/  SHF.R.S32.HI R200, RZ, 0x1f, R223 ;  /* 0x0000001fffc87819 */ /* 0x000fe400000114df */
[----:B------:R-:W-:Y:S01]  /*7b40*/  SHF.R.S32.HI R199, RZ, 0x1f, R16 ;  /* 0x0000001fffc77819 */ /* 0x000fe20000011410 */
[----:B------:R-:W-:Y:S01]  /*7b50*/  IMAD R11, R202, c[0x0][0x1e4], R11 ;  /* 0x00007900ca0b7a24 */ /* 0x000fe200078e020b */
[----:B------:R-:W-:Y:S02]  /*7b60*/  LOP3.LUT R13, R13, R26, RZ, 0x3c, !PT ;  /* 0x0000001a0d0d7212 */ /* 0x000fe400078e3cff */
[----:B------:R-:W-:Y:S01]  /*7b70*/  LEA.HI R200, R200, R223, RZ, 0x3 ;  /* 0x000000dfc8c87211 */ /* 0x000fe200078f18ff */
[----:B------:R-:W-:Y:S01]  /*7b80*/  IMAD.IADD R21, R21, 0x1, R11 ;  /* 0x0000000115157824 */ /* 0x000fe200078e020b */
[----:B------:R-:W-:-:S02]  /*7b90*/  LEA.HI R199, R199, R16, RZ, 0x3 ;  /* 0x00000010c7c77211 */ /* 0x000fc400078f18ff */
[----:B------:R-:W-:Y:S02]  /*7ba0*/  LOP3.LUT R17, R13, 0xfffffe00, R14, 0xf8, !PT ;  /* 0xfffffe000d117812 */ /* 0x000fe400078ef80e */
[----:B------:R-:W-:Y:S02]  /*7bb0*/  LOP3.LUT R200, R200, 0xfffffff8, RZ, 0xc0, !PT ;  /* 0xfffffff8c8c87812 */ /* 0x000fe400078ec0ff */
[----:B------:R-:W-:Y:S02]  /*7bc0*/  LOP3.LUT R199, R199, 0xfffffff8, RZ, 0xc0, !PT ;  /* 0xfffffff8c7c77812 */ /* 0x000fe400078ec0ff */
[----:B------:R-:W-:Y:S02]  /*7bd0*/  LEA.HI R5, R5, R84, RZ, 0x5 ;  /* 0x0000005405057211 */ /* 0x000fe400078f28ff */
[----:B------:R-:W-:Y:S02]  /*7be0*/  ISETP.GT.AND P4, PT, R203, 0x3f, PT ;  /* 0x0000003fcb00780c */ /* 0x000fe40003f84270 */
[----:B------:R-:W-:Y:S01]  /*7bf0*/  IADD3 R31, R12, 0x18, RZ ;  /* 0x000000180c1f7810 */ /* 0x000fe20007ffe0ff */
[----:B------:R-:W-:Y:S01]  /*7c00*/  IMAD.SHL.U32 R5, R5, 0x20, RZ ;  /* 0x0000002005057824 */ /* 0x000fe200078e00ff */
[----:B------:R-:W-:-:S02]  /*7c10*/  SHF.R.S32.HI R197, RZ, 0x1f, R200 ;  /* 0x0000001fffc57819 */ /* 0x000fc400000114c8 */
[----:B------:R-:W-:Y:S02]  /*7c20*/  SHF.R.S32.HI R196, RZ, 0x1f, R199 ;  /* 0x0000001fffc47819 */ /* 0x000fe400000114c7 */
[----:B------:R-:W-:-:S04]  /*7c30*/  LOP3.LUT R5, R5, 0xfffffc00, RZ, 0xc0, !PT ;  /* 0xfffffc0005057812 */ /* 0x000fc800078ec0ff */
[----:B------:R-:W-:Y:S02]  /*7c40*/  IADD3 R5, R8, R9, R5 ;  /* 0x0000000908057210 */ /* 0x000fe40007ffe005 */
[----:B--2---:R-:W-:Y:S01]  /*7c50*/  SHF.R.S32.HI R18, RZ, 0x1f, R201 ;  /* 0x0000001fff127819 */ /* 0x004fe200000114c9 */
[----:B------:R-:W-:-:S04]  /*7c60*/  IMAD.WIDE.U32 R20, R201, c[0x0][0x1f0], R20 ;  /* 0x00007c00c9147a25 */ /* 0x000fc800078e0014 */
[----:B------:R-:W-:Y:S01]  /*7c70*/  IMAD R22, R18, c[0x0][0x1f0], RZ ;  /* 0x00007c0012167a24 */ /* 0x000fe200078e02ff */
[----:B------:R-:W-:-:S03]  /*7c80*/  IADD3 R20, P0, R210, R20, RZ ;  /* 0x00000014d2147210 */ /* 0x000fc60007f1e0ff */
[----:B------:R-:W-:-:S05]  /*7c90*/  IMAD R22, R201, c[0x0][0x1f4], R22 ;  /* 0x00007d00c9167a24 */ /* 0x000fca00078e0216 */
[----:B------:R-:W-:Y:S02]  /*7ca0*/  IADD3.X R11, R193, R21, R22, P0, !PT ;  /* 0x00000015c10b7210 */ /* 0x000fe400007fe416 */
[----:B------:R-:W-:-:S04]  /*7cb0*/  LEA R24, P0, R20, c[0x0][0x1c8], 0x1 ;  /* 0x0000720014187a11 */ /* 0x000fc800078008ff */
[----:B------:R-:W-:Y:S01]  /*7cc0*/  LEA.HI.X R11, R20, c[0x0][0x1cc], R11, 0x1, P0 ;  /* 0x00007300140b7a11 */ /* 0x000fe200000f0c0b */
[----:B------:R-:W-:Y:S01]  /*7cd0*/  SHFL.IDX PT, R22, R24, RZ, 0x181f ;  /* 0x00181fff18167589 */ /* 0x000fe200000e0000 */
[----:B------:R-:W-:-:S03]  /*7ce0*/  ISETP.GT.AND P0, PT, R44, 0x20, PT ;  /* 0x000000202c00780c */ /* 0x000fc60003f04270 */
[----:B------:R-:W1:Y:S04]  /*7cf0*/  SHFL.IDX PT, R23, R11, RZ, 0x181f ;  /* 0x00181fff0b177589 */ /* 0x000e6800000e0000 */
[----:B------:R2:W-:Y:S04]  /*7d00*/  SHFL.IDX PT, R20, R24, 0x1, 0x181f ;  /* 0x00381f0018147f89 */ /* 0x0005e800000e0000 */
[----:B------:R3:W4:Y:S02]  /*7d10*/  SHFL.IDX PT, R21, R11, 0x1, 0x181f ;  /* 0x00381f000b157f89 */ /* 0x00072400000e0000 */
[----:B------:R-:W-:-:S02]  /*7d20*/  @P0 IMAD.SHL.U32 R13, R17, 0x2, RZ ;  /* 0x00000002110d0824 */ /* 0x000fc400078e00ff */
[----:B-1----:R-:W-:-:S04]  /*7d30*/  @P1 IMAD.WIDE R14, R204, 0x2, R22 ;  /* 0x00000002cc0e1825 */ /* 0x002fc800078e0216 */
[----:B--2---:R-:W-:-:S04]  /*7d40*/  @P1 IMAD.WIDE R24, R200, 0x2, R22 ;  /* 0x00000002c8181825 */ /* 0x004fc800078e0216 */
[----:B---3--:R-:W-:Y:S02]  /*7d50*/  @P1 IMAD.SHL.U32 R11, R17, 0x2, RZ ;  /* 0x00000002110b1824 */ /* 0x008fe400078e00ff */
[----:B------:R-:W-:-:S03]  /*7d60*/  @P1 IMAD.WIDE R28, R199, 0x2, R22 ;  /* 0x00000002c71c1825 */ /* 0x000fc600078e0216 */
[----:B------:R1:W-:Y:S01]  /*7d70*/  @P1 LDGSTS.E.BYPASS.LTC128B.128 [R11+0x6100], [R14.64], !P6 ;  /* 0x061000000e0b1fae */ /* 0x0003e2000f101d46 */
[----:B----4-:R-:W-:-:S03]  /*7d80*/  @P0 IMAD.WIDE R26, R204, 0x2, R20 ;  /* 0x00000002cc1a0825 */ /* 0x010fc600078e0214 */
[----:B------:R2:W-:Y:S01]  /*7d90*/  @P1 LDGSTS.E.BYPASS.LTC128B.128 [R11+0x8100], [R24.64], !P3 ;  /* 0x08100000180b1fae */ /* 0x0005e2000d901d46 */
[----:B------:R-:W-:-:S03]  /*7da0*/  @P0 IMAD.WIDE R22, R200, 0x2, R20 ;  /* 0x00000002c8160825 */ /* 0x000fc600078e0214 */
[----:B------:R3:W-:Y:S01]  /*7db0*/  @P1 LDGSTS.E.BYPASS.LTC128B.128 [R11+0xa100], [R28.64], !P5 ;  /* 0x0a1000001c0b1fae */ /* 0x0007e2000e901d46 */
[----:B------:R-:W-:-:S03]  /*7dc0*/  @P0 IMAD.WIDE R20, R199, 0x2, R20 ;  /* 0x00000002c7140825 */ /* 0x000fc600078e0214 */
[----:B------:R2:W-:Y:S04]  /*7dd0*/  @P0 LDGSTS.E.BYPASS.LTC128B.128 [R13+0x7100], [R26.64], !P6 ;  /* 0x071000001a0d0fae */ /* 0x0005e8000f101d46 */
[----:B------:R2:W-:Y:S04]  /*7de0*/  @P0 LDGSTS.E.BYPASS.LTC128B.128 [R13+0x9100], [R22.64], !P3 ;  /* 0x09100000160d0fae */ /* 0x0005e8000d901d46 */
[----:B------:R2:W-:Y:S01]  /*7df0*/  @P0 LDGSTS.E.BYPASS.LTC128B.128 [R13+0xb100], [R20.64], !P5 ;  /* 0x0b100000140d0fae */ /* 0x0005e2000e901d46 */
[----:B------:R-:W-:Y:S02]  /*7e00*/  LOP3.LUT P0, RZ, R3, 0x2, RZ, 0xc0, !PT ;  /* 0x0000000203ff7812 */ /* 0x000fe4000780c0ff */
[----:B------:R-:W-:Y:S01]  /*7e10*/  LOP3.LUT R3, R8, R9, RZ, 0xfc, !PT ;  /* 0x0000000908037212 */ /* 0x000fe200078efcff */
[----:B------:R-:W0:Y:S01]  /*7e20*/  LDGDEPBAR ;  /* 0x00000000000079af */ /* 0x000e220000000000 */
[----:B-1----:R-:W-:-:S02]  /*7e30*/  IMAD.SHL.U32 R15, R6, 0x8, RZ ;  /* 0x00000008060f7824 */ /* 0x002fc400078e00ff */
[----:B------:R-:W-:-:S03]  /*7e40*/  IMAD.MOV.U32 R6, RZ, RZ, 0x10 ;  /* 0x00000010ff067424 */ /* 0x000fc600078e00ff */
[----:B------:R-:W-:Y:S02]  /*7e50*/  LOP3.LUT R15, R10, 0x8, R15, 0xf8, !PT ;  /* 0x000000080a0f7812 */ /* 0x000fe400078ef80f */
[----:B------:R-:W-:Y:S02]  /*7e60*/  SHF.R.U32.HI R10, RZ, 0x3, R10 ;  /* 0x00000003ff0a7819 */ /* 0x000fe4000001160a */
[----:B------:R-:W-:Y:S02]  /*7e70*/  SEL R6, R6, 0xfffffff0, !P0 ;  /* 0xfffffff006067807 */ /* 0x000fe40004000000 */
[----:B------:R-:W-:Y:S02]  /*7e80*/  LOP3.LUT R10, R15, R10, RZ, 0x3c, !PT ;  /* 0x0000000a0f0a7212 */ /* 0x000fe400078e3cff */
[----:B---3--:R-:W-:-:S03]  /*7e90*/  MOV R28, 0x7ec0 ;  /* 0x00007ec0001c7802 */ /* 0x008fc60000000f00 */
[----:B------:R-:W-:Y:S02]  /*7ea0*/  IMAD R7, R7, 0x200, R10 ;  /* 0x0000020007077824 */ /* 0x000fe400078e020a */
[----:B--2---:R-:W-:Y:S05]  /*7eb0*/  CALL.REL.NOINC `($_ZN7cutlass13device_kernelIN5flash19enable_sm80_to_sm89INS1_16FlashAttnFwdSm80INS1_25CollectiveMainloopFwdSm80ILi8ELi1ELb0EN4cute5tupleIJNS5_1CILi128EEENS7_ILi64EEENS7_ILi192EEEEEELi192ENS_10bfloat16_tEfNS_4arch4Sm80ELb0ELb1ELb0ELb1ELb1ELb1ELb1ELb0EEENS1_21CollectiveEpilogueFwdINS6_IJS8_SA_S9_EEENS6_IJNS7_ILi1EEESI_SI_EEESC_SE_Li256ELb1ELb1ELb0ELb0EEENS1_19SingleTileSchedulerILb1ELb0ELb1ELi128EEEEEEEEEvNT_6ParamsE$_ZZN5flash25CollectiveMainloopFwdSm80ILi8ELi1ELb0EN4cute5tupleIJNS1_1CILi128EEENS3_ILi64EEENS3_ILi192EEEEEELi192EN7cutlass10bfloat16_tEfNS8_4arch4Sm80ELb0ELb1ELb0ELb1ELb1ELb1ELb1ELb0EE3mmaINS_16FlashAttnFwdSm80ISC_NS_21CollectiveEpilogueFwdINS2_IJS4_S6_S5_EEENS2_IJNS3_ILi1EEESH_SH_EEES9_SB_Li256ELb1ELb1ELb0ELb0EEENS_19SingleTileSchedulerILb1ELb0ELb1ELi128EEEE13SharedStorageENS1_6TensorINS1_11ArrayEngineIfLm96EEENS1_6LayoutINS2_IJNS2_IJNS3_ILi2EEESS_EEESH_NS3_ILi24EEEEEENS2_IJNS2_IJSH_SS_EEENS3_ILi0EEENS3_ILi4EEEEEEEEEENS_7SoftmaxILi2ELi0EEEEEbRKNSC_6ParamsERT0_RT1_iRKNS_16SeqlenInfoQKNewKILb1ELb1EEENS2_IJiiiiEEERT_ENKUlvE_clEv) ;  /* 0x0001198000007944 */ /* 0x004fea0003c00000 */
[----:B------:R-:W-:Y:S05]  /*7ec0*/  BSYNC B2 ;  /* 0x0000000000027941 */ /* 0x000fea0003800000 */
.L_x_374:
[----:B------:R2:W5:Y:S01]  /*7ed0*/  LDL R81, [R1] ;  /* 0x0000000001517983 */ /* 0x0005620000100800 */
[----:B------:R-:W-:-:S04]  /*7ee0*/  DEPBAR.LE SB0, 0x0 ;  /* 0x000080000000791a */ /* 0x000fc80000000000 */
[----:B------:R2:W5:Y:S01]  /*7ef0*/  LDL R198, [R1+0x10] ;  /* 0x0000100001c67983 */ /* 0x0005620000100800 */
[----:B------:R-:W-:Y:S01]  /*7f00*/  WARPSYNC 0xffffffff ;  /* 0xffffffff00007948 */ /* 0x000fe20003800000 */
[----:B------:R-:W-:Y:S01]  /*7f10*/  SHF.L.U32 R187, R5, 0x1, RZ ;  /* 0x0000000105bb7819 */ /* 0x000fe200000006ff */
[----:B------:R-:W-:Y:S01]  /*7f20*/  IMAD R5, R19, c[0x0][0x208], RZ ;  /* 0x0000820013057a24 */ /* 0x000fe200078e02ff */
[----:B------:R-:W-:Y:S01]  /*7f30*/  BAR.SYNC.DEFER_BLOCKING 0x0 ;  /* 0x0000000000007b1d */ /* 0x000fe20000010000 */
[----:B-1----:R-:W-:Y:S01]  /*7f40*/  IMAD.WIDE.U32 R8, R202, c[0x0][0x208], RZ ;  /* 0x00008200ca087a25 */ /* 0x002fe200078e00ff */
[----:B------:R-:W-:-:S03]  /*7f50*/  SHF.L.U32 R186, R7, 0x1, RZ ;  /* 0x0000000107ba7819 */ /* 0x000fc600000006ff */
[----:B------:R-:W-:Y:S01]  /*7f60*/  IMAD R5, R202, c[0x0][0x20c], R5 ;  /* 0x00008300ca057a24 */ /* 0x000fe200078e0205 */
[----:B------:R-:W-:Y:S01]  /*7f70*/  LEA R7, R6, R186, 0x1 ;  /* 0x000000ba06077211 */ /* 0x000fe200078e08ff */
[----:B------:R-:W-:Y:S02]  /*7f80*/  IMAD R18, R18, c[0x0][0x218], RZ ;  /* 0x0000860012127a24 */ /* 0x000fe400078e02ff */
[----:B------:R-:W-:Y:S01]  /*7f90*/  IMAD R182, R4, 0x2, R187 ;  /* 0x0000000204b67824 */ /* 0x000fe200078e02bb */
[----:B------:R-:W-:Y:S01]  /*7fa0*/  IADD3 R9, R9, R5, RZ ;  /* 0x0000000509097210 */ /* 0x000fe20007ffe0ff */
[----:B------:R-:W-:Y:S01]  /*7fb0*/  IMAD R11, R201, c[0x0][0x21c], R18 ;  /* 0x00008700c90b7a24 */ /* 0x000fe200078e0212 */
[----:B------:R-:W-:-:S03]  /*7fc0*/  IADD3 R5, R186, 0x6100, RZ ;  /* 0x00006100ba057810 */ /* 0x000fc60007ffe0ff */
[----:B------:R-:W-:-:S04]  /*7fd0*/  IMAD.WIDE.U32 R238, R201, c[0x0][0x218], R8 ;  /* 0x00008600c9ee7a25 */ /* 0x000fc800078e0008 */
[----:B------:R-:W-:Y:S01]  /*7fe0*/  IMAD R185, R6, 0x2, R5 ;  /* 0x0000000206b97824 */ /* 0x000fe200078e0205 */
[----:B------:R-:W-:Y:S01]  /*7ff0*/  IADD3 R9, P1, R208, R238, RZ ;  /* 0x000000eed0097210 */ /* 0x000fe20007f3e0ff */
[----:B------:R-:W1:Y:S03]  /*8000*/  LDSM.16.M88.4 R28, [R7+0x6100] ;  /* 0x00610000071c783b */ /* 0x000e660000000200 */
[----:B------:R-:W-:Y:S01]  /*8010*/  IADD3.X R238, R188, R239, R11, P1, !PT ;  /* 0x000000efbcee7210 */ /* 0x000fe20000ffe40b */
[----:B------:R-:W3:Y:S04]  /*8020*/  LDSM.16.M88.4 R20, [R7+0x6900] ;  /* 0x006900000714783b */ /* 0x000ee80000000200 */
[----:B------:R-:W4:Y:S04]  /*8030*/  LDSM.16.M88.4 R12, [R7+0x7100] ;  /* 0x00710000070c783b */ /* 0x000f280000000200 */
[----:B------:R2:W1:Y:S04]  /*8040*/  LDSM.16.M88.4 R56, [R7+0x7900] ;  /* 0x007900000738783b */ /* 0x0004680000000200 */
[----:B------:R1:W1:Y:S04]  /*8050*/  LDSM.16.M88.4 R60, [R187+0xc100] ;  /* 0x00c10000bb3c783b */ /* 0x0002680000000200 */
[----:B------:R1:W1:Y:S04]  /*8060*/  LDSM.16.M88.4 R36, [R186+0x6100] ;  /* 0x00610000ba24783b */ /* 0x0002680000000200 */
[----:B------:R1:W1:Y:S04]  /*8070*/  LDSM.16.M88.4 R68, [R186+0x6900] ;  /* 0x00690000ba44783b */ /* 0x0002680000000200 */
[----:B------:R1:W1:Y:S04]  /*8080*/  LDSM.16.M88.4 R64, [R186+0x7100] ;  /* 0x00710000ba40783b */ /* 0x0002680000000200 */
[----:B------:R1:W1:Y:S01]  /*8090*/  LDSM.16.M88.4 R32, [R186+0x7900] ;  /* 0x00790000ba20783b */ /* 0x0002620000000200 */
[----:B--2---:R-:W-:-:S03]  /*80a0*/  LEA R7, P0, R9, c[0x0][0x1f8], 0x1 ;  /* 0x00007e0009077a11 */ /* 0x004fc600078008ff */
[----:B------:R2:W1:Y:S01]  /*80b0*/  LDSM.16.M88.4 R76, [R182+0xc100] ;  /* 0x00c10000b64c783b */ /* 0x0004620000000200 */
[----:B------:R-:W-:Y:S01]  /*80c0*/  LEA.HI.X R238, R9, c[0x0][0x1fc], R238, 0x1, P0 ;  /* 0x00007f0009ee7a11 */ /* 0x000fe200000f0cee */
[----:B------:R-:W-:Y:S06]  /*80d0*/  BRA.DIV ~URZ, `(.L_x_375) ;  /* 0x0000fb027f007947 */ /* 0x000fec000b800000 */
[----:B------:R2:W4:Y:S02]  /*80e0*/  SHFL.IDX PT, R240, R238, RZ, 0x181f ;  /* 0x00181fffeef07589 */ /* 0x00052400000e0000 */
.L_x_484:
[----:B------:R-:W2:Y:S01]  /*80f0*/  SHFL.IDX PT, R9, R7, RZ, 0x181f ;  /* 0x00181fff07097589 */ /* 0x000ea200000e0000 */
[C---:B------:R-:W-:Y:S01]  /*8100*/  IMAD.WIDE R10, R204.reuse, 0x2, RZ ;  /* 0x00000002cc0a7825 */ /* 0x040fe200078e02ff */
[----:B------:R-:W-:Y:S01]  /*8110*/  ISETP.GE.AND P3, PT, R204, c[0x0][0x1d4], PT ;  /* 0x00007500cc007a0c */ /* 0x000fe20003f66270 */
[C---:B-1----:R-:W-:Y:S01]  /*8120*/  HMMA.16816.F32.BF16 R40, R60.reuse, R36, RZ ;  /* 0x000000243c28723c */ /* 0x042fe200000418ff */
[----:B------:R-:W1:Y:S01]  /*8130*/  SHFL.IDX PT, R6, R7, 0x1, 0x181f ;  /* 0x00381f0007067f89 */ /* 0x000e6200000e0000 */
[----:B------:R-:W-:Y:S01]  /*8140*/  IMAD.WIDE R50, R200, 0x2, RZ ;  /* 0x00000002c8327825 */ /* 0x000fe200078e02ff */
[----:B------:R-:W-:Y:S01]  /*8150*/  ISETP.GE.AND P2, PT, R223, c[0x0][0x1d4], PT ;  /* 0x00007500df007a0c */ /* 0x000fe20003f46270 */
[----:B------:R-:W-:Y:S01]  /*8160*/  BSSY B0, `(.L_x_376) ;  /* 0x0000103000007945 */ /* 0x000fe20003800000 */
[----:B------:R-:W4:Y:S01]  /*8170*/  SHFL.IDX PT, R5, R238, 0x1, 0x181f ;  /* 0x00381f00ee057f89 */ /* 0x000f2200000e0000 */
[----:B------:R-:W-:Y:S01]  /*8180*/  ISETP.LT.OR P1, PT, R44, 0x1, P3 ;  /* 0x000000012c00780c */ /* 0x000fe20001f21670 */
[----:B------:R-:W-:Y:S01]  /*8190*/  IMAD.SHL.U32 R205, R17, 0x2, RZ ;  /* 0x0000000211cd7824 */ /* 0x000fe200078e00ff */
[----:B------:R-:W-:Y:S01]  /*81a0*/  HMMA.16816.F32.BF16 R36, R60, R38, RZ ;  /* 0x000000263c24723c */ /* 0x000fe200000418ff */
[----:B------:R-:W-:Y:S01]  /*81b0*/  IMAD.WIDE R46, R199, 0x2, RZ ;  /* 0x00000002c72e7825 */ /* 0x000fe200078e02ff */
[----:B------:R-:W-:-:S02]  /*81c0*/  SHF.R.S32.HI R207, RZ, 0x1f, R204 ;  /* 0x0000001fffcf7819 */ /* 0x000fc400000114cc */
[----:B------:R-:W-:Y:S01]  /*81d0*/  IADD3 R222, R205, 0x100, RZ ;  /* 0x00000100cdde7810 */ /* 0x000fe20007ffe0ff */
[----:B------:R-:W-:Y:S02]  /*81e0*/  IMAD R180, R0, 0x2, R186 ;  /* 0x0000000200b47824 */ /* 0x000fe400078e02ba */
[C---:B------:R-:W-:Y:S02]  /*81f0*/  IMAD R181, R2.reuse, 0x2, R187 ;  /* 0x0000000202b57824 */ /* 0x040fe400078e02bb */
[----:B------:R-:W-:Y:S02]  /*8200*/  IMAD R179, R2, 0x2, R182 ;  /* 0x0000000202b37824 */ /* 0x000fe400078e02b6 */
[----:B------:R-:W-:Y:S01]  /*8210*/  IMAD R184, R0, 0x2, R185 ;  /* 0x0000000200b87824 */ /* 0x000fe200078e02b9 */
[----:B--2---:R-:W-:-:S05]  /*8220*/  IADD3 R18, P0, R9, R10, RZ ;  /* 0x0000000a09127210 */ /* 0x004fca0007f1e0ff */
[----:B----4-:R-:W-:Y:S01]  /*8230*/  IMAD.X R19, R11, 0x1, R240, P0 ;  /* 0x000000010b137824 */ /* 0x010fe200000e06f0 */
[----:B------:R-:W-:-:S04]  /*8240*/  IADD3 R24, P0, R9, R50, RZ ;  /* 0x0000003209187210 */ /* 0x000fc80007f1e0ff */
[----:B------:R2:W-:Y:S01]  /*8250*/  LDGSTS.E.BYPASS.LTC128B.128 [R205+0x100], [R18.64], !P1 ;  /* 0x0010000012cd7fae */ /* 0x0005e2000c901d46 */
[----:B------:R-:W-:Y:S01]  /*8260*/  IMAD.X R25, R51, 0x1, R240, P0 ;  /* 0x0000000133197824 */ /* 0x000fe200000e06f0 */
[----:B------:R-:W-:Y:S02]  /*8270*/  ISETP.LT.OR P0, PT, R44, 0x1, P2 ;  /* 0x000000012c00780c */ /* 0x000fe40001701670 */
[----:B------:R-:W-:Y:S02]  /*8280*/  ISETP.GE.AND P1, PT, R16, c[0x0][0x1d4], PT ;  /* 0x0000750010007a0c */ /* 0x000fe40003f26270 */
[----:B------:R-:W-:-:S09]  /*8290*/  ISETP.LT.OR P2, PT, R44, 0x21, P2 ;  /* 0x000000212c00780c */ /* 0x000fd20001741670 */
[----:B------:R4:W-:Y:S01]  /*82a0*/  LDGSTS.E.BYPASS.LTC128B.128 [R205+0x2100], [R24.64], !P0 ;  /* 0x0210000018cd7fae */ /* 0x0009e2000c101d46 */
[----:B-1----:R-:W-:-:S05]  /*82b0*/  IADD3 R48, P0, R10, R6, RZ ;  /* 0x000000060a307210 */ /* 0x002fca0007f1e0ff */
[----:B------:R-:W-:Y:S01]  /*82c0*/  IMAD.X R49, R11, 0x1, R5, P0 ;  /* 0x000000010b317824 */ /* 0x000fe200000e0605 */
[----:B------:R-:W-:Y:S02]  /*82d0*/  IADD3 R52, P0, R9, R46, RZ ;  /* 0x0000002e09347210 */ /* 0x000fe40007f1e0ff */
[C---:B------:R-:W-:Y:S03]  /*82e0*/  HMMA.16816.F32.BF16 R8, R60.reuse, R32, RZ ;  /* 0x000000203c08723c */ /* 0x040fe600000418ff */
[----:B------:R-:W-:Y:S01]  /*82f0*/  IMAD.X R53, R47, 0x1, R240, P0 ;  /* 0x000000012f357824 */ /* 0x000fe200000e06f0 */
[C---:B------:R-:W-:Y:S02]  /*8300*/  ISETP.LT.OR P0, PT, R44.reuse, 0x1, P1 ;  /* 0x000000012c00780c */ /* 0x040fe40000f01670 */
[C---:B------:R-:W-:Y:S02]  /*8310*/  ISETP.LT.OR P1, PT, R44.reuse, 0x21, P1 ;  /* 0x000000212c00780c */ /* 0x040fe40000f21670 */
[C---:B--2---:R-:W-:Y:S08]  /*8320*/  HMMA.16816.F32.BF16 R16, R60.reuse, R64, RZ ;  /* 0x000000403c10723c */ /* 0x044ff000000418ff */
[----:B------:R-:W-:Y:S01]  /*8330*/  HMMA.16816.F32.BF16 R64, R60, R66, RZ ;  /* 0x000000423c40723c */ /* 0x000fe200000418ff */
[----:B------:R1:W-:Y:S01]  /*8340*/  LDGSTS.E.BYPASS.LTC128B.128 [R205+0x4100], [R52.64], !P0 ;  /* 0x0410000034cd7fae */ /* 0x0003e2000c101d46 */
[----:B------:R-:W-:-:S06]  /*8350*/  ISETP.LT.OR P0, PT, R44, 0x21, P3 ;  /* 0x000000212c00780c */ /* 0x000fcc0001f01670 */
[C---:B----4-:R-:W-:Y:S07]  /*8360*/  HMMA.16816.F32.BF16 R24, R60.reuse, R68, RZ ;  /* 0x000000443c18723c */ /* 0x050fee00000418ff */
[----:B------:R2:W-:Y:S01]  /*8370*/  LDGSTS.E.BYPASS.LTC128B.128 [R205+0x1100], [R48.64], !P0 ;  /* 0x0110000030cd7fae */ /* 0x0005e2000c101d46 */
[-C--:B------:R-:W-:Y:S01]  /*8380*/  IADD3 R72, P0, R50, R6.reuse, RZ ;  /* 0x0000000632487210 */ /* 0x080fe20007f1e0ff */
[----:B------:R-:W-:Y:S04]  /*8390*/  HMMA.16816.F32.BF16 R68, R60, R70, RZ ;  /* 0x000000463c44723c */ /* 0x000fe800000418ff */
[----:B------:R-:W-:Y:S01]  /*83a0*/  IMAD.X R73, R51, 0x1, R5, P0 ;  /* 0x0000000133497824 */ /* 0x000fe200000e0605 */
[----:B------:R-:W-:-:S03]  /*83b0*/  IADD3 R6, P0, R46, R6, RZ ;  /* 0x000000062e067210 */ /* 0x000fc60007f1e0ff */
[----:B------:R-:W-:Y:S01]  /*83c0*/  HMMA.16816.F32.BF16 R60, R60, R34, RZ ;  /* 0x000000223c3c723c */ /* 0x000fe200000418ff */
[----:B------:R4:W-:Y:S01]  /*83d0*/  LDGSTS.E.BYPASS.LTC128B.128 [R205+0x3100], [R72.64], !P2 ;  /* 0x0310000048cd7fae */ /* 0x0009e2000d101d46 */
[----:B------:R-:W-:Y:S01]  /*83e0*/  IMAD.X R7, R47, 0x1, R5, P0 ;  /* 0x000000012f077824 */ /* 0x000fe200000e0605 */
[----:B------:R-:W-:-:S04]  /*83f0*/  ISETP.GT.AND P0, PT, R82, R195, PT ;  /* 0x000000c35200720c */ /* 0x000fc80003f04270 */
[----:B------:R3:W-:Y:S01]  /*8400*/  LDGSTS.E.BYPASS.LTC128B.128 [R205+0x5100], [R6.64], !P1 ;  /* 0x0510000006cd7fae */ /* 0x0007e2000c901d46 */
[C---:B------:R-:W-:Y:S03]  /*8410*/  HMMA.16816.F32.BF16 R32, R76.reuse, R28, R40 ;  /* 0x0000001c4c20723c */ /* 0x040fe60000041828 */
[----:B-1----:R-:W-:Y:S04]  /*8420*/  LDSM.16.M88.4 R52, [R181+0xc100] ;  /* 0x00c10000b534783b */ /* 0x002fe80000000200 */
[----:B------:R-:W-:Y:S01]  /*8430*/  LDSM.16.M88.4 R44, [R180+0x6900] ;  /* 0x00690000b42c783b */ /* 0x000fe20000000200 */
[C---:B------:R-:W-:Y:S03]  /*8440*/  HMMA.16816.F32.BF16 R28, R76.reuse, R30, R36 ;  /* 0x0000001e4c1c723c */ /* 0x040fe60000041824 */
[----:B--2---:R-:W1:Y:S04]  /*8450*/  LDSM.16.M88.4 R48, [R180+0x6100] ;  /* 0x00610000b430783b */ /* 0x004e680000000200 */
[----:B------:R-:W2:Y:S01]  /*8460*/  LDSM.16.M88.4 R40, [R180+0x7100] ;  /* 0x00710000b428783b */ /* 0x000ea20000000200 */
[C---:B---3--:R-:W-:Y:S03]  /*8470*/  HMMA.16816.F32.BF16 R24, R76.reuse, R20, R24 ;  /* 0x000000144c18723c */ /* 0x048fe60000041818 */
[----:B------:R-:W3:Y:S04]  /*8480*/  LDSM.16.M88.4 R36, [R180+0x7900] ;  /* 0x00790000b424783b */ /* 0x000ee80000000200 */
[----:B----4-:R-:W-:Y:S01]  /*8490*/  LDSM.16.M88.4 R72, [R179+0xc100] ;  /* 0x00c10000b348783b */ /* 0x010fe20000000200 */
[C---:B------:R-:W-:Y:S03]  /*84a0*/  HMMA.16816.F32.BF16 R16, R76.reuse, R12, R16 ;  /* 0x0000000c4c10723c */ /* 0x040fe60000041810 */
[----:B------:R-:W0:Y:S05]  /*84b0*/  LDGDEPBAR ;  /* 0x00000000000079af */ /* 0x000e2a0000000000 */
[C---:B------:R-:W-:Y:S01]  /*84c0*/  HMMA.16816.F32.BF16 R20, R76.reuse, R22, R68 ;  /* 0x000000164c14723c */ /* 0x040fe20000041844 */
[----:B------:R-:W4:Y:S07]  /*84d0*/  LDSM.16.M88.4 R68, [R184] ;  /* 0x00000000b844783b */ /* 0x000f2e0000000200 */
[C---:B------:R-:W-:Y:S01]  /*84e0*/  HMMA.16816.F32.BF16 R12, R76.reuse, R14, R64 ;  /* 0x0000000e4c0c723c */ /* 0x040fe20000041840 */
[----:B------:R-:W2:Y:S07]  /*84f0*/  LDSM.16.M88.4 R64, [R184+0x800] ;  /* 0x00080000b840783b */ /* 0x000eae0000000200 */
[C---:B------:R-:W-:Y:S08]  /*8500*/  HMMA.16816.F32.BF16 R8, R76.reuse, R56, R8 ;  /* 0x000000384c08723c */ /* 0x040ff00000041808 */
[----:B------:R-:W-:Y:S01]  /*8510*/  HMMA.16816.F32.BF16 R76, R76, R58, R60 ;  /* 0x0000003a4c4c723c */ /* 0x000fe2000004183c */
[----:B------:R-:W3:Y:S04]  /*8520*/  LDSM.16.M88.4 R60, [R184+0x1000] ;  /* 0x00100000b83c783b */ /* 0x000ee80000000200 */
        /* <DEDUP_REMOVED lines=9> */
[----:B------:R-:W-:Y:S07]  /*85c0*/  LDSM.16.M88.4 R40, [R186+0x9100] ;  /* 0x00910000ba28783b */ /* 0x000fee0000000200 */
[C---:B---3--:R-:W-:Y:S08]  /*85d0*/  HMMA.16816.F32.BF16 R8, R52.reuse, R36, R8 ;  /* 0x000000243408723c */ /* 0x048ff00000041808 */
[----:B------:R-:W-:Y:S01]  /*85e0*/  HMMA.16816.F32.BF16 R76, R52, R38, R76 ;  /* 0x00000026344c723c */ /* 0x000fe2000004184c */
[----:B------:R-:W1:Y:S04]  /*85f0*/  LDSM.16.M88.4 R52, [R187+0x10100] ;  /* 0x01010000bb34783b */ /* 0x000e680000000200 */
[----:B------:R-:W2:Y:S03]  /*8600*/  LDSM.16.M88.4 R36, [R186+0x9900] ;  /* 0x00990000ba24783b */ /* 0x000ea60000000200 */
[C---:B----4-:R-:W-:Y:S08]  /*8610*/  HMMA.16816.F32.BF16 R32, R72.reuse, R68, R32 ;  /* 0x000000444820723c */ /* 0x050ff00000041820 */
        /* <DEDUP_REMOVED lines=108> */
[----:B------:R-:W-:Y:S01]  /*8ce0*/  @!UPT UIADD3 URZ, URZ, URZ, URZ ;  /* 0x0000003f3f3ff290 */ /* 0x000fe2000fffe03f */
[----:B------:R-:W-:Y:S11]  /*8cf0*/  @!P0 BRA `(.L_x_377) ;  /* 0x0000049000008947 */ /* 0x000ff60003800000 */
[----:B------:R-:W-:Y:S01]  /*8d00*/  IMAD.MOV.U32 R0, RZ, RZ, c[0x0][0x2b8] ;  /* 0x0000ae00ff007624 */ /* 0x000fe200078e00ff */
[----:B------:R-:W-:Y:S01]  /*8d10*/  IADD3 R202, R203, R80, R206 ;  /* 0x00000050cbca7210 */ /* 0x000fe20007ffe0ce */
[----:B------:R-:W-:-:S03]  /*8d20*/  IMAD.MOV.U32 R201, RZ, RZ, RZ ;  /* 0x000000ffffc97224 */ /* 0x000fc600078e00ff */
[----:B------:R-:W-:Y:S02]  /*8d30*/  ISETP.NE.AND P0, PT, R0, 0x1, PT ;  /* 0x000000010000780c */ /* 0x000fe40003f05270 */
[----:B------:R-:W-:-:S05]  /*8d40*/  IADD3 R202, R202, -0x40, RZ ;  /* 0xffffffc0caca7810 */ /* 0x000fca0007ffe0ff */
[----:B------:R-:W-:-:S06]  /*8d50*/  IMAD.MOV.U32 R5, RZ, RZ, R202 ;  /* 0x000000ffff057224 */ /* 0x000fcc00078e00ca */
[----:B------:R-:W-:-:S05]  /*8d60*/  @P0 IMAD.HI.U32 R0, R202, c[0x0][0x2bc], RZ ;  /* 0x0000af00ca000a27 */ /* 0x000fca00078e00ff */
[----:B------:R-:W-:-:S04]  /*8d70*/  @P0 SHF.R.U32.HI R5, RZ, c[0x0][0x2c0], R0 ;  /* 0x0000b000ff050a19 */ /* 0x000fc80000011600 */
[----:B------:R-:W-:-:S04]  /*8d80*/  @!P4 IADD3 R7, P0, R5, R212, RZ ;  /* 0x000000d40507c210 */ /* 0x000fc80007f1e0ff */
[----:B------:R-:W-:Y:S02]  /*8d90*/  @!P4 LEA.HI.X.SX32 R0, R5, R194, 0x1, P0 ;  /* 0x000000c20500c211 */ /* 0x000fe400000f0eff */
[----:B------:R-:W-:-:S04]  /*8da0*/  @!P4 LEA R38, P0, R7, c[0x0][0x2a0], 0x2 ;  /* 0x0000a8000726ca11 */ /* 0x000fc800078010ff */
[----:B------:R-:W-:-:S05]  /*8db0*/  @!P4 LEA.HI.X R39, R7, c[0x0][0x2a4], R0, 0x2, P0 ;  /* 0x0000a9000727ca11 */ /* 0x000fca00000f1400 */
[----:B------:R-:W2:Y:S01]  /*8dc0*/  @!P4 LDG.E R201, [R38.64] ;  /* 0x0000000626c9c981 */ /* 0x000ea2000c1e1900 */
[----:B------:R-:W-:-:S04]  /*8dd0*/  IMAD.MOV R5, RZ, RZ, -R5 ;  /* 0x000000ffff057224 */ /* 0x000fc800078e0a05 */
[----:B------:R-:W-:-:S04]  /*8de0*/  IMAD R202, R5, c[0x0][0x2b8], R202 ;  /* 0x0000ae0005ca7a24 */ /* 0x000fc800078e02ca */
[----:B------:R-:W-:Y:S01]  /*8df0*/  IMAD.WIDE.U32 R36, R202, c[0x0][0x1e0], RZ ;  /* 0x00007800ca247a25 */ /* 0x000fe200078e00ff */
[----:B------:R-:W-:-:S05]  /*8e00*/  SHF.R.S32.HI R5, RZ, 0x1f, R202 ;  /* 0x0000001fff057819 */ /* 0x000fca00000114ca */
[----:B------:R-:W-:-:S04]  /*8e10*/  IMAD R5, R5, c[0x0][0x1e0], RZ ;  /* 0x0000780005057a24 */ /* 0x000fc800078e02ff */
[----:B------:R-:W-:-:S04]  /*8e20*/  IMAD R0, R202, c[0x0][0x1e4], R5 ;  /* 0x00007900ca007a24 */ /* 0x000fc800078e0205 */
[----:B------:R-:W-:Y:S01]  /*8e30*/  IMAD.IADD R37, R37, 0x1, R0 ;  /* 0x0000000125257824 */ /* 0x000fe200078e0200 */
[----:B--2---:R-:W-:-:S03]  /*8e40*/  SHF.R.S32.HI R6, RZ, 0x1f, R201 ;  /* 0x0000001fff067819 */ /* 0x004fc600000114c9 */
[----:B------:R-:W-:-:S04]  /*8e50*/  IMAD.WIDE.U32 R36, R201, c[0x0][0x1f0], R36 ;  /* 0x00007c00c9247a25 */ /* 0x000fc800078e0024 */
[----:B------:R-:W-:Y:S01]  /*8e60*/  IMAD R6, R6, c[0x0][0x1f0], RZ ;  /* 0x00007c0006067a24 */ /* 0x000fe200078e02ff */
[----:B------:R-:W-:-:S03]  /*8e70*/  IADD3 R41, P1, R210, R36, RZ ;  /* 0x00000024d2297210 */ /* 0x000fc60007f3e0ff */
[----:B------:R-:W-:Y:S01]  /*8e80*/  IMAD R6, R201, c[0x0][0x1f4], R6 ;  /* 0x00007d00c9067a24 */ /* 0x000fe200078e0206 */
[----:B------:R-:W-:-:S04]  /*8e90*/  LEA R0, P0, R41, c[0x0][0x1c8], 0x1 ;  /* 0x0000720029007a11 */ /* 0x000fc800078008ff */
[----:B------:R-:W-:-:S04]  /*8ea0*/  IADD3.X R6, R193, R37, R6, P1, !PT ;  /* 0x00000025c1067210 */ /* 0x000fc80000ffe406 */
[----:B------:R-:W-:Y:S01]  /*8eb0*/  LEA.HI.X R41, R41, c[0x0][0x1cc], R6, 0x1, P0 ;  /* 0x0000730029297a11 */ /* 0x000fe200000f0c06 */
[----:B------:R-:W-:Y:S05]  /*8ec0*/  BRA.DIV ~URZ, `(.L_x_378) ;  /* 0x0000ed727f007947 */ /* 0x000fea000b800000 */
[----:B------:R1:W2:Y:S02]  /*8ed0*/  SHFL.IDX PT, R43, R41, RZ, 0x181f ;  /* 0x00181fff292b7589 */ /* 0x0002a400000e0000 */
.L_x_485:
[----:B------:R-:W-:Y:S05]  /*8ee0*/  BRA.DIV ~URZ, `(.L_x_379) ;  /* 0x0000edd27f007947 */ /* 0x000fea000b800000 */
[----:B------:R-:W3:Y:S01]  /*8ef0*/  SHFL.IDX PT, R38, R0, RZ, 0x181f ;  /* 0x00181fff00267589 */ /* 0x000ee200000e0000 */
[----:B------:R-:W-:Y:S01]  /*8f00*/  IMAD.SHL.U32 R7, R204, 0x2, RZ ;  /* 0x00000002cc077824 */ /* 0x000fe200078e00ff */
[----:B------:R-:W-:Y:S01]  /*8f10*/  ISETP.GE.AND P3, PT, R223, c[0x0][0x1d4], PT ;  /* 0x00007500df007a0c */ /* 0x000fe20003f66270 */
[----:B------:R-:W-:Y:S01]  /*8f20*/  IMAD.SHL.U32 R37, R200, 0x2, RZ ;  /* 0x00000002c8257824 */ /* 0x000fe200078e00ff */
[----:B------:R-:W-:Y:S01]  /*8f30*/  SHF.L.U64.HI R5, R204, 0x1, R207 ;  /* 0x00000001cc057819 */ /* 0x000fe200000102cf */
[C---:B------:R-:W-:Y:S01]  /*8f40*/  IMAD.SHL.U32 R39, R199.reuse, 0x2, RZ ;  /* 0x00000002c7277824 */ /* 0x040fe200078e00ff */
[----:B------:R-:W-:Y:S01]  /*8f50*/  SHF.L.U64.HI R6, R200, 0x1, R197 ;  /* 0x00000001c8067819 */ /* 0x000fe200000102c5 */
[----:B-1----:R-:W1:Y:S01]  /*8f60*/  SHFL.IDX PT, R41, R41, 0x1, 0x181f ;  /* 0x00381f0029297f89 */ /* 0x002e6200000e0000 */
[----:B------:R-:W-:Y:S02]  /*8f70*/  SHF.L.U64.HI R36, R199, 0x1, R196 ;  /* 0x00000001c7247819 */ /* 0x000fe400000102c4 */
[----:B------:R-:W-:Y:S01]  /*8f80*/  SEL R40, RZ, 0x10, P6 ;  /* 0x00000010ff287807 */ /* 0x000fe20003000000 */
[----:B------:R4:W2:Y:S01]  /*8f90*/  SHFL.IDX PT, R240, R0, 0x1, 0x181f ;  /* 0x00381f0000f07f89 */ /* 0x0008a200000e0000 */
[----:B---3--:R-:W-:-:S02]  /*8fa0*/  IADD3 R46, P2, R38, R7, RZ ;  /* 0x00000007262e7210 */ /* 0x008fc40007f5e0ff */
[C---:B------:R-:W-:Y:S02]  /*8fb0*/  IADD3 R44, P1, R38.reuse, R37, RZ ;  /* 0x00000025262c7210 */ /* 0x040fe40007f3e0ff */
[----:B------:R-:W-:Y:S01]  /*8fc0*/  IADD3 R42, P0, R38, R39, RZ ;  /* 0x00000027262a7210 */ /* 0x000fe20007f1e0ff */
[C---:B--2---:R-:W-:Y:S01]  /*8fd0*/  IMAD.X R47, R43.reuse, 0x1, R5, P2 ;  /* 0x000000012b2f7824 */ /* 0x044fe200010e0605 */
[----:B------:R-:W-:Y:S01]  /*8fe0*/  SEL R38, RZ, 0x10, P3 ;  /* 0x00000010ff267807 */ /* 0x000fe20001800000 */
[C---:B------:R-:W-:Y:S02]  /*8ff0*/  IMAD.X R45, R43.reuse, 0x1, R6, P1 ;  /* 0x000000012b2d7824 */ /* 0x040fe400008e0606 */
[----:B------:R-:W-:Y:S01]  /*9000*/  IMAD.X R43, R43, 0x1, R36, P0 ;  /* 0x000000012b2b7824 */ /* 0x000fe200000e0624 */
[----:B------:R4:W-:Y:S04]  /*9010*/  LDGSTS.E.BYPASS.LTC128B.128 [R205+0x6100], [R46.64], !P6 ;  /* 0x061000002ecd7fae */ /* 0x0009e8000f101d46 */
[----:B------:R4:W-:Y:S04]  /*9020*/  LDGSTS.E.BYPASS.LTC128B.128 [R205+0x8100], [R44.64], !P3 ;  /* 0x081000002ccd7fae */ /* 0x0009e8000d901d46 */
[----:B------:R4:W-:Y:S02]  /*9030*/  LDGSTS.E.BYPASS.LTC128B.128 [R205+0xa100], [R42.64], !P5 ;  /* 0x0a1000002acd7fae */ /* 0x0009e4000e901d46 */
.L_x_486:
[----:B-1--4-:R-:W-:Y:S02]  /*9040*/  IADD3 R42, -R40, 0x10, RZ ;  /* 0x00000010282a7810 */ /* 0x012fe40007ffe1ff */
[----:B------:R-:W-:-:S02]  /*9050*/  IADD3 R0, -R38, 0x10, RZ ;  /* 0x0000001026007810 */ /* 0x000fc40007ffe1ff */
[----:B------:R-:W-:Y:S02]  /*9060*/  LOP3.LUT R42, R42, 0xf, RZ, 0xc0, !PT ;  /* 0x0000000f2a2a7812 */ /* 0x000fe400078ec0ff */
[----:B------:R-:W-:Y:S02]  /*9070*/  ISETP.NE.U32.AND P2, PT, R40, RZ, PT ;  /* 0x000000ff2800720c */ /* 0x000fe40003f45070 */
[----:B------:R-:W-:Y:S02]  /*9080*/  IADD3 R42, P1, P0, R42, R240, R7 ;  /* 0x000000f02a2a7210 */ /* 0x000fe4000783e007 */
[----:B------:R-:W-:Y:S02]  /*9090*/  LOP3.LUT R7, R0, 0xf, RZ, 0xc0, !PT ;  /* 0x0000000f00077812 */ /* 0x000fe400078ec0ff */
[----:B------:R-:W-:Y:S02]  /*90a0*/  IADD3 R0, -R134, 0x10, RZ ;  /* 0x0000001086007810 */ /* 0x000fe40007ffe1ff */
[----:B------:R-:W-:-:S02]  /*90b0*/  IADD3.X R43, RZ, R41, R5, P1, P0 ;  /* 0x00000029ff2b7210 */ /* 0x000fc40000fe0405 */
[-C--:B------:R-:W-:Y:S02]  /*90c0*/  IADD3 R44, P1, P0, R7, R240.reuse, R37 ;  /* 0x000000f0072c7210 */ /* 0x080fe4000783e025 */
[----:B------:R-:W-:Y:S01]  /*90d0*/  LOP3.LUT R0, R0, 0xf, RZ, 0xc0, !PT ;  /* 0x0000000f00007812 */ /* 0x000fe200078ec0ff */
[----:B------:R-:W-:Y:S01]  /*90e0*/  @!PT LDS RZ, [RZ] ;  /* 0x00000000fffff984 */ /* 0x000fe20000000800 */
[----:B------:R-:W-:Y:S01]  /*90f0*/  @!PT LDS RZ, [RZ] ;  /* 0x00000000fffff984 */ /* 0x000fe20000000800 */
[----:B------:R-:W-:Y:S01]  /*9100*/  @!PT LDS RZ, [RZ] ;  /* 0x00000000fffff984 */ /* 0x000fe20000000800 */
[----:B------:R1:W-:Y:S01]  /*9110*/  LDGSTS.E.BYPASS.LTC128B.128.ZFILL [R205+0x7100], [R42.64], P2 ;  /* 0x071000002acd7fae */ /* 0x0003e20009141d46 */
[----:B------:R-:W-:Y:S02]  /*9120*/  IADD3.X R45, RZ, R41, R6, P1, P0 ;  /* 0x00000029ff2d7210 */ /* 0x000fe40000fe0406 */
[----:B------:R-:W-:-:S04]  /*9130*/  IADD3 R240, P1, P0, R0, R240, R39 ;  /* 0x000000f000f07210 */ /* 0x000fc8000783e027 */
[----:B------:R-:W-:Y:S02]  /*9140*/  IADD3.X R241, RZ, R41, R36, P1, P0 ;  /* 0x00000029fff17210 */ /* 0x000fe40000fe0424 */
[----:B------:R-:W-:Y:S02]  /*9150*/  ISETP.NE.U32.AND P1, PT, R38, RZ, PT ;  /* 0x000000ff2600720c */ /* 0x000fe40003f25070 */
[----:B------:R-:W-:-:S11]  /*9160*/  ISETP.NE.U32.AND P0, PT, R134, RZ, PT ;  /* 0x000000ff8600720c */ /* 0x000fd60003f05070 */
[----:B------:R1:W-:Y:S04]  /*9170*/  LDGSTS.E.BYPASS.LTC128B.128.ZFILL [R205+0x9100], [R44.64], P1 ;  /* 0x091000002ccd7fae */ /* 0x0003e80008941d46 */
[----:B------:R1:W-:Y:S02]  /*9180*/  LDGSTS.E.BYPASS.LTC128B.128.ZFILL [R205+0xb100], [R240.64], P0 ;  /* 0x0b100000f0cd7fae */ /* 0x0003e40008141d46 */
.L_x_377:
[----:B------:R-:W-:Y:S05]  /*9190*/  BSYNC B0 ;  /* 0x0000000000007941 */ /* 0x000fea0003800000 */
.L_x_376:
[----:B------:R-:W2:Y:S01]  /*91a0*/  LDL R0, [R1+0x4] ;  /* 0x0000040001007983 */ /* 0x000ea20000100800 */
[----:B-----5:R-:W-:Y:S01]  /*91b0*/  SHF.R.S32.HI R36, RZ, 0x1f, R81 ;  /* 0x0000001fff247819 */ /* 0x020fe20000011451 */
[----:B------:R-:W-:Y:S01]  /*91c0*/  IMAD.MOV.U32 R5, RZ, RZ, 0x1 ;  /* 0x00000001ff057424 */ /* 0x000fe200078e00ff */
[----:B------:R-:W-:Y:S01]  /*91d0*/  LOP3.LUT R216, RZ, c[0x0][0x324], RZ, 0x33, !PT ;  /* 0x0000c900ffd87a12 */ /* 0x000fe200078e33ff */
[----:B------:R-:W0:Y:S01]  /*91e0*/  LDGDEPBAR ;  /* 0x00000000000079af */ /* 0x000e220000000000 */
[CC--:B------:R-:W-:Y:S02]  /*91f0*/  LEA.HI R6, R36.reuse, R81.reuse, RZ, 0x2 ;  /* 0x0000005124067211 */ /* 0x0c0fe400078f10ff */
[----:B------:R-:W-:-:S02]  /*9200*/  LEA.HI R36, R36, R81, RZ, 0x5 ;  /* 0x0000005124247211 */ /* 0x000fc400078f28ff */
[----:B------:R-:W-:Y:S02]  /*9210*/  LOP3.LUT R6, R6, 0xfffffffc, RZ, 0xc0, !PT ;  /* 0xfffffffc06067812 */ /* 0x000fe400078ec0ff */
[----:B------:R-:W-:Y:S02]  /*9220*/  LOP3.LUT R38, R36, 0xffffffe0, RZ, 0xc0, !PT ;  /* 0xffffffe024267812 */ /* 0x000fe400078ec0ff */
[----:B------:R-:W-:Y:S01]  /*9230*/  SHF.R.S32.HI R7, RZ, 0x5, R36 ;  /* 0x00000005ff077819 */ /* 0x000fe20000011424 */
[C---:B------:R-:W-:Y:S01]  /*9240*/  IMAD.IADD R6, R81.reuse, 0x1, -R6 ;  /* 0x0000000151067824 */ /* 0x040fe200078e0a06 */
[----:B------:R-:W-:Y:S01]  /*9250*/  SHF.R.S32.HI R36, RZ, 0x1f, R36 ;  /* 0x0000001fff247819 */ /* 0x000fe20000011424 */
[----:B------:R-:W-:Y:S01]  /*9260*/  IMAD.IADD R81, R81, 0x1, -R38 ;  /* 0x0000000151517824 */ /* 0x000fe200078e0a26 */
[----:B------:R-:W-:Y:S02]  /*9270*/  ISETP.NE.AND P0, PT, R5, c[0x0][0x2c4], PT ;  /* 0x0000b10005007a0c */ /* 0x000fe40003f05270 */
[----:B------:R-:W-:-:S02]  /*9280*/  LEA.HI R36, R36, R7, RZ, 0x3 ;  /* 0x0000000724247211 */ /* 0x000fc400078f18ff */
[----:B------:R-:W-:Y:S02]  /*9290*/  LEA.HI R37, R6, R6, RZ, 0x1 ;  /* 0x0000000606257211 */ /* 0x000fe400078f08ff */
[----:B------:R-:W-:Y:S02]  /*92a0*/  SHF.R.S32.HI R38, RZ, 0x1f, R81 ;  /* 0x0000001fff267819 */ /* 0x000fe40000011451 */
[----:B------:R-:W-:Y:S02]  /*92b0*/  LOP3.LUT R36, R36, 0xffffff8, RZ, 0xc0, !PT ;  /* 0x0ffffff824247812 */ /* 0x000fe400078ec0ff */
[----:B------:R-:W-:Y:S02]  /*92c0*/  LOP3.LUT R37, R37, 0x1ffffffe, RZ, 0xc0, !PT ;  /* 0x1ffffffe25257812 */ /* 0x000fe400078ec0ff */
[----:B------:R-:W-:Y:S01]  /*92d0*/  LEA.HI R5, R38, R81, RZ, 0x2 ;  /* 0x0000005126057211 */ /* 0x000fe200078f10ff */
[----:B------:R-:W-:Y:S01]  /*92e0*/  IMAD.IADD R36, R7, 0x1, -R36 ;  /* 0x0000000107247824 */ /* 0x000fe200078e0a24 */
[----:B------:R-:W-:Y:S01]  /*92f0*/  IADD3 R7, R189, 0x1, -R80 ;  /* 0x00000001bd077810 */ /* 0x000fe20007ffe850 */
[----:B------:R-:W-:Y:S01]  /*9300*/  IMAD.IADD R37, R6, 0x1, -R37 ;  /* 0x0000000106257824 */ /* 0x000fe200078e0a25 */
[----:B------:R-:W-:Y:S01]  /*9310*/  SHF.R.S32.HI R221, RZ, 0x2, R5 ;  /* 0x00000002ffdd7819 */ /* 0x000fe20000011405 */
[----:B------:R-:W-:Y:S01]  /*9320*/  IMAD.SHL.U32 R219, R36, 0x10, RZ ;  /* 0x0000001024db7824 */ /* 0x000fe200078e00ff */
[----:B------:R-:W-:Y:S01]  /*9330*/  LOP3.LUT R6, R5, 0x7ffffffc, RZ, 0xc0, !PT ;  /* 0x7ffffffc05067812 */ /* 0x000fe200078ec0ff */
[----:B------:R-:W-:-:S04]  /*9340*/  IMAD.SHL.U32 R218, R37, 0x8, RZ ;  /* 0x0000000825da7824 */ /* 0x000fc800078e00ff */
[----:B------:R-:W-:-:S04]  /*9350*/  IMAD.IADD R6, R81, 0x1, -R6 ;  /* 0x0000000151067824 */ /* 0x000fc800078e0a06 */
[----:B------:R-:W-:-:S05]  /*9360*/  IMAD.SHL.U32 R220, R6, 0x2, RZ ;  /* 0x0000000206dc7824 */ /* 0x000fca00078e00ff */
[----:B------:R-:W-:Y:S02]  /*9370*/  IADD3 R7, -R198, R7, -R220 ;  /* 0x00000007c6077210 */ /* 0x000fe40007ffe9dc */
[----:B------:R-:W-:Y:S02]  /*9380*/  IADD3 R6, -R220, R189, -R80 ;  /* 0x000000bddc067210 */ /* 0x000fe40007ffe950 */
[----:B------:R-:W-:Y:S01]  /*9390*/  IADD3 R5, R7, c[0x0][0x328], RZ ;  /* 0x0000ca0007057a10 */ /* 0x000fe20007ffe0ff */
[----:B--2---:R-:W-:-:S05]  /*93a0*/  IMAD R0, R0, 0x80, R221 ;  /* 0x0000008000007824 */ /* 0x004fca00078e02dd */
[----:B------:R-:W-:-:S05]  /*93b0*/  IADD3 R238, R218, R0, R219 ;  /* 0x00000000daee7210 */ /* 0x000fca0007ffe0db */
[----:B------:R-:W-:-:S05]  /*93c0*/  @P0 IMAD.HI.U32 R0, R238, c[0x0][0x2c8], RZ ;  /* 0x0000b200ee000a27 */ /* 0x000fca00078e00ff */
[----:B------:R-:W-:Y:S01]  /*93d0*/  @P0 SHF.R.U32.HI R238, RZ, c[0x0][0x2cc], R0 ;  /* 0x0000b300ffee0a19 */ /* 0x000fe20000011600 */
[----:B------:R-:W-:Y:S01]  /*93e0*/  IMAD.IADD R0, R7, 0x1, R216 ;  /* 0x0000000107007824 */ /* 0x000fe200078e02d8 */
[----:B------:R-:W-:Y:S05]  /*93f0*/  BRA.DIV ~URZ, `(.L_x_380) ;  /* 0x0000eb527f007947 */ /* 0x000fea000b800000 */
[----:B-1----:R1:W2:Y:S02]  /*9400*/  SHFL.IDX PT, R240, R238, RZ, 0x1c1f ;  /* 0x001c1fffeef07589 */ /* 0x0022a400000e0000 */
.L_x_487:
[----:B------:R-:W-:Y:S01]  /*9410*/  IMAD.MOV.U32 R37, RZ, RZ, 0x1 ;  /* 0x00000001ff257424 */ /* 0x000fe200078e00ff */
[----:B--2---:R-:W-:Y:S01]  /*9420*/  IADD3 R39, R5, R240, RZ ;  /* 0x000000f005277210 */ /* 0x004fe20007ffe0ff */
[----:B------:R-:W-:-:S03]  /*9430*/  IMAD.IADD R7, R0, 0x1, R240 ;  /* 0x0000000100077824 */ /* 0x000fc600078e02f0 */
[----:B------:R-:W-:Y:S02]  /*9440*/  ISETP.LE.AND P1, PT, R37, c[0x0][0x32c], PT ;  /* 0x0000cb0025007a0c */ /* 0x000fe40003f23270 */
[----:B------:R-:W-:-:S11]  /*9450*/  IMNMX R36, R6, R39, PT ;  /* 0x0000002706247217 */ /* 0x000fd60003800200 */
[----:B------:R-:W-:Y:S05]  /*9460*/  @!P1 BRA `(.L_x_381) ;  /* 0x0000013000009947 */ /* 0x000fea0003800000 */
[----:B------:R-:W-:Y:S01]  /*9470*/  IADD3 R39, -R198, R189, R240 ;  /* 0x000000bdc6277210 */ /* 0x000fe20007ffe1f0 */
[----:B------:R-:W-:Y:S03]  /*9480*/  BSSY B0, `(.L_x_382) ;  /* 0x000000c000007945 */ /* 0x000fe60003800000 */
[----:B------:R-:W-:-:S13]  /*9490*/  ISETP.GT.AND P0, PT, R39, -0x1, PT ;  /* 0xffffffff2700780c */ /* 0x000fda0003f04270 */
[----:B------:R-:W-:Y:S05]  /*94a0*/  @P0 BRA `(.L_x_383) ;  /* 0x0000006000000947 */ /* 0x000fea0003800000 */
[----:B------:R-:W-:Y:S02]  /*94b0*/  ISETP.NE.AND P0, PT, R37, c[0x0][0x32c], PT ;  /* 0x0000cb0025007a0c */ /* 0x000fe40003f05270 */
[----:B------:R-:W-:-:S11]  /*94c0*/  LOP3.LUT R38, RZ, R39, RZ, 0x33, !PT ;  /* 0x00000027ff267212 */ /* 0x000fd600078e33ff */
[----:B------:R-:W-:-:S05]  /*94d0*/  @P0 IMAD.HI.U32 R37, R38, c[0x0][0x330], RZ ;  /* 0x0000cc0026250a27 */ /* 0x000fca00078e00ff */
[----:B------:R-:W-:-:S04]  /*94e0*/  @P0 SHF.R.U32.HI R38, RZ, c[0x0][0x334], R37 ;  /* 0x0000cd00ff260a19 */ /* 0x000fc80000011625 */
[----:B------:R-:W-:Y:S01]  /*94f0*/  LOP3.LUT R39, RZ, R38, RZ, 0x33, !PT ;  /* 0x00000026ff277212 */ /* 0x000fe200078e33ff */
[----:B------:R-:W-:Y:S05]  /*9500*/  BRA `(.L_x_384) ;  /* 0x0000003000007947 */ /* 0x000fea0003800000 */
.L_x_383:
[----:B------:R-:W-:-:S13]  /*9510*/  ISETP.NE.AND P0, PT, R37, c[0x0][0x32c], PT ;  /* 0x0000cb0025007a0c */ /* 0x000fda0003f05270 */
[----:B------:R-:W-:-:S05]  /*9520*/  @P0 IMAD.HI.U32 R37, R39, c[0x0][0x330], RZ ;  /* 0x0000cc0027250a27 */ /* 0x000fca00078e00ff */
[----:B------:R-:W-:Y:S02]  /*9530*/  @P0 SHF.R.U32.HI R39, RZ, c[0x0][0x334], R37 ;  /* 0x0000cd00ff270a19 */ /* 0x000fe40000011625 */
.L_x_384:
[----:B------:R-:W-:Y:S05]  /*9540*/  BSYNC B0 ;  /* 0x0000000000007941 */ /* 0x000fea0003800000 */
.L_x_382:
[----:B------:R-:W-:-:S04]  /*9550*/  IMAD R39, R39, c[0x0][0x32c], -R80 ;  /* 0x0000cb0027277a24 */ /* 0x000fc800078e0a50 */
[----:B------:R-:W-:-:S05]  /*9560*/  IMAD.IADD R38, R39, 0x1, -R220 ;  /* 0x0000000127267824 */ /* 0x000fca00078e0adc */
[----:B------:R-:W-:Y:S02]  /*9570*/  IADD3 R37, R38, c[0x0][0x32c], RZ ;  /* 0x0000cb0026257a10 */ /* 0x000fe40007ffe0ff */
[----:B------:R-:W-:Y:S02]  /*9580*/  IMNMX R7, R7, R38, !PT ;  /* 0x0000002607077217 */ /* 0x000fe40007800200 */
[----:B------:R-:W-:Y:S02]  /*9590*/  IMNMX R36, R36, R37, PT ;  /* 0x0000002524247217 */ /* 0x000fe40003800200 */
.L_x_381:
[----:B------:R-:W-:-:S04]  /*95a0*/  ISETP.GT.AND P2, PT, R160, RZ, PT ;  /* 0x000000ffa000720c */ /* 0x000fc80003f44270 */
        /* <DEDUP_REMOVED lines=48> */
[----:B------:R-:W-:Y:S06]  /*98b0*/  BRA.DIV ~URZ, `(.L_x_385) ;  /* 0x0000e6f27f007947 */ /* 0x000fec000b800000 */
[----:B------:R2:W3:Y:S02]  /*98c0*/  SHFL.IDX PT, R240, R238, 0x1, 0x1c1f ;  /* 0x003c1f00eef07f89 */ /* 0x0004e400000e0000 */
.L_x_488:
[----:B---3--:R-:W-:Y:S01]  /*98d0*/  IMAD.IADD R5, R5, 0x1, R240 ;  /* 0x0000000105057824 */ /* 0x008fe200078e02f0 */
[----:B------:R-:W-:-:S04]  /*98e0*/  IADD3 R0, R0, R240, RZ ;  /* 0x000000f000007210 */ /* 0x000fc80007ffe0ff */
[----:B------:R-:W-:Y:S01]  /*98f0*/  IMNMX R6, R6, R5, PT ;  /* 0x0000000506067217 */ /* 0x000fe20003800200 */
[----:B------:R-:W-:Y:S05]  /*9900*/  @!P1 BRA `(.L_x_386) ;  /* 0x0000015000009947 */ /* 0x000fea0003800000 */
[----:B------:R-:W-:Y:S01]  /*9910*/  IADD3 R7, -R198, R189, R240 ;  /* 0x000000bdc6077210 */ /* 0x000fe20007ffe1f0 */
[----:B------:R-:W-:Y:S03]  /*9920*/  BSSY B0, `(.L_x_387) ;  /* 0x000000e000007945 */ /* 0x000fe60003800000 */
        /* <DEDUP_REMOVED lines=9> */
.L_x_388:
[----:B------:R-:W-:-:S04]  /*99c0*/  MOV R5, 0x1 ;  /* 0x0000000100057802 */ /* 0x000fc80000000f00 */
[----:B------:R-:W-:-:S13]  /*99d0*/  ISETP.NE.AND P0, PT, R5, c[0x0][0x32c], PT ;  /* 0x0000cb0005007a0c */ /* 0x000fda0003f05270 */
[----:B------:R-:W-:-:S05]  /*99e0*/  @P0 IMAD.HI.U32 R5, R7, c[0x0][0x330], RZ ;  /* 0x0000cc0007050a27 */ /* 0x000fca00078e00ff */
[----:B------:R-:W-:Y:S02]  /*99f0*/  @P0 SHF.R.U32.HI R7, RZ, c[0x0][0x334], R5 ;  /* 0x0000cd00ff070a19 */ /* 0x000fe40000011605 */
.L_x_389:
[----:B------:R-:W-:Y:S05]  /*9a00*/  BSYNC B0 ;  /* 0x0000000000007941 */ /* 0x000fea0003800000 */
.L_x_387:
[----:B------:R-:W-:-:S04]  /*9a10*/  IMAD R7, R7, c[0x0][0x32c], -R80 ;  /* 0x0000cb0007077a24 */ /* 0x000fc800078e0a50 */
[----:B------:R-:W-:-:S05]  /*9a20*/  IMAD.IADD R7, R7, 0x1, -R220 ;  /* 0x0000000107077824 */ /* 0x000fca00078e0adc */
[----:B------:R-:W-:Y:S02]  /*9a30*/  IADD3 R5, R7, c[0x0][0x32c], RZ ;  /* 0x0000cb0007057a10 */ /* 0x000fe40007ffe0ff */
[----:B------:R-:W-:Y:S02]  /*9a40*/  IMNMX R0, R0, R7, !PT ;  /* 0x0000000700007217 */ /* 0x000fe40007800200 */
[----:B------:R-:W-:Y:S02]  /*9a50*/  IMNMX R6, R6, R5, PT ;  /* 0x0000000506067217 */ /* 0x000fe40003800200 */
.L_x_386:
[C---:B------:R-:W-:Y:S01]  /*9a60*/  ISETP.GT.AND P0, PT, R0.reuse, 0x1, P2 ;  /* 0x000000010000780c */ /* 0x040fe20001704270 */
[----:B------:R-:W-:Y:S01]  /*9a70*/  IMAD.MOV.U32 R215, RZ, RZ, 0x1f ;  /* 0x0000001fffd77424 */ /* 0x000fe200078e00ff */
[----:B------:R-:W-:Y:S01]  /*9a80*/  ISETP.GT.AND P1, PT, R0, 0x8, P2 ;  /* 0x000000080000780c */ /* 0x000fe20001724270 */
[----:B------:R-:W-:Y:S01]  /*9a90*/  IMAD.MOV.U32 R214, RZ, RZ, -0x1 ;  /* 0xffffffffffd67424 */ /* 0x000fe200078e00ff */
[C---:B------:R-:W-:Y:S02]  /*9aa0*/  ISETP.LT.OR P0, PT, R6.reuse, 0x2, P0 ;  /* 0x000000020600780c */ /* 0x040fe40000701670 */
[----:B------:R-:W-:-:S02]  /*9ab0*/  ISETP.LT.OR P1, PT, R6, 0x9, P1 ;  /* 0x000000090600780c */ /* 0x000fc40000f21670 */
[----:B------:R-:W-:Y:S02]  /*9ac0*/  FSEL R35, R35, -INF , !P0 ;  /* 0xff80000023237808 */ /* 0x000fe40004000000 */
[----:B------:R-:W-:Y:S02]  /*9ad0*/  ISETP.GT.AND P0, PT, R0, 0x9, P2 ;  /* 0x000000090000780c */ /* 0x000fe40001704270 */
[----:B------:R-:W-:Y:S02]  /*9ae0*/  FSEL R30, R30, -INF , !P1 ;  /* 0xff8000001e1e7808 */ /* 0x000fe40004800000 */
[----:B------:R-:W-:Y:S02]  /*9af0*/  ISETP.LT.OR P0, PT, R6, 0xa, P0 ;  /* 0x0000000a0600780c */ /* 0x000fe40000701670 */
[----:B------:R-:W-:Y:S02]  /*9b00*/  ISETP.GT.AND P3, PT, R0, 0x10, P2 ;  /* 0x000000100000780c */ /* 0x000fe40001764270 */
[----:B------:R-:W-:-:S02]  /*9b10*/  FSEL R31, R31, -INF , !P0 ;  /* 0xff8000001f1f7808 */ /* 0x000fc40004000000 */
[----:B------:R-:W-:Y:S02]  /*9b20*/  ISETP.GT.AND P0, PT, R0, 0x11, P2 ;  /* 0x000000110000780c */ /* 0x000fe40001704270 */
[----:B------:R-:W-:Y:S02]  /*9b30*/  FMNMX.FTZ R7, R32, R33, !PT ;  /* 0x0000002120077209 */ /* 0x000fe40007810000 */
[----:B------:R-:W-:Y:S02]  /*9b40*/  ISETP.LT.OR P1, PT, R6, 0x12, P0 ;  /* 0x000000120600780c */ /* 0x000fe40000721670 */
[C---:B------:R-:W-:Y:S02]  /*9b50*/  ISETP.GT.AND P0, PT, R0.reuse, 0x18, P2 ;  /* 0x000000180000780c */ /* 0x040fe40001704270 */
[----:B------:R-:W-:Y:S02]  /*9b60*/  FSEL R27, R27, -INF , !P1 ;  /* 0xff8000001b1b7808 */ /* 0x000fe40004800000 */
[----:B------:R-:W-:-:S02]  /*9b70*/  ISETP.GT.AND P1, PT, R0, RZ, P2 ;  /* 0x000000ff0000720c */ /* 0x000fc40001724270 */
[C---:B------:R-:W-:Y:S02]  /*9b80*/  ISETP.LT.OR P0, PT, R6.reuse, 0x19, P0 ;  /* 0x000000190600780c */ /* 0x040fe40000701670 */
[C---:B------:R-:W-:Y:S02]  /*9b90*/  ISETP.LT.OR P1, PT, R6.reuse, 0x1, P1 ;  /* 0x000000010600780c */ /* 0x040fe40000f21670 */
[----:B------:R-:W-:Y:S02]  /*9ba0*/  ISETP.LT.OR P3, PT, R6, 0x11, P3 ;  /* 0x000000110600780c */ /* 0x000fe40001f61670 */
[----:B------:R-:W-:Y:S02]  /*9bb0*/  FSEL R34, R34, -INF , !P1 ;  /* 0xff80000022227808 */ /* 0x000fe40004800000 */
[----:B------:R-:W-:Y:S02]  /*9bc0*/  FMNMX.FTZ R38, R28, R7, !PT ;  /* 0x000000071c267209 */ /* 0x000fe40007810000 */
[----:B------:R-:W-:-:S02]  /*9bd0*/  FMNMX.FTZ R5, R34, R35, !PT ;  /* 0x0000002322057209 */ /* 0x000fc40007810000 */
[----:B------:R-:W-:Y:S02]  /*9be0*/  FSEL R22, R22, -INF , !P0 ;  /* 0xff80000016167808 */ /* 0x000fe40004000000 */
[----:B------:R-:W-:Y:S02]  /*9bf0*/  FMNMX.FTZ R36, R30, R5, !PT ;  /* 0x000000051e247209 */ /* 0x000fe40007810000 */
[----:B------:R-:W-:Y:S02]  /*9c00*/  ISETP.GT.AND P0, PT, R0, 0x19, P2 ;  /* 0x000000190000780c */ /* 0x000fe40001704270 */
[----:B------:R-:W-:Y:S02]  /*9c10*/  FSEL R26, R26, -INF , !P3 ;  /* 0xff8000001a1a7808 */ /* 0x000fe40005800000 */
[----:B------:R-:W-:Y:S02]  /*9c20*/  FMNMX.FTZ R7, R29, R38, !PT ;  /* 0x000000261d077209 */ /* 0x000fe40007810000 */
[----:B------:R-:W-:-:S02]  /*9c30*/  FMNMX.FTZ R5, R31, R36, !PT ;  /* 0x000000241f057209 */ /* 0x000fc40007810000 */
[----:B------:R-:W-:Y:S02]  /*9c40*/  ISETP.LT.OR P0, PT, R6, 0x1a, P0 ;  /* 0x0000001a0600780c */ /* 0x000fe40000701670 */
[----:B------:R-:W-:Y:S02]  /*9c50*/  FMNMX.FTZ R38, R24, R7, !PT ;  /* 0x0000000718267209 */ /* 0x000fe40007810000 */
[----:B------:R-:W-:Y:S02]  /*9c60*/  FMNMX.FTZ R36, R26, R5, !PT ;  /* 0x000000051a247209 */ /* 0x000fe40007810000 */
[----:B------:R-:W-:Y:S02]  /*9c70*/  FSEL R23, R23, -INF , !P0 ;  /* 0xff80000017177808 */ /* 0x000fe40004000000 */
[C---:B------:R-:W-:Y:S02]  /*9c80*/  ISETP.GT.AND P1, PT, R0.reuse, 0x20, P2 ;  /* 0x000000200000780c */ /* 0x040fe40001724270 */
[----:B------:R-:W-:-:S02]  /*9c90*/  ISETP.GT.AND P0, PT, R0, 0x21, P2 ;  /* 0x000000210000780c */ /* 0x000fc40001704270 */
[----:B------:R-:W-:Y:S02]  /*9ca0*/  FMNMX.FTZ R7, R25, R38, !PT ;  /* 0x0000002619077209 */ /* 0x000fe40007810000 */
[----:B------:R-:W-:Y:S02]  /*9cb0*/  FMNMX.FTZ R5, R27, R36, !PT ;  /* 0x000000241b057209 */ /* 0x000fe40007810000 */
[C---:B------:R-:W-:Y:S02]  /*9cc0*/  ISETP.LT.OR P1, PT, R6.reuse, 0x21, P1 ;  /* 0x000000210600780c */ /* 0x040fe40000f21670 */
[----:B------:R-:W-:Y:S02]  /*9cd0*/  ISETP.LT.OR P0, PT, R6, 0x22, P0 ;  /* 0x000000220600780c */ /* 0x000fe40000701670 */
[----:B------:R-:W-:Y:S02]  /*9ce0*/  FMNMX.FTZ R38, R20, R7, !PT ;  /* 0x0000000714267209 */ /* 0x000fe40007810000 */
[----:B------:R-:W-:-:S02]  /*9cf0*/  FMNMX.FTZ R36, R22, R5, !PT ;  /* 0x0000000516247209 */ /* 0x000fc40007810000 */
[----:B------:R-:W-:Y:S02]  /*9d00*/  FSEL R18, R18, -INF , !P1 ;  /* 0xff80000012127808 */ /* 0x000fe40004800000 */
[----:B------:R-:W-:Y:S02]  /*9d10*/  FSEL R19, R19, -INF , !P0 ;  /* 0xff80000013137808 */ /* 0x000fe40004000000 */
[C---:B------:R-:W-:Y:S02]  /*9d20*/  ISETP.GT.AND P1, PT, R0.reuse, 0x28, P2 ;  /* 0x000000280000780c */ /* 0x040fe40001724270 */
[----:B------:R-:W-:Y:S02]  /*9d30*/  FMNMX.FTZ R7, R21, R38, !PT ;  /* 0x0000002615077209 */ /* 0x000fe40007810000 */
[----:B------:R-:W-:Y:S02]  /*9d40*/  FMNMX.FTZ R5, R23, R36, !PT ;  /* 0x0000002417057209 */ /* 0x000fe40007810000 */
[----:B------:R-:W-:-:S02]  /*9d50*/  ISETP.GT.AND P0, PT, R0, 0x29, P2 ;  /* 0x000000290000780c */ /* 0x000fc40001704270 */
[----:B------:R-:W-:Y:S02]  /*9d60*/  ISETP.LT.OR P3, PT, R6, 0x29, P1 ;  /* 0x000000290600780c */ /* 0x000fe40000f61670 */
[----:B------:R-:W-:Y:S02]  /*9d70*/  FMNMX.FTZ R38, R16, R7, !PT ;  /* 0x0000000710267209 */ /* 0x000fe40007810000 */
[----:B------:R-:W-:Y:S02]  /*9d80*/  FMNMX.FTZ R36, R18, R5, !PT ;  /* 0x0000000512247209 */ /* 0x000fe40007810000 */
[----:B------:R-:W-:Y:S02]  /*9d90*/  ISETP.LT.OR P1, PT, R6, 0x2a, P0 ;  /* 0x0000002a0600780c */ /* 0x000fe40000721670 */
[----:B------:R-:W-:Y:S02]  /*9da0*/  ISETP.GT.AND P0, PT, R0, 0x30, P2 ;  /* 0x000000300000780c */ /* 0x000fe40001704270 */
[----:B------:R-:W-:-:S02]  /*9db0*/  FSEL R14, R14, -INF , !P3 ;  /* 0xff8000000e0e7808 */ /* 0x000fc40005800000 */
[----:B------:R-:W-:Y:S02]  /*9dc0*/  FMNMX.FTZ R7, R17, R38, !PT ;  /* 0x0000002611077209 */ /* 0x000fe40007810000 */
[----:B------:R-:W-:Y:S02]  /*9dd0*/  FMNMX.FTZ R5, R19, R36, !PT ;  /* 0x0000002413057209 */ /* 0x000fe40007810000 */
[----:B------:R-:W-:Y:S02]  /*9de0*/  FSEL R15, R15, -INF , !P1 ;  /* 0xff8000000f0f7808 */ /* 0x000fe40004800000 */
[----:B------:R-:W-:Y:S02]  /*9df0*/  ISETP.LT.OR P1, PT, R6, 0x31, P0 ;  /* 0x000000310600780c */ /* 0x000fe40000721670 */
[----:B------:R-:W-:Y:S02]  /*9e00*/  ISETP.GT.AND P0, PT, R0, 0x31, P2 ;  /* 0x000000310000780c */ /* 0x000fe40001704270 */
[----:B------:R-:W-:-:S02]  /*9e10*/  FMNMX.FTZ R36, R12, R7, !PT ;  /* 0x000000070c247209 */ /* 0x000fc40007810000 */
[----:B------:R-:W-:Y:S02]  /*9e20*/  FMNMX.FTZ R38, R14, R5, !PT ;  /* 0x000000050e267209 */ /* 0x000fe40007810000 */
[----:B------:R-:W-:Y:S02]  /*9e30*/  FSEL R10, R10, -INF , !P1 ;  /* 0xff8000000a0a7808 */ /* 0x000fe40004800000 */
[----:B------:R-:W-:Y:S02]  /*9e40*/  ISETP.LT.OR P1, PT, R6, 0x32, P0 ;  /* 0x000000320600780c */ /* 0x000fe40000721670 */
[----:B------:R-:W-:Y:S02]  /*9e50*/  ISETP.GT.AND P3, PT, R0, 0x38, P2 ;  /* 0x000000380000780c */ /* 0x000fe40001764270 */
[----:B------:R-:W-:Y:S02]  /*9e60*/  FMNMX.FTZ R5, R13, R36, !PT ;  /* 0x000000240d057209 */ /* 0x000fe40007810000 */
[----:B------:R-:W-:-:S02]  /*9e70*/  FMNMX.FTZ R7, R15, R38, !PT ;  /* 0x000000260f077209 */ /* 0x000fc40007810000 */
[----:B------:R-:W-:Y:S02]  /*9e80*/  ISETP.GT.AND P0, PT, R0, 0x39, P2 ;  /* 0x000000390000780c */ /* 0x000fe40001704270 */
[----:B------:R-:W-:Y:S02]  /*9e90*/  FSEL R11, R11, -INF , !P1 ;  /* 0xff8000000b0b7808 */ /* 0x000fe40004800000 */
        /* <DEDUP_REMOVED lines=8> */
[----:B------:R-:W-:Y:S02]  /*9f20*/  FMNMX.FTZ R6, R76, R7, !PT ;  /* 0x000000074c067209 */ /* 0x000fe40007810000 */
[----:B------:R-:W-:-:S02]  /*9f30*/  FMNMX.FTZ R0, R78, R5, !PT ;  /* 0x000000054e007209 */ /* 0x000fc40007810000 */
[----:B------:R-:W-:Y:S02]  /*9f40*/  FMNMX.FTZ R135, R77, R6, !PT ;  /* 0x000000064d877209 */ /* 0x000fe40007810000 */
[----:B------:R-:W-:Y:S01]  /*9f50*/  FMNMX.FTZ R7, R79, R0, !PT ;  /* 0x000000004f077209 */ /* 0x000fe20007810000 */
[----:B------:R-:W-:Y:S05]  /*9f60*/  BRA.DIV ~URZ, `(.L_x_390) ;  /* 0x0000e0a27f007947 */ /* 0x000fea000b800000 */
[----:B------:R3:W4:Y:S02]  /*9f70*/  SHFL.BFLY PT, R154, R135, 0x2, 0x1f ;  /* 0x0c401f00879a7f89 */ /* 0x00072400000e0000 */
.L_x_489:
[----:B----4-:R-:W-:Y:S01]  /*9f80*/  FMNMX.FTZ R5, R135, R154, !PT ;  /* 0x0000009a87057209 */ /* 0x010fe20007810000 */
[----:B------:R-:W-:Y:S05]  /*9f90*/  BRA.DIV ~URZ, `(.L_x_391) ;  /* 0x0000e0b27f007947 */ /* 0x000fea000b800000 */
[----:B------:R-:W4:Y:S04]  /*9fa0*/  SHFL.BFLY PT, R6, R7, 0x2, 0x1f ;  /* 0x0c401f0007067f89 */ /* 0x000f2800000e0000 */
[----:B------:R-:W5:Y:S01]  /*9fb0*/  SHFL.BFLY PT, R0, R5, 0x1, 0x1f ;  /* 0x0c201f0005007f89 */ /* 0x000f6200000e0000 */
[----:B---34-:R-:W-:Y:S02]  /*9fc0*/  FMNMX.FTZ R135, R7, R6, !PT ;  /* 0x0000000607877209 */ /* 0x018fe40007810000 */
[----:B-----5:R-:W-:-:S03]  /*9fd0*/  FMNMX.FTZ R0, R5, R0, !PT ;  /* 0x0000000005007209 */ /* 0x020fc60007810000 */
[----:B------:R3:W4:Y:S04]  /*9fe0*/  SHFL.BFLY PT, R154, R135, 0x1, 0x1f ;  /* 0x0c201f00879a7f89 */ /* 0x00072800000e0000 */
.L_x_490:
[C---:B------:R-:W-:Y:S01]  /*9ff0*/  FMUL.FTZ R5, R0.reuse, c[0x0][0x2d0] ;  /* 0x0000b40000057a20 */ /* 0x040fe20000410000 */
[----:B------:R-:W-:Y:S01]  /*a000*/  FSETP.NEU.FTZ.AND P0, PT, R0, -INF , PT ;  /* 0xff8000000000780b */ /* 0x000fe20003f1d000 */
[----:B------:R-:W-:Y:S01]  /*a010*/  WARPSYNC 0xffffffff ;  /* 0xffffffff00007948 */ /* 0x000fe20003800000 */
[----:B----4-:R-:W-:Y:S02]  /*a020*/  FMNMX.FTZ R132, R154, R135, !PT ;  /* 0x000000879a847209 */ /* 0x010fe40007810000 */
[----:B------:R-:W-:Y:S02]  /*a030*/  FSEL R5, R5, RZ, P0 ;  /* 0x000000ff05057208 */ /* 0x000fe40000000000 */
[----:B------:R-:W-:Y:S02]  /*a040*/  FSETP.NEU.FTZ.AND P0, PT, R132, -INF , PT ;  /* 0xff8000008400780b */ /* 0x000fe40003f1d000 */
[----:B------:R-:W-:Y:S01]  /*a050*/  SHF.L.U32 R183, R3, 0x1, RZ ;  /* 0x0000000103b77819 */ /* 0x000fe200000006ff */
[----:B------:R-:W-:-:S02]  /*a060*/  FFMA.FTZ R146, R12, c[0x0][0x2d0], -R5 ;  /* 0x0000b4000c927a23 */ /* 0x000fc40000010805 */
[----:B------:R-:W-:Y:S02]  /*a070*/  FMUL.FTZ R12, R132, c[0x0][0x2d0] ;  /* 0x0000b400840c7a20 */ /* 0x000fe40000410000 */
[--C-:B------:R-:W-:Y:S02]  /*a080*/  FFMA.FTZ R6, R32, c[0x0][0x2d0], -R5.reuse ;  /* 0x0000b40020067a23 */ /* 0x100fe40000010805 */
[--C-:B------:R-:W-:Y:S01]  /*a090*/  FFMA.FTZ R33, R33, c[0x0][0x2d0], -R5.reuse ;  /* 0x0000b40021217a23 */ /* 0x100fe20000010805 */
[----:B------:R-:W-:Y:S01]  /*a0a0*/  FSEL R12, R12, RZ, P0 ;  /* 0x000000ff0c0c7208 */ /* 0x000fe20000000000 */
[--C-:B------:R-:W-:Y:S01]  /*a0b0*/  FFMA.FTZ R7, R28, c[0x0][0x2d0], -R5.reuse ;  /* 0x0000b4001c077a23 */ /* 0x100fe20000010805 */
[----:B------:R-:W-:Y:S01]  /*a0c0*/  MUFU.EX2 R146, R146 ;  /* 0x0000009200927308 */ /* 0x000fe20000000800 */
[--C-:B------:R-:W-:Y:S02]  /*a0d0*/  FFMA.FTZ R28, R29, c[0x0][0x2d0], -R5.reuse ;  /* 0x0000b4001d1c7a23 */ /* 0x100fe40000010805 */
[----:B------:R-:W-:-:S02]  /*a0e0*/  FFMA.FTZ R140, R24, c[0x0][0x2d0], -R5 ;  /* 0x0000b400188c7a23 */ /* 0x000fc40000010805 */
[--C-:B------:R-:W-:Y:S02]  /*a0f0*/  FFMA.FTZ R25, R25, c[0x0][0x2d0], -R5.reuse ;  /* 0x0000b40019197a23 */ /* 0x100fe40000010805 */
[--C-:B------:R-:W-:Y:S01]  /*a100*/  FFMA.FTZ R142, R20, c[0x0][0x2d0], -R5.reuse ;  /* 0x0000b400148e7a23 */ /* 0x100fe20000010805 */
[----:B------:R-:W-:Y:S01]  /*a110*/  MUFU.EX2 R6, R6 ;  /* 0x0000000600067308 */ /* 0x000fe20000000800 */
[--C-:B------:R-:W-:Y:S02]  /*a120*/  FFMA.FTZ R21, R21, c[0x0][0x2d0], -R5.reuse ;  /* 0x0000b40015157a23 */ /* 0x100fe40000010805 */
[--C-:B------:R-:W-:Y:S02]  /*a130*/  FFMA.FTZ R144, R16, c[0x0][0x2d0], -R5.reuse ;  /* 0x0000b40010907a23 */ /* 0x100fe40000010805 */
[--C-:B------:R-:W-:Y:S02]  /*a140*/  FFMA.FTZ R17, R17, c[0x0][0x2d0], -R5.reuse ;  /* 0x0000b40011117a23 */ /* 0x100fe40000010805 */
[--C-:B------:R-:W-:Y:S01]  /*a150*/  FFMA.FTZ R13, R13, c[0x0][0x2d0], -R5.reuse ;  /* 0x0000b4000d0d7a23 */ /* 0x100fe20000010805 */
[----:B------:R-:W4:Y:S01]  /*a160*/  MUFU.EX2 R33, R33 ;  /* 0x0000002100217308 */ /* 0x000f220000000800 */
[----:B------:R-:W-:-:S02]  /*a170*/  FFMA.FTZ R96, R8, c[0x0][0x2d0], -R5 ;  /* 0x0000b40008607a23 */ /* 0x000fc40000010805 */
[--C-:B------:R-:W-:Y:S02]  /*a180*/  FFMA.FTZ R9, R9, c[0x0][0x2d0], -R5.reuse ;  /* 0x0000b40009097a23 */ /* 0x100fe40000010805 */
[--C-:B------:R-:W-:Y:S02]  /*a190*/  FFMA.FTZ R98, R76, c[0x0][0x2d0], -R5.reuse ;  /* 0x0000b4004c627a23 */ /* 0x100fe40000010805 */
[----:B------:R-:W-:Y:S01]  /*a1a0*/  FFMA.FTZ R29, R77, c[0x0][0x2d0], -R5 ;  /* 0x0000b4004d1d7a23 */ /* 0x000fe20000010805 */
[----:B------:R-:W5:Y:S01]  /*a1b0*/  MUFU.EX2 R7, R7 ;  /* 0x0000000700077308 */ /* 0x000f620000000800 */
[--C-:B------:R-:W-:Y:S02]  /*a1c0*/  FFMA.FTZ R5, R34, c[0x0][0x2d0], -R12.reuse ;  /* 0x0000b40022057a23 */ /* 0x100fe4000001080c */
[--C-:B------:R-:W-:Y:S02]  /*a1d0*/  FFMA.FTZ R16, R35, c[0x0][0x2d0], -R12.reuse ;  /* 0x0000b40023107a23 */ /* 0x100fe4000001080c */
[----:B------:R-:W-:-:S02]  /*a1e0*/  FFMA.FTZ R8, R30, c[0x0][0x2d0], -R12 ;  /* 0x0000b4001e087a23 */ /* 0x000fc4000001080c */
[--C-:B------:R-:W-:Y:S01]  /*a1f0*/  FFMA.FTZ R31, R31, c[0x0][0x2d0], -R12.reuse ;  /* 0x0000b4001f1f7a23 */ /* 0x100fe2000001080c */
[----:B------:R-:W1:Y:S01]  /*a200*/  MUFU.EX2 R28, R28 ;  /* 0x0000001c001c7308 */ /* 0x000e620000000800 */
[--C-:B------:R-:W-:Y:S02]  /*a210*/  FFMA.FTZ R141, R26, c[0x0][0x2d0], -R12.reuse ;  /* 0x0000b4001a8d7a23 */ /* 0x100fe4000001080c */
[----:B----4-:R-:W-:Y:S02]  /*a220*/  FADD.FTZ R24, R6, R33 ;  /* 0x0000002106187221 */ /* 0x010fe40000010000 */
[--C-:B------:R-:W-:Y:S02]  /*a230*/  FFMA.FTZ R143, R22, c[0x0][0x2d0], -R12.reuse ;  /* 0x0000b400168f7a23 */ /* 0x100fe4000001080c */
[--C-:B------:R-:W-:Y:S01]  /*a240*/  FFMA.FTZ R20, R27, c[0x0][0x2d0], -R12.reuse ;  /* 0x0000b4001b147a23 */ /* 0x100fe2000001080c */
[----:B------:R-:W-:Y:S01]  /*a250*/  MUFU.EX2 R5, R5 ;  /* 0x0000000500057308 */ /* 0x000fe20000000800 */
[----:B------:R-:W-:-:S02]  /*a260*/  FFMA.FTZ R22, R23, c[0x0][0x2d0], -R12 ;  /* 0x0000b40017167a23 */ /* 0x000fc4000001080c */
[----:B-----5:R-:W-:Y:S02]  /*a270*/  FADD.FTZ R23, R7, R24 ;  /* 0x0000001807177221 */ /* 0x020fe40000010000 */
[--C-:B------:R-:W-:Y:S02]  /*a280*/  FFMA.FTZ R145, R18, c[0x0][0x2d0], -R12.reuse ;  /* 0x0000b40012917a23 */ /* 0x100fe4000001080c */
[--C-:B------:R-:W-:Y:S01]  /*a290*/  FFMA.FTZ R18, R19, c[0x0][0x2d0], -R12.reuse ;  /* 0x0000b40013127a23 */ /* 0x100fe2000001080c */
[----:B------:R-:W4:Y:S01]  /*a2a0*/  MUFU.EX2 R16, R16 ;  /* 0x0000001000107308 */ /* 0x000f220000000800 */
[----:B-1----:R-:W-:Y:S02]  /*a2b0*/  FADD.FTZ R23, R28, R23 ;  /* 0x000000171c177221 */ /* 0x002fe40000010000 */
[--C-:B------:R-:W-:Y:S02]  /*a2c0*/  FFMA.FTZ R147, R14, c[0x0][0x2d0], -R12.reuse ;  /* 0x0000b4000e937a23 */ /* 0x100fe4000001080c */
[----:B------:R-:W-:-:S02]  /*a2d0*/  FFMA.FTZ R24, R15, c[0x0][0x2d0], -R12 ;  /* 0x0000b4000f187a23 */ /* 0x000fc4000001080c */
[--C-:B------:R-:W-:Y:S01]  /*a2e0*/  FFMA.FTZ R97, R10, c[0x0][0x2d0], -R12.reuse ;  /* 0x0000b4000a617a23 */ /* 0x100fe2000001080c */
[----:B------:R-:W1:Y:S01]  /*a2f0*/  MUFU.EX2 R140, R140 ;  /* 0x0000008c008c7308 */ /* 0x000e620000000800 */
[--C-:B------:R-:W-:Y:S02]  /*a300*/  FFMA.FTZ R10, R11, c[0x0][0x2d0], -R12.reuse ;  /* 0x0000b4000b0a7a23 */ /* 0x100fe4000001080c */
[--C-:B------:R-:W-:Y:S02]  /*a310*/  FFMA.FTZ R99, R78, c[0x0][0x2d0], -R12.reuse ;  /* 0x0000b4004e637a23 */ /* 0x100fe4000001080c */
[----:B------:R-:W-:Y:S01]  /*a320*/  FFMA.FTZ R79, R79, c[0x0][0x2d0], -R12 ;  /* 0x0000b4004f4f7a23 */ /* 0x000fe2000001080c */
[----:B------:R-:W-:Y:S02]  /*a330*/  F2FP.BF16.PACK_AB R12, R33, R6 ;  /* 0x00000006210c723e */ /* 0x000fe400000010ff */
[----:B------:R-:W5:Y:S01]  /*a340*/  MUFU.EX2 R8, R8 ;  /* 0x0000000800087308 */ /* 0x000f620000000800 */
[----:B----4-:R-:W-:-:S07]  /*a350*/  FADD.FTZ R19, R5, R16 ;  /* 0x0000001005137221 */ /* 0x010fce0000010000 */
[----:B------:R-:W4:Y:S01]  /*a360*/  MUFU.EX2 R25, R25 ;  /* 0x0000001900197308 */ /* 0x000f220000000800 */
[----:B-1----:R-:W-:-:S07]  /*a370*/  FADD.FTZ R14, R140, R23 ;  /* 0x000000178c0e7221 */ /* 0x002fce0000010000 */
[----:B------:R-:W1:Y:S01]  /*a380*/  MUFU.EX2 R31, R31 ;  /* 0x0000001f001f7308 */ /* 0x000e620000000800 */
[----:B-----5:R-:W-:-:S07]  /*a390*/  FADD.FTZ R26, R8, R19 ;  /* 0x00000013081a7221 */ /* 0x020fce0000010000 */
[----:B------:R-:W5:Y:S01]  /*a3a0*/  MUFU.EX2 R142, R142 ;  /* 0x0000008e008e7308 */ /* 0x000f620000000800 */
[C---:B----4-:R-:W-:Y:S01]  /*a3b0*/  FADD.FTZ R15, R25.reuse, R14 ;  /* 0x0000000e190f7221 */ /* 0x050fe20000010000 */
[----:B------:R-:W-:-:S06]  /*a3c0*/  F2FP.BF16.PACK_AB R140, R25, R140 ;  /* 0x0000008c198c723e */ /* 0x000fcc00000010ff */
[----:B------:R-:W4:Y:S01]  /*a3d0*/  MUFU.EX2 R141, R141 ;  /* 0x0000008d008d7308 */ /* 0x000f220000000800 */
[----:B-1----:R-:W-:-:S07]  /*a3e0*/  FADD.FTZ R26, R31, R26 ;  /* 0x0000001a1f1a7221 */ /* 0x002fce0000010000 */
[----:B------:R-:W1:Y:S01]  /*a3f0*/  MUFU.EX2 R21, R21 ;  /* 0x0000001500157308 */ /* 0x000e620000000800 */
[----:B-----5:R-:W-:-:S07]  /*a400*/  FADD.FTZ R14, R142, R15 ;  /* 0x0000000f8e0e7221 */ /* 0x020fce0000010000 */
[----:B------:R-:W5:Y:S01]  /*a410*/  MUFU.EX2 R20, R20 ;  /* 0x0000001400147308 */ /* 0x000f620000000800 */
[----:B----4-:R-:W-:-:S07]  /*a420*/  FADD.FTZ R19, R141, R26 ;  /* 0x0000001a8d137221 */ /* 0x010fce0000010000 */
[----:B------:R-:W4:Y:S01]  /*a430*/  MUFU.EX2 R144, R144 ;  /* 0x0000009000907308 */ /* 0x000f220000000800 */
[C---:B-1----:R-:W-:Y:S01]  /*a440*/  FADD.FTZ R15, R21.reuse, R14 ;  /* 0x0000000e150f7221 */ /* 0x042fe20000010000 */
[----:B------:R-:W-:-:S06]  /*a450*/  F2FP.BF16.PACK_AB R142, R21, R142 ;  /* 0x0000008e158e723e */ /* 0x000fcc00000010ff */
[----:B------:R-:W1:Y:S01]  /*a460*/  MUFU.EX2 R143, R143 ;  /* 0x0000008f008f7308 */ /* 0x000e620000000800 */
[C---:B-----5:R-:W-:Y:S01]  /*a470*/  FADD.FTZ R26, R20.reuse, R19 ;  /* 0x00000013141a7221 */ /* 0x060fe20000010000 */
[----:B------:R-:W-:-:S06]  /*a480*/  F2FP.BF16.PACK_AB R141, R20, R141 ;  /* 0x0000008d148d723e */ /* 0x000fcc00000010ff */
[----:B------:R-:W5:Y:S01]  /*a490*/  MUFU.EX2 R17, R17 ;  /* 0x0000001100117308 */ /* 0x000f620000000800 */
[----:B----4-:R-:W-:-:S07]  /*a4a0*/  FADD.FTZ R14, R144, R15 ;  /* 0x0000000f900e7221 */ /* 0x010fce0000010000 */
[----:B------:R-:W4:Y:S01]  /*a4b0*/  MUFU.EX2 R22, R22 ;  /* 0x0000001600167308 */ /* 0x000f220000000800 */
[----:B-1----:R-:W-:-:S07]  /*a4c0*/  FADD.FTZ R15, R143, R26 ;  /* 0x0000001a8f0f7221 */ /* 0x002fce0000010000 */
[----:B------:R-:W1:Y:S01]  /*a4d0*/  MUFU.EX2 R145, R145 ;  /* 0x0000009100917308 */ /* 0x000e620000000800 */
[C---:B-----5:R-:W-:Y:S01]  /*a4e0*/  FADD.FTZ R11, R17.reuse, R14 ;  /* 0x0000000e110b7221 */ /* 0x060fe20000010000 */
[----:B------:R-:W-:-:S03]  /*a4f0*/  F2FP.BF16.PACK_AB R144, R17, R144 ;  /* 0x000000901190723e */ /* 0x000fc600000010ff */
[----:B------:R-:W-:-:S03]  /*a500*/  FADD.FTZ R14, R146, R11 ;  /* 0x0000000b920e7221 */ /* 0x000fc60000010000 */
[----:B------:R-:W5:Y:S01]  /*a510*/  MUFU.EX2 R13, R13 ;  /* 0x0000000d000d7308 */ /* 0x000f620000000800 */
[C---:B----4-:R-:W-:Y:S01]  /*a520*/  FADD.FTZ R26, R22.reuse, R15 ;  /* 0x0000000f161a7221 */ /* 0x050fe20000010000 */
[----:B------:R-:W-:-:S06]  /*a530*/  F2FP.BF16.PACK_AB R143, R22, R143 ;  /* 0x0000008f168f723e */ /* 0x000fcc00000010ff */
[----:B------:R-:W4:Y:S01]  /*a540*/  MUFU.EX2 R18, R18 ;  /* 0x0000001200127308 */ /* 0x000f220000000800 */
[----:B-1----:R-:W-:-:S07]  /*a550*/  FADD.FTZ R11, R145, R26 ;  /* 0x0000001a910b7221 */ /* 0x002fce0000010000 */
[----:B------:R-:W1:Y:S01]  /*a560*/  MUFU.EX2 R96, R96 ;  /* 0x0000006000607308 */ /* 0x000e620000000800 */
[C---:B-----5:R-:W-:Y:S01]  /*a570*/  FADD.FTZ R15, R13.reuse, R14 ;  /* 0x0000000e0d0f7221 */ /* 0x060fe20000010000 */
[----:B------:R-:W-:Y:S02]  /*a580*/  F2FP.BF16.PACK_AB R14, R28, R7 ;  /* 0x000000071c0e723e */ /* 0x000fe400000010ff */
[----:B------:R-:W-:Y:S02]  /*a590*/  F2FP.BF16.PACK_AB R146, R13, R146 ;  /* 0x000000920d92723e */ /* 0x000fe400000010ff */
[----:B------:R-:W-:Y:S02]  /*a5a0*/  F2FP.BF16.PACK_AB R13, R16, R5 ;  /* 0x00000005100d723e */ /* 0x000fe400000010ff */
[----:B------:R-:W5:Y:S01]  /*a5b0*/  MUFU.EX2 R147, R147 ;  /* 0x0000009300937308 */ /* 0x000f620000000800 */
[C---:B----4-:R-:W-:Y:S01]  /*a5c0*/  FADD.FTZ R6, R18.reuse, R11 ;  /* 0x0000000b12067221 */ /* 0x050fe20000010000 */
[----:B------:R-:W-:-:S06]  /*a5d0*/  F2FP.BF16.PACK_AB R145, R18, R145 ;  /* 0x000000911291723e */ /* 0x000fcc00000010ff */
[----:B------:R-:W4:Y:S01]  /*a5e0*/  MUFU.EX2 R9, R9 ;  /* 0x0000000900097308 */ /* 0x000f220000000800 */
[----:B-1----:R-:W-:Y:S01]  /*a5f0*/  FADD.FTZ R26, R96, R15 ;  /* 0x0000000f601a7221 */ /* 0x002fe20000010000 */
[----:B------:R-:W-:-:S06]  /*a600*/  F2FP.BF16.PACK_AB R15, R31, R8 ;  /* 0x000000081f0f723e */ /* 0x000fcc00000010ff */
[----:B------:R-:W1:Y:S01]  /*a610*/  MUFU.EX2 R24, R24 ;  /* 0x0000001800187308 */ /* 0x000e620000000800 */
[----:B-----5:R-:W-:-:S07]  /*a620*/  FADD.FTZ R7, R147, R6 ;  /* 0x0000000693077221 */ /* 0x020fce0000010000 */
[----:B------:R-:W5:Y:S01]  /*a630*/  MUFU.EX2 R97, R97 ;  /* 0x0000006100617308 */ /* 0x000f620000000800 */
[C---:B----4-:R-:W-:Y:S01]  /*a640*/  FADD.FTZ R11, R9.reuse, R26 ;  /* 0x0000001a090b7221 */ /* 0x050fe20000010000 */
[----:B------:R-:W-:-:S06]  /*a650*/  F2FP.BF16.PACK_AB R96, R9, R96 ;  /* 0x000000600960723e */ /* 0x000fcc00000010ff */
[----:B------:R-:W4:Y:S01]  /*a660*/  MUFU.EX2 R10, R10 ;  /* 0x0000000a000a7308 */ /* 0x000f220000000800 */
[C---:B-1----:R-:W-:Y:S01]  /*a670*/  FADD.FTZ R26, R24.reuse, R7 ;  /* 0x00000007181a7221 */ /* 0x042fe20000010000 */
[----:B------:R-:W-:-:S06]  /*a680*/  F2FP.BF16.PACK_AB R147, R24, R147 ;  /* 0x000000931893723e */ /* 0x000fcc00000010ff */
        /* <DEDUP_REMOVED lines=8> */
[----:B-----5:R-:W-:Y:S02]  /*a710*/  FADD.FTZ R217, R99, R16 ;  /* 0x0000001063d97221 */ /* 0x020fe40000010000 */
[C---:B----4-:R-:W-:Y:S01]  /*a720*/  FADD.FTZ R224, R29.reuse, R224 ;  /* 0x000000e01de07221 */ /* 0x050fe20000010000 */
[----:B------:R-:W-:Y:S01]  /*a730*/  F2FP.BF16.PACK_AB R98, R29, R98 ;  /* 0x000000621d62723e */ /* 0x000fe200000010ff */
[C---:B-1----:R-:W-:Y:S01]  /*a740*/  FADD.FTZ R217, R6.reuse, R217 ;  /* 0x000000d906d97221 */ /* 0x042fe20000010000 */
[----:B------:R-:W-:Y:S02]  /*a750*/  F2FP.BF16.PACK_AB R99, R6, R99 ;  /* 0x000000630663723e */ /* 0x000fe400000010ff */
[----:B------:R-:W4:Y:S01]  /*a760*/  LDL R133, [R1+0x4] ;  /* 0x0000040001857983 */ /* 0x000f220000100800 */
[--C-:B------:R-:W-:Y:S02]  /*a770*/  IMAD R178, R4, 0x2, R183.reuse ;  /* 0x0000000204b27824 */ /* 0x100fe400078e02b7 */
[C---:B------:R-:W-:Y:S01]  /*a780*/  IMAD R177, R2.reuse, 0x2, R183 ;  /* 0x0000000202b17824 */ /* 0x040fe200078e02b7 */
[----:B------:R-:W5:Y:S04]  /*a790*/  LDL R162, [R1+0x64] ;  /* 0x0000640001a27983 */ /* 0x000f680000100800 */
[----:B------:R-:W5:Y:S04]  /*a7a0*/  LDL R3, [R1+0x58] ;  /* 0x0000580001037983 */ /* 0x000f680000100800 */
[----:B------:R-:W1:Y:S04]  /*a7b0*/  LDSM.16.MT88.4 R104, [R178+0x100] ;  /* 0x00010000b268783b */ /* 0x000e680000004200 */
[----:B------:R-:W-:Y:S04]  /*a7c0*/  LDSM.16.MT88.4 R8, [R178+0x900] ;  /* 0x00090000b208783b */ /* 0x000fe80000004200 */
[----:B------:R-:W2:Y:S04]  /*a7d0*/  LDSM.16.MT88.4 R112, [R177+0x100] ;  /* 0x00010000b170783b */ /* 0x000ea80000004200 */
[----:B------:R-:W3:Y:S04]  /*a7e0*/  LDSM.16.MT88.4 R124, [R183+0x100] ;  /* 0x00010000b77c783b */ /* 0x000ee80000004200 */
[----:B------:R-:W2:Y:S04]  /*a7f0*/  LDSM.16.MT88.4 R40, [R183+0x2100] ;  /* 0x00210000b728783b */ /* 0x000ea80000004200 */
[----:B------:R-:W3:Y:S04]  /*a800*/  LDSM.16.MT88.4 R72, [R183+0x4100] ;  /* 0x00410000b748783b */ /* 0x000ee80000004200 */
[----:B------:R-:W3:Y:S04]  /*a810*/  LDSM.16.MT88.4 R88, [R177+0x4100] ;  /* 0x00410000b158783b */ /* 0x000ee80000004200 */
[----:B------:R-:W3:Y:S04]  /*a820*/  LDSM.16.MT88.4 R4, [R177+0x900] ;  /* 0x00090000b104783b */ /* 0x000ee80000004200 */
[----:B------:R-:W3:Y:S04]  /*a830*/  LDSM.16.MT88.4 R24, [R183+0x900] ;  /* 0x00090000b718783b */ /* 0x000ee80000004200 */
[----:B------:R-:W3:Y:S01]  /*a840*/  LDSM.16.MT88.4 R20, [R183+0x2900] ;  /* 0x00290000b714783b */ /* 0x000ee20000004200 */
[C---:B-1----:R-:W-:Y:S03]  /*a850*/  HMMA.16816.F32.BF16 R100, R12.reuse, R104, RZ ;  /* 0x000000680c64723c */ /* 0x042fe600000418ff */
[----:B------:R-:W1:Y:S04]  /*a860*/  LDSM.16.MT88.4 R16, [R183+0x4900] ;  /* 0x00490000b710783b */ /* 0x000e680000004200 */
[----:B------:R-:W-:Y:S01]  /*a870*/  LDSM.16.MT88.4 R48, [R178+0x2100] ;  /* 0x00210000b230783b */ /* 0x000fe20000004200 */
[C---:B------:R-:W-:Y:S03]  /*a880*/  HMMA.16816.F32.BF16 R104, R12.reuse, R106, RZ ;  /* 0x0000006a0c68723c */ /* 0x040fe600000418ff */
[----:B------:R-:W-:Y:S04]  /*a890*/  LDSM.16.MT88.4 R56, [R177+0x2100] ;  /* 0x00210000b138783b */ /* 0x000fe80000004200 */
[----:B------:R-:W-:Y:S01]  /*a8a0*/  LDSM.16.MT88.4 R80, [R178+0x4100] ;  /* 0x00410000b250783b */ /* 0x000fe20000004200 */
[----:B--2---:R-:W-:Y:S01]  /*a8b0*/  HMMA.16816.F32.BF16 R108, R12, R112, RZ ;  /* 0x000000700c6c723c */ /* 0x004fe200000418ff */
[----:B------:R-:W-:-:S02]  /*a8c0*/  IMAD R176, R2, 0x2, R178 ;  /* 0x0000000202b07824 */ /* 0x000fc400078e02b2 */
[----:B------:R-:W-:Y:S04]  /*a8d0*/  LDSM.16.MT88.4 R136, [R178+0x1100] ;  /* 0x00110000b288783b */ /* 0x000fe80000004200 */
[----:B------:R-:W-:Y:S01]  /*a8e0*/  LDSM.16.MT88.4 R120, [R176+0x100] ;  /* 0x00010000b078783b */ /* 0x000fe20000004200 */
[C---:B------:R-:W-:Y:S03]  /*a8f0*/  HMMA.16816.F32.BF16 R100, R140.reuse, R8, R100 ;  /* 0x000000088c64723c */ /* 0x040fe60000041864 */
[----:B------:R-:W-:Y:S04]  /*a900*/  LDSM.16.MT88.4 R64, [R176+0x2100] ;  /* 0x00210000b040783b */ /* 0x000fe80000004200 */
[----:B------:R-:W-:Y:S01]  /*a910*/  LDSM.16.MT88.4 R148, [R176+0x4900] ;  /* 0x00490000b094783b */ /* 0x000fe20000004200 */
[----:B------:R-:W-:Y:S03]  /*a920*/  HMMA.16816.F32.BF16 R104, R140, R10, R104 ;  /* 0x0000000a8c68723c */ /* 0x000fe60000041868 */
[----:B------:R-:W2:Y:S04]  /*a930*/  LDSM.16.MT88.4 R8, [R177+0x4900] ;  /* 0x00490000b108783b */ /* 0x000ea80000004200 */
[----:B------:R-:W-:Y:S01]  /*a940*/  LDSM.16.MT88.4 R32, [R177+0x1100] ;  /* 0x00110000b120783b */ /* 0x000fe20000004200 */
[C---:B---3--:R-:W-:Y:S03]  /*a950*/  HMMA.16816.F32.BF16 R128, R12.reuse, R124, RZ ;  /* 0x0000007c0c80723c */ /* 0x048fe600000418ff */
[----:B------:R-:W-:Y:S04]  /*a960*/  LDSM.16.MT88.4 R28, [R178+0x3100] ;  /* 0x00310000b21c783b */ /* 0x000fe80000004200 */
[----:B------:R-:W-:Y:S01]  /*a970*/  LDSM.16.MT88.4 R152, [R176+0x3100] ;  /* 0x00310000b098783b */ /* 0x000fe20000004200 */
[C---:B------:R-:W-:Y:S03]  /*a980*/  HMMA.16816.F32.BF16 R36, R12.reuse, R40, RZ ;  /* 0x000000280c24723c */ /* 0x040fe600000418ff */
[----:B------:R-:W-:Y:S05]  /*a990*/  LDSM.16.MT88.4 R156, [R183+0x5900] ;  /* 0x00590000b79c783b */ /* 0x000fea0000004200 */
[C---:B------:R-:W-:Y:S08]  /*a9a0*/  HMMA.16816.F32.BF16 R68, R12.reuse, R72, RZ ;  /* 0x000000480c44723c */ /* 0x040ff000000418ff */
[C---:B------:R-:W-:Y:S08]  /*a9b0*/  HMMA.16816.F32.BF16 R112, R12.reuse, R114, RZ ;  /* 0x000000720c70723c */ /* 0x040ff000000418ff */
[C---:B------:R-:W-:Y:S08]  /*a9c0*/  HMMA.16816.F32.BF16 R84, R12.reuse, R88, RZ ;  /* 0x000000580c54723c */ /* 0x040ff000000418ff */
[C---:B------:R-:W-:Y:S08]  /*a9d0*/  HMMA.16816.F32.BF16 R124, R12.reuse, R126, RZ ;  /* 0x0000007e0c7c723c */ /* 0x040ff000000418ff */
[C---:B------:R-:W-:Y:S08]  /*a9e0*/  HMMA.16816.F32.BF16 R40, R12.reuse, R42, RZ ;  /* 0x0000002a0c28723c */ /* 0x040ff000000418ff */
[C---:B------:R-:W-:Y:S08]  /*a9f0*/  HMMA.16816.F32.BF16 R72, R12.reuse, R74, RZ ;  /* 0x0000004a0c48723c */ /* 0x040ff000000418ff */
[----:B------:R-:W-:Y:S08]  /*aa00*/  HMMA.16816.F32.BF16 R88, R12, R90, RZ ;  /* 0x0000005a0c58723c */ /* 0x000ff000000418ff */
[C---:B------:R-:W-:Y:S08]  /*aa10*/  HMMA.16816.F32.BF16 R108, R140.reuse, R4, R108 ;  /* 0x000000048c6c723c */ /* 0x040ff0000004186c */
        /* <DEDUP_REMOVED lines=9> */
[C---:B------:R-:W-:Y:S01]  /*aab0*/  HMMA.16816.F32.BF16 R72, R140.reuse, R18, R72 ;  /* 0x000000128c48723c */ /* 0x040fe20000041848 */
[----:B------:R-:W1:Y:S07]  /*aac0*/  LDSM.16.MT88.4 R16, [R178+0x4900] ;  /* 0x00490000b210783b */ /* 0x000e6e0000004200 */
[C---:B--2---:R-:W-:Y:S08]  /*aad0*/  HMMA.16816.F32.BF16 R84, R140.reuse, R8, R84 ;  /* 0x000000088c54723c */ /* 0x044ff00000041854 */
[----:B------:R-:W-:Y:S01]  /*aae0*/  HMMA.16816.F32.BF16 R88, R140, R10, R88 ;  /* 0x0000000a8c58723c */ /* 0x000fe20000041858 */
[----:B------:R-:W2:Y:S07]  /*aaf0*/  LDSM.16.MT88.4 R8, [R183+0x3100] ;  /* 0x00310000b708783b */ /* 0x000eae0000004200 */
[C---:B------:R-:W-:Y:S08]  /*ab00*/  HMMA.16816.F32.BF16 R44, R12.reuse, R48, RZ ;  /* 0x000000300c2c723c */ /* 0x040ff000000418ff */
[C---:B------:R-:W-:Y:S08]  /*ab10*/  HMMA.16816.F32.BF16 R52, R12.reuse, R56, RZ ;  /* 0x000000380c34723c */ /* 0x040ff000000418ff */
[C---:B------:R-:W-:Y:S08]  /*ab20*/  HMMA.16816.F32.BF16 R76, R12.reuse, R80, RZ ;  /* 0x000000500c4c723c */ /* 0x040ff000000418ff */
[C---:B------:R-:W-:Y:S08]  /*ab30*/  HMMA.16816.F32.BF16 R48, R12.reuse, R50, RZ ;  /* 0x000000320c30723c */ /* 0x040ff000000418ff */
[C---:B------:R-:W-:Y:S08]  /*ab40*/  HMMA.16816.F32.BF16 R56, R12.reuse, R58, RZ ;  /* 0x0000003a0c38723c */ /* 0x040ff000000418ff */
[C---:B------:R-:W-:Y:S08]  /*ab50*/  HMMA.16816.F32.BF16 R80, R12.reuse, R82, RZ ;  /* 0x000000520c50723c */ /* 0x040ff000000418ff */
[C---:B------:R-:W-:Y:S08]  /*ab60*/  HMMA.16816.F32.BF16 R116, R12.reuse, R120, RZ ;  /* 0x000000780c74723c */ /* 0x040ff000000418ff */
[C---:B------:R-:W-:Y:S08]  /*ab70*/  HMMA.16816.F32.BF16 R60, R12.reuse, R64, RZ ;  /* 0x000000400c3c723c */ /* 0x040ff000000418ff */
[----:B---3--:R-:W-:Y:S08]  /*ab80*/  HMMA.16816.F32.BF16 R92, R12, R4, RZ ;  /* 0x000000040c5c723c */ /* 0x008ff000000418ff */
[C---:B------:R-:W-:Y:S08]  /*ab90*/  HMMA.16816.F32.BF16 R44, R140.reuse, R24, R44 ;  /* 0x000000188c2c723c */ /* 0x040ff0000004182c */
[C---:B------:R-:W-:Y:S01]  /*aba0*/  HMMA.16816.F32.BF16 R48, R140.reuse, R26, R48 ;  /* 0x0000001a8c30723c */ /* 0x040fe20000041830 */
[----:B------:R-:W3:Y:S07]  /*abb0*/  LDSM.16.MT88.4 R24, [R183+0x1100] ;  /* 0x00110000b718783b */ /* 0x000eee0000004200 */
[C---:B------:R-:W-:Y:S08]  /*abc0*/  HMMA.16816.F32.BF16 R52, R140.reuse, R20, R52 ;  /* 0x000000148c34723c */ /* 0x040ff00000041834 */
[C---:B------:R-:W-:Y:S01]  /*abd0*/  HMMA.16816.F32.BF16 R56, R140.reuse, R22, R56 ;  /* 0x000000168c38723c */ /* 0x040fe20000041838 */
[----:B------:R-:W2:Y:S07]  /*abe0*/  LDSM.16.MT88.4 R20, [R183+0x5100] ;  /* 0x00510000b714783b */ /* 0x000eae0000004200 */
[C---:B-1----:R-:W-:Y:S08]  /*abf0*/  HMMA.16816.F32.BF16 R76, R140.reuse, R16, R76 ;  /* 0x000000108c4c723c */ /* 0x042ff0000004184c */
[----:B------:R-:W-:Y:S01]  /*ac00*/  HMMA.16816.F32.BF16 R80, R140, R18, R80 ;  /* 0x000000128c50723c */ /* 0x000fe20000041850 */
[----:B------:R-:W1:Y:S07]  /*ac10*/  LDSM.16.MT88.4 R16, [R176+0x900] ;  /* 0x00090000b010783b */ /* 0x000e6e0000004200 */
[C---:B------:R-:W-:Y:S08]  /*ac20*/  HMMA.16816.F32.BF16 R120, R12.reuse, R122, RZ ;  /* 0x0000007a0c78723c */ /* 0x040ff000000418ff */
[C---:B------:R-:W-:Y:S08]  /*ac30*/  HMMA.16816.F32.BF16 R64, R12.reuse, R66, RZ ;  /* 0x000000420c40723c */ /* 0x040ff000000418ff */
[----:B------:R-:W-:Y:S01]  /*ac40*/  HMMA.16816.F32.BF16 R4, R12, R6, RZ ;  /* 0x000000060c04723c */ /* 0x000fe200000418ff */
        /* <DEDUP_REMOVED lines=8> */
[----:B------:R-:W-:Y:S01]  /*acd0*/  HMMA.16816.F32.BF16 R72, R144, R22, R72 ;  /* 0x000000169048723c */ /* 0x000fe20000041848 */
[----:B------:R-:W3:Y:S07]  /*ace0*/  LDSM.16.MT88.4 R20, [R177+0x5100] ;  /* 0x00510000b114783b */ /* 0x000eee0000004200 */
[C---:B-1----:R-:W-:Y:S08]  /*acf0*/  HMMA.16816.F32.BF16 R116, R140.reuse, R16, R116 ;  /* 0x000000108c74723c */ /* 0x042ff00000041874 */
[C---:B------:R-:W-:Y:S01]  /*ad00*/  HMMA.16816.F32.BF16 R120, R140.reuse, R18, R120 ;  /* 0x000000128c78723c */ /* 0x040fe20000041878 */
[----:B------:R-:W1:Y:S07]  /*ad10*/  LDSM.16.MT88.4 R16, [R183+0x1900] ;  /* 0x00190000b710783b */ /* 0x000e6e0000004200 */
[C---:B------:R-:W-:Y:S08]  /*ad20*/  HMMA.16816.F32.BF16 R60, R140.reuse, R12, R60 ;  /* 0x0000000c8c3c723c */ /* 0x040ff0000004183c */
[----:B------:R-:W-:Y:S01]  /*ad30*/  HMMA.16816.F32.BF16 R64, R140, R14, R64 ;  /* 0x0000000e8c40723c */ /* 0x000fe20000041840 */
[----:B------:R-:W1:Y:S07]  /*ad40*/  LDSM.16.MT88.4 R12, [R183+0x3900] ;  /* 0x00390000b70c783b */ /* 0x000e6e0000004200 */
[C---:B--2---:R-:W-:Y:S08]  /*ad50*/  HMMA.16816.F32.BF16 R52, R144.reuse, R8, R52 ;  /* 0x000000089034723c */ /* 0x044ff00000041834 */
[----:B------:R-:W-:Y:S01]  /*ad60*/  HMMA.16816.F32.BF16 R56, R144, R10, R56 ;  /* 0x0000000a9038723c */ /* 0x000fe20000041838 */
[----:B------:R-:W2:Y:S07]  /*ad70*/  LDSM.16.MT88.4 R8, [R176+0x1100] ;  /* 0x00110000b008783b */ /* 0x000eae0000004200 */
[C---:B------:R-:W-:Y:S08]  /*ad80*/  HMMA.16816.F32.BF16 R92, R140.reuse, R148, R92 ;  /* 0x000000948c5c723c */ /* 0x040ff0000004185c */
[----:B------:R-:W-:Y:S01]  /*ad90*/  HMMA.16816.F32.BF16 R4, R140, R150, R4 ;  /* 0x000000968c04723c */ /* 0x000fe20000041804 */
[----:B------:R-:W1:Y:S04]  /*ada0*/  LDSM.16.MT88.4 R148, [R176+0x5100] ;  /* 0x00510000b094783b */ /* 0x000e680000004200 */
[----:B------:R-:W1:Y:S03]  /*adb0*/  LDSM.16.MT88.4 R140, [R178+0x1900] ;  /* 0x00190000b28c783b */ /* 0x000e660000004200 */
[C---:B------:R-:W-:Y:S08]  /*adc0*/  HMMA.16816.F32.BF16 R100, R144.reuse, R136, R100 ;  /* 0x000000889064723c */ /* 0x040ff00000041864 */
[C---:B------:R-:W-:Y:S01]  /*add0*/  HMMA.16816.F32.BF16 R104, R144.reuse, R138, R104 ;  /* 0x0000008a9068723c */ /* 0x040fe20000041868 */
[----:B------:R-:W1:Y:S07]  /*ade0*/  LDSM.16.MT88.4 R136, [R177+0x1900] ;  /* 0x00190000b188783b */ /* 0x000e6e0000004200 */
[C---:B------:R-:W-:Y:S08]  /*adf0*/  HMMA.16816.F32.BF16 R108, R144.reuse, R32, R108 ;  /* 0x00000020906c723c */ /* 0x040ff0000004186c */
        /* <DEDUP_REMOVED lines=18> */
[C---:B------:R-:W-:Y:S01]  /*af20*/  HMMA.16816.F32.BF16 R120, R144.reuse, R10, R120 ;  /* 0x0000000a9078723c */ /* 0x040fe20000041878 */
[----:B------:R-:W2:Y:S07]  /*af30*/  LDSM.16.MT88.4 R8, [R176+0x5900] ;  /* 0x00590000b008783b */ /* 0x000eae0000004200 */
[C---:B------:R-:W-:Y:S08]  /*af40*/  HMMA.16816.F32.BF16 R60, R144.reuse, R152, R60 ;  /* 0x00000098903c723c */ /* 0x040ff0000004183c */
[C---:B------:R-:W-:Y:S08]  /*af50*/  HMMA.16816.F32.BF16 R64, R144.reuse, R154, R64 ;  /* 0x0000009a9040723c */ /* 0x040ff00000041840 */
[C---:B------:R-:W-:Y:S08]  /*af60*/  HMMA.16816.F32.BF16 R92, R144.reuse, R148, R92 ;  /* 0x00000094905c723c */ /* 0x040ff0000004185c */
[----:B------:R-:W-:Y:S01]  /*af70*/  HMMA.16816.F32.BF16 R4, R144, R150, R4 ;  /* 0x000000969004723c */ /* 0x000fe20000041804 */
[----:B------:R-:W-:-:S04]  /*af80*/  MOV R2, 0x1 ;  /* 0x0000000100027802 */ /* 0x000fc80000000f00 */
[C---:B------:R-:W-:Y:S01]  /*af90*/  ISETP.NE.AND P3, PT, R2.reuse, c[0x0][0x2c4], PT ;  /* 0x0000b10002007a0c */ /* 0x040fe20003f65270 */
[----:B----4-:R-:W-:Y:S01]  /*afa0*/  IMAD.SHL.U32 R133, R133, 0x80, RZ ;  /* 0x0000008085857824 */ /* 0x010fe200078e00ff */
[----:B------:R-:W-:Y:S01]  /*afb0*/  ISETP.LE.AND P2, PT, R2, c[0x0][0x32c], PT ;  /* 0x0000cb0002007a0c */ /* 0x000fe20003f43270 */
        /* <DEDUP_REMOVED lines=10> */
[C---:B---3--:R-:W-:Y:S08]  /*b060*/  HMMA.16816.F32.BF16 R76, R96.reuse, R24, R76 ;  /* 0x00000018604c723c */ /* 0x048ff0000004184c */
[C---:B------:R-:W-:Y:S08]  /*b070*/  HMMA.16816.F32.BF16 R80, R96.reuse, R26, R80 ;  /* 0x0000001a6050723c */ /* 0x040ff00000041850 */
[C---:B------:R-:W-:Y:S08]  /*b080*/  HMMA.16816.F32.BF16 R84, R96.reuse, R20, R84 ;  /* 0x000000146054723c */ /* 0x040ff00000041854 */
[C---:B------:R-:W-:Y:S08]  /*b090*/  HMMA.16816.F32.BF16 R88, R96.reuse, R22, R88 ;  /* 0x000000166058723c */ /* 0x040ff00000041858 */
[C---:B-1----:R-:W-:Y:S08]  /*b0a0*/  HMMA.16816.F32.BF16 R116, R96.reuse, R16, R116 ;  /* 0x000000106074723c */ /* 0x042ff00000041874 */
[C---:B------:R-:W-:Y:S08]  /*b0b0*/  HMMA.16816.F32.BF16 R120, R96.reuse, R18, R120 ;  /* 0x000000126078723c */ /* 0x040ff00000041878 */
[C---:B------:R-:W-:Y:S08]  /*b0c0*/  HMMA.16816.F32.BF16 R60, R96.reuse, R12, R60 ;  /* 0x0000000c603c723c */ /* 0x040ff0000004183c */
[C---:B------:R-:W-:Y:S08]  /*b0d0*/  HMMA.16816.F32.BF16 R64, R96.reuse, R14, R64 ;  /* 0x0000000e6040723c */ /* 0x040ff00000041840 */
[C---:B--2---:R-:W-:Y:S08]  /*b0e0*/  HMMA.16816.F32.BF16 R92, R96.reuse, R8, R92 ;  /* 0x00000008605c723c */ /* 0x044ff0000004185c */
[----:B------:R-:W-:Y:S07]  /*b0f0*/  HMMA.16816.F32.BF16 R96, R96, R10, R4 ;  /* 0x0000000a6060723c */ /* 0x000fee0000041804 */
[----:B------:R-:W-:Y:S01]  /*b100*/  @P3 IMAD.HI.U32 R4, R133, c[0x0][0x2c8], RZ ;  /* 0x0000b20085043a27 */ /* 0x000fe200078e00ff */
[----:B------:R-:W-:-:S04]  /*b110*/  MOV R5, R133 ;  /* 0x0000008500057202 */ /* 0x000fc80000000f00 */
[----:B------:R-:W-:-:S04]  /*b120*/  @P3 SHF.R.U32.HI R5, RZ, c[0x0][0x2cc], R4 ;  /* 0x0000b300ff053a19 */ /* 0x000fc80000011604 */
[----:B-----5:R-:W-:Y:S02]  /*b130*/  IADD3 R3, -R3, R162, R5 ;  /* 0x000000a203037210 */ /* 0x020fe40007ffe105 */
[----:B------:R-:W-:Y:S02]  /*b140*/  IADD3 R226, R160, -0x2, RZ ;  /* 0xfffffffea0e27810 */ /* 0x000fe40007ffe0ff */
[----:B------:R-:W-:Y:S01]  /*b150*/  IADD3 R5, R3, c[0x0][0x328], RZ ;  /* 0x0000ca0003057a10 */ /* 0x000fe20007ffe0ff */
[----:B------:R-:W-:Y:S05]  /*b160*/  @!P2 BRA `(.L_x_392) ;  /* 0x000001100000a947 */ /* 0x000fea0003800000 */
[C---:B------:R-:W-:Y:S01]  /*b170*/  ISETP.GT.AND P0, PT, R3.reuse, RZ, PT ;  /* 0x000000ff0300720c */ /* 0x040fe20003f04270 */
[----:B------:R-:W-:Y:S01]  /*b180*/  BSSY B0, `(.L_x_393) ;  /* 0x000000c000007945 */ /* 0x000fe20003800000 */
[----:B------:R-:W-:-:S11]  /*b190*/  IADD3 R4, R3, -0x1, RZ ;  /* 0xffffffff03047810 */ /* 0x000fd60007ffe0ff */
[----:B------:R-:W-:Y:S05]  /*b1a0*/  @P0 BRA `(.L_x_394) ;  /* 0x0000006000000947 */ /* 0x000fea0003800000 */
[----:B------:R-:W-:Y:S01]  /*b1b0*/  ISETP.NE.AND P0, PT, R2, c[0x0][0x32c], PT ;  /* 0x0000cb0002007a0c */ /* 0x000fe20003f05270 */
[----:B------:R-:W-:-:S12]  /*b1c0*/  IMAD.MOV R3, RZ, RZ, -R3 ;  /* 0x000000ffff037224 */ /* 0x000fd800078e0a03 */
[----:B------:R-:W-:-:S05]  /*b1d0*/  @P0 IMAD.HI.U32 R2, R3, c[0x0][0x330], RZ ;  /* 0x0000cc0003020a27 */ /* 0x000fca00078e00ff */
[----:B------:R-:W-:-:S04]  /*b1e0*/  @P0 SHF.R.U32.HI R3, RZ, c[0x0][0x334], R2 ;  /* 0x0000cd00ff030a19 */ /* 0x000fc80000011602 */
[----:B------:R-:W-:Y:S01]  /*b1f0*/  LOP3.LUT R4, RZ, R3, RZ, 0x33, !PT ;  /* 0x00000003ff047212 */ /* 0x000fe200078e33ff */
[----:B------:R-:W-:Y:S05]  /*b200*/  BRA `(.L_x_395) ;  /* 0x0000003000007947 */ /* 0x000fea0003800000 */
.L_x_394:
[----:B------:R-:W-:-:S13]  /*b210*/  ISETP.NE.AND P0, PT, R2, c[0x0][0x32c], PT ;  /* 0x0000cb0002007a0c */ /* 0x000fda0003f05270 */
[----:B------:R-:W-:-:S05]  /*b220*/  @P0 IMAD.HI.U32 R2, R4, c[0x0][0x330], RZ ;  /* 0x0000cc0004020a27 */ /* 0x000fca00078e00ff */
[----:B------:R-:W-:Y:S02]  /*b230*/  @P0 SHF.R.U32.HI R4, RZ, c[0x0][0x334], R2 ;  /* 0x0000cd00ff040a19 */ /* 0x000fe40000011602 */
.L_x_395:
[----:B------:R-:W-:Y:S05]  /*b240*/  BSYNC B0 ;  /* 0x0000000000007941 */ /* 0x000fea0003800000 */
.L_x_393:
[----:B------:R-:W-:-:S05]  /*b250*/  MOV R3, c[0x0][0x32c] ;  /* 0x0000cb0000037a02 */ /* 0x000fca0000000f00 */
[----:B------:R-:W-:-:S05]  /*b260*/  IMAD R4, R4, R3, c[0x0][0x32c] ;  /* 0x0000cb0004047624 */ /* 0x000fca00078e0203 */
[----:B------:R-:W-:-:S04]  /*b270*/  IMNMX R5, R5, R4, PT ;  /* 0x0000000405057217 */ /* 0x000fc80003800200 */
.L_x_392:
[----:B------:R-:W-:-:S04]  /*b280*/  SHF.R.S32.HI R2, RZ, 0x1f, R5 ;  /* 0x0000001fff027819 */ /* 0x000fc80000011405 */
[----:B------:R-:W-:-:S04]  /*b290*/  LEA.HI R2, R2, R5, RZ, 0x6 ;  /* 0x0000000502027211 */ /* 0x000fc800078f30ff */
[----:B------:R-:W-:-:S04]  /*b2a0*/  SHF.R.S32.HI R2, RZ, 0x6, R2 ;  /* 0x00000006ff027819 */ /* 0x000fc80000011402 */
[----:B------:R-:W-:-:S04]  /*b2b0*/  IMNMX R233, R195, R2, !PT ;  /* 0x00000002c3e97217 */ /* 0x000fc80007800200 */
[----:B------:R-:W-:-:S13]  /*b2c0*/  ISETP.GE.AND P0, PT, R226, R233, PT ;  /* 0x000000e9e200720c */ /* 0x000fda0003f06270 */
[----:B------:R-:W-:Y:S05]  /*b2d0*/  @!P0 BRA `(.L_x_396) ;  /* 0x000036b000008947 */ /* 0x000fea0003800000 */
[----:B------:R-:W-:Y:S01]  /*b2e0*/  ISETP.GE.AND P1, PT, R223, c[0x0][0x1d4], PT ;  /* 0x00007500df007a0c */ /* 0x000fe20003f26270 */
[C---:B------:R-:W-:Y:S01]  /*b2f0*/  IMAD.SHL.U32 R231, R204.reuse, 0x2, RZ ;  /* 0x00000002cce77824 */ /* 0x040fe200078e00ff */
[----:B------:R-:W-:Y:S01]  /*b300*/  SHF.L.U64.HI R232, R204, 0x1, R207 ;  /* 0x00000001cce87819 */ /* 0x000fe200000102cf */
[C---:B------:R-:W-:Y:S01]  /*b310*/  IMAD.SHL.U32 R229, R200.reuse, 0x2, RZ ;  /* 0x00000002c8e57824 */ /* 0x040fe200078e00ff */
[----:B------:R-:W-:Y:S01]  /*b320*/  SHF.L.U64.HI R230, R200, 0x1, R197 ;  /* 0x00000001c8e67819 */ /* 0x000fe200000102c5 */
[C---:B------:R-:W-:Y:S01]  /*b330*/  IMAD.SHL.U32 R225, R199.reuse, 0x2, RZ ;  /* 0x00000002c7e17824 */ /* 0x040fe200078e00ff */
[----:B------:R-:W-:Y:S02]  /*b340*/  SEL R228, RZ, 0x10, P1 ;  /* 0x00000010ffe47807 */ /* 0x000fe40000800000 */
[----:B------:R-:W-:Y:S02]  /*b350*/  SHF.L.U64.HI R227, R199, 0x1, R196 ;  /* 0x00000001c7e37819 */ /* 0x000fe400000102c4 */
.L_x_417:
[----:B------:R-:W-:Y:S04]  /*b360*/  DEPBAR.LE SB0, 0x0 ;  /* 0x000080000000791a */ /* 0x000fe80000000000 */
[----:B------:R-:W-:Y:S01]  /*b370*/  WARPSYNC 0xffffffff ;  /* 0xffffffff00007948 */ /* 0x000fe20003800000 */
[----:B------:R-:W-:Y:S01]  /*b380*/  BAR.SYNC.DEFER_BLOCKING 0x0 ;  /* 0x0000000000007b1d */ /* 0x000fe20000010000 */
[----:B------:R-:W-:Y:S05]  /*b390*/  ISETP.GT.AND P0, PT, R195, R226, PT ;  /* 0x000000e2c300720c */ /* 0x000fea0003f04270 */
[----:B------:R1:W2:Y:S01]  /*b3a0*/  LDSM.16.M88.4 R136, [R187+0xc100] ;  /* 0x00c10000bb88783b */ /* 0x0002a20000000200 */
[----:B------:R-:W-:Y:S03]  /*b3b0*/  BSSY B0, `(.L_x_397) ;  /* 0x000003b000007945 */ /* 0x000fe60003800000 */
[----:B------:R1:W3:Y:S04]  /*b3c0*/  LDSM.16.M88.4 R140, [R186+0x6100] ;  /* 0x00610000ba8c783b */ /* 0x0002e80000000200 */
[----:B------:R1:W4:Y:S04]  /*b3d0*/  LDSM.16.M88.4 R144, [R186+0x6900] ;  /* 0x00690000ba90783b */ /* 0x0003280000000200 */
[----:B------:R1:W1:Y:S04]  /*b3e0*/  LDSM.16.M88.4 R148, [R186+0x7100] ;  /* 0x00710000ba94783b */ /* 0x0002680000000200 */
[----:B------:R1:W1:Y:S04]  /*b3f0*/  LDSM.16.M88.4 R152, [R186+0x7900] ;  /* 0x00790000ba98783b */ /* 0x0002680000000200 */
[----:B------:R1:W1:Y:S04]  /*b400*/  LDSM.16.M88.4 R156, [R182+0xc100] ;  /* 0x00c10000b69c783b */ /* 0x0002680000000200 */
[----:B------:R1:W1:Y:S04]  /*b410*/  LDSM.16.M88.4 R160, [R185] ;  /* 0x00000000b9a0783b */ /* 0x0002680000000200 */
[----:B------:R1:W1:Y:S04]  /*b420*/  LDSM.16.M88.4 R164, [R185+0x800] ;  /* 0x00080000b9a4783b */ /* 0x0002680000000200 */
[----:B------:R1:W1:Y:S04]  /*b430*/  LDSM.16.M88.4 R168, [R185+0x1000] ;  /* 0x00100000b9a8783b */ /* 0x0002680000000200 */
[----:B------:R1:W1:Y:S01]  /*b440*/  LDSM.16.M88.4 R172, [R185+0x1800] ;  /* 0x00180000b9ac783b */ /* 0x0002620000000200 */
[----:B------:R-:W-:-:S05]  /*b450*/  @P0 BRA `(.L_x_398) ;  /* 0x0000030000000947 */ /* 0x000fca0003800000 */
[----:B------:R-:W-:Y:S01]  /*b460*/  IMAD.WIDE.U32 R4, R202, c[0x0][0x208], RZ ;  /* 0x00008200ca047a25 */ /* 0x000fe200078e00ff */
[----:B------:R-:W-:Y:S02]  /*b470*/  SHF.R.S32.HI R2, RZ, 0x1f, R202 ;  /* 0x0000001fff027819 */ /* 0x000fe400000114ca */
[----:B------:R-:W-:Y:S03]  /*b480*/  SHF.R.S32.HI R3, RZ, 0x1f, R201 ;  /* 0x0000001fff037819 */ /* 0x000fe600000114c9 */
[----:B------:R-:W-:Y:S02]  /*b490*/  IMAD R2, R2, c[0x0][0x208], RZ ;  /* 0x0000820002027a24 */ /* 0x000fe400078e02ff */
[----:B------:R-:W-:Y:S02]  /*b4a0*/  IMAD R3, R3, c[0x0][0x218], RZ ;  /* 0x0000860003037a24 */ /* 0x000fe400078e02ff */
[----:B------:R-:W-:Y:S02]  /*b4b0*/  IMAD R2, R202, c[0x0][0x20c], R2 ;  /* 0x00008300ca027a24 */ /* 0x000fe400078e0202 */
[----:B------:R-:W-:Y:S03]  /*b4c0*/  IMAD R3, R201, c[0x0][0x21c], R3 ;  /* 0x00008700c9037a24 */ /* 0x000fe600078e0203 */
[----:B------:R-:W-:Y:S05]  /*b4d0*/  IADD3 R5, R5, R2, RZ ;  /* 0x0000000205057210 */ /* 0x000fea0007ffe0ff */
[----:B------:R-:W-:Y:S05]  /*b4e0*/  IMAD.WIDE.U32 R4, R201, c[0x0][0x218], R4 ;  /* 0x00008600c9047a25 */ /* 0x000fea00078e0004 */
[----:B------:R-:W-:Y:S04]  /*b4f0*/  IADD3 R4, P0, R208, R4, RZ ;  /* 0x00000004d0047210 */ /* 0x000fe80007f1e0ff */
[----:B------:R-:W-:Y:S02]  /*b500*/  IADD3.X R3, R188, R5, R3, P0, !PT ;  /* 0x00000005bc037210 */ /* 0x000fe400007fe403 */
[C---:B------:R-:W-:Y:S04]  /*b510*/  LEA R2, P0, R4.reuse, c[0x0][0x1f8], 0x1 ;  /* 0x00007e0004027a11 */ /* 0x040fe800078008ff */
[----:B------:R-:W-:Y:S01]  /*b520*/  LEA.HI.X R3, R4, c[0x0][0x1fc], R3, 0x1, P0 ;  /* 0x00007f0004037a11 */ /* 0x000fe200000f0c03 */
[----:B------:R-:W-:-:S06]  /*b530*/  BRA.DIV ~URZ, `(.L_x_399) ;  /* 0x0000cbf27f007947 */ /* 0x000fcc000b800000 */
[----:B------:R4:W3:Y:S02]  /*b540*/  SHFL.IDX PT, R5, R3, RZ, 0x181f ;  /* 0x00181fff03057589 */ /* 0x0008e400000e0000 */
.L_x_491:
[----:B------:R-:W-:-:S05]  /*b550*/  BRA.DIV ~URZ, `(.L_x_400) ;  /* 0x0000cc527f007947 */ /* 0x000fca000b800000 */
[----:B------:R-:W5:Y:S01]  /*b560*/  SHFL.IDX PT, R4, R2, RZ, 0x181f ;  /* 0x00181fff02047589 */ /* 0x000f6200000e0000 */
[----:B------:R-:W-:Y:S03]  /*b570*/  ISETP.GE.AND P1, PT, R223, c[0x0][0x1d4], PT ;  /* 0x00007500df007a0c */ /* 0x000fe60003f26270 */
[----:B----4-:R-:W4:Y:S04]  /*b580*/  SHFL.IDX PT, R3, R3, 0x1, 0x181f ;  /* 0x00381f0003037f89 */ /* 0x010f2800000e0000 */
[----:B------:R3:W2:Y:S01]  /*b590*/  SHFL.IDX PT, R240, R2, 0x1, 0x181f ;  /* 0x00381f0002f07f89 */ /* 0x0006a200000e0000 */
[C---:B-----5:R-:W-:Y:S05]  /*b5a0*/  IADD3 R8, P0, R4.reuse, R231, RZ ;  /* 0x000000e704087210 */ /* 0x060fea0007f1e0ff */
[C---:B---3--:R-:W-:Y:S01]  /*b5b0*/  IMAD.X R9, R5.reuse, 0x1, R232, P0 ;  /* 0x0000000105097824 */ /* 0x048fe200000e06e8 */
[C---:B------:R-:W-:Y:S04]  /*b5c0*/  IADD3 R6, P0, R4.reuse, R229, RZ ;  /* 0x000000e504067210 */ /* 0x040fe80007f1e0ff */
[----:B------:R3:W-:Y:S01]  /*b5d0*/  LDGSTS.E.BYPASS.LTC128B.128 [R222], [R8.64], !P6 ;  /* 0x0000000008de7fae */ /* 0x0007e2000f101d46 */
[C---:B------:R-:W-:Y:S01]  /*b5e0*/  IMAD.X R7, R5.reuse, 0x1, R230, P0 ;  /* 0x0000000105077824 */ /* 0x040fe200000e06e6 */
[----:B------:R-:W-:Y:S04]  /*b5f0*/  IADD3 R4, P0, R4, R225, RZ ;  /* 0x000000e104047210 */ /* 0x000fe80007f1e0ff */
[----:B------:R3:W-:Y:S01]  /*b600*/  LDGSTS.E.BYPASS.LTC128B.128 [R222+0x2000], [R6.64], !P1 ;  /* 0x0200000006de7fae */ /* 0x0007e2000c901d46 */
[----:B------:R-:W-:Y:S05]  /*b610*/  IMAD.X R5, R5, 0x1, R227, P0 ;  /* 0x0000000105057824 */ /* 0x000fea00000e06e3 */
[----:B------:R3:W-:Y:S03]  /*b620*/  LDGSTS.E.BYPASS.LTC128B.128 [R222+0x4000], [R4.64], !P5 ;  /* 0x0400000004de7fae */ /* 0x0007e6000e901d46 */
.L_x_492:
[----:B--2-4-:R-:W-:Y:S04]  /*b630*/  IADD3 R2, -R228, 0x10, RZ ;  /* 0x00000010e4027810 */ /* 0x014fe80007ffe1ff */
[----:B------:R-:W-:Y:S04]  /*b640*/  LOP3.LUT R2, R2, 0xf, RZ, 0xc0, !PT ;  /* 0x0000000f02027812 */ /* 0x000fe800078ec0ff */
[-C--:B---3--:R-:W-:Y:S02]  /*b650*/  IADD3 R4, P1, P0, R2, R240.reuse, R229 ;  /* 0x000000f002047210 */ /* 0x088fe4000783e0e5 */
[----:B------:R-:W-:Y:S02]  /*b660*/  IADD3 R2, -R134, 0x10, RZ ;  /* 0x0000001086027810 */ /* 0x000fe40007ffe1ff */
[-C--:B------:R-:W-:Y:S02]  /*b670*/  IADD3.X R5, RZ, R3.reuse, R230, P1, P0 ;  /* 0x00000003ff057210 */ /* 0x080fe40000fe04e6 */
[----:B------:R-:W-:Y:S04]  /*b680*/  LOP3.LUT R2, R2, 0xf, RZ, 0xc0, !PT ;  /* 0x0000000f02027812 */ /* 0x000fe800078ec0ff */
[----:B------:R-:W-:Y:S04]  /*b690*/  IADD3 R6, P1, P0, R2, R240, R225 ;  /* 0x000000f002067210 */ /* 0x000fe8000783e0e1 */
[----:B------:R-:W-:Y:S02]  /*b6a0*/  IADD3.X R7, RZ, R3, R227, P1, P0 ;  /* 0x00000003ff077210 */ /* 0x000fe40000fe04e3 */
[----:B------:R-:W-:Y:S05]  /*b6b0*/  IADD3 R240, P0, R240, R231, RZ ;  /* 0x000000e7f0f07210 */ /* 0x000fea0007f1e0ff */
[----:B------:R-:W-:Y:S01]  /*b6c0*/  IMAD.X R241, R3, 0x1, R232, P0 ;  /* 0x0000000103f17824 */ /* 0x000fe200000e06e8 */
[----:B------:R-:W-:Y:S04]  /*b6d0*/  ISETP.NE.U32.AND P0, PT, R228, RZ, PT ;  /* 0x000000ffe400720c */ /* 0x000fe80003f05070 */
[----:B------:R-:W-:Y:S01]  /*b6e0*/  @!PT LDS RZ, [RZ] ;  /* 0x00000000fffff984 */ /* 0x000fe20000000800 */
[----:B------:R-:W-:Y:S01]  /*b6f0*/  @!PT LDS RZ, [RZ] ;  /* 0x00000000fffff984 */ /* 0x000fe20000000800 */
[----:B------:R-:W-:Y:S01]  /*b700*/  @!PT LDS RZ, [RZ] ;  /* 0x00000000fffff984 */ /* 0x000fe20000000800 */
[----:B------:R2:W-:Y:S09]  /*b710*/  LDGSTS.E.BYPASS.LTC128B.128 [R222+0x1000], [R240.64], !P6 ;  /* 0x01000000f0de7fae */ /* 0x0005f2000f101d46 */
[----:B------:R2:W-:Y:S01]  /*b720*/  LDGSTS.E.BYPASS.LTC128B.128.ZFILL [R222+0x3000], [R4.64], P0 ;  /* 0x0300000004de7fae */ /* 0x0005e20008141d46 */
[----:B------:R-:W-:Y:S11]  /*b730*/  ISETP.NE.U32.AND P0, PT, R134, RZ, PT ;  /* 0x000000ff8600720c */ /* 0x000ff60003f05070 */
[----:B------:R-:W-:Y:S02]  /*b740*/  @!UPT UIADD3 URZ, URZ, URZ, URZ ;  /* 0x0000003f3f3ff290 */ /* 0x000fe4000fffe03f */
[----:B------:R2:W-:Y:S02]  /*b750*/  LDGSTS.E.BYPASS.LTC128B.128.ZFILL [R222+0x5000], [R6.64], P0 ;  /* 0x0500000006de7fae */ /* 0x0005e40008141d46 */
.L_x_398:
[----:B------:R-:W-:Y:S05]  /*b760*/  BSYNC B0 ;  /* 0x0000000000007941 */ /* 0x000fea0003800000 */
.L_x_397:
[----:B------:R-:W0:Y:S01]  /*b770*/  LDGDEPBAR ;  /* 0x00000000000079af */ /* 0x000e220000000000 */
[----:B------:R-:W-:Y:S01]  /*b780*/  WARPSYNC 0xffffffff ;  /* 0xffffffff00007948 */ /* 0x000fe20003800000 */
[C---:B--23--:R-:W-:Y:S01]  /*b790*/  HMMA.16816.F32.BF16 R4, R136.reuse, R140, RZ ;  /* 0x0000008c8804723c */ /* 0x04cfe200000418ff */
[----:B------:R-:W-:Y:S02]  /*b7a0*/  BSSY B0, `(.L_x_401) ;  /* 0x00000d6000007945 */ /* 0x000fe40003800000 */
[----:B------:R-:W-:Y:S05]  /*b7b0*/  ISETP.GT.AND P0, PT, R226, R195, PT ;  /* 0x000000c3e200720c */ /* 0x000fea0003f04270 */
[C---:B------:R-:W-:Y:S01]  /*b7c0*/  HMMA.16816.F32.BF16 R8, R136.reuse, R142, RZ ;  /* 0x0000008e8808723c */ /* 0x040fe200000418ff */
[----:B------:R-:W-:Y:S07]  /*b7d0*/  LDSM.16.M88.4 R140, [R181+0xc100] ;  /* 0x00c10000b58c783b */ /* 0x000fee0000000200 */
        /* <DEDUP_REMOVED lines=145> */
[----:B------:R-:W-:Y:S07]  /*c0f0*/  @!UPT UIADD3 URZ, URZ, URZ, URZ ;  /* 0x0000003f3f3ff290 */ /* 0x000fee000fffe03f */
[----:B------:R-:W-:-:S11]  /*c100*/  @!P0 BRA `(.L_x_402) ;  /* 0x000003f000008947 */ /* 0x000fd60003800000 */
[----:B------:R-:W-:Y:S01]  /*c110*/  MOV R201, RZ ;  /* 0x000000ff00c97202 */ /* 0x000fe20000000f00 */
[----:B------:R-:W-:Y:S02]  /*c120*/  IMAD.MOV.U32 R2, RZ, RZ, 0x1 ;  /* 0x00000001ff027424 */ /* 0x000fe400078e00ff */
[----:B------:R-:W-:Y:S03]  /*c130*/  IMAD R202, R226, 0x40, R206 ;  /* 0x00000040e2ca7824 */ /* 0x000fe600078e02ce */
[----:B------:R-:W-:Y:S02]  /*c140*/  ISETP.NE.AND P0, PT, R2, c[0x0][0x2b8], PT ;  /* 0x0000ae0002007a0c */ /* 0x000fe40003f05270 */
[----:B------:R-:W-:Y:S05]  /*c150*/  IADD3 R202, R202, -0x40, R203 ;  /* 0xffffffc0caca7810 */ /* 0x000fea0007ffe0cb */
[----:B------:R-:W-:Y:S06]  /*c160*/  IMAD.MOV.U32 R3, RZ, RZ, R202 ;  /* 0x000000ffff037224 */ /* 0x000fec00078e00ca */
[----:B------:R-:W-:Y:S05]  /*c170*/  @P0 IMAD.HI.U32 R2, R202, c[0x0][0x2bc], RZ ;  /* 0x0000af00ca020a27 */ /* 0x000fea00078e00ff */
[----:B------:R-:W-:Y:S04]  /*c180*/  @P0 SHF.R.U32.HI R3, RZ, c[0x0][0x2c0], R2 ;  /* 0x0000b000ff030a19 */ /* 0x000fe80000011602 */
[C---:B------:R-:W-:Y:S04]  /*c190*/  @!P4 IADD3 R133, P0, R3.reuse, R212, RZ ;  /* 0x000000d40385c210 */ /* 0x040fe80007f1e0ff */
[----:B------:R-:W-:Y:S01]  /*c1a0*/  @!P4 LEA.HI.X.SX32 R2, R3, R194, 0x1, P0 ;  /* 0x000000c20302c211 */ /* 0x000fe200000f0eff */
[----:B------:R-:W-:Y:S01]  /*c1b0*/  IMAD.MOV R3, RZ, RZ, -R3 ;  /* 0x000000ffff037224 */ /* 0x000fe200078e0a03 */
[----:B------:R-:W-:Y:S03]  /*c1c0*/  @!P4 LEA R138, P0, R133, c[0x0][0x2a0], 0x2 ;  /* 0x0000a800858aca11 */ /* 0x000fe600078010ff */
[----:B------:R-:W-:Y:S01]  /*c1d0*/  IMAD R202, R3, c[0x0][0x2b8], R202 ;  /* 0x0000ae0003ca7a24 */ /* 0x000fe200078e02ca */
[----:B------:R-:W-:Y:S03]  /*c1e0*/  @!P4 LEA.HI.X R139, R133, c[0x0][0x2a4], R2, 0x2, P0 ;  /* 0x0000a900858bca11 */ /* 0x000fe600000f1402 */
[C---:B------:R-:W-:Y:S01]  /*c1f0*/  IMAD.WIDE.U32 R136, R202.reuse, c[0x0][0x1e0], RZ ;  /* 0x00007800ca887a25 */ /* 0x040fe200078e00ff */
[----:B------:R-:W-:Y:S01]  /*c200*/  SHF.R.S32.HI R3, RZ, 0x1f, R202 ;  /* 0x0000001fff037819 */ /* 0x000fe200000114ca */
[----:B------:R-:W2:Y:S04]  /*c210*/  @!P4 LDG.E R201, [R138.64] ;  /* 0x000000068ac9c981 */ /* 0x000ea8000c1e1900 */
[----:B------:R-:W-:Y:S04]  /*c220*/  IMAD R3, R3, c[0x0][0x1e0], RZ ;  /* 0x0000780003037a24 */ /* 0x000fe800078e02ff */
[----:B------:R-:W-:Y:S05]  /*c230*/  IMAD R3, R202, c[0x0][0x1e4], R3 ;  /* 0x00007900ca037a24 */ /* 0x000fea00078e0203 */
[----:B------:R-:W-:Y:S02]  /*c240*/  IADD3 R137, R137, R3, RZ ;  /* 0x0000000389897210 */ /* 0x000fe40007ffe0ff */
[----:B--2---:R-:W-:Y:S03]  /*c250*/  SHF.R.S32.HI R2, RZ, 0x1f, R201 ;  /* 0x0000001fff027819 */ /* 0x004fe600000114c9 */
[C---:B------:R-:W-:Y:S04]  /*c260*/  IMAD.WIDE.U32 R136, R201.reuse, c[0x0][0x1f0], R136 ;  /* 0x00007c00c9887a25 */ /* 0x040fe800078e0088 */
[----:B------:R-:W-:Y:S01]  /*c270*/  IMAD R2, R2, c[0x0][0x1f0], RZ ;  /* 0x00007c0002027a24 */ /* 0x000fe200078e02ff */
[----:B------:R-:W-:Y:S03]  /*c280*/  IADD3 R136, P0, R210, R136, RZ ;  /* 0x00000088d2887210 */ /* 0x000fe60007f1e0ff */
[----:B------:R-:W-:Y:S05]  /*c290*/  IMAD R2, R201, c[0x0][0x1f4], R2 ;  /* 0x00007d00c9027a24 */ /* 0x000fea00078e0202 */
[----:B------:R-:W-:Y:S02]  /*c2a0*/  IADD3.X R3, R193, R137, R2, P0, !PT ;  /* 0x00000089c1037210 */ /* 0x000fe400007fe402 */
[C---:B------:R-:W-:Y:S04]  /*c2b0*/  LEA R2, P0, R136.reuse, c[0x0][0x1c8], 0x1 ;  /* 0x0000720088027a11 */ /* 0x040fe800078008ff */
[----:B------:R-:W-:Y:S01]  /*c2c0*/  LEA.HI.X R3, R136, c[0x0][0x1cc], R3, 0x1, P0 ;  /* 0x0000730088037a11 */ /* 0x000fe200000f0c03 */
[----:B------:R-:W-:-:S06]  /*c2d0*/  BRA.DIV ~URZ, `(.L_x_403) ;  /* 0x0000c0e27f007947 */ /* 0x000fcc000b800000 */
[----:B------:R1:W2:Y:S02]  /*c2e0*/  SHFL.IDX PT, R133, R3, RZ, 0x181f ;  /* 0x00181fff03857589 */ /* 0x0002a400000e0000 */
.L_x_493:
[----:B------:R-:W-:-:S05]  /*c2f0*/  BRA.DIV ~URZ, `(.L_x_404) ;  /* 0x0000c1427f007947 */ /* 0x000fca000b800000 */
[----:B------:R-:W3:Y:S01]  /*c300*/  SHFL.IDX PT, R136, R2, RZ, 0x181f ;  /* 0x00181fff02887589 */ /* 0x000ee200000e0000 */
[----:B------:R-:W-:Y:S03]  /*c310*/  ISETP.GE.AND P1, PT, R223, c[0x0][0x1d4], PT ;  /* 0x00007500df007a0c */ /* 0x000fe60003f26270 */
[----:B-1----:R-:W1:Y:S04]  /*c320*/  SHFL.IDX PT, R3, R3, 0x1, 0x181f ;  /* 0x00381f0003037f89 */ /* 0x002e6800000e0000 */
[----:B------:R4:W2:Y:S01]  /*c330*/  SHFL.IDX PT, R240, R2, 0x1, 0x181f ;  /* 0x00381f0002f07f89 */ /* 0x0008a200000e0000 */
[C---:B---3--:R-:W-:Y:S05]  /*c340*/  IADD3 R140, P0, R136.reuse, R231, RZ ;  /* 0x000000e7888c7210 */ /* 0x048fea0007f1e0ff */
[C---:B--2---:R-:W-:Y:S01]  /*c350*/  IMAD.X R141, R133.reuse, 0x1, R232, P0 ;  /* 0x00000001858d7824 */ /* 0x044fe200000e06e8 */
[C---:B------:R-:W-:Y:S04]  /*c360*/  IADD3 R138, P0, R136.reuse, R229, RZ ;  /* 0x000000e5888a7210 */ /* 0x040fe80007f1e0ff */
[----:B------:R4:W-:Y:S01]  /*c370*/  LDGSTS.E.BYPASS.LTC128B.128 [R205+0x6100], [R140.64], !P6 ;  /* 0x061000008ccd7fae */ /* 0x0009e2000f101d46 */
[C---:B------:R-:W-:Y:S01]  /*c380*/  IMAD.X R139, R133.reuse, 0x1, R230, P0 ;  /* 0x00000001858b7824 */ /* 0x040fe200000e06e6 */
[----:B------:R-:W-:Y:S04]  /*c390*/  IADD3 R136, P0, R136, R225, RZ ;  /* 0x000000e188887210 */ /* 0x000fe80007f1e0ff */
[----:B------:R4:W-:Y:S01]  /*c3a0*/  LDGSTS.E.BYPASS.LTC128B.128 [R205+0x8100], [R138.64], !P1 ;  /* 0x081000008acd7fae */ /* 0x0009e2000c901d46 */
[----:B------:R-:W-:Y:S05]  /*c3b0*/  IMAD.X R137, R133, 0x1, R227, P0 ;  /* 0x0000000185897824 */ /* 0x000fea00000e06e3 */
[----:B------:R4:W-:Y:S03]  /*c3c0*/  LDGSTS.E.BYPASS.LTC128B.128 [R205+0xa100], [R136.64], !P5 ;  /* 0x0a10000088cd7fae */ /* 0x0009e6000e901d46 */
.L_x_494:
[----:B-1--4-:R-:W-:Y:S04]  /*c3d0*/  IADD3 R2, -R228, 0x10, RZ ;  /* 0x00000010e4027810 */ /* 0x012fe80007ffe1ff */
[----:B------:R-:W-:Y:S04]  /*c3e0*/  LOP3.LUT R2, R2, 0xf, RZ, 0xc0, !PT ;  /* 0x0000000f02027812 */ /* 0x000fe800078ec0ff */
[-C--:B------:R-:W-:Y:S02]  /*c3f0*/  IADD3 R136, P1, P0, R2, R240.reuse, R229 ;  /* 0x000000f002887210 */ /* 0x080fe4000783e0e5 */
        /* <DEDUP_REMOVED lines=16> */
.L_x_402:
[----:B------:R-:W-:Y:S05]  /*c500*/  BSYNC B0 ;  /* 0x0000000000007941 */ /* 0x000fea0003800000 */
.L_x_401:
[----:B------:R-:W2:Y:S01]  /*c510*/  LDL R238, [R1+0x4] ;  /* 0x0000040001ee7983 */ /* 0x000ea20000100800 */
[----:B-1----:R-:W-:Y:S03]  /*c520*/  IMAD.SHL.U32 R139, R226, 0x40, RZ ;  /* 0x00000040e28b7824 */ /* 0x002fe600078e00ff */
[----:B------:R-:W0:Y:S02]  /*c530*/  LDGDEPBAR ;  /* 0x00000000000079af */ /* 0x000e240000000000 */
[----:B------:R-:W-:Y:S04]  /*c540*/  IADD3 R3, -R220, 0x1, -R139 ;  /* 0x00000001dc037810 */ /* 0x000fe80007ffe98b */
[----:B------:R-:W-:Y:S04]  /*c550*/  IADD3 R3, -R198, R3, R189 ;  /* 0x00000003c6037210 */ /* 0x000fe80007ffe1bd */
[----:B------:R-:W-:Y:S01]  /*c560*/  IADD3 R135, R3, c[0x0][0x328], RZ ;  /* 0x0000ca0003877a10 */ /* 0x000fe20007ffe0ff */
[----:B------:R-:W-:Y:S02]  /*c570*/  IMAD.IADD R3, R216, 0x1, R3 ;  /* 0x00000001d8037824 */ /* 0x000fe400078e0203 */
[----:B--2---:R-:W-:Y:S05]  /*c580*/  IMAD R238, R238, 0x80, R221 ;  /* 0x00000080eeee7824 */ /* 0x004fea00078e02dd */
[----:B------:R-:W-:Y:S05]  /*c590*/  IADD3 R238, R218, R238, R219 ;  /* 0x000000eedaee7210 */ /* 0x000fea0007ffe0db */
[----:B------:R-:W-:Y:S05]  /*c5a0*/  @P3 IMAD.HI.U32 R2, R238, c[0x0][0x2c8], RZ ;  /* 0x0000b200ee023a27 */ /* 0x000fea00078e00ff */
[----:B------:R-:W-:Y:S01]  /*c5b0*/  @P3 SHF.R.U32.HI R238, RZ, c[0x0][0x2cc], R2 ;  /* 0x0000b300ffee3a19 */ /* 0x000fe20000011602 */
[----:B------:R-:W-:-:S05]  /*c5c0*/  BRA.DIV ~URZ, `(.L_x_405) ;  /* 0x0000c0827f007947 */ /* 0x000fca000b800000 */
[----:B------:R1:W2:Y:S02]  /*c5d0*/  SHFL.IDX PT, R240, R238, RZ, 0x1c1f ;  /* 0x001c1fffeef07589 */ /* 0x0002a400000e0000 */
.L_x_495:
[-C--:B--2---:R-:W-:Y:S02]  /*c5e0*/  IADD3 R136, R135, R240.reuse, RZ ;  /* 0x000000f087887210 */ /* 0x084fe40007ffe0ff */
[----:B------:R-:W-:Y:S01]  /*c5f0*/  IADD3 R2, R3, R240, RZ ;  /* 0x000000f003027210 */ /* 0x000fe20007ffe0ff */
[----:B------:R-:W-:-:S05]  /*c600*/  @!P2 BRA `(.L_x_406) ;  /* 0x000001800000a947 */ /* 0x000fca0003800000 */
[----:B------:R-:W-:Y:S01]  /*c610*/  IADD3 R240, -R198, R189, R240 ;  /* 0x000000bdc6f07210 */ /* 0x000fe20007ffe1f0 */
[----:B------:R-:W-:Y:S03]  /*c620*/  BSSY B0, `(.L_x_407) ;  /* 0x0000011000007945 */ /* 0x000fe60003800000 */
        /* <DEDUP_REMOVED lines=11> */
.L_x_408:
[----:B------:R-:W-:Y:S04]  /*c6e0*/  MOV R133, 0x1 ;  /* 0x0000000100857802 */ /* 0x000fe80000000f00 */
[----:B------:R-:W-:Y:S11]  /*c6f0*/  ISETP.NE.AND P0, PT, R133, c[0x0][0x32c], PT ;  /* 0x0000cb0085007a0c */ /* 0x000ff60003f05270 */
[----:B------:R-:W-:Y:S02]  /*c700*/  @!UPT UIADD3 URZ, URZ, URZ, URZ ;  /* 0x0000003f3f3ff290 */ /* 0x000fe4000fffe03f */
[----:B------:R-:W-:Y:S05]  /*c710*/  @P0 IMAD.HI.U32 R133, R240, c[0x0][0x330], RZ ;  /* 0x0000cc00f0850a27 */ /* 0x000fea00078e00ff */
[----:B------:R-:W-:Y:S02]  /*c720*/  @P0 SHF.R.U32.HI R240, RZ, c[0x0][0x334], R133 ;  /* 0x0000cd00fff00a19 */ /* 0x000fe40000011685 */
.L_x_409:
[----:B------:R-:W-:Y:S05]  /*c730*/  BSYNC B0 ;  /* 0x0000000000007941 */ /* 0x000fea0003800000 */
.L_x_407:
[----:B------:R-:W-:Y:S04]  /*c740*/  IMAD R137, R240, c[0x0][0x32c], -R139 ;  /* 0x0000cb00f0897a24 */ /* 0x000fe800078e0a8b */
[----:B------:R-:W-:Y:S05]  /*c750*/  IMAD.IADD R137, R137, 0x1, -R220 ;  /* 0x0000000189897824 */ /* 0x000fea00078e0adc */
[----:B------:R-:W-:Y:S02]  /*c760*/  IADD3 R133, R137, c[0x0][0x32c], RZ ;  /* 0x0000cb0089857a10 */ /* 0x000fe40007ffe0ff */
[----:B------:R-:W-:Y:S02]  /*c770*/  IMNMX R2, R2, R137, !PT ;  /* 0x0000008902027217 */ /* 0x000fe40007800200 */
[----:B------:R-:W-:Y:S02]  /*c780*/  IMNMX R136, R136, R133, PT ;  /* 0x0000008588887217 */ /* 0x000fe40003800200 */
.L_x_406:
[----:B------:R-:W-:Y:S04]  /*c790*/  ISETP.GT.AND P1, PT, R226, -0x1, PT ;  /* 0xffffffffe200780c */ /* 0x000fe80003f24270 */
[----:B------:R-:W-:Y:S04]  /*c7a0*/  ISETP.GT.AND P0, PT, R2, RZ, P1 ;  /* 0x000000ff0200720c */ /* 0x000fe80000f04270 */
[----:B------:R-:W-:Y:S04]  /*c7b0*/  ISETP.LT.OR P0, PT, R136, 0x1, P0 ;  /* 0x000000018800780c */ /* 0x000fe80000701670 */
[----:B------:R-:W-:Y:S02]  /*c7c0*/  FSEL R137, R4, -INF , !P0 ;  /* 0xff80000004897808 */ /* 0x000fe40004000000 */
[----:B------:R-:W-:Y:S04]  /*c7d0*/  ISETP.GT.AND P0, PT, R2, 0x1, P1 ;  /* 0x000000010200780c */ /* 0x000fe80000f04270 */
        /* <DEDUP_REMOVED lines=43> */
[----:B------:R-:W-:Y:S01]  /*ca90*/  FSEL R147, R33, -INF , !P0 ;  /* 0xff80000021937808 */ /* 0x000fe20004000000 */
[----:B------:R-:W-:-:S06]  /*caa0*/  BRA.DIV ~URZ, `(.L_x_410) ;  /* 0x0000bc027f007947 */ /* 0x000fcc000b800000 */
[----:B------:R2:W3:Y:S02]  /*cab0*/  SHFL.IDX PT, R240, R238, 0x1, 0x1c1f ;  /* 0x003c1f00eef07f89 */ /* 0x0004e400000e0000 */
.L_x_496:
[-C--:B---3--:R-:W-:Y:S02]  /*cac0*/  IADD3 R135, R135, R240.reuse, RZ ;  /* 0x000000f087877210 */ /* 0x088fe40007ffe0ff */
        /* <DEDUP_REMOVED lines=15> */
.L_x_413:
[----:B------:R-:W-:Y:S04]  /*cbc0*/  MOV R2, 0x1 ;  /* 0x0000000100027802 */ /* 0x000fe80000000f00 */
[----:B------:R-:W-:Y:S11]  /*cbd0*/  ISETP.NE.AND P0, PT, R2, c[0x0][0x32c], PT ;  /* 0x0000cb0002007a0c */ /* 0x000ff60003f05270 */
[----:B------:R-:W-:Y:S02]  /*cbe0*/  @!UPT UIADD3 URZ, URZ, URZ, URZ ;  /* 0x0000003f3f3ff290 */ /* 0x000fe4000fffe03f */
[----:B------:R-:W-:Y:S05]  /*cbf0*/  @P0 IMAD.HI.U32 R2, R240, c[0x0][0x330], RZ ;  /* 0x0000cc00f0020a27 */ /* 0x000fea00078e00ff */
[----:B------:R-:W-:Y:S02]  /*cc00*/  @P0 SHF.R.U32.HI R240, RZ, c[0x0][0x334], R2 ;  /* 0x0000cd00fff00a19 */ /* 0x000fe40000011602 */
.L_x_414:
[----:B------:R-:W-:Y:S05]  /*cc10*/  BSYNC B0 ;  /* 0x0000000000007941 */ /* 0x000fea0003800000 */
.L_x_412:
[----:B------:R-:W-:Y:S04]  /*cc20*/  IMAD R139, R240, c[0x0][0x32c], -R139 ;  /* 0x0000cb00f08b7a24 */ /* 0x000fe800078e0a8b */
[----:B------:R-:W-:Y:S05]  /*cc30*/  IMAD.IADD R4, R139, 0x1, -R220 ;  /* 0x000000018b047824 */ /* 0x000fea00078e0adc */
[----:B------:R-:W-:Y:S02]  /*cc40*/  IADD3 R2, R4, c[0x0][0x32c], RZ ;  /* 0x0000cb0004027a10 */ /* 0x000fe40007ffe0ff */
[----:B------:R-:W-:Y:S02]  /*cc50*/  IMNMX R3, R3, R4, !PT ;  /* 0x0000000403037217 */ /* 0x000fe40007800200 */
[----:B------:R-:W-:Y:S02]  /*cc60*/  IMNMX R135, R135, R2, PT ;  /* 0x0000000287877217 */ /* 0x000fe40003800200 */
.L_x_411:
[----:B------:R-:W-:Y:S02]  /*cc70*/  ISETP.GT.AND P0, PT, R3, RZ, P1 ;  /* 0x000000ff0300720c */ /* 0x000fe40000f04270 */
[----:B------:R-:W-:Y:S02]  /*cc80*/  FMNMX.FTZ R2, R137, R0, !PT ;  /* 0x0000000089027209 */ /* 0x000fe40007810000 */
[----:B------:R-:W-:Y:S02]  /*cc90*/  ISETP.LT.OR P0, PT, R135, 0x1, P0 ;  /* 0x000000018700780c */ /* 0x000fe40000701670 */
[----:B------:R-:W-:Y:S02]  /*cca0*/  FMNMX.FTZ R2, R133, R2, !PT ;  /* 0x0000000285027209 */ /* 0x000fe40007810000 */
[----:B------:R-:W-:Y:S02]  /*ccb0*/  FSEL R8, R6, -INF , !P0 ;  /* 0xff80000006087808 */ /* 0x000fe40004000000 */
[----:B------:R-:W-:Y:S02]  /*ccc0*/  ISETP.GT.AND P0, PT, R3, 0x1, P1 ;  /* 0x000000010300780c */ /* 0x000fe40000f04270 */
        /* <DEDUP_REMOVED lines=66> */
[----:B------:R-:W-:Y:S04]  /*d0f0*/  ISETP.LT.OR P0, PT, R135, 0x39, P0 ;  /* 0x000000398700780c */ /* 0x000fe80000701670 */
[----:B------:R-:W-:Y:S02]  /*d100*/  FSEL R146, R34, -INF , !P0 ;  /* 0xff80000022927808 */ /* 0x000fe40004000000 */
[----:B------:R-:W-:Y:S02]  /*d110*/  ISETP.GT.AND P0, PT, R3, 0x39, P1 ;  /* 0x000000390300780c */ /* 0x000fe40000f04270 */
[----:B------:R-:W-:Y:S02]  /*d120*/  FMNMX.FTZ R7, R146, R7, !PT ;  /* 0x0000000792077209 */ /* 0x000fe40007810000 */
[----:B------:R-:W-:Y:S02]  /*d130*/  ISETP.LT.OR P0, PT, R135, 0x3a, P0 ;  /* 0x0000003a8700780c */ /* 0x000fe40000701670 */
[----:B------:R-:W-:Y:S02]  /*d140*/  FMNMX.FTZ R135, R147, R2, !PT ;  /* 0x0000000293877209 */ /* 0x000fe40007810000 */
[----:B------:R-:W-:Y:S04]  /*d150*/  FSEL R144, R35, -INF , !P0 ;  /* 0xff80000023907808 */ /* 0x000fe80004000000 */
[----:B------:R-:W-:Y:S01]  /*d160*/  FMNMX.FTZ R11, R144, R7, !PT ;  /* 0x00000007900b7209 */ /* 0x000fe20007810000 */
[----:B------:R-:W-:-:S05]  /*d170*/  BRA.DIV ~URZ, `(.L_x_415) ;  /* 0x0000b5927f007947 */ /* 0x000fca000b800000 */
[----:B------:R3:W4:Y:S02]  /*d180*/  SHFL.BFLY PT, R154, R135, 0x2, 0x1f ;  /* 0x0c401f00879a7f89 */ /* 0x00072400000e0000 */
.L_x_497:
[----:B----4-:R-:W-:Y:S01]  /*d190*/  FMNMX.FTZ R7, R135, R154, !PT ;  /* 0x0000009a87077209 */ /* 0x010fe20007810000 */
[----:B------:R-:W-:-:S05]  /*d1a0*/  BRA.DIV ~URZ, `(.L_x_416) ;  /* 0x0000b5a27f007947 */ /* 0x000fca000b800000 */
[----:B------:R-:W-:Y:S04]  /*d1b0*/  SHFL.BFLY PT, R2, R11, 0x2, 0x1f ;  /* 0x0c401f000b027f89 */ /* 0x000fe800000e0000 */
[----:B------:R-:W4:Y:S02]  /*d1c0*/  SHFL.BFLY PT, R12, R7, 0x1, 0x1f ;  /* 0x0c201f00070c7f89 */ /* 0x000f2400000e0000 */
[----:B----4-:R-:W-:Y:S02]  /*d1d0*/  FMNMX.FTZ R3, R7, R12, !PT ;  /* 0x0000000c07037209 */ /* 0x010fe40007810000 */
[----:B---3--:R-:W-:Y:S05]  /*d1e0*/  FMNMX.FTZ R135, R11, R2, !PT ;  /* 0x000000020b877209 */ /* 0x008fea0007810000 */
[----:B------:R3:W4:Y:S02]  /*d1f0*/  SHFL.BFLY PT, R2, R135, 0x1, 0x1f ;  /* 0x0c201f0087027f89 */ /* 0x00072400000e0000 */
.L_x_498:
[C---:B------:R-:W-:Y:S01]  /*d200*/  FMUL.FTZ R154, R3.reuse, c[0x0][0x2d0] ;  /* 0x0000b400039a7a20 */ /* 0x040fe20000410000 */
[----:B------:R-:W-:Y:S01]  /*d210*/  FSETP.NEU.FTZ.AND P0, PT, R3, -INF , PT ;  /* 0xff8000000300780b */ /* 0x000fe20003f1d000 */
[----:B------:R-:W-:Y:S01]  /*d220*/  WARPSYNC 0xffffffff ;  /* 0xffffffff00007948 */ /* 0x000fe20003800000 */
[----:B----4-:R-:W-:Y:S01]  /*d230*/  FMNMX.FTZ R2, R2, R135, !PT ;  /* 0x0000008702027209 */ /* 0x010fe20007810000 */
[----:B------:R-:W4:Y:S01]  /*d240*/  LDSM.16.MT88.4 R12, [R183+0x100] ;  /* 0x00010000b70c783b */ /* 0x000f220000004200 */
[----:B------:R-:W-:Y:S03]  /*d250*/  FSEL R154, R154, RZ, P0 ;  /* 0x000000ff9a9a7208 */ /* 0x000fe60000000000 */
[C---:B------:R-:W-:Y:S02]  /*d260*/  FMUL.FTZ R145, R2.reuse, c[0x0][0x2d0] ;  /* 0x0000b40002917a20 */ /* 0x040fe40000410000 */
[--C-:B------:R-:W-:Y:S01]  /*d270*/  FFMA.FTZ R160, R5, c[0x0][0x2d0], -R154.reuse ;  /* 0x0000b40005a07a23 */ /* 0x100fe2000001089a */
[----:B------:R-:W-:Y:S01]  /*d280*/  FSEL R5, R3, RZ, P0 ;  /* 0x000000ff03057208 */ /* 0x000fe20000000000 */
[--C-:B------:R-:W-:Y:S01]  /*d290*/  FFMA.FTZ R161, R133, c[0x0][0x2d0], -R154.reuse ;  /* 0x0000b40085a17a23 */ /* 0x100fe2000001089a */
[C---:B------:R-:W-:Y:S01]  /*d2a0*/  FSETP.NEU.FTZ.AND P0, PT, R2.reuse, -INF , PT ;  /* 0xff8000000200780b */ /* 0x040fe20003f1d000 */
[----:B------:R-:W-:Y:S01]  /*d2b0*/  FFMA.FTZ R162, R137, c[0x0][0x2d0], -R154 ;  /* 0x0000b40089a27a23 */ /* 0x000fe2000001089a */
[----:B------:R-:W5:Y:S01]  /*d2c0*/  LDSM.16.MT88.4 R20, [R178+0x100] ;  /* 0x00010000b214783b */ /* 0x000f620000004200 */
[----:B------:R-:W-:Y:S01]  /*d2d0*/  FADD.FTZ R5, -R5, R0 ;  /* 0x0000000005057221 */ /* 0x000fe20000010100 */
[----:B------:R-:W-:Y:S01]  /*d2e0*/  FSEL R145, R145, RZ, P0 ;  /* 0x000000ff91917208 */ /* 0x000fe20000000000 */
[----:B------:R-:W-:Y:S01]  /*d2f0*/  FFMA.FTZ R9, R9, c[0x0][0x2d0], -R154 ;  /* 0x0000b40009097a23 */ /* 0x000fe2000001089a */
[----:B------:R-:W-:Y:S01]  /*d300*/  MUFU.EX2 R161, R161 ;  /* 0x000000a100a17308 */ /* 0x000fe20000000800 */
[----:B------:R-:W-:Y:S01]  /*d310*/  FMUL.FTZ R133, R5, c[0x0][0x2d0] ;  /* 0x0000b40005857a20 */ /* 0x000fe20000410000 */
[----:B------:R-:W-:Y:S01]  /*d320*/  FSEL R5, R2, RZ, P0 ;  /* 0x000000ff02057208 */ /* 0x000fe20000000000 */
[--C-:B------:R-:W-:Y:S01]  /*d330*/  FFMA.FTZ R165, R8, c[0x0][0x2d0], -R145.reuse ;  /* 0x0000b40008a57a23 */ /* 0x100fe20000010891 */
[----:B------:R-:W1:Y:S01]  /*d340*/  LDSM.16.MT88.4 R28, [R177+0x100] ;  /* 0x00010000b11c783b */ /* 0x000e620000004200 */
[--C-:B------:R-:W-:Y:S01]  /*d350*/  FFMA.FTZ R164, R6, c[0x0][0x2d0], -R145.reuse ;  /* 0x0000b40006a47a23 */ /* 0x100fe20000010891 */
[C---:B------:R-:W-:Y:S01]  /*d360*/  ISETP.GT.AND P0, PT, R226.reuse, R233, PT ;  /* 0x000000e9e200720c */ /* 0x040fe20003f04270 */
[----:B------:R-:W-:Y:S01]  /*d370*/  FADD.FTZ R5, -R5, R132 ;  /* 0x0000008405057221 */ /* 0x000fe20000010100 */
[----:B------:R-:W-:Y:S01]  /*d380*/  IADD3 R226, R226, -0x1, RZ ;  /* 0xffffffffe2e27810 */ /* 0x000fe20007ffe0ff */
[--C-:B------:R-:W-:Y:S01]  /*d390*/  FFMA.FTZ R163, R10, c[0x0][0x2d0], -R145.reuse ;  /* 0x0000b4000aa37a23 */ /* 0x100fe20000010891 */
[----:B------:R-:W2:Y:S01]  /*d3a0*/  MUFU.EX2 R162, R162 ;  /* 0x000000a200a27308 */ /* 0x000ea20000000800 */
[----:B------:R-:W-:Y:S02]  /*d3b0*/  FMUL.FTZ R0, R5, c[0x0][0x2d0] ;  /* 0x0000b40005007a20 */ /* 0x000fe40000410000 */
[--C-:B------:R-:W-:Y:S02]  /*d3c0*/  FFMA.FTZ R6, R4, c[0x0][0x2d0], -R145.reuse ;  /* 0x0000b40004067a23 */ /* 0x100fe40000010891 */
[--C-:B------:R-:W-:Y:S02]  /*d3d0*/  FFMA.FTZ R168, R143, c[0x0][0x2d0], -R154.reuse ;  /* 0x0000b4008fa87a23 */ /* 0x100fe4000001089a */
[--C-:B------:R-:W-:Y:S02]  /*d3e0*/  FFMA.FTZ R173, R140, c[0x0][0x2d0], -R145.reuse ;  /* 0x0000b4008cad7a23 */ /* 0x100fe40000010891 */
[--C-:B------:R-:W-:Y:S01]  /*d3f0*/  FFMA.FTZ R175, R159, c[0x0][0x2d0], -R154.reuse ;  /* 0x0000b4009faf7a23 */ /* 0x100fe2000001089a */
[----:B------:R-:W-:Y:S01]  /*d400*/  MUFU.EX2 R160, R160 ;  /* 0x000000a000a07308 */ /* 0x000fe20000000800 */
[--C-:B------:R-:W-:Y:S02]  /*d410*/  FFMA.FTZ R236, R157, c[0x0][0x2d0], -R154.reuse ;  /* 0x0000b4009dec7a23 */ /* 0x100fe4000001089a */
[--C-:B------:R-:W-:Y:S02]  /*d420*/  FFMA.FTZ R235, R155, c[0x0][0x2d0], -R154.reuse ;  /* 0x0000b4009beb7a23 */ /* 0x100fe4000001089a */
[--C-:B-12---:R-:W-:Y:S02]  /*d430*/  FFMA.FTZ R238, R153, c[0x0][0x2d0], -R154.reuse ;  /* 0x0000b40099ee7a23 */ /* 0x106fe4000001089a */
[--C-:B------:R-:W-:Y:S02]  /*d440*/  FFMA.FTZ R239, R156, c[0x0][0x2d0], -R145.reuse ;  /* 0x0000b4009cef7a23 */ /* 0x100fe40000010891 */
[--C-:B------:R-:W-:Y:S01]  /*d450*/  FFMA.FTZ R240, R152, c[0x0][0x2d0], -R154.reuse ;  /* 0x0000b40098f07a23 */ /* 0x100fe2000001089a */
[----:B---3--:R-:W-:Y:S01]  /*d460*/  MUFU.EX2 R135, R9 ;  /* 0x0000000900877308 */ /* 0x008fe20000000800 */
[--C-:B------:R-:W-:Y:S02]  /*d470*/  FFMA.FTZ R241, R151, c[0x0][0x2d0], -R154.reuse ;  /* 0x0000b40097f17a23 */ /* 0x100fe4000001089a */
[--C-:B------:R-:W-:Y:S02]  /*d480*/  FFMA.FTZ R242, R149, c[0x0][0x2d0], -R154.reuse ;  /* 0x0000b40095f27a23 */ /* 0x100fe4000001089a */
[--C-:B------:R-:W-:Y:S02]  /*d490*/  FFMA.FTZ R244, R150, c[0x0][0x2d0], -R145.reuse ;  /* 0x0000b40096f47a23 */ /* 0x100fe40000010891 */
[--C-:B------:R-:W-:Y:S02]  /*d4a0*/  FFMA.FTZ R245, R148, c[0x0][0x2d0], -R145.reuse ;  /* 0x0000b40094f57a23 */ /* 0x100fe40000010891 */
[----:B------:R-:W-:Y:S01]  /*d4b0*/  LDSM.16.MT88.4 R148, [R177+0x3900] ;  /* 0x00390000b194783b */ /* 0x000fe20000004200 */
[----:B------:R-:W1:Y:S01]  /*d4c0*/  MUFU.EX2 R133, R133 ;  /* 0x0000008500857308 */ /* 0x000e620000000800 */
        /* <DEDUP_REMOVED lines=8> */
[--C-:B------:R-:W-:Y:S02]  /*d550*/  FFMA.FTZ R172, R142, c[0x0][0x2d0], -R145.reuse ;  /* 0x0000b4008eac7a23 */ /* 0x100fe40000010891 */
[----:B------:R-:W-:Y:S01]  /*d560*/  LDSM.16.MT88.4 R140, [R177+0x2900] ;  /* 0x00290000b18c783b */ /* 0x000fe20000004200 */
[--C-:B------:R-:W-:Y:S02]  /*d570*/  FFMA.FTZ R234, R234, c[0x0][0x2d0], -R145.reuse ;  /* 0x0000b400eaea7a23 */ /* 0x100fe40000010891 */
[----:B------:R-:W2:Y:S01]  /*d580*/  MUFU.EX2 R164, R164 ;  /* 0x000000a400a47308 */ /* 0x000ea20000000800 */
[--C-:B------:R-:W-:Y:S02]  /*d590*/  FFMA.FTZ R237, R174, c[0x0][0x2d0], -R145.reuse ;  /* 0x0000b400aeed7a23 */ /* 0x100fe40000010891 */
[--C-:B------:R-:W-:Y:S02]  /*d5a0*/  FFMA.FTZ R174, R158, c[0x0][0x2d0], -R145.reuse ;  /* 0x0000b4009eae7a23 */ /* 0x100fe40000010891 */
[----:B------:R-:W-:Y:S01]  /*d5b0*/  LDSM.16.MT88.4 R156, [R183+0x5900] ;  /* 0x00590000b79c783b */ /* 0x000fe20000004200 */
[----:B------:R-:W-:Y:S04]  /*d5c0*/  FFMA.FTZ R145, R144, c[0x0][0x2d0], -R145 ;  /* 0x0000b40090917a23 */ /* 0x000fe80000010891 */
[----:B------:R-:W-:Y:S10]  /*d5d0*/  MUFU.EX2 R163, R163 ;  /* 0x000000a300a37308 */ /* 0x000ff40000000800 */
[----:B------:R-:W-:Y:S10]  /*d5e0*/  MUFU.EX2 R132, R6 ;  /* 0x0000000600847308 */ /* 0x000ff40000000800 */
[----:B------:R-:W3:Y:S10]  /*d5f0*/  MUFU.EX2 R0, R0 ;  /* 0x0000000000007308 */ /* 0x000ef40000000800 */
[----:B------:R1:W-:Y:S10]  /*d600*/  MUFU.EX2 R243, R154 ;  /* 0x0000009a00f37308 */ /* 0x0003f40000000800 */
[----:B------:R2:W-:Y:S10]  /*d610*/  MUFU.EX2 R247, R145 ;  /* 0x0000009100f77308 */ /* 0x0005f40000000800 */
[----:B------:R-:W-:Y:S01]  /*d620*/  MUFU.EX2 R166, R166 ;  /* 0x000000a600a67308 */ /* 0x000fe20000000800 */
[----:B-1----:R-:W-:Y:S09]  /*d630*/  LDSM.16.MT88.4 R152, [R176+0x3900] ;  /* 0x00390000b098783b */ /* 0x002ff20000004200 */
[----:B------:R-:W1:Y:S01]  /*d640*/  MUFU.EX2 R167, R167 ;  /* 0x000000a700a77308 */ /* 0x000e620000000800 */
[----:B--2---:R-:W-:Y:S09]  /*d650*/  LDSM.16.MT88.4 R144, [R178+0x3900] ;  /* 0x00390000b290783b */ /* 0x004ff20000004200 */
[----:B------:R-:W-:Y:S10]  /*d660*/  MUFU.EX2 R168, R168 ;  /* 0x000000a800a87308 */ /* 0x000ff40000000800 */
[----:B------:R-:W-:Y:S10]  /*d670*/  MUFU.EX2 R169, R169 ;  /* 0x000000a900a97308 */ /* 0x000ff40000000800 */
[----:B------:R-:W-:Y:S10]  /*d680*/  MUFU.EX2 R170, R170 ;  /* 0x000000aa00aa7308 */ /* 0x000ff40000000800 */
[----:B------:R-:W2:Y:S10]  /*d690*/  MUFU.EX2 R171, R171 ;  /* 0x000000ab00ab7308 */ /* 0x000eb40000000800 */
[----:B------:R-:W-:Y:S10]  /*d6a0*/  MUFU.EX2 R172, R172 ;  /* 0x000000ac00ac7308 */ /* 0x000ff40000000800 */
[----:B------:R-:W1:Y:S10]  /*d6b0*/  MUFU.EX2 R173, R173 ;  /* 0x000000ad00ad7308 */ /* 0x000e740000000800 */
        /* <DEDUP_REMOVED lines=11> */
[----:B------:R-:W-:Y:S10]  /*d770*/  MUFU.EX2 R244, R244 ;  /* 0x000000f400f47308 */ /* 0x000ff40000000800 */
[----:B------:R-:W1:Y:S10]  /*d780*/  MUFU.EX2 R245, R245 ;  /* 0x000000f500f57308 */ /* 0x000e740000000800 */
[----:B------:R-:W1:Y:S01]  /*d790*/  MUFU.EX2 R246, R246 ;  /* 0x000000f600f67308 */ /* 0x000e620000000800 */
[----:B------:R-:W-:Y:S01]  /*d7a0*/  F2FP.BF16.PACK_AB R136, R161, R162 ;  /* 0x000000a2a188723e */ /* 0x000fe200000010ff */
[----:B------:R-:W-:Y:S01]  /*d7b0*/  FMUL.FTZ R4, R133, R128 ;  /* 0x0000008085047220 */ /* 0x000fe20000410000 */
[----:B------:R-:W-:Y:S01]  /*d7c0*/  F2FP.BF16.PACK_AB R138, R135, R160 ;  /* 0x000000a0878a723e */ /* 0x000fe200000010ff */
[C---:B------:R-:W-:Y:S01]  /*d7d0*/  FMUL.FTZ R5, R133.reuse, R129 ;  /* 0x0000008185057220 */ /* 0x040fe20000410000 */
[----:B------:R-:W-:Y:S01]  /*d7e0*/  F2FP.BF16.PACK_AB R137, R164, R165 ;  /* 0x000000a5a489723e */ /* 0x000fe200000010ff */
[----:B---3--:R-:W-:Y:S01]  /*d7f0*/  FMUL.FTZ R6, R0, R130 ;  /* 0x0000008200067220 */ /* 0x008fe20000410000 */
[----:B------:R-:W-:Y:S01]  /*d800*/  F2FP.BF16.PACK_AB R139, R132, R163 ;  /* 0x000000a3848b723e */ /* 0x000fe200000010ff */
[C---:B------:R-:W-:Y:S02]  /*d810*/  FMUL.FTZ R7, R0.reuse, R131 ;  /* 0x0000008300077220 */ /* 0x040fe40000410000 */
[----:B------:R-:W-:Y:S01]  /*d820*/  LDSM.16.MT88.4 R128, [R178+0x2900] ;  /* 0x00290000b280783b */ /* 0x000fe20000004200 */
[C---:B------:R-:W-:Y:S02]  /*d830*/  FMUL.FTZ R8, R133.reuse, R124 ;  /* 0x0000007c85087220 */ /* 0x040fe40000410000 */
[C---:B------:R-:W-:Y:S02]  /*d840*/  FMUL.FTZ R9, R133.reuse, R125 ;  /* 0x0000007d85097220 */ /* 0x040fe40000410000 */
[C---:B----4-:R-:W-:Y:S05]  /*d850*/  HMMA.16816.F32.BF16 R4, R136.reuse, R12, R4 ;  /* 0x0000000c8804723c */ /* 0x050fea0000041804 */
[C---:B------:R-:W-:Y:S02]  /*d860*/  FMUL.FTZ R10, R0.reuse, R126 ;  /* 0x0000007e000a7220 */ /* 0x040fe40000410000 */
[C---:B------:R-:W-:Y:S02]  /*d870*/  FMUL.FTZ R11, R0.reuse, R127 ;  /* 0x0000007f000b7220 */ /* 0x040fe40000410000 */
[----:B------:R-:W-:Y:S03]  /*d880*/  LDSM.16.MT88.4 R124, [R183+0x2900] ;  /* 0x00290000b77c783b */ /* 0x000fe60000004200 */
[C---:B------:R-:W-:Y:S02]  /*d890*/  FMUL.FTZ R12, R133.reuse, R100 ;  /* 0x00000064850c7220 */ /* 0x040fe40000410000 */
[C---:B------:R-:W-:Y:S03]  /*d8a0*/  HMMA.16816.F32.BF16 R8, R136.reuse, R14, R8 ;  /* 0x0000000e8808723c */ /* 0x040fe60000041808 */
[C---:B------:R-:W-:Y:S02]  /*d8b0*/  FMUL.FTZ R13, R133.reuse, R101 ;  /* 0x00000065850d7220 */ /* 0x040fe40000410000 */
[C---:B------:R-:W-:Y:S02]  /*d8c0*/  FMUL.FTZ R16, R133.reuse, R104 ;  /* 0x0000006885107220 */ /* 0x040fe40000410000 */
[C---:B------:R-:W-:Y:S02]  /*d8d0*/  FMUL.FTZ R14, R0.reuse, R102 ;  /* 0x00000066000e7220 */ /* 0x040fe40000410000 */
[C---:B------:R-:W-:Y:S02]  /*d8e0*/  FMUL.FTZ R15, R0.reuse, R103 ;  /* 0x00000067000f7220 */ /* 0x040fe40000410000 */
[----:B------:R-:W3:Y:S01]  /*d8f0*/  LDSM.16.MT88.4 R100, [R176+0x100] ;  /* 0x00010000b064783b */ /* 0x000ee20000004200 */
[C---:B------:R-:W-:Y:S02]  /*d900*/  FMUL.FTZ R17, R133.reuse, R105 ;  /* 0x0000006985117220 */ /* 0x040fe40000410000 */
[C---:B------:R-:W-:Y:S02]  /*d910*/  FMUL.FTZ R18, R0.reuse, R106 ;  /* 0x0000006a00127220 */ /* 0x040fe40000410000 */
[C---:B-----5:R-:W-:Y:S03]  /*d920*/  HMMA.16816.F32.BF16 R12, R136.reuse, R20, R12 ;  /* 0x00000014880c723c */ /* 0x060fe6000004180c */
[C---:B------:R-:W-:Y:S02]  /*d930*/  FMUL.FTZ R19, R0.reuse, R107 ;  /* 0x0000006b00137220 */ /* 0x040fe40000410000 */
[----:B------:R-:W4:Y:S01]  /*d940*/  LDSM.16.MT88.4 R104, [R183+0x2100] ;  /* 0x00210000b768783b */ /* 0x000f220000004200 */
[C---:B------:R-:W-:Y:S02]  /*d950*/  FMUL.FTZ R24, R133.reuse, R112 ;  /* 0x0000007085187220 */ /* 0x040fe40000410000 */
[C---:B------:R-:W-:Y:S02]  /*d960*/  FMUL.FTZ R20, R133.reuse, R108 ;  /* 0x0000006c85147220 */ /* 0x040fe40000410000 */
[C---:B------:R-:W-:Y:S03]  /*d970*/  HMMA.16816.F32.BF16 R16, R136.reuse, R22, R16 ;  /* 0x000000168810723c */ /* 0x040fe60000041810 */
[C---:B------:R-:W-:Y:S02]  /*d980*/  FMUL.FTZ R21, R133.reuse, R109 ;  /* 0x0000006d85157220 */ /* 0x040fe40000410000 */
[C---:B------:R-:W-:Y:S02]  /*d990*/  FMUL.FTZ R25, R133.reuse, R113 ;  /* 0x0000007185197220 */ /* 0x040fe40000410000 */
[C---:B------:R-:W-:Y:S02]  /*d9a0*/  FMUL.FTZ R22, R0.reuse, R110 ;  /* 0x0000006e00167220 */ /* 0x040fe40000410000 */
[C---:B------:R-:W-:Y:S02]  /*d9b0*/  FMUL.FTZ R23, R0.reuse, R111 ;  /* 0x0000006f00177220 */ /* 0x040fe40000410000 */
[----:B------:R-:W5:Y:S01]  /*d9c0*/  LDSM.16.MT88.4 R108, [R178+0x2100] ;  /* 0x00210000b26c783b */ /* 0x000f620000004200 */
[C---:B------:R-:W-:Y:S02]  /*d9d0*/  FMUL.FTZ R26, R0.reuse, R114 ;  /* 0x00000072001a7220 */ /* 0x040fe40000410000 */
[C---:B------:R-:W-:Y:S02]  /*d9e0*/  FMUL.FTZ R27, R0.reuse, R115 ;  /* 0x00000073001b7220 */ /* 0x040fe40000410000 */
[C---:B------:R-:W-:Y:S03]  /*d9f0*/  HMMA.16816.F32.BF16 R20, R136.reuse, R28, R20 ;  /* 0x0000001c8814723c */ /* 0x040fe60000041814 */
[----:B------:R-:W-:Y:S01]  /*da00*/  LDSM.16.MT88.4 R112, [R183+0x900] ;  /* 0x00090000b770783b */ /* 0x000fe20000004200 */
[C---:B------:R-:W-:Y:S02]  /*da10*/  FMUL.FTZ R32, R133.reuse, R120 ;  /* 0x0000007885207220 */ /* 0x040fe40000410000 */
[C---:B------:R-:W-:Y:S02]  /*da20*/  FMUL.FTZ R33, R133.reuse, R121 ;  /* 0x0000007985217220 */ /* 0x040fe40000410000 */
[C---:B------:R-:W-:Y:S04]  /*da30*/  HMMA.16816.F32.BF16 R24, R136.reuse, R30, R24 ;  /* 0x0000001e8818723c */ /* 0x040fe80000041818 */
[C---:B------:R-:W-:Y:S02]  /*da40*/  FMUL.FTZ R28, R133.reuse, R116 ;  /* 0x00000074851c7220 */ /* 0x040fe40000410000 */
[C---:B------:R-:W-:Y:S02]  /*da50*/  FMUL.FTZ R29, R133.reuse, R117 ;  /* 0x00000075851d7220 */ /* 0x040fe40000410000 */
[C---:B------:R-:W-:Y:S04]  /*da60*/  FMUL.FTZ R30, R0.reuse, R118 ;  /* 0x00000076001e7220 */ /* 0x040fe80000410000 */
[C---:B------:R-:W-:Y:S02]  /*da70*/  FMUL.FTZ R31, R0.reuse, R119 ;  /* 0x00000077001f7220 */ /* 0x040fe40000410000 */
[----:B------:R-:W-:Y:S01]  /*da80*/  LDSM.16.MT88.4 R116, [R178+0x900] ;  /* 0x00090000b274783b */ /* 0x000fe20000004200 */
[C---:B------:R-:W-:Y:S02]  /*da90*/  FMUL.FTZ R34, R0.reuse, R122 ;  /* 0x0000007a00227220 */ /* 0x040fe40000410000 */
[C---:B------:R-:W-:Y:S02]  /*daa0*/  FMUL.FTZ R35, R0.reuse, R123 ;  /* 0x0000007b00237220 */ /* 0x040fe40000410000 */
[C---:B---3--:R-:W-:Y:S03]  /*dab0*/  HMMA.16816.F32.BF16 R28, R136.reuse, R100, R28 ;  /* 0x00000064881c723c */ /* 0x048fe6000004181c */
[----:B------:R-:W-:Y:S01]  /*dac0*/  LDSM.16.MT88.4 R120, [R176+0x900] ;  /* 0x00090000b078783b */ /* 0x000fe20000004200 */
[C---:B------:R-:W-:Y:S02]  /*dad0*/  FMUL.FTZ R36, R133.reuse, R36 ;  /* 0x0000002485247220 */ /* 0x040fe40000410000 */
[C---:B------:R-:W-:Y:S02]  /*dae0*/  FMUL.FTZ R37, R133.reuse, R37 ;  /* 0x0000002585257220 */ /* 0x040fe40000410000 */
[C---:B------:R-:W-:Y:S03]  /*daf0*/  HMMA.16816.F32.BF16 R32, R136.reuse, R102, R32 ;  /* 0x000000668820723c */ /* 0x040fe60000041820 */
[----:B------:R-:W3:Y:S01]  /*db00*/  LDSM.16.MT88.4 R100, [R177+0x2100] ;  /* 0x00210000b164783b */ /* 0x000ee20000004200 */
[C---:B------:R-:W-:Y:S02]  /*db10*/  FMUL.FTZ R38, R0.reuse, R38 ;  /* 0x0000002600267220 */ /* 0x040fe40000410000 */
[C---:B------:R-:W-:Y:S02]  /*db20*/  FMUL.FTZ R39, R0.reuse, R39 ;  /* 0x0000002700277220 */ /* 0x040fe40000410000 */
[C---:B------:R-:W-:Y:S04]  /*db30*/  FMUL.FTZ R40, R133.reuse, R40 ;  /* 0x0000002885287220 */ /* 0x040fe80000410000 */
[C---:B------:R-:W-:Y:S01]  /*db40*/  FMUL.FTZ R41, R133.reuse, R41 ;  /* 0x0000002985297220 */ /* 0x040fe20000410000 */
[C---:B----4-:R-:W-:Y:S03]  /*db50*/  HMMA.16816.F32.BF16 R36, R136.reuse, R104, R36 ;  /* 0x000000688824723c */ /* 0x050fe60000041824 */
[C---:B------:R-:W-:Y:S02]  /*db60*/  FMUL.FTZ R42, R0.reuse, R42 ;  /* 0x0000002a002a7220 */ /* 0x040fe40000410000 */
[C---:B------:R-:W-:Y:S02]  /*db70*/  FMUL.FTZ R43, R0.reuse, R43 ;  /* 0x0000002b002b7220 */ /* 0x040fe40000410000 */
[C---:B------:R-:W-:Y:S02]  /*db80*/  FMUL.FTZ R44, R133.reuse, R44 ;  /* 0x0000002c852c7220 */ /* 0x040fe40000410000 */
[C---:B------:R-:W-:Y:S03]  /*db90*/  FMUL.FTZ R45, R133.reuse, R45 ;  /* 0x0000002d852d7220 */ /* 0x040fe60000410000 */
[C---:B------:R-:W-:Y:S01]  /*dba0*/  HMMA.16816.F32.BF16 R40, R136.reuse, R106, R40 ;  /* 0x0000006a8828723c */ /* 0x040fe20000041828 */
[----:B------:R-:W4:Y:S02]  /*dbb0*/  LDSM.16.MT88.4 R104, [R176+0x2100] ;  /* 0x00210000b068783b */ /* 0x000f240000004200 */
[C---:B------:R-:W-:Y:S02]  /*dbc0*/  FMUL.FTZ R46, R0.reuse, R46 ;  /* 0x0000002e002e7220 */ /* 0x040fe40000410000 */
[C---:B------:R-:W-:Y:S02]  /*dbd0*/  FMUL.FTZ R47, R0.reuse, R47 ;  /* 0x0000002f002f7220 */ /* 0x040fe40000410000 */
[C---:B------:R-:W-:Y:S02]  /*dbe0*/  FMUL.FTZ R48, R133.reuse, R48 ;  /* 0x0000003085307220 */ /* 0x040fe40000410000 */
[C---:B------:R-:W-:Y:S03]  /*dbf0*/  FMUL.FTZ R49, R133.reuse, R49 ;  /* 0x0000003185317220 */ /* 0x040fe60000410000 */
[C---:B-----5:R-:W-:Y:S03]  /*dc00*/  HMMA.16816.F32.BF16 R44, R136.reuse, R108, R44 ;  /* 0x0000006c882c723c */ /* 0x060fe6000004182c */
[C---:B------:R-:W-:Y:S02]  /*dc10*/  FMUL.FTZ R50, R0.reuse, R50 ;  /* 0x0000003200327220 */ /* 0x040fe40000410000 */
[C---:B------:R-:W-:Y:S02]  /*dc20*/  FMUL.FTZ R51, R0.reuse, R51 ;  /* 0x0000003300337220 */ /* 0x040fe40000410000 */
[C---:B------:R-:W-:Y:S02]  /*dc30*/  FMUL.FTZ R52, R133.reuse, R52 ;  /* 0x0000003485347220 */ /* 0x040fe40000410000 */
[C---:B------:R-:W-:Y:S03]  /*dc40*/  FMUL.FTZ R53, R133.reuse, R53 ;  /* 0x0000003585357220 */ /* 0x040fe60000410000 */
[C---:B------:R-:W-:Y:S01]  /*dc50*/  HMMA.16816.F32.BF16 R48, R136.reuse, R110, R48 ;  /* 0x0000006e8830723c */ /* 0x040fe20000041830 */
[----:B------:R-:W5:Y:S02]  /*dc60*/  LDSM.16.MT88.4 R108, [R183+0x4100] ;  /* 0x00410000b76c783b */ /* 0x000f640000004200 */
        /* <DEDUP_REMOVED lines=40> */
[----:B------:R-:W-:Y:S01]  /*def0*/  FMUL.FTZ R84, R133, R84 ;  /* 0x0000005485547220 */ /* 0x000fe20000410000 */
[----:B-1----:R-:W-:Y:S01]  /*df00*/  F2FP.BF16.PACK_AB R100, R167, R166 ;  /* 0x000000a6a764723e */ /* 0x002fe200000010ff */
[----:B------:R-:W-:Y:S03]  /*df10*/  FMUL.FTZ R85, R133, R85 ;  /* 0x0000005585557220 */ /* 0x000fe60000410000 */
[C---:B------:R-:W-:Y:S03]  /*df20*/  HMMA.16816.F32.BF16 R80, R136.reuse, R102, R80 ;  /* 0x000000668850723c */ /* 0x040fe60000041850 */
[C---:B------:R-:W-:Y:S01]  /*df30*/  FMUL.FTZ R86, R0.reuse, R86 ;  /* 0x0000005600567220 */ /* 0x040fe20000410000 */
[----:B--2---:R-:W-:Y:S01]  /*df40*/  F2FP.BF16.PACK_AB R101, R171, R170 ;  /* 0x000000aaab65723e */ /* 0x004fe200000010ff */
[C---:B------:R-:W-:Y:S02]  /*df50*/  FMUL.FTZ R87, R0.reuse, R87 ;  /* 0x0000005700577220 */ /* 0x040fe40000410000 */
[----:B------:R-:W-:Y:S01]  /*df60*/  FMUL.FTZ R88, R133, R88 ;  /* 0x0000005885587220 */ /* 0x000fe20000410000 */
[----:B------:R-:W-:Y:S01]  /*df70*/  F2FP.BF16.PACK_AB R102, R169, R168 ;  /* 0x000000a8a966723e */ /* 0x000fe200000010ff */
[----:B------:R-:W-:Y:S03]  /*df80*/  FMUL.FTZ R89, R133, R89 ;  /* 0x0000005985597220 */ /* 0x000fe60000410000 */
[C---:B----4-:R-:W-:Y:S03]  /*df90*/  HMMA.16816.F32.BF16 R84, R136.reuse, R104, R84 ;  /* 0x000000688854723c */ /* 0x050fe60000041854 */
[C---:B------:R-:W-:Y:S01]  /*dfa0*/  FMUL.FTZ R90, R0.reuse, R90 ;  /* 0x0000005a005a7220 */ /* 0x040fe20000410000 */
[----:B------:R-:W-:Y:S01]  /*dfb0*/  F2FP.BF16.PACK_AB R103, R173, R172 ;  /* 0x000000acad67723e */ /* 0x000fe200000010ff */
        /* <DEDUP_REMOVED lines=9> */
[C---:B-----5:R-:W-:Y:S03]  /*e050*/  HMMA.16816.F32.BF16 R92, R136.reuse, R108, R92 ;  /* 0x0000006c885c723c */ /* 0x060fe6000004185c */
[C---:B------:R-:W-:Y:S02]  /*e060*/  FMUL.FTZ R98, R0.reuse, R98 ;  /* 0x0000006200627220 */ /* 0x040fe40000410000 */
[C---:B------:R-:W-:Y:S02]  /*e070*/  FMUL.FTZ R99, R0.reuse, R99 ;  /* 0x0000006300637220 */ /* 0x040fe40000410000 */
[----:B------:R-:W-:Y:S02]  /*e080*/  FFMA.FTZ R162, R133, R224, R162 ;  /* 0x000000e085a27223 */ /* 0x000fe400000100a2 */
[----:B------:R-:W-:Y:S03]  /*e090*/  FFMA.FTZ R165, R0, R217, R165 ;  /* 0x000000d900a57223 */ /* 0x000fe600000100a5 */
[----:B------:R-:W-:Y:S01]  /*e0a0*/  HMMA.16816.F32.BF16 R96, R136, R110, R96 ;  /* 0x0000006e8860723c */ /* 0x000fe20000041860 */
[----:B------:R-:W2:Y:S02]  /*e0b0*/  LDSM.16.MT88.4 R108, [R176+0x2900] ;  /* 0x00290000b06c783b */ /* 0x000ea40000004200 */
[----:B------:R-:W-:Y:S01]  /*e0c0*/  MOV R0, R3 ;  /* 0x0000000300007202 */ /* 0x000fe20000000f00 */
[----:B------:R-:W-:Y:S02]  /*e0d0*/  FADD.FTZ R161, R161, R162 ;  /* 0x000000a2a1a17221 */ /* 0x000fe40000010000 */
[----:B------:R-:W-:Y:S02]  /*e0e0*/  FADD.FTZ R164, R164, R165 ;  /* 0x000000a5a4a47221 */ /* 0x000fe40000010000 */
[C---:B------:R-:W-:Y:S01]  /*e0f0*/  HMMA.16816.F32.BF16 R4, R100.reuse, R112, R4 ;  /* 0x000000706404723c */ /* 0x040fe20000041804 */
[----:B------:R-:W-:Y:S04]  /*e100*/  LDSM.16.MT88.4 R136, [R177+0x3100] ;  /* 0x00310000b188783b */ /* 0x000fe80000004200 */
[----:B------:R-:W-:Y:S03]  /*e110*/  FADD.FTZ R160, R160, R161 ;  /* 0x000000a1a0a07221 */ /* 0x000fe60000010000 */
[C---:B------:R-:W-:Y:S01]  /*e120*/  HMMA.16816.F32.BF16 R8, R100.reuse, R114, R8 ;  /* 0x000000726408723c */ /* 0x040fe20000041808 */
[----:B------:R-:W-:Y:S03]  /*e130*/  LDSM.16.MT88.4 R112, [R178+0x4900] ;  /* 0x00490000b270783b */ /* 0x000fe60000004200 */
[----:B------:R-:W-:Y:S04]  /*e140*/  FADD.FTZ R135, R135, R160 ;  /* 0x000000a087877221 */ /* 0x000fe80000010000 */
[C---:B------:R-:W-:Y:S04]  /*e150*/  HMMA.16816.F32.BF16 R12, R100.reuse, R116, R12 ;  /* 0x00000074640c723c */ /* 0x040fe8000004180c */
[----:B------:R-:W-:Y:S04]  /*e160*/  FADD.FTZ R166, R166, R135 ;  /* 0x00000087a6a67221 */ /* 0x000fe80000010000 */
[C---:B------:R-:W-:Y:S01]  /*e170*/  HMMA.16816.F32.BF16 R16, R100.reuse, R118, R16 ;  /* 0x000000766410723c */ /* 0x040fe20000041810 */
[----:B------:R-:W-:Y:S03]  /*e180*/  LDSM.16.MT88.4 R116, [R177+0x4900] ;  /* 0x00490000b174783b */ /* 0x000fe60000004200 */
[----:B------:R-:W-:Y:S04]  /*e190*/  FADD.FTZ R167, R167, R166 ;  /* 0x000000a6a7a77221 */ /* 0x000fe80000010000 */
[C---:B-1----:R-:W-:Y:S04]  /*e1a0*/  HMMA.16816.F32.BF16 R20, R100.reuse, R104, R20 ;  /* 0x000000686414723c */ /* 0x042fe80000041814 */
[----:B------:R-:W-:Y:S04]  /*e1b0*/  FADD.FTZ R168, R168, R167 ;  /* 0x000000a7a8a87221 */ /* 0x000fe80000010000 */
[C---:B------:R-:W-:Y:S01]  /*e1c0*/  HMMA.16816.F32.BF16 R24, R100.reuse, R106, R24 ;  /* 0x0000006a6418723c */ /* 0x040fe20000041818 */
[----:B------:R-:W1:Y:S03]  /*e1d0*/  LDSM.16.MT88.4 R104, [R183+0x4900] ;  /* 0x00490000b768783b */ /* 0x000e660000004200 */
[----:B------:R-:W-:Y:S04]  /*e1e0*/  FADD.FTZ R168, R169, R168 ;  /* 0x000000a8a9a87221 */ /* 0x000fe80000010000 */
        /* <DEDUP_REMOVED lines=12> */
[C---:B--2---:R-:W-:Y:S08]  /*e2b0*/  HMMA.16816.F32.BF16 R60, R100.reuse, R108, R60 ;  /* 0x0000006c643c723c */ /* 0x044ff0000004183c */
[C---:B------:R-:W-:Y:S01]  /*e2c0*/  HMMA.16816.F32.BF16 R64, R100.reuse, R110, R64 ;  /* 0x0000006e6440723c */ /* 0x040fe20000041840 */
[----:B------:R-:W2:Y:S07]  /*e2d0*/  LDSM.16.MT88.4 R108, [R176+0x4900] ;  /* 0x00490000b06c783b */ /* 0x000eae0000004200 */
[C---:B-1----:R-:W-:Y:S08]  /*e2e0*/  HMMA.16816.F32.BF16 R68, R100.reuse, R104, R68 ;  /* 0x000000686444723c */ /* 0x042ff00000041844 */
[C---:B------:R-:W-:Y:S01]  /*e2f0*/  HMMA.16816.F32.BF16 R72, R100.reuse, R106, R72 ;  /* 0x0000006a6448723c */ /* 0x040fe20000041848 */
[----:B------:R-:W1:Y:S07]  /*e300*/  LDSM.16.MT88.4 R104, [R183+0x1100] ;  /* 0x00110000b768783b */ /* 0x000e6e0000004200 */
[C---:B------:R-:W-:Y:S08]  /*e310*/  HMMA.16816.F32.BF16 R76, R100.reuse, R112, R76 ;  /* 0x00000070644c723c */ /* 0x040ff0000004184c */
[C---:B------:R-:W-:Y:S01]  /*e320*/  HMMA.16816.F32.BF16 R80, R100.reuse, R114, R80 ;  /* 0x000000726450723c */ /* 0x040fe20000041850 */
[----:B------:R-:W3:Y:S07]  /*e330*/  LDSM.16.MT88.4 R112, [R177+0x1100] ;  /* 0x00110000b170783b */ /* 0x000eee0000004200 */
[C---:B------:R-:W-:Y:S08]  /*e340*/  HMMA.16816.F32.BF16 R84, R100.reuse, R116, R84 ;  /* 0x000000746454723c */ /* 0x040ff00000041854 */
[C---:B------:R-:W-:Y:S01]  /*e350*/  HMMA.16816.F32.BF16 R88, R100.reuse, R118, R88 ;  /* 0x000000766458723c */ /* 0x040fe20000041858 */
[----:B------:R-:W4:Y:S07]  /*e360*/  LDSM.16.MT88.4 R116, [R183+0x3100] ;  /* 0x00310000b774783b */ /* 0x000f2e0000004200 */
[C---:B--2---:R-:W-:Y:S08]  /*e370*/  HMMA.16816.F32.BF16 R92, R100.reuse, R108, R92 ;  /* 0x0000006c645c723c */ /* 0x044ff0000004185c */
[----:B------:R-:W-:Y:S01]  /*e380*/  HMMA.16816.F32.BF16 R96, R100, R110, R96 ;  /* 0x0000006e6460723c */ /* 0x000fe20000041860 */
[----:B------:R-:W-:Y:S06]  /*e390*/  LDSM.16.MT88.4 R108, [R183+0x5100] ;  /* 0x00510000b76c783b */ /* 0x000fec0000004200 */
[----:B------:R-:W-:Y:S01]  /*e3a0*/  F2FP.BF16.PACK_AB R100, R236, R175 ;  /* 0x000000afec64723e */ /* 0x000fe200000010ff */
[----:B------:R-:W-:Y:S01]  /*e3b0*/  FADD.FTZ R175, R175, R168 ;  /* 0x000000a8afaf7221 */ /* 0x000fe20000010000 */
[----:B------:R-:W-:Y:S03]  /*e3c0*/  F2FP.BF16.PACK_AB R102, R238, R235 ;  /* 0x000000ebee66723e */ /* 0x000fe600000010ff */
[----:B------:R-:W-:Y:S01]  /*e3d0*/  F2FP.BF16.PACK_AB R101, R237, R234 ;  /* 0x000000eaed65723e */ /* 0x000fe200000010ff */
[----:B------:R-:W-:Y:S01]  /*e3e0*/  FADD.FTZ R236, R236, R175 ;  /* 0x000000afecec7221 */ /* 0x000fe20000010000 */
[----:B------:R-:W-:Y:S03]  /*e3f0*/  F2FP.BF16.PACK_AB R103, R239, R174 ;  /* 0x000000aeef67723e */ /* 0x000fe600000010ff */
[----:B------:R-:W-:Y:S04]  /*e400*/  FADD.FTZ R235, R235, R236 ;  /* 0x000000ecebeb7221 */ /* 0x000fe80000010000 */
[C---:B-1----:R-:W-:Y:S03]  /*e410*/  HMMA.16816.F32.BF16 R4, R100.reuse, R104, R4 ;  /* 0x000000686404723c */ /* 0x042fe60000041804 */
[----:B------:R-:W-:Y:S05]  /*e420*/  FADD.FTZ R235, R238, R235 ;  /* 0x000000ebeeeb7221 */ /* 0x000fea0000010000 */
[C---:B------:R-:W-:Y:S01]  /*e430*/  HMMA.16816.F32.BF16 R8, R100.reuse, R106, R8 ;  /* 0x0000006a6408723c */ /* 0x040fe20000041808 */
[----:B------:R-:W1:Y:S07]  /*e440*/  LDSM.16.MT88.4 R104, [R176+0x3100] ;  /* 0x00310000b068783b */ /* 0x000e6e0000004200 */
[C---:B------:R-:W-:Y:S08]  /*e450*/  HMMA.16816.F32.BF16 R12, R100.reuse, R120, R12 ;  /* 0x00000078640c723c */ /* 0x040ff0000004180c */
[C---:B------:R-:W-:Y:S01]  /*e460*/  HMMA.16816.F32.BF16 R16, R100.reuse, R122, R16 ;  /* 0x0000007a6410723c */ /* 0x040fe20000041810 */
[----:B------:R-:W-:Y:S07]  /*e470*/  LDSM.16.MT88.4 R120, [R176+0x1900] ;  /* 0x00190000b078783b */ /* 0x000fee0000004200 */
[C---:B---3--:R-:W-:Y:S08]  /*e480*/  HMMA.16816.F32.BF16 R20, R100.reuse, R112, R20 ;  /* 0x000000706414723c */ /* 0x048ff00000041814 */
[C---:B------:R-:W-:Y:S01]  /*e490*/  HMMA.16816.F32.BF16 R24, R100.reuse, R114, R24 ;  /* 0x000000726418723c */ /* 0x040fe20000041818 */
[----:B------:R-:W2:Y:S07]  /*e4a0*/  LDSM.16.MT88.4 R112, [R178+0x5100] ;  /* 0x00510000b270783b */ /* 0x000eae0000004200 */
[C---:B------:R-:W-:Y:S08]  /*e4b0*/  HMMA.16816.F32.BF16 R28, R100.reuse, R124, R28 ;  /* 0x0000007c641c723c */ /* 0x040ff0000004181c */
[C---:B------:R-:W-:Y:S01]  /*e4c0*/  HMMA.16816.F32.BF16 R32, R100.reuse, R126, R32 ;  /* 0x0000007e6420723c */ /* 0x040fe20000041820 */
[----:B------:R-:W-:Y:S07]  /*e4d0*/  LDSM.16.MT88.4 R124, [R183+0x1900] ;  /* 0x00190000b77c783b */ /* 0x000fee0000004200 */
[C---:B----4-:R-:W-:Y:S08]  /*e4e0*/  HMMA.16816.F32.BF16 R36, R100.reuse, R116, R36 ;  /* 0x000000746424723c */ /* 0x050ff00000041824 */
        /* <DEDUP_REMOVED lines=12> */
[----:B------:R-:W-:Y:S03]  /*e5b0*/  FADD.FTZ R241, R241, R240 ;  /* 0x000000f0f1f17221 */ /* 0x000fe60000010000 */
[C---:B------:R-:W-:Y:S01]  /*e5c0*/  HMMA.16816.F32.BF16 R64, R100.reuse, R106, R64 ;  /* 0x0000006a6440723c */ /* 0x040fe20000041840 */
[----:B------:R-:W1:Y:S03]  /*e5d0*/  LDSM.16.MT88.4 R104, [R176+0x5100] ;  /* 0x00510000b068783b */ /* 0x000e660000004200 */
[----:B------:R-:W-:Y:S04]  /*e5e0*/  FADD.FTZ R224, R242, R241 ;  /* 0x000000f1f2e07221 */ /* 0x000fe80000010000 */
[C---:B------:R-:W-:Y:S04]  /*e5f0*/  HMMA.16816.F32.BF16 R68, R100.reuse, R108, R68 ;  /* 0x0000006c6444723c */ /* 0x040fe80000041844 */
[----:B------:R-:W-:Y:S04]  /*e600*/  FADD.FTZ R224, R243, R224 ;  /* 0x000000e0f3e07221 */ /* 0x000fe80000010000 */
[C---:B------:R-:W-:Y:S01]  /*e610*/  HMMA.16816.F32.BF16 R72, R100.reuse, R110, R72 ;  /* 0x0000006e6448723c */ /* 0x040fe20000041848 */
[----:B------:R-:W4:Y:S07]  /*e620*/  LDSM.16.MT88.4 R108, [R178+0x1900] ;  /* 0x00190000b26c783b */ /* 0x000f2e0000004200 */
[C---:B--2---:R-:W-:Y:S08]  /*e630*/  HMMA.16816.F32.BF16 R76, R100.reuse, R112, R76 ;  /* 0x00000070644c723c */ /* 0x044ff0000004184c */
[C---:B------:R-:W-:Y:S01]  /*e640*/  HMMA.16816.F32.BF16 R80, R100.reuse, R114, R80 ;  /* 0x000000726450723c */ /* 0x040fe20000041850 */
[----:B------:R-:W2:Y:S07]  /*e650*/  LDSM.16.MT88.4 R112, [R177+0x1900] ;  /* 0x00190000b170783b */ /* 0x000eae0000004200 */
[C---:B---3--:R-:W-:Y:S08]  /*e660*/  HMMA.16816.F32.BF16 R84, R100.reuse, R116, R84 ;  /* 0x000000746454723c */ /* 0x048ff00000041854 */
[C---:B------:R-:W-:Y:S08]  /*e670*/  HMMA.16816.F32.BF16 R88, R100.reuse, R118, R88 ;  /* 0x000000766458723c */ /* 0x040ff00000041858 */
[C---:B-1----:R-:W-:Y:S08]  /*e680*/  HMMA.16816.F32.BF16 R92, R100.reuse, R104, R92 ;  /* 0x00000068645c723c */ /* 0x042ff0000004185c */
[----:B------:R-:W-:Y:S08]  /*e690*/  HMMA.16816.F32.BF16 R96, R100, R106, R96 ;  /* 0x0000006a6460723c */ /* 0x000ff00000041860 */
[C---:B------:R-:W-:Y:S01]  /*e6a0*/  HMMA.16816.F32.BF16 R128, R136.reuse, R124, R4 ;  /* 0x0000007c8880723c */ /* 0x040fe20000041804 */
[----:B------:R-:W1:Y:S07]  /*e6b0*/  LDSM.16.MT88.4 R4, [R178+0x5900] ;  /* 0x00590000b204783b */ /* 0x000e6e0000004200 */
[C---:B------:R-:W-:Y:S01]  /*e6c0*/  HMMA.16816.F32.BF16 R124, R136.reuse, R126, R8 ;  /* 0x0000007e887c723c */ /* 0x040fe20000041808 */
[----:B------:R-:W3:Y:S07]  /*e6d0*/  LDSM.16.MT88.4 R8, [R177+0x5900] ;  /* 0x00590000b108783b */ /* 0x000eee0000004200 */
[C---:B----4-:R-:W-:Y:S01]  /*e6e0*/  HMMA.16816.F32.BF16 R100, R136.reuse, R108, R12 ;  /* 0x0000006c8864723c */ /* 0x050fe2000004180c */
[----:B------:R-:W4:Y:S07]  /*e6f0*/  LDSM.16.MT88.4 R12, [R176+0x5900] ;  /* 0x00590000b00c783b */ /* 0x000f2e0000004200 */
[C---:B------:R-:W-:Y:S08]  /*e700*/  HMMA.16816.F32.BF16 R104, R136.reuse, R110, R16 ;  /* 0x0000006e8868723c */ /* 0x040ff00000041810 */
        /* <DEDUP_REMOVED lines=14> */
[C---:B-1----:R-:W-:Y:S07]  /*e7f0*/  HMMA.16816.F32.BF16 R76, R136.reuse, R4, R76 ;  /* 0x00000004884c723c */ /* 0x042fee000004184c */
[----:B------:R-:W-:Y:S01]  /*e800*/  FADD.FTZ R5, R163, R164 ;  /* 0x000000a4a3057221 */ /* 0x000fe20000010000 */
[C---:B------:R-:W-:Y:S04]  /*e810*/  HMMA.16816.F32.BF16 R80, R136.reuse, R6, R80 ;  /* 0x000000068850723c */ /* 0x040fe80000041850 */
[----:B------:R-:W-:Y:S01]  /*e820*/  FADD.FTZ R5, R132, R5 ;  /* 0x0000000584057221 */ /* 0x000fe20000010000 */
[----:B------:R-:W-:Y:S03]  /*e830*/  MOV R132, R2 ;  /* 0x0000000200847202 */ /* 0x000fe60000000f00 */
[C---:B---3--:R-:W-:Y:S04]  /*e840*/  HMMA.16816.F32.BF16 R84, R136.reuse, R8, R84 ;  /* 0x000000088854723c */ /* 0x048fe80000041854 */
[----:B------:R-:W-:Y:S04]  /*e850*/  FADD.FTZ R170, R170, R5 ;  /* 0x00000005aaaa7221 */ /* 0x000fe80000010000 */
[C---:B------:R-:W-:Y:S04]  /*e860*/  HMMA.16816.F32.BF16 R88, R136.reuse, R10, R88 ;  /* 0x0000000a8858723c */ /* 0x040fe80000041858 */
[----:B------:R-:W-:Y:S04]  /*e870*/  FADD.FTZ R171, R171, R170 ;  /* 0x000000aaabab7221 */ /* 0x000fe80000010000 */
[----:B------:R-:W-:Y:S01]  /*e880*/  FADD.FTZ R172, R172, R171 ;  /* 0x000000abacac7221 */ /* 0x000fe20000010000 */
[C---:B----4-:R-:W-:Y:S03]  /*e890*/  HMMA.16816.F32.BF16 R92, R136.reuse, R12, R92 ;  /* 0x0000000c885c723c */ /* 0x050fe6000004185c */
[----:B------:R-:W-:Y:S04]  /*e8a0*/  FADD.FTZ R173, R173, R172 ;  /* 0x000000acadad7221 */ /* 0x000fe80000010000 */
[----:B------:R-:W-:Y:S01]  /*e8b0*/  FADD.FTZ R234, R234, R173 ;  /* 0x000000adeaea7221 */ /* 0x000fe20000010000 */
[----:B------:R-:W-:Y:S04]  /*e8c0*/  HMMA.16816.F32.BF16 R96, R136, R14, R96 ;  /* 0x0000000e8860723c */ /* 0x000fe80000041860 */
[----:B------:R-:W-:Y:S04]  /*e8d0*/  FADD.FTZ R237, R237, R234 ;  /* 0x000000eaeded7221 */ /* 0x000fe80000010000 */
[----:B------:R-:W-:Y:S04]  /*e8e0*/  FADD.FTZ R174, R174, R237 ;  /* 0x000000edaeae7221 */ /* 0x000fe80000010000 */
[----:B------:R-:W-:Y:S04]  /*e8f0*/  FADD.FTZ R239, R239, R174 ;  /* 0x000000aeefef7221 */ /* 0x000fe80000010000 */
[----:B------:R-:W-:Y:S04]  /*e900*/  FADD.FTZ R244, R244, R239 ;  /* 0x000000eff4f47221 */ /* 0x000fe80000010000 */
[----:B------:R-:W-:Y:S04]  /*e910*/  FADD.FTZ R245, R245, R244 ;  /* 0x000000f4f5f57221 */ /* 0x000fe80000010000 */
[----:B------:R-:W-:Y:S04]  /*e920*/  FADD.FTZ R246, R246, R245 ;  /* 0x000000f5f6f67221 */ /* 0x000fe80000010000 */
[----:B------:R-:W-:Y:S01]  /*e930*/  FADD.FTZ R217, R247, R246 ;  /* 0x000000f6f7d97221 */ /* 0x000fe20000010000 */
[----:B------:R-:W-:-:S05]  /*e940*/  @P0 BRA `(.L_x_417) ;  /* 0xffffca1000000947 */ /* 0x000fca000383ffff */
[----:B------:R-:W2:Y:S01]  /*e950*/  LDL R133, [R1+0x4] ;  /* 0x0000040001857983 */ /* 0x000ea20000100800 */
[----:B------:R-:W-:-:S02]  /*e960*/  MOV R132, R2 ;  /* 0x0000000200847202 */ /* 0x000fc40000000f00 */
[----:B------:R-:W-:Y:S02]  /*e970*/  MOV R0, R3 ;  /* 0x0000000300007202 */ /* 0x000fe40000000f00 */
[----:B--2---:R-:W-:Y:S02]  /*e980*/  SHF.L.U32 R133, R133, 0x7, RZ ;  /* 0x0000000785857819 */ /* 0x004fe400000006ff */
.L_x_396:
[----:B------:R-:W2:Y:S04]  /*e990*/  LDL R3, [R1+0x64] ;  /* 0x0000640001037983 */ /* 0x000ea80000100800 */
[----:B------:R-:W3:Y:S01]  /*e9a0*/  LDL R2, [R1+0x58] ;  /* 0x0000580001027983 */ /* 0x000ee20000100800 */
[----:B------:R-:W-:Y:S01]  /*e9b0*/  IMAD.MOV.U32 R223, RZ, RZ, 0x1 ;  /* 0x00000001ffdf7424 */ /* 0x000fe200078e00ff */
[----:B------:R-:W-:-:S04]  /*e9c0*/  IADD3 R6, R133, 0x7f, RZ ;  /* 0x0000007f85067810 */ /* 0x000fc80007ffe0ff */
[C---:B------:R-:W-:Y:S02]  /*e9d0*/  ISETP.NE.AND P0, PT, R223.reuse, c[0x0][0x2c4], PT ;  /* 0x0000b100df007a0c */ /* 0x040fe40003f05270 */
[----:B------:R-:W-:Y:S02]  /*e9e0*/  ISETP.LE.AND P6, PT, R223, c[0x0][0x32c], PT ;  /* 0x0000cb00df007a0c */ /* 0x000fe40003fc3270 */
[----:B------:R-:W-:-:S09]  /*e9f0*/  P2R R4, PR, RZ, 0x1 ;  /* 0x00000001ff047803 */ /* 0x000fd20000000000 */
[----:B------:R-:W-:-:S05]  /*ea00*/  @P0 IMAD.HI.U32 R4, R6, c[0x0][0x2c8], RZ ;  /* 0x0000b20006040a27 */ /* 0x000fca00078e00ff */
[----:B------:R-:W-:-:S04]  /*ea10*/  @P0 SHF.R.U32.HI R6, RZ, c[0x0][0x2cc], R4 ;  /* 0x0000b300ff060a19 */ /* 0x000fc80000011604 */
[----:B--2---:R-:W-:-:S05]  /*ea20*/  IADD3 R3, R6, 0x1, R3 ;  /* 0x0000000106037810 */ /* 0x004fca0007ffe003 */
[----:B---3--:R-:W-:-:S05]  /*ea30*/  IMAD.IADD R3, R3, 0x1, -R2 ;  /* 0x0000000103037824 */ /* 0x008fca00078e0a02 */
[----:B------:R-:W-:Y:S01]  /*ea40*/  IADD3 R4, R3, -c[0x0][0x324], RZ ;  /* 0x8000c90003047a10 */ /* 0x000fe20007ffe0ff */
[----:B------:R-:W-:Y:S05]  /*ea50*/  @!P6 BRA `(.L_x_418) ;  /* 0x000000f00000e947 */ /* 0x000fea0003800000 */
[----:B------:R-:W-:Y:S01]  /*ea60*/  ISETP.GT.AND P0, PT, R3, -0x1, PT ;  /* 0xffffffff0300780c */ /* 0x000fe20003f04270 */
[----:B------:R-:W-:-:S12]  /*ea70*/  BSSY B0, `(.L_x_419) ;  /* 0x000000b000007945 */ /* 0x000fd80003800000 */
[----:B------:R-:W-:Y:S05]  /*ea80*/  @P0 BRA `(.L_x_420) ;  /* 0x0000006000000947 */ /* 0x000fea0003800000 */
[----:B------:R-:W-:Y:S02]  /*ea90*/  ISETP.NE.AND P0, PT, R223, c[0x0][0x32c], PT ;  /* 0x0000cb00df007a0c */ /* 0x000fe40003f05270 */
[----:B------:R-:W-:-:S11]  /*eaa0*/  LOP3.LUT R3, RZ, R3, RZ, 0x33, !PT ;  /* 0x00000003ff037212 */ /* 0x000fd600078e33ff */
[----:B------:R-:W-:-:S05]  /*eab0*/  @P0 IMAD.HI.U32 R2, R3, c[0x0][0x330], RZ ;  /* 0x0000cc0003020a27 */ /* 0x000fca00078e00ff */
[----:B------:R-:W-:-:S04]  /*eac0*/  @P0 SHF.R.U32.HI R3, RZ, c[0x0][0x334], R2 ;  /* 0x0000cd00ff030a19 */ /* 0x000fc80000011602 */
[----:B------:R-:W-:Y:S01]  /*ead0*/  LOP3.LUT R3, RZ, R3, RZ, 0x33, !PT ;  /* 0x00000003ff037212 */ /* 0x000fe200078e33ff */
[----:B------:R-:W-:Y:S05]  /*eae0*/  BRA `(.L_x_421) ;  /* 0x0000003000007947 */ /* 0x000fea0003800000 */
.L_x_420:
[----:B------:R-:W-:-:S13]  /*eaf0*/  ISETP.NE.AND P0, PT, R223, c[0x0][0x32c], PT ;  /* 0x0000cb00df007a0c */ /* 0x000fda0003f05270 */
[----:B------:R-:W-:-:S05]  /*eb00*/  @P0 IMAD.HI.U32 R2, R3, c[0x0][0x330], RZ ;  /* 0x0000cc0003020a27 */ /* 0x000fca00078e00ff */
[----:B------:R-:W-:Y:S02]  /*eb10*/  @P0 SHF.R.U32.HI R3, RZ, c[0x0][0x334], R2 ;  /* 0x0000cd00ff030a19 */ /* 0x000fe40000011602 */
.L_x_421:
[----:B------:R-:W-:Y:S05]  /*eb20*/  BSYNC B0 ;  /* 0x0000000000007941 */ /* 0x000fea0003800000 */
.L_x_419:
[----:B------:R-:W-:-:S05]  /*eb30*/  IMAD R3, R3, c[0x0][0x32c], RZ ;  /* 0x0000cb0003037a24 */ /* 0x000fca00078e02ff */
[----:B------:R-:W-:-:S04]  /*eb40*/  IMNMX R4, R4, R3, !PT ;  /* 0x0000000304047217 */ /* 0x000fc80007800200 */
.L_x_418:
[----:B------:R-:W-:-:S04]  /*eb50*/  IADD3 R3, R4, 0x3f, RZ ;  /* 0x0000003f04037810 */ /* 0x000fc80007ffe0ff */
[----:B------:R-:W-:-:S04]  /*eb60*/  SHF.R.S32.HI R2, RZ, 0x1f, R3 ;  /* 0x0000001fff027819 */ /* 0x000fc80000011403 */
[----:B------:R-:W-:-:S04]  /*eb70*/  LEA.HI R2, R2, R3, RZ, 0x6 ;  /* 0x0000000302027211 */ /* 0x000fc800078f30ff */
[----:B------:R-:W-:-:S04]  /*eb80*/  SHF.R.S32.HI R2, RZ, 0x6, R2 ;  /* 0x00000006ff027819 */ /* 0x000fc80000011402 */
[----:B------:R-:W-:-:S04]  /*eb90*/  IMNMX R233, R195, R2, !PT ;  /* 0x00000002c3e97217 */ /* 0x000fc80007800200 */
[----:B------:R-:W-:-:S13]  /*eba0*/  ISETP.GE.AND P0, PT, R226, R233, PT ;  /* 0x000000e9e200720c */ /* 0x000fda0003f06270 */
[----:B------:R-:W-:Y:S05]  /*ebb0*/  @!P0 BRA `(.L_x_422) ;  /* 0x00002be000008947 */ /* 0x000fea0003800000 */
[C---:B------:R-:W-:Y:S01]  /*ebc0*/  IADD3 R2, R204.reuse, 0x40, RZ ;  /* 0x00000040cc027810 */ /* 0x040fe20007ffe0ff */
[----:B------:R-:W-:Y:S01]  /*ebd0*/  IMAD.MOV.U32 R133, RZ, RZ, R132 ;  /* 0x000000ffff857224 */ /* 0x000fe200078e0084 */
[----:B------:R-:W-:Y:S01]  /*ebe0*/  ISETP.GE.AND P2, PT, R204, c[0x0][0x1d4], PT ;  /* 0x00007500cc007a0c */ /* 0x000fe20003f46270 */
[----:B------:R-:W-:Y:S01]  /*ebf0*/  IMAD.MOV.U32 R3, RZ, RZ, R0 ;  /* 0x000000ffff037224 */ /* 0x000fe200078e0000 */
[----:B------:R-:W-:Y:S01]  /*ec00*/  ISETP.GE.AND P3, PT, R2, c[0x0][0x1d4], PT ;  /* 0x0000750002007a0c */ /* 0x000fe20003f66270 */
[C---:B------:R-:W-:Y:S01]  /*ec10*/  IMAD.SHL.U32 R231, R204.reuse, 0x2, RZ ;  /* 0x00000002cce77824 */ /* 0x040fe200078e00ff */
[----:B------:R-:W-:Y:S01]  /*ec20*/  SHF.L.U64.HI R232, R204, 0x1, R207 ;  /* 0x00000001cce87819 */ /* 0x000fe200000102cf */
[C---:B------:R-:W-:Y:S01]  /*ec30*/  IMAD.SHL.U32 R229, R200.reuse, 0x2, RZ ;  /* 0x00000002c8e57824 */ /* 0x040fe200078e00ff */
[----:B------:R-:W-:Y:S01]  /*ec40*/  SHF.L.U64.HI R230, R200, 0x1, R197 ;  /* 0x00000001c8e67819 */ /* 0x000fe200000102c5 */
[C---:B------:R-:W-:Y:S01]  /*ec50*/  IMAD.SHL.U32 R225, R199.reuse, 0x2, RZ ;  /* 0x00000002c7e17824 */ /* 0x040fe200078e00ff */
[----:B------:R-:W-:-:S02]  /*ec60*/  SHF.L.U64.HI R227, R199, 0x1, R196 ;  /* 0x00000001c7e37819 */ /* 0x000fc400000102c4 */
[----:B------:R-:W-:Y:S02]  /*ec70*/  SEL R228, RZ, 0x10, P3 ;  /* 0x00000010ffe47807 */ /* 0x000fe40001800000 */
.L_x_433:
        /* <DEDUP_REMOVED lines=31> */
.L_x_499:
[----:B------:R-:W-:-:S05]  /*ee70*/  BRA.DIV ~URZ, `(.L_x_426) ;  /* 0x00009a427f007947 */ /* 0x000fca000b800000 */
[----:B------:R-:W5:Y:S04]  /*ee80*/  SHFL.IDX PT, R2, R0, RZ, 0x181f ;  /* 0x00181fff00027589 */ /* 0x000f6800000e0000 */
        /* <DEDUP_REMOVED lines=11> */
.L_x_500:
        /* <DEDUP_REMOVED lines=19> */
.L_x_424:
[----:B------:R-:W-:Y:S05]  /*f070*/  BSYNC B0 ;  /* 0x0000000000007941 */ /* 0x000fea0003800000 */
.L_x_423:
[----:B------:R-:W0:Y:S01]  /*f080*/  LDGDEPBAR ;  /* 0x00000000000079af */ /* 0x000e220000000000 */
[----:B------:R-:W-:Y:S01]  /*f090*/  WARPSYNC 0xffffffff ;  /* 0xffffffff00007948 */ /* 0x000fe20003800000 */
[C---:B--23--:R-:W-:Y:S01]  /*f0a0*/  HMMA.16816.F32.BF16 R4, R32.reuse, R8, RZ ;  /* 0x000000082004723c */ /* 0x04cfe200000418ff */
[----:B------:R-:W-:Y:S02]  /*f0b0*/  BSSY B0, `(.L_x_427) ;  /* 0x00000d5000007945 */ /* 0x000fe40003800000 */
[----:B------:R-:W-:Y:S01]  /*f0c0*/  ISETP.GT.AND P0, PT, R226, R195, PT ;  /* 0x000000c3e200720c */ /* 0x000fe20003f04270 */
[----:B------:R-:W-:Y:S04]  /*f0d0*/  LDSM.16.M88.4 R160, [R181+0xc100] ;  /* 0x00c10000b5a0783b */ /* 0x000fe80000000200 */
[C---:B------:R-:W-:Y:S02]  /*f0e0*/  HMMA.16816.F32.BF16 R8, R32.reuse, R10, RZ ;  /* 0x0000000a2008723c */ /* 0x040fe400000418ff */
[----:B------:R-:W2:Y:S06]  /*f0f0*/  LDSM.16.M88.4 R164, [R180+0x6100] ;  /* 0x00610000b4a4783b */ /* 0x000eac0000000200 */
[C---:B----4-:R-:W-:Y:S01]  /*f100*/  HMMA.16816.F32.BF16 R12, R32.reuse, R16, RZ ;  /* 0x00000010200c723c */ /* 0x050fe200000418ff */
[----:B------:R-:W3:Y:S06]  /*f110*/  LDSM.16.M88.4 R168, [R180+0x6900] ;  /* 0x00690000b4a8783b */ /* 0x000eec0000000200 */
[----:B------:R-:W-:Y:S01]  /*f120*/  LDSM.16.M88.4 R172, [R180+0x7900] ;  /* 0x00790000b4ac783b */ /* 0x000fe20000000200 */
[C---:B------:R-:W-:Y:S08]  /*f130*/  HMMA.16816.F32.BF16 R16, R32.reuse, R18, RZ ;  /* 0x000000122010723c */ /* 0x040ff000000418ff */
        /* <DEDUP_REMOVED lines=33> */
[----:B------:R-:W-:Y:S07]  /*f350*/  LDSM.16.M88.4 R148, [R185+0x2000] ;  /* 0x00200000b994783b */ /* 0x000fee0000000200 */
[C---:B-----5:R-:W-:Y:S08]  /*f360*/  HMMA.16816.F32.BF16 R12, R144.reuse, R152, R12 ;  /* 0x00000098900c723c */ /* 0x060ff0000004180c */
        /* <DEDUP_REMOVED lines=137> */
.L_x_501:
[----:B------:R-:W-:-:S05]  /*fc00*/  BRA.DIV ~URZ, `(.L_x_430) ;  /* 0x00008f327f007947 */ /* 0x000fca000b800000 */
[----:B------:R-:W3:Y:S04]  /*fc10*/  SHFL.IDX PT, R2, R0, RZ, 0x181f ;  /* 0x00181fff00027589 */ /* 0x000ee800000e0000 */
        /* <DEDUP_REMOVED lines=11> */
.L_x_502:
        /* <DEDUP_REMOVED lines=19> */
.L_x_428:
[----:B------:R-:W-:Y:S05]  /*fe00*/  BSYNC B0 ;  /* 0x0000000000007941 */ /* 0x000fea0003800000 */
.L_x_427:
[----:B------:R-:W-:Y:S01]  /*fe10*/  FMNMX.FTZ R2, R4, R3, !PT ;  /* 0x0000000304027209 */ /* 0x000fe20007810000 */
[----:B------:R-:W0:Y:S01]  /*fe20*/  LDGDEPBAR ;  /* 0x00000000000079af */ /* 0x000e220000000000 */
[----:B------:R-:W-:Y:S02]  /*fe30*/  FMNMX.FTZ R0, R6, R133, !PT ;  /* 0x0000008506007209 */ /* 0x000fe40007810000 */
[----:B-1----:R-:W-:Y:S02]  /*fe40*/  FMNMX.FTZ R137, R5, R2, !PT ;  /* 0x0000000205897209 */ /* 0x002fe40007810000 */
        /* <DEDUP_REMOVED lines=28> */
[----:B------:R-:W-:Y:S01]  /*10010*/  FMNMX.FTZ R139, R35, R0, !PT ;  /* 0x00000000238b7209 */ /* 0x000fe20007810000 */
[----:B------:R-:W-:-:S05]  /*10020*/  BRA.DIV ~URZ, `(.L_x_431) ;  /* 0x00008d127f007947 */ /* 0x000fca000b800000 */
[----:B------:R1:W2:Y:S02]  /*10030*/  SHFL.BFLY PT, R154, R135, 0x2, 0x1f ;  /* 0x0c401f00879a7f89 */ /* 0x0002a400000e0000 */
.L_x_503:
[----:B--2---:R-:W-:Y:S01]  /*10040*/  FMNMX.FTZ R137, R135, R154, !PT ;  /* 0x0000009a87897209 */ /* 0x004fe20007810000 */
[----:B------:R-:W-:-:S05]  /*10050*/  BRA.DIV ~URZ, `(.L_x_432) ;  /* 0x00008d227f007947 */ /* 0x000fca000b800000 */
[----:B------:R-:W-:Y:S04]  /*10060*/  SHFL.BFLY PT, R2, R139, 0x2, 0x1f ;  /* 0x0c401f008b027f89 */ /* 0x000fe800000e0000 */
[----:B------:R-:W2:Y:S02]  /*10070*/  SHFL.BFLY PT, R0, R137, 0x1, 0x1f ;  /* 0x0c201f0089007f89 */ /* 0x000ea400000e0000 */
[----:B--2---:R-:W-:Y:S02]  /*10080*/  FMNMX.FTZ R0, R137, R0, !PT ;  /* 0x0000000089007209 */ /* 0x004fe40007810000 */
[----:B-1----:R-:W-:Y:S05]  /*10090*/  FMNMX.FTZ R135, R139, R2, !PT ;  /* 0x000000028b877209 */ /* 0x002fea0007810000 */
[----:B------:R1:W2:Y:S02]  /*100a0*/  SHFL.BFLY PT, R132, R135, 0x1, 0x1f ;  /* 0x0c201f0087847f89 */ /* 0x0002a400000e0000 */
.L_x_504:
[----:B--2---:R-:W-:Y:S01]  /*100b0*/  FMNMX.FTZ R132, R132, R135, !PT ;  /* 0x0000008784847209 */ /* 0x004fe20007810000 */
[C---:B------:R-:W-:Y:S01]  /*100c0*/  FMUL.FTZ R167, R0.reuse, c[0x0][0x2d0] ;  /* 0x0000b40000a77a20 */ /* 0x040fe20000410000 */
[----:B------:R-:W-:Y:S01]  /*100d0*/  WARPSYNC 0xffffffff ;  /* 0xffffffff00007948 */ /* 0x000fe20003800000 */
[----:B------:R-:W-:Y:S01]  /*100e0*/  FADD.FTZ R2, -R0, R3 ;  /* 0x0000000300027221 */ /* 0x000fe20000010100 */
[----:B------:R-:W2:Y:S01]  /*100f0*/  LDSM.16.MT88.4 R140, [R183+0x100] ;  /* 0x00010000b78c783b */ /* 0x000ea20000004200 */
[----:B------:R-:W-:Y:S01]  /*10100*/  FFMA.FTZ R163, R4, c[0x0][0x2d0], -R167 ;  /* 0x0000b40004a37a23 */ /* 0x000fe200000108a7 */
[----:B------:R-:W-:Y:S01]  /*10110*/  ISETP.GT.AND P0, PT, R226, R233, PT ;  /* 0x000000e9e200720c */ /* 0x000fe20003f04270 */
[----:B------:R-:W-:Y:S01]  /*10120*/  FADD.FTZ R4, -R132, R133 ;  /* 0x0000008584047221 */ /* 0x000fe20000010100 */
[----:B------:R-:W-:Y:S01]  /*10130*/  IADD3 R226, R226, -0x1, RZ ;  /* 0xffffffffe2e27810 */ /* 0x000fe20007ffe0ff */
[----:B------:R-:W-:Y:S02]  /*10140*/  FMUL.FTZ R165, R132, c[0x0][0x2d0] ;  /* 0x0000b40084a57a20 */ /* 0x000fe40000410000 */
[----:B------:R-:W-:Y:S01]  /*10150*/  FMUL.FTZ R3, R2, c[0x0][0x2d0] ;  /* 0x0000b40002037a20 */ /* 0x000fe20000410000 */
[----:B------:R-:W-:Y:S01]  /*10160*/  MUFU.EX2 R163, R163 ;  /* 0x000000a300a37308 */ /* 0x000fe20000000800 */
[----:B------:R-:W-:Y:S01]  /*10170*/  FMUL.FTZ R2, R4, c[0x0][0x2d0] ;  /* 0x0000b40004027a20 */ /* 0x000fe20000410000 */
[----:B------:R-:W3:Y:S01]  /*10180*/  LDSM.16.MT88.4 R144, [R178+0x100] ;  /* 0x00010000b290783b */ /* 0x000ee20000004200 */
[--C-:B------:R-:W-:Y:S02]  /*10190*/  FFMA.FTZ R160, R5, c[0x0][0x2d0], -R167.reuse ;  /* 0x0000b40005a07a23 */ /* 0x100fe400000108a7 */
[--C-:B------:R-:W-:Y:S02]  /*101a0*/  FFMA.FTZ R161, R8, c[0x0][0x2d0], -R167.reuse ;  /* 0x0000b40008a17a23 */ /* 0x100fe400000108a7 */
[----:B------:R-:W-:Y:S02]  /*101b0*/  FFMA.FTZ R162, R9, c[0x0][0x2d0], -R167 ;  /* 0x0000b40009a27a23 */ /* 0x000fe400000108a7 */
[--C-:B------:R-:W-:Y:S01]  /*101c0*/  FFMA.FTZ R133, R6, c[0x0][0x2d0], -R165.reuse ;  /* 0x0000b40006857a23 */ /* 0x100fe200000108a5 */
[----:B------:R-:W4:Y:S01]  /*101d0*/  MUFU.EX2 R3, R3 ;  /* 0x0000000300037308 */ /* 0x000f220000000800 */
[--C-:B------:R-:W-:Y:S01]  /*101e0*/  FFMA.FTZ R164, R7, c[0x0][0x2d0], -R165.reuse ;  /* 0x0000b40007a47a23 */ /* 0x100fe200000108a5 */
[----:B------:R-:W-:Y:S01]  /*101f0*/  LDSM.16.MT88.4 R148, [R183+0x2900] ;  /* 0x00290000b794783b */ /* 0x000fe20000004200 */
[--C-:B-1----:R-:W-:Y:S02]  /*10200*/  FFMA.FTZ R135, R10, c[0x0][0x2d0], -R165.reuse ;  /* 0x0000b4000a877a23 */ /* 0x102fe400000108a5 */
[----:B------:R-:W-:Y:S02]  /*10210*/  FFMA.FTZ R166, R11, c[0x0][0x2d0], -R165 ;  /* 0x0000b4000ba67a23 */ /* 0x000fe400000108a5 */
[--C-:B------:R-:W-:Y:S02]  /*10220*/  FFMA.FTZ R170, R16, c[0x0][0x2d0], -R167.reuse ;  /* 0x0000b40010aa7a23 */ /* 0x100fe400000108a7 */
[----:B------:R-:W-:Y:S01]  /*10230*/  FFMA.FTZ R171, R17, c[0x0][0x2d0], -R167 ;  /* 0x0000b40011ab7a23 */ /* 0x000fe200000108a7 */
[----:B------:R-:W-:Y:S01]  /*10240*/  MUFU.EX2 R2, R2 ;  /* 0x0000000200027308 */ /* 0x000fe20000000800 */
[----:B------:R-:W-:Y:S01]  /*10250*/  LDSM.16.MT88.4 R152, [R178+0x2900] ;  /* 0x00290000b298783b */ /* 0x000fe20000004200 */
[--C-:B------:R-:W-:Y:S02]  /*10260*/  FFMA.FTZ R174, R18, c[0x0][0x2d0], -R165.reuse ;  /* 0x0000b40012ae7a23 */ /* 0x100fe400000108a5 */
[----:B------:R-:W-:Y:S02]  /*10270*/  FFMA.FTZ R175, R19, c[0x0][0x2d0], -R165 ;  /* 0x0000b40013af7a23 */ /* 0x000fe400000108a5 */
[--C-:B------:R-:W-:Y:S02]  /*10280*/  FFMA.FTZ R234, R28, c[0x0][0x2d0], -R167.reuse ;  /* 0x0000b4001cea7a23 */ /* 0x100fe400000108a7 */
[--C-:B------:R-:W-:Y:S01]  /*10290*/  FFMA.FTZ R235, R29, c[0x0][0x2d0], -R167.reuse ;  /* 0x0000b4001deb7a23 */ /* 0x100fe200000108a7 */
[----:B------:R-:W-:Y:S01]  /*102a0*/  LDSM.16.MT88.4 R16, [R177+0x900] ;  /* 0x00090000b110783b */ /* 0x000fe20000004200 */
[----:B------:R-:W1:Y:S01]  /*102b0*/  MUFU.EX2 R160, R160 ;  /* 0x000000a000a07308 */ /* 0x000e620000000800 */
[----:B------:R-:W-:Y:S02]  /*102c0*/  FFMA.FTZ R236, R32, c[0x0][0x2d0], -R167 ;  /* 0x0000b40020ec7a23 */ /* 0x000fe400000108a7 */
[--C-:B------:R-:W-:Y:S02]  /*102d0*/  FFMA.FTZ R237, R30, c[0x0][0x2d0], -R165.reuse ;  /* 0x0000b4001eed7a23 */ /* 0x100fe400000108a5 */
[--C-:B------:R-:W-:Y:S02]  /*102e0*/  FFMA.FTZ R238, R31, c[0x0][0x2d0], -R165.reuse ;  /* 0x0000b4001fee7a23 */ /* 0x100fe400000108a5 */
[----:B------:R-:W-:Y:S01]  /*102f0*/  LDSM.16.MT88.4 R156, [R177+0x2900] ;  /* 0x00290000b19c783b */ /* 0x000fe20000004200 */
[----:B------:R-:W-:Y:S02]  /*10300*/  FFMA.FTZ R239, R34, c[0x0][0x2d0], -R165 ;  /* 0x0000b40022ef7a23 */ /* 0x000fe400000108a5 */
[----:B------:R-:W-:Y:S01]  /*10310*/  MUFU.EX2 R161, R161 ;  /* 0x000000a100a17308 */ /* 0x000fe20000000800 */
[--C-:B------:R-:W-:Y:S02]  /*10320*/  FFMA.FTZ R168, R12, c[0x0][0x2d0], -R167.reuse ;  /* 0x0000b4000ca87a23 */ /* 0x100fe400000108a7 */
[----:B------:R-:W-:Y:S02]  /*10330*/  FFMA.FTZ R169, R13, c[0x0][0x2d0], -R167 ;  /* 0x0000b4000da97a23 */ /* 0x000fe400000108a7 */
[----:B------:R-:W-:Y:S01]  /*10340*/  LDSM.16.MT88.4 R28, [R177+0x1900] ;  /* 0x00190000b11c783b */ /* 0x000fe20000004200 */
[--C-:B------:R-:W-:Y:S02]  /*10350*/  FFMA.FTZ R172, R14, c[0x0][0x2d0], -R165.reuse ;  /* 0x0000b4000eac7a23 */ /* 0x100fe400000108a5 */
[----:B------:R-:W-:Y:S02]  /*10360*/  FFMA.FTZ R173, R15, c[0x0][0x2d0], -R165 ;  /* 0x0000b4000fad7a23 */ /* 0x000fe400000108a5 */
[----:B------:R-:W5:Y:S10]  /*10370*/  MUFU.EX2 R162, R162 ;  /* 0x000000a200a27308 */ /* 0x000f740000000800 */
        /* <DEDUP_REMOVED lines=14> */
[----:B------:R-:W-:Y:S10]  /*10460*/  MUFU.EX2 R236, R236 ;  /* 0x000000ec00ec7308 */ /* 0x000ff40000000800 */
[----:B------:R-:W-:Y:S10]  /*10470*/  MUFU.EX2 R237, R237 ;  /* 0x000000ed00ed7308 */ /* 0x000ff40000000800 */
[----:B------:R-:W-:Y:S10]  /*10480*/  MUFU.EX2 R238, R238 ;  /* 0x000000ee00ee7308 */ /* 0x000ff40000000800 */
[----:B------:R-:W-:Y:S01]  /*10490*/  MUFU.EX2 R239, R239 ;  /* 0x000000ef00ef7308 */ /* 0x000fe20000000800 */
[C---:B----4-:R-:W-:Y:S01]  /*104a0*/  FMUL.FTZ R4, R3.reuse, R128 ;  /* 0x0000008003047220 */ /* 0x050fe20000410000 */
[----:B-1----:R-:W-:Y:S01]  /*104b0*/  F2FP.BF16.PACK_AB R136, R160, R163 ;  /* 0x000000a3a088723e */ /* 0x002fe200000010ff */
[C---:B------:R-:W-:Y:S01]  /*104c0*/  FMUL.FTZ R5, R3.reuse, R129 ;  /* 0x0000008103057220 */ /* 0x040fe20000410000 */
[----:B-----5:R-:W-:Y:S01]  /*104d0*/  F2FP.BF16.PACK_AB R138, R162, R161 ;  /* 0x000000a1a28a723e */ /* 0x020fe200000010ff */
[----:B------:R-:W-:Y:S01]  /*104e0*/  FMUL.FTZ R6, R2, R130 ;  /* 0x0000008202067220 */ /* 0x000fe20000410000 */
[----:B------:R-:W-:Y:S01]  /*104f0*/  F2FP.BF16.PACK_AB R137, R164, R133 ;  /* 0x00000085a489723e */ /* 0x000fe200000010ff */
[----:B------:R-:W-:Y:S01]  /*10500*/  FMUL.FTZ R7, R2, R131 ;  /* 0x0000008302077220 */ /* 0x000fe20000410000 */
[----:B------:R-:W-:Y:S01]  /*10510*/  F2FP.BF16.PACK_AB R139, R166, R135 ;  /* 0x00000087a68b723e */ /* 0x000fe200000010ff */
[----:B------:R-:W1:Y:S01]  /*10520*/  LDSM.16.MT88.4 R128, [R177+0x100] ;  /* 0x00010000b180783b */ /* 0x000e620000004200 */
[----:B------:R-:W-:Y:S01]  /*10530*/  FMUL.FTZ R8, R3, R124 ;  /* 0x0000007c03087220 */ /* 0x000fe20000410000 */
[----:B------:R-:W-:Y:S01]  /*10540*/  F2FP.BF16.PACK_AB R12, R169, R168 ;  /* 0x000000a8a90c723e */ /* 0x000fe200000010ff */
[----:B------:R-:W-:Y:S01]  /*10550*/  FMUL.FTZ R9, R3, R125 ;  /* 0x0000007d03097220 */ /* 0x000fe20000410000 */
[----:B------:R-:W-:Y:S01]  /*10560*/  F2FP.BF16.PACK_AB R14, R171, R170 ;  /* 0x000000aaab0e723e */ /* 0x000fe200000010ff */
[C---:B------:R-:W-:Y:S01]  /*10570*/  FMUL.FTZ R10, R2.reuse, R126 ;  /* 0x0000007e020a7220 */ /* 0x040fe20000410000 */
[C---:B--2---:R-:W-:Y:S05]  /*10580*/  HMMA.16816.F32.BF16 R4, R136.reuse, R140, R4 ;  /* 0x0000008c8804723c */ /* 0x044fea0000041804 */
[C---:B------:R-:W-:Y:S01]  /*10590*/  FMUL.FTZ R11, R2.reuse, R127 ;  /* 0x0000007f020b7220 */ /* 0x040fe20000410000 */
[----:B------:R-:W-:Y:S01]  /*105a0*/  F2FP.BF16.PACK_AB R13, R173, R172 ;  /* 0x000000acad0d723e */ /* 0x000fe200000010ff */
[----:B------:R-:W2:Y:S01]  /*105b0*/  LDSM.16.MT88.4 R124, [R176+0x100] ;  /* 0x00010000b07c783b */ /* 0x000ea20000004200 */
[----:B------:R-:W-:Y:S01]  /*105c0*/  FMUL.FTZ R100, R3, R100 ;  /* 0x0000006403647220 */ /* 0x000fe20000410000 */
[----:B------:R-:W-:Y:S03]  /*105d0*/  F2FP.BF16.PACK_AB R15, R175, R174 ;  /* 0x000000aeaf0f723e */ /* 0x000fe600000010ff */
[C---:B------:R-:W-:Y:S03]  /*105e0*/  HMMA.16816.F32.BF16 R8, R136.reuse, R142, R8 ;  /* 0x0000008e8808723c */ /* 0x040fe60000041808 */
[C---:B------:R-:W-:Y:S01]  /*105f0*/  FMUL.FTZ R101, R3.reuse, R101 ;  /* 0x0000006503657220 */ /* 0x040fe20000410000 */
[----:B------:R-:W4:Y:S01]  /*10600*/  LDSM.16.MT88.4 R140, [R183+0x2100] ;  /* 0x00210000b78c783b */ /* 0x000f220000004200 */
[C---:B------:R-:W-:Y:S02]  /*10610*/  FMUL.FTZ R102, R2.reuse, R102 ;  /* 0x0000006602667220 */ /* 0x040fe40000410000 */
[C---:B------:R-:W-:Y:S02]  /*10620*/  FMUL.FTZ R103, R2.reuse, R103 ;  /* 0x0000006702677220 */ /* 0x040fe40000410000 */
[C---:B------:R-:W-:Y:S03]  /*10630*/  FMUL.FTZ R104, R3.reuse, R104 ;  /* 0x0000006803687220 */ /* 0x040fe60000410000 */
[C---:B------:R-:W-:Y:S02]  /*10640*/  FMUL.FTZ R105, R3.reuse, R105 ;  /* 0x0000006903697220 */ /* 0x040fe40000410000 */
[C---:B---3--:R-:W-:Y:S03]  /*10650*/  HMMA.16816.F32.BF16 R100, R136.reuse, R144, R100 ;  /* 0x000000908864723c */ /* 0x048fe60000041864 */
[C---:B------:R-:W-:Y:S02]  /*10660*/  FMUL.FTZ R106, R2.reuse, R106 ;  /* 0x0000006a026a7220 */ /* 0x040fe40000410000 */
        /* <DEDUP_REMOVED lines=111> */
[----:B------:R-:W-:Y:S01]  /*10d60*/  FFMA.FTZ R163, R3, R224, R163 ;  /* 0x000000e003a37223 */ /* 0x000fe200000100a3 */
[----:B------:R-:W-:Y:S01]  /*10d70*/  MOV R3, R0 ;  /* 0x0000000000037202 */ /* 0x000fe20000000f00 */
[----:B------:R-:W-:Y:S03]  /*10d80*/  FFMA.FTZ R133, R2, R217, R133 ;  /* 0x000000d902857223 */ /* 0x000fe60000010085 */
[----:B------:R-:W-:Y:S01]  /*10d90*/  HMMA.16816.F32.BF16 R96, R136, R130, R96 ;  /* 0x000000828860723c */ /* 0x000fe20000041860 */
[----:B------:R-:W-:Y:S02]  /*10da0*/  LDSM.16.MT88.4 R128, [R178+0x4900] ;  /* 0x00490000b280783b */ /* 0x000fe40000004200 */
[----:B------:R-:W-:Y:S02]  /*10db0*/  FADD.FTZ R160, R160, R163 ;  /* 0x000000a3a0a07221 */ /* 0x000fe40000010000 */
[----:B------:R-:W-:Y:S01]  /*10dc0*/  FADD.FTZ R164, R164, R133 ;  /* 0x00000085a4a47221 */ /* 0x000fe20000010000 */
[----:B------:R-:W-:Y:S01]  /*10dd0*/  MOV R133, R132 ;  /* 0x0000008400857202 */ /* 0x000fe20000000f00 */
[----:B------:R-:W-:Y:S01]  /*10de0*/  FADD.FTZ R161, R161, R160 ;  /* 0x000000a0a1a17221 */ /* 0x000fe20000010000 */
[C---:B--2---:R-:W-:Y:S01]  /*10df0*/  HMMA.16816.F32.BF16 R4, R12.reuse, R124, R4 ;  /* 0x0000007c0c04723c */ /* 0x044fe20000041804 */
[----:B------:R-:W-:Y:S04]  /*10e00*/  LDSM.16.MT88.4 R136, [R177+0x4900] ;  /* 0x00490000b188783b */ /* 0x000fe80000004200 */
[----:B------:R-:W-:Y:S03]  /*10e10*/  FADD.FTZ R161, R162, R161 ;  /* 0x000000a1a2a17221 */ /* 0x000fe60000010000 */
[C---:B------:R-:W-:Y:S01]  /*10e20*/  HMMA.16816.F32.BF16 R8, R12.reuse, R126, R8 ;  /* 0x0000007e0c08723c */ /* 0x040fe20000041808 */
[----:B------:R-:W1:Y:S03]  /*10e30*/  LDSM.16.MT88.4 R124, [R176+0x2900] ;  /* 0x00290000b07c783b */ /* 0x000e660000004200 */
[----:B------:R-:W-:Y:S04]  /*10e40*/  FADD.FTZ R168, R168, R161 ;  /* 0x000000a1a8a87221 */ /* 0x000fe80000010000 */
[C---:B------:R-:W-:Y:S04]  /*10e50*/  HMMA.16816.F32.BF16 R100, R12.reuse, R144, R100 ;  /* 0x000000900c64723c */ /* 0x040fe80000041864 */
[----:B------:R-:W-:Y:S04]  /*10e60*/  FADD.FTZ R169, R169, R168 ;  /* 0x000000a8a9a97221 */ /* 0x000fe80000010000 */
[C---:B------:R-:W-:Y:S01]  /*10e70*/  HMMA.16816.F32.BF16 R104, R12.reuse, R146, R104 ;  /* 0x000000920c68723c */ /* 0x040fe20000041868 */
[----:B------:R-:W-:Y:S03]  /*10e80*/  LDSM.16.MT88.4 R144, [R177+0x3100] ;  /* 0x00310000b190783b */ /* 0x000fe60000004200 */
[----:B------:R-:W-:Y:S04]  /*10e90*/  FADD.FTZ R170, R170, R169 ;  /* 0x000000a9aaaa7221 */ /* 0x000fe80000010000 */
[C---:B------:R-:W-:Y:S04]  /*10ea0*/  HMMA.16816.F32.BF16 R108, R12.reuse, R16, R108 ;  /* 0x000000100c6c723c */ /* 0x040fe8000004186c */
[----:B------:R-:W-:Y:S04]  /*10eb0*/  FADD.FTZ R171, R171, R170 ;  /* 0x000000aaabab7221 */ /* 0x000fe80000010000 */
[C---:B------:R-:W-:Y:S01]  /*10ec0*/  HMMA.16816.F32.BF16 R112, R12.reuse, R18, R112 ;  /* 0x000000120c70723c */ /* 0x040fe20000041870 */
[----:B------:R-:W2:Y:S07]  /*10ed0*/  LDSM.16.MT88.4 R16, [R183+0x4900] ;  /* 0x00490000b710783b */ /* 0x000eae0000004200 */
[C---:B---3--:R-:W-:Y:S08]  /*10ee0*/  HMMA.16816.F32.BF16 R116, R12.reuse, R140, R116 ;  /* 0x0000008c0c74723c */ /* 0x048ff00000041874 */
        /* <DEDUP_REMOVED lines=13> */
[----:B------:R-:W-:Y:S01]  /*10fc0*/  FFMA.FTZ R167, R33, c[0x0][0x2d0], -R167 ;  /* 0x0000b40021a77a23 */ /* 0x000fe200000108a7 */
[----:B------:R-:W3:Y:S01]  /*10fd0*/  MUFU.EX2 R153, R153 ;  /* 0x0000009900997308 */ /* 0x000ee20000000800 */
[C---:B------:R-:W-:Y:S04]  /*10fe0*/  HMMA.16816.F32.BF16 R56, R12.reuse, R158, R56 ;  /* 0x0000009e0c38723c */ /* 0x040fe80000041838 */
[--C-:B------:R-:W-:Y:S02]  /*10ff0*/  FFMA.FTZ R156, R22, c[0x0][0x2d0], -R165.reuse ;  /* 0x0000b400169c7a23 */ /* 0x100fe400000108a5 */
[--C-:B------:R-:W-:Y:S02]  /*11000*/  FFMA.FTZ R157, R23, c[0x0][0x2d0], -R165.reuse ;  /* 0x0000b400179d7a23 */ /* 0x100fe400000108a5 */
[C---:B-1----:R-:W-:Y:S01]  /*11010*/  HMMA.16816.F32.BF16 R60, R12.reuse, R124, R60 ;  /* 0x0000007c0c3c723c */ /* 0x042fe2000004183c */
[----:B------:R-:W-:Y:S01]  /*11020*/  LDSM.16.MT88.4 R20, [R178+0x1100] ;  /* 0x00110000b214783b */ /* 0x000fe20000004200 */
[----:B------:R-:W-:Y:S02]  /*11030*/  MUFU.EX2 R154, R154 ;  /* 0x0000009a009a7308 */ /* 0x000fe40000000800 */
[--C-:B------:R-:W-:Y:S02]  /*11040*/  FFMA.FTZ R158, R26, c[0x0][0x2d0], -R165.reuse ;  /* 0x0000b4001a9e7a23 */ /* 0x100fe400000108a5 */
[--C-:B------:R-:W-:Y:S02]  /*11050*/  FFMA.FTZ R159, R27, c[0x0][0x2d0], -R165.reuse ;  /* 0x0000b4001b9f7a23 */ /* 0x100fe400000108a5 */
[C---:B------:R-:W-:Y:S01]  /*11060*/  HMMA.16816.F32.BF16 R64, R12.reuse, R126, R64 ;  /* 0x0000007e0c40723c */ /* 0x040fe20000041840 */
[----:B------:R-:W1:Y:S03]  /*11070*/  LDSM.16.MT88.4 R124, [R176+0x4900] ;  /* 0x00490000b07c783b */ /* 0x000e660000004200 */
[----:B------:R-:W-:Y:S01]  /*11080*/  FFMA.FTZ R165, R35, c[0x0][0x2d0], -R165 ;  /* 0x0000b40023a57a23 */ /* 0x000fe200000108a5 */
[----:B------:R-:W4:Y:S03]  /*11090*/  MUFU.EX2 R155, R155 ;  /* 0x0000009b009b7308 */ /* 0x000f260000000800 */
[C---:B--2---:R-:W-:Y:S01]  /*110a0*/  HMMA.16816.F32.BF16 R68, R12.reuse, R16, R68 ;  /* 0x000000100c44723c */ /* 0x044fe20000041844 */
[----:B------:R-:W-:Y:S06]  /*110b0*/  LDSM.16.MT88.4 R24, [R177+0x1100] ;  /* 0x00110000b118783b */ /* 0x000fec0000004200 */
[----:B------:R-:W-:Y:S01]  /*110c0*/  MUFU.EX2 R156, R156 ;  /* 0x0000009c009c7308 */ /* 0x000fe20000000800 */
[C---:B------:R-:W-:Y:S01]  /*110d0*/  HMMA.16816.F32.BF16 R72, R12.reuse, R18, R72 ;  /* 0x000000120c48723c */ /* 0x040fe20000041848 */
[----:B------:R-:W2:Y:S07]  /*110e0*/  LDSM.16.MT88.4 R16, [R183+0x1100] ;  /* 0x00110000b710783b */ /* 0x000eae0000004200 */
[C---:B------:R-:W-:Y:S01]  /*110f0*/  HMMA.16816.F32.BF16 R76, R12.reuse, R128, R76 ;  /* 0x000000800c4c723c */ /* 0x040fe2000004184c */
[----:B------:R-:W-:Y:S01]  /*11100*/  LDSM.16.MT88.4 R32, [R176+0x1900] ;  /* 0x00190000b020783b */ /* 0x000fe20000004200 */
[----:B------:R-:W5:Y:S06]  /*11110*/  MUFU.EX2 R157, R157 ;  /* 0x0000009d009d7308 */ /* 0x000f6c0000000800 */
[C---:B------:R-:W-:Y:S01]  /*11120*/  HMMA.16816.F32.BF16 R80, R12.reuse, R130, R80 ;  /* 0x000000820c50723c */ /* 0x040fe20000041850 */
[----:B------:R-:W2:Y:S03]  /*11130*/  LDSM.16.MT88.4 R128, [R176+0x1100] ;  /* 0x00110000b080783b */ /* 0x000ea60000004200 */
[----:B------:R-:W-:Y:S04]  /*11140*/  MUFU.EX2 R158, R158 ;  /* 0x0000009e009e7308 */ /* 0x000fe80000000800 */
[C---:B------:R-:W-:Y:S06]  /*11150*/  HMMA.16816.F32.BF16 R84, R12.reuse, R136, R84 ;  /* 0x000000880c54723c */ /* 0x040fec0000041854 */
[----:B------:R-:W2:Y:S02]  /*11160*/  MUFU.EX2 R159, R159 ;  /* 0x0000009f009f7308 */ /* 0x000ea40000000800 */
[C---:B------:R-:W-:Y:S01]  /*11170*/  HMMA.16816.F32.BF16 R88, R12.reuse, R138, R88 ;  /* 0x0000008a0c58723c */ /* 0x040fe20000041858 */
[----:B------:R-:W2:Y:S07]  /*11180*/  LDSM.16.MT88.4 R136, [R183+0x3100] ;  /* 0x00310000b788783b */ /* 0x000eae0000004200 */
[C---:B-1----:R-:W-:Y:S01]  /*11190*/  HMMA.16816.F32.BF16 R92, R12.reuse, R124, R92 ;  /* 0x0000007c0c5c723c */ /* 0x042fe2000004185c */
[----:B------:R-:W1:Y:S07]  /*111a0*/  MUFU.EX2 R167, R167 ;  /* 0x000000a700a77308 */ /* 0x000e6e0000000800 */
[----:B------:R-:W-:Y:S01]  /*111b0*/  HMMA.16816.F32.BF16 R96, R12, R126, R96 ;  /* 0x0000007e0c60723c */ /* 0x000fe20000041860 */
[----:B------:R-:W-:Y:S02]  /*111c0*/  LDSM.16.MT88.4 R124, [R177+0x5100] ;  /* 0x00510000b17c783b */ /* 0x000fe40000004200 */
[----:B------:R-:W1:Y:S04]  /*111d0*/  MUFU.EX2 R240, R165 ;  /* 0x000000a500f07308 */ /* 0x000e680000000800 */
[----:B---3--:R-:W-:Y:S01]  /*111e0*/  F2FP.BF16.PACK_AB R12, R153, R152 ;  /* 0x00000098990c723e */ /* 0x008fe200000010ff */
[----:B------:R-:W-:Y:S01]  /*111f0*/  FADD.FTZ R152, R152, R171 ;  /* 0x000000ab98987221 */ /* 0x000fe20000010000 */
[----:B----4-:R-:W-:Y:S03]  /*11200*/  F2FP.BF16.PACK_AB R14, R155, R154 ;  /* 0x0000009a9b0e723e */ /* 0x010fe600000010ff */
[----:B-----5:R-:W-:Y:S01]  /*11210*/  F2FP.BF16.PACK_AB R13, R157, R156 ;  /* 0x0000009c9d0d723e */ /* 0x020fe200000010ff */
[----:B------:R-:W-:Y:S01]  /*11220*/  FADD.FTZ R153, R153, R152 ;  /* 0x0000009899997221 */ /* 0x000fe20000010000 */
[----:B--2---:R-:W-:Y:S03]  /*11230*/  F2FP.BF16.PACK_AB R15, R159, R158 ;  /* 0x0000009e9f0f723e */ /* 0x004fe600000010ff */
[----:B------:R-:W-:Y:S04]  /*11240*/  FADD.FTZ R154, R154, R153 ;  /* 0x000000999a9a7221 */ /* 0x000fe80000010000 */
[C---:B------:R-:W-:Y:S03]  /*11250*/  HMMA.16816.F32.BF16 R4, R12.reuse, R16, R4 ;  /* 0x000000100c04723c */ /* 0x040fe60000041804 */
[----:B------:R-:W-:Y:S05]  /*11260*/  FADD.FTZ R155, R155, R154 ;  /* 0x0000009a9b9b7221 */ /* 0x000fea0000010000 */
        /* <DEDUP_REMOVED lines=8> */
[C---:B------:R-:W-:Y:S08]  /*112f0*/  HMMA.16816.F32.BF16 R116, R12.reuse, R128, R116 ;  /* 0x000000800c74723c */ /* 0x040ff00000041874 */
[C---:B------:R-:W-:Y:S08]  /*11300*/  HMMA.16816.F32.BF16 R120, R12.reuse, R130, R120 ;  /* 0x000000820c78723c */ /* 0x040ff00000041878 */
        /* <DEDUP_REMOVED lines=18> */
[C---:B------:R-:W-:Y:S08]  /*11430*/  HMMA.16816.F32.BF16 R84, R12.reuse, R124, R84 ;  /* 0x0000007c0c54723c */ /* 0x040ff00000041854 */
[C---:B------:R-:W-:Y:S08]  /*11440*/  HMMA.16816.F32.BF16 R88, R12.reuse, R126, R88 ;  /* 0x0000007e0c58723c */ /* 0x040ff00000041858 */
[C---:B--2---:R-:W-:Y:S08]  /*11450*/  HMMA.16816.F32.BF16 R92, R12.reuse, R16, R92 ;  /* 0x000000100c5c723c */ /* 0x044ff0000004185c */
[----:B------:R-:W-:Y:S01]  /*11460*/  HMMA.16816.F32.BF16 R96, R12, R18, R96 ;  /* 0x000000120c60723c */ /* 0x000fe20000041860 */
[----:B------:R-:W2:Y:S06]  /*11470*/  LDSM.16.MT88.4 R16, [R177+0x3900] ;  /* 0x00390000b110783b */ /* 0x000eac0000004200 */
[----:B------:R-:W-:Y:S01]  /*11480*/  F2FP.BF16.PACK_AB R12, R235, R234 ;  /* 0x000000eaeb0c723e */ /* 0x000fe200000010ff */
[----:B------:R-:W-:Y:S01]  /*11490*/  FADD.FTZ R234, R234, R155 ;  /* 0x0000009beaea7221 */ /* 0x000fe20000010000 */
[----:B-1----:R-:W-:Y:S03]  /*114a0*/  F2FP.BF16.PACK_AB R14, R167, R236 ;  /* 0x000000eca70e723e */ /* 0x002fe600000010ff */
[----:B------:R-:W-:Y:S01]  /*114b0*/  F2FP.BF16.PACK_AB R13, R238, R237 ;  /* 0x000000edee0d723e */ /* 0x000fe200000010ff */
[----:B------:R-:W-:Y:S01]  /*114c0*/  FADD.FTZ R235, R235, R234 ;  /* 0x000000eaebeb7221 */ /* 0x000fe20000010000 */
[----:B------:R-:W-:Y:S03]  /*114d0*/  F2FP.BF16.PACK_AB R15, R240, R239 ;  /* 0x000000eff00f723e */ /* 0x000fe600000010ff */
[----:B------:R-:W-:Y:S04]  /*114e0*/  FADD.FTZ R224, R236, R235 ;  /* 0x000000ebece07221 */ /* 0x000fe80000010000 */
[C---:B---3--:R-:W-:Y:S01]  /*114f0*/  HMMA.16816.F32.BF16 R128, R12.reuse, R20, R4 ;  /* 0x000000140c80723c */ /* 0x048fe20000041804 */
[----:B------:R-:W1:Y:S02]  /*11500*/  LDSM.16.MT88.4 R4, [R178+0x5900] ;  /* 0x00590000b204783b */ /* 0x000e640000004200 */
[----:B------:R-:W-:Y:S05]  /*11510*/  FADD.FTZ R224, R167, R224 ;  /* 0x000000e0a7e07221 */ /* 0x000fea0000010000 */
[C---:B------:R-:W-:Y:S01]  /*11520*/  HMMA.16816.F32.BF16 R124, R12.reuse, R22, R8 ;  /* 0x000000160c7c723c */ /* 0x040fe20000041808 */
[----:B------:R-:W3:Y:S07]  /*11530*/  LDSM.16.MT88.4 R8, [R177+0x5900] ;  /* 0x00590000b108783b */ /* 0x000eee0000004200 */
        /* <DEDUP_REMOVED lines=10> */
[C---:B--2---:R-:W-:Y:S08]  /*115e0*/  HMMA.16816.F32.BF16 R52, R12.reuse, R16, R52 ;  /* 0x000000100c34723c */ /* 0x044ff00000041834 */
[C---:B------:R-:W-:Y:S01]  /*115f0*/  HMMA.16816.F32.BF16 R56, R12.reuse, R18, R56 ;  /* 0x000000120c38723c */ /* 0x040fe20000041838 */
[----:B------:R-:W2:Y:S07]  /*11600*/  LDSM.16.MT88.4 R16, [R176+0x5900] ;  /* 0x00590000b010783b */ /* 0x000eae0000004200 */
[C---:B------:R-:W-:Y:S08]  /*11610*/  HMMA.16816.F32.BF16 R60, R12.reuse, R144, R60 ;  /* 0x000000900c3c723c */ /* 0x040ff0000004183c */
[C---:B------:R-:W-:Y:S08]  /*11620*/  HMMA.16816.F32.BF16 R64, R12.reuse, R146, R64 ;  /* 0x000000920c40723c */ /* 0x040ff00000041840 */
[C---:B------:R-:W-:Y:S08]  /*11630*/  HMMA.16816.F32.BF16 R68, R12.reuse, R148, R68 ;  /* 0x000000940c44723c */ /* 0x040ff00000041844 */
[C---:B------:R-:W-:Y:S08]  /*11640*/  HMMA.16816.F32.BF16 R72, R12.reuse, R150, R72 ;  /* 0x000000960c48723c */ /* 0x040ff00000041848 */
[C---:B-1----:R-:W-:Y:S07]  /*11650*/  HMMA.16816.F32.BF16 R76, R12.reuse, R4, R76 ;  /* 0x000000040c4c723c */ /* 0x042fee000004184c */
[----:B------:R-:W-:Y:S01]  /*11660*/  FADD.FTZ R5, R135, R164 ;  /* 0x000000a487057221 */ /* 0x000fe20000010000 */
[C---:B------:R-:W-:Y:S04]  /*11670*/  HMMA.16816.F32.BF16 R80, R12.reuse, R6, R80 ;  /* 0x000000060c50723c */ /* 0x040fe80000041850 */
[----:B------:R-:W-:Y:S04]  /*11680*/  FADD.FTZ R5, R166, R5 ;  /* 0x00000005a6057221 */ /* 0x000fe80000010000 */
[C---:B---3--:R-:W-:Y:S04]  /*11690*/  HMMA.16816.F32.BF16 R84, R12.reuse, R8, R84 ;  /* 0x000000080c54723c */ /* 0x048fe80000041854 */
[----:B------:R-:W-:Y:S04]  /*116a0*/  FADD.FTZ R172, R172, R5 ;  /* 0x00000005acac7221 */ /* 0x000fe80000010000 */
[C---:B------:R-:W-:Y:S04]  /*116b0*/  HMMA.16816.F32.BF16 R88, R12.reuse, R10, R88 ;  /* 0x0000000a0c58723c */ /* 0x040fe80000041858 */
[----:B------:R-:W-:Y:S04]  /*116c0*/  FADD.FTZ R173, R173, R172 ;  /* 0x000000acadad7221 */ /* 0x000fe80000010000 */
[----:B------:R-:W-:Y:S01]  /*116d0*/  FADD.FTZ R174, R174, R173 ;  /* 0x000000adaeae7221 */ /* 0x000fe20000010000 */
[C---:B--2---:R-:W-:Y:S03]  /*116e0*/  HMMA.16816.F32.BF16 R92, R12.reuse, R16, R92 ;  /* 0x000000100c5c723c */ /* 0x044fe6000004185c */
        /* <DEDUP_REMOVED lines=11> */
.L_x_422:
[----:B------:R-:W-:-:S13]  /*117a0*/  ISETP.GE.AND P0, PT, R226, R195, PT ;  /* 0x000000c3e200720c */ /* 0x000fda0003f06270 */
[----:B------:R-:W-:Y:S05]  /*117b0*/  @!P0 BRA `(.L_x_434) ;  /* 0x0000355000008947 */ /* 0x000fea0003800000 */
[C---:B------:R-:W-:Y:S01]  /*117c0*/  IADD3 R2, R204.reuse, 0x40, RZ ;  /* 0x00000040cc027810 */ /* 0x040fe20007ffe0ff */
[----:B------:R-:W-:Y:S01]  /*117d0*/  IMAD.MOV.U32 R3, RZ, RZ, R0 ;  /* 0x000000ffff037224 */ /* 0x000fe200078e0000 */
[----:B------:R-:W-:Y:S02]  /*117e0*/  ISETP.GE.AND P2, PT, R204, c[0x0][0x1d4], PT ;  /* 0x00007500cc007a0c */ /* 0x000fe40003f46270 */
[----:B------:R-:W-:Y:S01]  /*117f0*/  ISETP.GE.AND P3, PT, R2, c[0x0][0x1d4], PT ;  /* 0x0000750002007a0c */ /* 0x000fe20003f66270 */
[----:B------:R-:W-:Y:S02]  /*11800*/  IMAD.MOV.U32 R2, RZ, RZ, R132 ;  /* 0x000000ffff027224 */ /* 0x000fe400078e0084 */
.L_x_452:
[----:B------:R-:W-:Y:S04]  /*11810*/  DEPBAR.LE SB0, 0x0 ;  /* 0x000080000000791a */ /* 0x000fe80000000000 */
[----:B------:R-:W-:Y:S01]  /*11820*/  WARPSYNC 0xffffffff ;  /* 0xffffffff00007948 */ /* 0x000fe20003800000 */
[----:B------:R-:W-:Y:S01]  /*11830*/  BAR.SYNC.DEFER_BLOCKING 0x0 ;  /* 0x0000000000007b1d */ /* 0x000fe20000010000 */
[----:B------:R-:W-:Y:S01]  /*11840*/  SHF.R.S32.HI R5, RZ, 0x1f, R202 ;  /* 0x0000001fff057819 */ /* 0x000fe200000114ca */
[C---:B------:R-:W-:Y:S01]  /*11850*/  IMAD.WIDE.U32 R238, R202.reuse, c[0x0][0x208], RZ ;  /* 0x00008200caee7a25 */ /* 0x040fe200078e00ff */
[----:B------:R-:W-:Y:S03]  /*11860*/  SHF.R.S32.HI R7, RZ, 0x1f, R201 ;  /* 0x0000001fff077819 */ /* 0x000fe600000114c9 */
[----:B------:R-:W-:Y:S02]  /*11870*/  IMAD R5, R5, c[0x0][0x208], RZ ;  /* 0x0000820005057a24 */ /* 0x000fe400078e02ff */
[----:B------:R-:W-:Y:S02]  /*11880*/  IMAD R7, R7, c[0x0][0x218], RZ ;  /* 0x0000860007077a24 */ /* 0x000fe400078e02ff */
[----:B------:R-:W-:Y:S02]  /*11890*/  IMAD R5, R202, c[0x0][0x20c], R5 ;  /* 0x00008300ca057a24 */ /* 0x000fe400078e0205 */
[----:B------:R-:W-:Y:S03]  /*118a0*/  IMAD R7, R201, c[0x0][0x21c], R7 ;  /* 0x00008700c9077a24 */ /* 0x000fe600078e0207 */
[----:B------:R-:W-:Y:S05]  /*118b0*/  IADD3 R239, R239, R5, RZ ;  /* 0x00000005efef7210 */ /* 0x000fea0007ffe0ff */
[----:B------:R-:W-:Y:S01]  /*118c0*/  IMAD.WIDE.U32 R238, R201, c[0x0][0x218], R238 ;  /* 0x00008600c9ee7a25 */ /* 0x000fe200078e00ee */
[----:B------:R1:W2:Y:S04]  /*118d0*/  LDSM.16.M88.4 R32, [R187+0xc100] ;  /* 0x00c10000bb20783b */ /* 0x0002a80000000200 */
[----:B------:R-:W-:Y:S01]  /*118e0*/  IADD3 R5, P0, R208, R238, RZ ;  /* 0x000000eed0057210 */ /* 0x000fe20007f1e0ff */
[----:B------:R1:W3:Y:S03]  /*118f0*/  LDSM.16.M88.4 R8, [R186+0x6100] ;  /* 0x00610000ba08783b */ /* 0x0002e60000000200 */
[----:B------:R-:W-:Y:S02]  /*11900*/  IADD3.X R238, R188, R239, R7, P0, !PT ;  /* 0x000000efbcee7210 */ /* 0x000fe400007fe407 */
[C---:B------:R-:W-:Y:S01]  /*11910*/  LEA R20, P0, R5.reuse, c[0x0][0x1f8], 0x1 ;  /* 0x00007e0005147a11 */ /* 0x040fe200078008ff */
[----:B------:R1:W4:Y:S03]  /*11920*/  LDSM.16.M88.4 R16, [R186+0x6900] ;  /* 0x00690000ba10783b */ /* 0x0003260000000200 */
[----:B------:R-:W-:Y:S01]  /*11930*/  LEA.HI.X R238, R5, c[0x0][0x1fc], R238, 0x1, P0 ;  /* 0x00007f0005ee7a11 */ /* 0x000fe200000f0cee */
[----:B------:R1:W1:Y:S04]  /*11940*/  LDSM.16.M88.4 R24, [R186+0x7100] ;  /* 0x00710000ba18783b */ /* 0x0002680000000200 */
[----:B------:R1:W1:Y:S04]  /*11950*/  LDSM.16.M88.4 R132, [R186+0x7900] ;  /* 0x00790000ba84783b */ /* 0x0002680000000200 */
[----:B------:R1:W1:Y:S04]  /*11960*/  LDSM.16.M88.4 R136, [R182+0xc100] ;  /* 0x00c10000b688783b */ /* 0x0002680000000200 */
[----:B------:R1:W1:Y:S04]  /*11970*/  LDSM.16.M88.4 R140, [R185] ;  /* 0x00000000b98c783b */ /* 0x0002680000000200 */
[----:B------:R1:W1:Y:S04]  /*11980*/  LDSM.16.M88.4 R144, [R185+0x800] ;  /* 0x00080000b990783b */ /* 0x0002680000000200 */
[----:B------:R1:W1:Y:S04]  /*11990*/  LDSM.16.M88.4 R148, [R185+0x1000] ;  /* 0x00100000b994783b */ /* 0x0002680000000200 */
[----:B------:R1:W1:Y:S01]  /*119a0*/  LDSM.16.M88.4 R152, [R185+0x1800] ;  /* 0x00180000b998783b */ /* 0x0002620000000200 */
[----:B------:R-:W-:-:S05]  /*119b0*/  BRA.DIV ~URZ, `(.L_x_435) ;  /* 0x000074b27f007947 */ /* 0x000fca000b800000 */
[----:B------:R4:W3:Y:S02]  /*119c0*/  SHFL.IDX PT, R240, R238, RZ, 0x181f ;  /* 0x00181fffeef07589 */ /* 0x0008e400000e0000 */
.L_x_505:
[C---:B--23--:R-:W-:Y:S01]  /*119d0*/  HMMA.16816.F32.BF16 R4, R32.reuse, R8, RZ ;  /* 0x000000082004723c */ /* 0x04cfe200000418ff */
[----:B------:R-:W2:Y:S01]  /*119e0*/  SHFL.IDX PT, R171, R20, RZ, 0x181f ;  /* 0x00181fff14ab7589 */ /* 0x000ea200000e0000 */
[----:B------:R-:W-:Y:S02]  /*119f0*/  BSSY B0, `(.L_x_436) ;  /* 0x00000e9000007945 */ /* 0x000fe40003800000 */
[C---:B------:R-:W-:Y:S01]  /*11a00*/  IMAD.SHL.U32 R0, R204.reuse, 0x2, RZ ;  /* 0x00000002cc007824 */ /* 0x040fe200078e00ff */
[----:B------:R-:W-:Y:S01]  /*11a10*/  SHF.L.U64.HI R174, R204, 0x1, R207 ;  /* 0x00000001ccae7819 */ /* 0x000fe200000102cf */
[----:B------:R3:W5:Y:S01]  /*11a20*/  SHFL.IDX PT, R29, R20, 0x1, 0x181f ;  /* 0x00381f00141d7f89 */ /* 0x00076200000e0000 */
[C---:B------:R-:W-:Y:S01]  /*11a30*/  IMAD.SHL.U32 R172, R200.reuse, 0x2, RZ ;  /* 0x00000002c8ac7824 */ /* 0x040fe200078e00ff */
[C---:B------:R-:W-:Y:S01]  /*11a40*/  HMMA.16816.F32.BF16 R8, R32.reuse, R10, RZ ;  /* 0x0000000a2008723c */ /* 0x040fe200000418ff */
[----:B------:R-:W-:Y:S02]  /*11a50*/  SHF.L.U64.HI R173, R200, 0x1, R197 ;  /* 0x00000001c8ad7819 */ /* 0x000fe400000102c5 */
[----:B----4-:R-:W4:Y:S01]  /*11a60*/  SHFL.IDX PT, R238, R238, 0x1, 0x181f ;  /* 0x00381f00eeee7f89 */ /* 0x010f2200000e0000 */
[C---:B------:R-:W-:Y:S01]  /*11a70*/  IMAD.SHL.U32 R175, R199.reuse, 0x2, RZ ;  /* 0x00000002c7af7824 */ /* 0x040fe200078e00ff */
[----:B------:R-:W-:Y:S03]  /*11a80*/  SHF.L.U64.HI R225, R199, 0x1, R196 ;  /* 0x00000001c7e17819 */ /* 0x000fe600000102c4 */
[C---:B------:R-:W-:Y:S08]  /*11a90*/  HMMA.16816.F32.BF16 R12, R32.reuse, R16, RZ ;  /* 0x00000010200c723c */ /* 0x040ff000000418ff */
[C---:B------:R-:W-:Y:S08]  /*11aa0*/  HMMA.16816.F32.BF16 R16, R32.reuse, R18, RZ ;  /* 0x000000122010723c */ /* 0x040ff000000418ff */
[C---:B-1-3--:R-:W-:Y:S08]  /*11ab0*/  HMMA.16816.F32.BF16 R20, R32.reuse, R24, RZ ;  /* 0x000000182014723c */ /* 0x04aff000000418ff */
[C---:B------:R-:W-:Y:S01]  /*11ac0*/  HMMA.16816.F32.BF16 R24, R32.reuse, R26, RZ ;  /* 0x0000001a2018723c */ /* 0x040fe200000418ff */
[C---:B--2---:R-:W-:Y:S05]  /*11ad0*/  IADD3 R156, P0, R171.reuse, R0, RZ ;  /* 0x00000000ab9c7210 */ /* 0x044fea0007f1e0ff */
[C-C-:B------:R-:W-:Y:S01]  /*11ae0*/  IMAD.X R157, R240.reuse, 0x1, R174.reuse, P0 ;  /* 0x00000001f09d7824 */ /* 0x140fe200000e06ae */
[C---:B------:R-:W-:Y:S04]  /*11af0*/  IADD3 R168, P0, R171.reuse, R172, RZ ;  /* 0x000000acaba87210 */ /* 0x040fe80007f1e0ff */
[----:B------:R1:W-:Y:S01]  /*11b00*/  LDGSTS.E.BYPASS.LTC128B.128 [R222], [R156.64], !P2 ;  /* 0x000000009cde7fae */ /* 0x0003e2000d101d46 */
[C---:B------:R-:W-:Y:S01]  /*11b10*/  IMAD.X R169, R240.reuse, 0x1, R173, P0 ;  /* 0x00000001f0a97824 */ /* 0x040fe200000e06ad */
[-C--:B------:R-:W-:Y:S04]  /*11b20*/  IADD3 R170, P0, R171, R175.reuse, RZ ;  /* 0x000000afabaa7210 */ /* 0x080fe80007f1e0ff */
[----:B------:R2:W-:Y:S01]  /*11b30*/  LDGSTS.E.BYPASS.LTC128B.128 [R222+0x2000], [R168.64], !P3 ;  /* 0x02000000a8de7fae */ /* 0x0005e2000d901d46 */
[----:B------:R-:W-:Y:S01]  /*11b40*/  IMAD.X R171, R240, 0x1, R225, P0 ;  /* 0x00000001f0ab7824 */ /* 0x000fe200000e06e1 */
[C---:B-----5:R-:W-:Y:S04]  /*11b50*/  IADD3 R232, P0, R29.reuse, R0, RZ ;  /* 0x000000001de87210 */ /* 0x060fe80007f1e0ff */
[----:B------:R2:W-:Y:S01]  /*11b60*/  LDGSTS.E.BYPASS.LTC128B.128 [R222+0x4000], [R170.64], !P5 ;  /* 0x04000000aade7fae */ /* 0x0005e2000e901d46 */
[C---:B----4-:R-:W-:Y:S01]  /*11b70*/  IMAD.X R233, R238.reuse, 0x1, R174, P0 ;  /* 0x00000001eee97824 */ /* 0x050fe200000e06ae */
[C---:B------:R-:W-:Y:S04]  /*11b80*/  IADD3 R228, P0, R29.reuse, R172, RZ ;  /* 0x000000ac1de47210 */ /* 0x040fe80007f1e0ff */
[----:B------:R3:W-:Y:S01]  /*11b90*/  LDGSTS.E.BYPASS.LTC128B.128 [R222+0x1000], [R232.64], !P2 ;  /* 0x01000000e8de7fae */ /* 0x0007e2000d101d46 */
[C---:B------:R-:W-:Y:S01]  /*11ba0*/  IMAD.X R229, R238.reuse, 0x1, R173, P0 ;  /* 0x00000001eee57824 */ /* 0x040fe200000e06ad */
[----:B------:R-:W-:Y:S02]  /*11bb0*/  IADD3 R230, P0, R29, R175, RZ ;  /* 0x000000af1de67210 */ /* 0x000fe40007f1e0ff */
[C---:B------:R-:W-:Y:S02]  /*11bc0*/  HMMA.16816.F32.BF16 R28, R32.reuse, R132, RZ ;  /* 0x00000084201c723c */ /* 0x040fe400000418ff */
[----:B------:R3:W-:Y:S01]  /*11bd0*/  LDGSTS.E.BYPASS.LTC128B.128 [R222+0x3000], [R228.64], !P3 ;  /* 0x03000000e4de7fae */ /* 0x0007e2000d901d46 */
[----:B------:R-:W-:Y:S01]  /*11be0*/  IMAD.X R231, R238, 0x1, R225, P0 ;  /* 0x00000001eee77824 */ /* 0x000fe200000e06e1 */
[----:B------:R-:W-:Y:S04]  /*11bf0*/  ISETP.GT.AND P0, PT, R226, R195, PT ;  /* 0x000000c3e200720c */ /* 0x000fe80003f04270 */
[----:B------:R-:W-:Y:S01]  /*11c00*/  HMMA.16816.F32.BF16 R32, R32, R134, RZ ;  /* 0x000000862020723c */ /* 0x000fe200000418ff */
[----:B------:R3:W-:Y:S05]  /*11c10*/  LDGSTS.E.BYPASS.LTC128B.128 [R222+0x5000], [R230.64], !P5 ;  /* 0x05000000e6de7fae */ /* 0x0007ea000e901d46 */
[----:B-1----:R-:W-:Y:S02]  /*11c20*/  LDSM.16.M88.4 R156, [R181+0xc100] ;  /* 0x00c10000b59c783b */ /* 0x002fe40000000200 */
[C---:B------:R-:W-:Y:S03]  /*11c30*/  HMMA.16816.F32.BF16 R4, R136.reuse, R140, R4 ;  /* 0x0000008c8804723c */ /* 0x040fe60000041804 */
[----:B------:R-:W0:Y:S05]  /*11c40*/  LDGDEPBAR ;  /* 0x00000000000079af */ /* 0x000e2a0000000000 */
[C---:B------:R-:W-:Y:S01]  /*11c50*/  HMMA.16816.F32.BF16 R8, R136.reuse, R142, R8 ;  /* 0x0000008e8808723c */ /* 0x040fe20000041808 */
[----:B------:R-:W1:Y:S05]  /*11c60*/  LDSM.16.M88.4 R160, [R180+0x6100] ;  /* 0x00610000b4a0783b */ /* 0x000e6a0000000200 */
[----:B------:R-:W4:Y:S02]  /*11c70*/  LDSM.16.M88.4 R164, [R180+0x6900] ;  /* 0x00690000b4a4783b */ /* 0x000f240000000200 */
[C---:B------:R-:W-:Y:S03]  /*11c80*/  HMMA.16816.F32.BF16 R12, R136.reuse, R144, R12 ;  /* 0x00000090880c723c */ /* 0x040fe6000004180c */
[----:B------:R-:W5:Y:S05]  /*11c90*/  LDSM.16.M88.4 R132, [R180+0x7100] ;  /* 0x00710000b484783b */ /* 0x000f6a0000000200 */
[C---:B------:R-:W-:Y:S01]  /*11ca0*/  HMMA.16816.F32.BF16 R16, R136.reuse, R146, R16 ;  /* 0x000000928810723c */ /* 0x040fe20000041810 */
[----:B--2---:R-:W2:Y:S05]  /*11cb0*/  LDSM.16.M88.4 R168, [R180+0x7900] ;  /* 0x00790000b4a8783b */ /* 0x004eaa0000000200 */
[----:B------:R-:W-:Y:S02]  /*11cc0*/  LDSM.16.M88.4 R140, [R179+0xc100] ;  /* 0x00c10000b38c783b */ /* 0x000fe40000000200 */
[C---:B------:R-:W-:Y:S03]  /*11cd0*/  HMMA.16816.F32.BF16 R20, R136.reuse, R148, R20 ;  /* 0x000000948814723c */ /* 0x040fe60000041814 */
[----:B------:R-:W2:Y:S05]  /*11ce0*/  LDSM.16.M88.4 R144, [R184] ;  /* 0x00000000b890783b */ /* 0x000eaa0000000200 */
[C---:B------:R-:W-:Y:S01]  /*11cf0*/  HMMA.16816.F32.BF16 R24, R136.reuse, R150, R24 ;  /* 0x000000968818723c */ /* 0x040fe20000041818 */
[----:B------:R-:W2:Y:S07]  /*11d00*/  LDSM.16.M88.4 R148, [R184+0x800] ;  /* 0x00080000b894783b */ /* 0x000eae0000000200 */
[C---:B------:R-:W-:Y:S08]  /*11d10*/  HMMA.16816.F32.BF16 R28, R136.reuse, R152, R28 ;  /* 0x00000098881c723c */ /* 0x040ff0000004181c */
[----:B------:R-:W-:Y:S01]  /*11d20*/  HMMA.16816.F32.BF16 R32, R136, R154, R32 ;  /* 0x0000009a8820723c */ /* 0x000fe20000041820 */
[----:B------:R-:W2:Y:S05]  /*11d30*/  LDSM.16.M88.4 R136, [R184+0x1000] ;  /* 0x00100000b888783b */ /* 0x000eaa0000000200 */
[----:B------:R-:W2:Y:S02]  /*11d40*/  LDSM.16.M88.4 R152, [R184+0x1800] ;  /* 0x00180000b898783b */ /* 0x000ea40000000200 */
        /* <DEDUP_REMOVED lines=11> */
[----:B------:R-:W2:Y:S05]  /*11e00*/  LDSM.16.M88.4 R156, [R186+0x9100] ;  /* 0x00910000ba9c783b */ /* 0x000eaa0000000200 */
[----:B------:R-:W4:Y:S02]  /*11e10*/  LDSM.16.M88.4 R168, [R186+0x9900] ;  /* 0x00990000baa8783b */ /* 0x000f240000000200 */
[C---:B------:R-:W-:Y:S08]  /*11e20*/  HMMA.16816.F32.BF16 R4, R140.reuse, R144, R4 ;  /* 0x000000908c04723c */ /* 0x040ff00000041804 */
[C---:B------:R-:W-:Y:S01]  /*11e30*/  HMMA.16816.F32.BF16 R8, R140.reuse, R146, R8 ;  /* 0x000000928c08723c */ /* 0x040fe20000041808 */
[----:B------:R-:W-:Y:S07]  /*11e40*/  LDSM.16.M88.4 R144, [R185+0x2000] ;  /* 0x00200000b990783b */ /* 0x000fee0000000200 */
[C---:B------:R-:W-:Y:S08]  /*11e50*/  HMMA.16816.F32.BF16 R12, R140.reuse, R148, R12 ;  /* 0x000000948c0c723c */ /* 0x040ff0000004180c */
[C---:B------:R-:W-:Y:S01]  /*11e60*/  HMMA.16816.F32.BF16 R16, R140.reuse, R150, R16 ;  /* 0x000000968c10723c */ /* 0x040fe20000041810 */
[----:B------:R-:W-:Y:S07]  /*11e70*/  LDSM.16.M88.4 R148, [R185+0x2800] ;  /* 0x00280000b994783b */ /* 0x000fee0000000200 */
[C---:B------:R-:W-:Y:S08]  /*11e80*/  HMMA.16816.F32.BF16 R20, R140.reuse, R136, R20 ;  /* 0x000000888c14723c */ /* 0x040ff00000041814 */
[C---:B------:R-:W-:Y:S01]  /*11e90*/  HMMA.16816.F32.BF16 R24, R140.reuse, R138, R24 ;  /* 0x0000008a8c18723c */ /* 0x040fe20000041818 */
[----:B------:R-:W5:Y:S07]  /*11ea0*/  LDSM.16.M88.4 R136, [R182+0x10100] ;  /* 0x01010000b688783b */ /* 0x000f6e0000000200 */
[C---:B------:R-:W-:Y:S08]  /*11eb0*/  HMMA.16816.F32.BF16 R28, R140.reuse, R152, R28 ;  /* 0x000000988c1c723c */ /* 0x040ff0000004181c */
[----:B------:R-:W-:Y:S01]  /*11ec0*/  HMMA.16816.F32.BF16 R32, R140, R154, R32 ;  /* 0x0000009a8c20723c */ /* 0x000fe20000041820 */
[----:B------:R-:W3:Y:S05]  /*11ed0*/  LDSM.16.M88.4 R140, [R185+0x3000] ;  /* 0x00300000b98c783b */ /* 0x000eea0000000200 */
[----:B------:R-:W3:Y:S02]  /*11ee0*/  LDSM.16.M88.4 R152, [R185+0x3800] ;  /* 0x00380000b998783b */ /* 0x000ee40000000200 */
        /* <DEDUP_REMOVED lines=11> */
[----:B------:R-:W2:Y:S05]  /*11fa0*/  LDSM.16.M88.4 R132, [R180+0x9100] ;  /* 0x00910000b484783b */ /* 0x000eaa0000000200 */
[----:B------:R-:W4:Y:S02]  /*11fb0*/  LDSM.16.M88.4 R168, [R180+0x9900] ;  /* 0x00990000b4a8783b */ /* 0x000f240000000200 */
        /* <DEDUP_REMOVED lines=11> */
[----:B------:R-:W5:Y:S05]  /*12070*/  LDSM.16.M88.4 R136, [R184+0x3000] ;  /* 0x00300000b888783b */ /* 0x000f6a0000000200 */
        /* <DEDUP_REMOVED lines=103> */
.L_x_506:
        /* <DEDUP_REMOVED lines=13> */
.L_x_507:
[----:B-1----:R-:W-:Y:S05]  /*127c0*/  IADD3 R134, P0, R240, R0, RZ ;  /* 0x00000000f0867210 */ /* 0x002fea0007f1e0ff */
[----:B------:R-:W-:Y:S01]  /*127d0*/  IMAD.X R135, R132, 0x1, R174, P0 ;  /* 0x0000000184877824 */ /* 0x000fe200000e06ae */
[----:B------:R-:W-:Y:S04]  /*127e0*/  IADD3 R172, P0, R240, R172, RZ ;  /* 0x000000acf0ac7210 */ /* 0x000fe80007f1e0ff */
[----:B------:R-:W-:Y:S01]  /*127f0*/  @!PT LDS RZ, [RZ] ;  /* 0x00000000fffff984 */ /* 0x000fe20000000800 */
[----:B------:R-:W-:Y:S01]  /*12800*/  @!PT LDS RZ, [RZ] ;  /* 0x00000000fffff984 */ /* 0x000fe20000000800 */
[----:B------:R-:W-:Y:S01]  /*12810*/  @!PT LDS RZ, [RZ] ;  /* 0x00000000fffff984 */ /* 0x000fe20000000800 */
[----:B------:R1:W-:Y:S01]  /*12820*/  LDGSTS.E.BYPASS.LTC128B.128 [R205+0x7100], [R134.64], !P2 ;  /* 0x0710000086cd7fae */ /* 0x0003e2000d101d46 */
[----:B------:R-:W-:Y:S01]  /*12830*/  IMAD.X R173, R132, 0x1, R173, P0 ;  /* 0x0000000184ad7824 */ /* 0x000fe200000e06ad */
[----:B------:R-:W-:Y:S04]  /*12840*/  IADD3 R240, P0, R240, R175, RZ ;  /* 0x000000aff0f07210 */ /* 0x000fe80007f1e0ff */
[----:B------:R1:W-:Y:S01]  /*12850*/  LDGSTS.E.BYPASS.LTC128B.128 [R205+0x9100], [R172.64], !P3 ;  /* 0x09100000accd7fae */ /* 0x0003e2000d901d46 */
[----:B------:R-:W-:Y:S05]  /*12860*/  IMAD.X R241, R132, 0x1, R225, P0 ;  /* 0x0000000184f17824 */ /* 0x000fea00000e06e1 */
[----:B------:R1:W-:Y:S03]  /*12870*/  LDGSTS.E.BYPASS.LTC128B.128 [R205+0xb100], [R240.64], !P5 ;  /* 0x0b100000f0cd7fae */ /* 0x0003e6000e901d46 */
.L_x_437:
[----:B------:R-:W-:Y:S05]  /*12880*/  BSYNC B0 ;  /* 0x0000000000007941 */ /* 0x000fea0003800000 */
.L_x_436:
[----:B------:R-:W-:Y:S01]  /*12890*/  ISETP.NE.AND P0, PT, R223, c[0x0][0x2c4], PT ;  /* 0x0000b100df007a0c */ /* 0x000fe20003f05270 */
[----:B------:R-:W2:Y:S01]  /*128a0*/  LDL R238, [R1+0x4] ;  /* 0x0000040001ee7983 */ /* 0x000ea20000100800 */
[----:B------:R-:W-:Y:S04]  /*128b0*/  IMAD.SHL.U32 R157, R226, 0x40, RZ ;  /* 0x00000040e29d7824 */ /* 0x000fe800078e00ff */
[----:B------:R-:W0:Y:S01]  /*128c0*/  LDGDEPBAR ;  /* 0x00000000000079af */ /* 0x000e220000000000 */
[----:B-1----:R-:W-:Y:S04]  /*128d0*/  IADD3 R135, -R220, 0x1, -R157 ;  /* 0x00000001dc877810 */ /* 0x002fe80007ffe99d */
        /* <DEDUP_REMOVED lines=9> */
.L_x_508:
        /* <DEDUP_REMOVED lines=9> */
[----:B----4-:R-:W-:Y:S05]  /*12a00*/  IMAD.MOV.U32 R133, RZ, RZ, 0x1 ;  /* 0x00000001ff857424 */ /* 0x010fea00078e00ff */
[----:B------:R-:W-:Y:S11]  /*12a10*/  ISETP.NE.AND P0, PT, R133, c[0x0][0x32c], PT ;  /* 0x0000cb0085007a0c */ /* 0x000ff60003f05270 */
[----:B------:R-:W-:Y:S02]  /*12a20*/  @!UPT UIADD3 URZ, URZ, URZ, URZ ;  /* 0x0000003f3f3ff290 */ /* 0x000fe4000fffe03f */
[----:B------:R-:W-:Y:S05]  /*12a30*/  @P0 IMAD.HI.U32 R133, R240, c[0x0][0x330], RZ ;  /* 0x0000cc00f0850a27 */ /* 0x000fea00078e00ff */
[----:B------:R-:W-:Y:S04]  /*12a40*/  @P0 SHF.R.U32.HI R240, RZ, c[0x0][0x334], R133 ;  /* 0x0000cd00fff00a19 */ /* 0x000fe80000011685 */
[----:B------:R-:W-:Y:S01]  /*12a50*/  LOP3.LUT R240, RZ, R240, RZ, 0x33, !PT ;  /* 0x000000f0fff07212 */ /* 0x000fe200078e33ff */
[----:B------:R-:W-:-:S05]  /*12a60*/  BRA `(.L_x_444) ;  /* 0x0000005000007947 */ /* 0x000fca0003800000 */
.L_x_443:
[----:B----4-:R-:W-:Y:S04]  /*12a70*/  MOV R133, 0x1 ;  /* 0x0000000100857802 */ /* 0x010fe80000000f00 */
[----:B------:R-:W-:Y:S11]  /*12a80*/  ISETP.NE.AND P0, PT, R133, c[0x0][0x32c], PT ;  /* 0x0000cb0085007a0c */ /* 0x000ff60003f05270 */
[----:B------:R-:W-:Y:S02]  /*12a90*/  @!UPT UIADD3 URZ, URZ, URZ, URZ ;  /* 0x0000003f3f3ff290 */ /* 0x000fe4000fffe03f */
[----:B------:R-:W-:Y:S05]  /*12aa0*/  @P0 IMAD.HI.U32 R133, R240, c[0x0][0x330], RZ ;  /* 0x0000cc00f0850a27 */ /* 0x000fea00078e00ff */
[----:B------:R-:W-:Y:S02]  /*12ab0*/  @P0 SHF.R.U32.HI R240, RZ, c[0x0][0x334], R133 ;  /* 0x0000cd00fff00a19 */ /* 0x000fe40000011685 */
.L_x_444:
[----:B------:R-:W-:Y:S05]  /*12ac0*/  BSYNC B0 ;  /* 0x0000000000007941 */ /* 0x000fea0003800000 */
.L_x_442:
[----:B------:R-:W-:Y:S04]  /*12ad0*/  IMAD R137, R240, c[0x0][0x32c], -R157 ;  /* 0x0000cb00f0897a24 */ /* 0x000fe800078e0a9d */
[----:B------:R-:W-:Y:S05]  /*12ae0*/  IMAD.IADD R137, R137, 0x1, -R220 ;  /* 0x0000000189897824 */ /* 0x000fea00078e0adc */
[----:B------:R-:W-:Y:S02]  /*12af0*/  IADD3 R133, R137, c[0x0][0x32c], RZ ;  /* 0x0000cb0089857a10 */ /* 0x000fe40007ffe0ff */
[----:B------:R-:W-:Y:S02]  /*12b00*/  IMNMX R0, R0, R137, !PT ;  /* 0x0000008900007217 */ /* 0x000fe40007800200 */
[----:B------:R-:W-:Y:S02]  /*12b10*/  IMNMX R132, R132, R133, PT ;  /* 0x0000008584847217 */ /* 0x000fe40003800200 */
.L_x_441:
        /* <DEDUP_REMOVED lines=9> */
[----:B----4-:R-:W-:Y:S02]  /*12bb0*/  FSEL R141, R8, -INF , !P0 ;  /* 0xff800000088d7808 */ /* 0x010fe40004000000 */
        /* <DEDUP_REMOVED lines=41> */
.L_x_509:
        /* <DEDUP_REMOVED lines=16> */
.L_x_448:
[----:B------:R-:W-:Y:S04]  /*12f50*/  MOV R0, 0x1 ;  /* 0x0000000100007802 */ /* 0x000fe80000000f00 */
[----:B------:R-:W-:Y:S11]  /*12f60*/  ISETP.NE.AND P0, PT, R0, c[0x0][0x32c], PT ;  /* 0x0000cb0000007a0c */ /* 0x000ff60003f05270 */
[----:B------:R-:W-:Y:S02]  /*12f70*/  @!UPT UIADD3 URZ, URZ, URZ, URZ ;  /* 0x0000003f3f3ff290 */ /* 0x000fe4000fffe03f */
[----:B------:R-:W-:Y:S05]  /*12f80*/  @P0 IMAD.HI.U32 R0, R240, c[0x0][0x330], RZ ;  /* 0x0000cc00f0000a27 */ /* 0x000fea00078e00ff */
[----:B------:R-:W-:Y:S02]  /*12f90*/  @P0 SHF.R.U32.HI R240, RZ, c[0x0][0x334], R0 ;  /* 0x0000cd00fff00a19 */ /* 0x000fe40000011600 */
.L_x_449:
[----:B------:R-:W-:Y:S05]  /*12fa0*/  BSYNC B0 ;  /* 0x0000000000007941 */ /* 0x000fea0003800000 */
.L_x_447:
[----:B------:R-:W-:Y:S04]  /*12fb0*/  IMAD R157, R240, c[0x0][0x32c], -R157 ;  /* 0x0000cb00f09d7a24 */ /* 0x000fe800078e0a9d */
[----:B------:R-:W-:Y:S05]  /*12fc0*/  IMAD.IADD R8, R157, 0x1, -R220 ;  /* 0x000000019d087824 */ /* 0x000fea00078e0adc */
[----:B------:R-:W-:Y:S02]  /*12fd0*/  IADD3 R0, R8, c[0x0][0x32c], RZ ;  /* 0x0000cb0008007a10 */ /* 0x000fe40007ffe0ff */
[----:B------:R-:W-:Y:S02]  /*12fe0*/  IMNMX R135, R135, R8, !PT ;  /* 0x0000000887877217 */ /* 0x000fe40007800200 */
[----:B------:R-:W-:Y:S02]  /*12ff0*/  IMNMX R151, R151, R0, PT ;  /* 0x0000000097977217 */ /* 0x000fe40003800200 */
.L_x_446:
        /* <DEDUP_REMOVED lines=82> */
.L_x_510:
[----:B---34-:R-:W-:Y:S01]  /*13520*/  FMNMX.FTZ R135, R135, R154, !PT ;  /* 0x0000009a87877209 */ /* 0x018fe20007810000 */
[----:B------:R-:W-:-:S05]  /*13530*/  BRA.DIV ~URZ, `(.L_x_451) ;  /* 0x00005d127f007947 */ /* 0x000fca000b800000 */
[----:B------:R-:W-:Y:S04]  /*13540*/  SHFL.BFLY PT, R12, R7, 0x2, 0x1f ;  /* 0x0c401f00070c7f89 */ /* 0x000fe800000e0000 */
[----:B------:R-:W3:Y:S02]  /*13550*/  SHFL.BFLY PT, R0, R135, 0x1, 0x1f ;  /* 0x0c201f0087007f89 */ /* 0x000ee400000e0000 */
[----:B---3--:R-:W-:Y:S02]  /*13560*/  FMNMX.FTZ R0, R135, R0, !PT ;  /* 0x0000000087007209 */ /* 0x008fe40007810000 */
[----:B------:R-:W-:Y:S05]  /*13570*/  FMNMX.FTZ R5, R7, R12, !PT ;  /* 0x0000000c07057209 */ /* 0x000fea0007810000 */
[----:B------:R3:W4:Y:S02]  /*13580*/  SHFL.BFLY PT, R12, R5, 0x1, 0x1f ;  /* 0x0c201f00050c7f89 */ /* 0x00072400000e0000 */
.L_x_511:
[C---:B------:R-:W-:Y:S01]  /*13590*/  FMUL.FTZ R154, R0.reuse, c[0x0][0x2d0] ;  /* 0x0000b400009a7a20 */ /* 0x040fe20000410000 */
[----:B------:R-:W-:Y:S01]  /*135a0*/  FSETP.NEU.FTZ.AND P0, PT, R0, -INF , PT ;  /* 0xff8000000000780b */ /* 0x000fe20003f1d000 */
[----:B------:R-:W-:Y:S01]  /*135b0*/  WARPSYNC 0xffffffff ;  /* 0xffffffff00007948 */ /* 0x000fe20003800000 */
[----:B----4-:R-:W-:Y:S01]  /*135c0*/  FMNMX.FTZ R12, R12, R5, !PT ;  /* 0x000000050c0c7209 */ /* 0x010fe20007810000 */
[----:B------:R-:W4:Y:S01]  /*135d0*/  LDSM.16.MT88.4 R20, [R183+0x100] ;  /* 0x00010000b714783b */ /* 0x000f220000004200 */
[----:B------:R-:W-:Y:S05]  /*135e0*/  FSEL R154, R154, RZ, P0 ;  /* 0x000000ff9a9a7208 */ /* 0x000fea0000000000 */
[--C-:B------:R-:W-:Y:S01]  /*135f0*/  FFMA.FTZ R15, R4, c[0x0][0x2d0], -R154.reuse ;  /* 0x0000b400040f7a23 */ /* 0x100fe2000001089a */
[----:B------:R-:W-:Y:S01]  /*13600*/  FSEL R4, R0, RZ, P0 ;  /* 0x000000ff00047208 */ /* 0x000fe20000000000 */
[--C-:B------:R-:W-:Y:S01]  /*13610*/  FFMA.FTZ R13, R141, c[0x0][0x2d0], -R154.reuse ;  /* 0x0000b4008d0d7a23 */ /* 0x100fe2000001089a */
[C---:B------:R-:W-:Y:S01]  /*13620*/  FSETP.NEU.FTZ.AND P0, PT, R12.reuse, -INF , PT ;  /* 0xff8000000c00780b */ /* 0x040fe20003f1d000 */
[----:B------:R-:W-:Y:S01]  /*13630*/  FMUL.FTZ R141, R12, c[0x0][0x2d0] ;  /* 0x0000b4000c8d7a20 */ /* 0x000fe20000410000 */
[----:B------:R-:W5:Y:S01]  /*13640*/  LDSM.16.MT88.4 R24, [R178+0x100] ;  /* 0x00010000b218783b */ /* 0x000f620000004200 */
[----:B------:R-:W-:Y:S01]  /*13650*/  FADD.FTZ R4, -R4, R3 ;  /* 0x0000000304047221 */ /* 0x000fe20000010100 */
[----:B---3--:R-:W-:Y:S01]  /*13660*/  FSEL R5, R12, RZ, P0 ;  /* 0x000000ff0c057208 */ /* 0x008fe20000000000 */
[--C-:B------:R-:W-:Y:S01]  /*13670*/  FFMA.FTZ R14, R149, c[0x0][0x2d0], -R154.reuse ;  /* 0x0000b400950e7a23 */ /* 0x100fe2000001089a */
[----:B------:R-:W-:Y:S01]  /*13680*/  FSEL R141, R141, RZ, P0 ;  /* 0x000000ff8d8d7208 */ /* 0x000fe20000000000 */
[----:B------:R-:W-:Y:S01]  /*13690*/  FFMA.FTZ R148, R9, c[0x0][0x2d0], -R154 ;  /* 0x0000b40009947a23 */ /* 0x000fe2000001089a */
[----:B------:R-:W-:Y:S01]  /*136a0*/  MUFU.EX2 R15, R15 ;  /* 0x0000000f000f7308 */ /* 0x000fe20000000800 */
[----:B------:R-:W-:Y:S01]  /*136b0*/  FADD.FTZ R5, -R5, R2 ;  /* 0x0000000205057221 */ /* 0x000fe20000010100 */
[----:B------:R-:W3:Y:S01]  /*136c0*/  LDSM.16.MT88.4 R28, [R177+0x100] ;  /* 0x00010000b11c783b */ /* 0x000ee20000004200 */
[----:B------:R-:W-:Y:S01]  /*136d0*/  FMUL.FTZ R3, R4, c[0x0][0x2d0] ;  /* 0x0000b40004037a20 */ /* 0x000fe20000410000 */
[----:B------:R-:W-:Y:S01]  /*136e0*/  ISETP.GT.AND P0, PT, R226, R195, PT ;  /* 0x000000c3e200720c */ /* 0x000fe20003f04270 */
[--C-:B------:R-:W-:Y:S02]  /*136f0*/  FFMA.FTZ R151, R16, c[0x0][0x2d0], -R141.reuse ;  /* 0x0000b40010977a23 */ /* 0x100fe4000001088d */
[--C-:B------:R-:W-:Y:S02]  /*13700*/  FFMA.FTZ R150, R8, c[0x0][0x2d0], -R141.reuse ;  /* 0x0000b40008967a23 */ /* 0x100fe4000001088d */
[--C-:B------:R-:W-:Y:S01]  /*13710*/  FFMA.FTZ R149, R10, c[0x0][0x2d0], -R141.reuse ;  /* 0x0000b4000a957a23 */ /* 0x100fe2000001088d */
[----:B------:R-:W1:Y:S01]  /*13720*/  MUFU.EX2 R3, R3 ;  /* 0x0000000300037308 */ /* 0x000e620000000800 */
[--C-:B------:R-:W-:Y:S02]  /*13730*/  FFMA.FTZ R152, R6, c[0x0][0x2d0], -R141.reuse ;  /* 0x0000b40006987a23 */ /* 0x100fe4000001088d */
[----:B------:R-:W-:Y:S02]  /*13740*/  FMUL.FTZ R2, R5, c[0x0][0x2d0] ;  /* 0x0000b40005027a20 */ /* 0x000fe40000410000 */
[--C-:B------:R-:W-:Y:S02]  /*13750*/  FFMA.FTZ R156, R139, c[0x0][0x2d0], -R154.reuse ;  /* 0x0000b4008b9c7a23 */ /* 0x100fe4000001089a */
[--C-:B------:R-:W-:Y:S02]  /*13760*/  FFMA.FTZ R157, R137, c[0x0][0x2d0], -R154.reuse ;  /* 0x0000b400899d7a23 */ /* 0x100fe4000001089a */
[--C-:B------:R-:W-:Y:S01]  /*13770*/  FFMA.FTZ R158, R133, c[0x0][0x2d0], -R154.reuse ;  /* 0x0000b400859e7a23 */ /* 0x100fe2000001089a */
[----:B------:R-:W-:Y:S01]  /*13780*/  MUFU.EX2 R2, R2 ;  /* 0x0000000200027308 */ /* 0x000fe20000000800 */
[--C-:B------:R-:W-:Y:S02]  /*13790*/  FFMA.FTZ R159, R136, c[0x0][0x2d0], -R141.reuse ;  /* 0x0000b400889f7a23 */ /* 0x100fe4000001088d */
[----:B------:R-:W-:Y:S01]  /*137a0*/  LDSM.16.MT88.4 R136, [R177+0x2900] ;  /* 0x00290000b188783b */ /* 0x000fe20000004200 */
[--C-:B------:R-:W-:Y:S02]  /*137b0*/  FFMA.FTZ R160, R134, c[0x0][0x2d0], -R141.reuse ;  /* 0x0000b40086a07a23 */ /* 0x100fe4000001088d */
[--C-:B------:R-:W-:Y:S02]  /*137c0*/  FFMA.FTZ R161, R32, c[0x0][0x2d0], -R141.reuse ;  /* 0x0000b40020a17a23 */ /* 0x100fe4000001088d */
[--C-:B------:R-:W-:Y:S02]  /*137d0*/  FFMA.FTZ R162, R132, c[0x0][0x2d0], -R141.reuse ;  /* 0x0000b40084a27a23 */ /* 0x100fe4000001088d */
[----:B------:R-:W2:Y:S01]  /*137e0*/  MUFU.EX2 R14, R14 ;  /* 0x0000000e000e7308 */ /* 0x000ea20000000800 */
[----:B------:R-:W-:Y:S01]  /*137f0*/  LDSM.16.MT88.4 R32, [R178+0x900] ;  /* 0x00090000b220783b */ /* 0x000fe20000004200 */
[--C-:B------:R-:W-:Y:S02]  /*13800*/  FFMA.FTZ R173, R146, c[0x0][0x2d0], -R141.reuse ;  /* 0x0000b40092ad7a23 */ /* 0x100fe4000001088d */
[--C-:B------:R-:W-:Y:S02]  /*13810*/  FFMA.FTZ R228, R144, c[0x0][0x2d0], -R141.reuse ;  /* 0x0000b40090e47a23 */ /* 0x100fe4000001088d */
[--C-:B------:R-:W-:Y:S02]  /*13820*/  FFMA.FTZ R175, R142, c[0x0][0x2d0], -R141.reuse ;  /* 0x0000b4008eaf7a23 */ /* 0x100fe4000001088d */
[--C-:B------:R-:W-:Y:S01]  /*13830*/  FFMA.FTZ R155, R155, c[0x0][0x2d0], -R154.reuse ;  /* 0x0000b4009b9b7a23 */ /* 0x100fe2000001089a */
[----:B------:R-:W-:Y:S01]  /*13840*/  LDSM.16.MT88.4 R132, [R178+0x2900] ;  /* 0x00290000b284783b */ /* 0x000fe20000004200 */
[----:B------:R-:W-:Y:S01]  /*13850*/  MUFU.EX2 R13, R13 ;  /* 0x0000000d000d7308 */ /* 0x000fe20000000800 */
[--C-:B------:R-:W-:Y:S02]  /*13860*/  FFMA.FTZ R169, R169, c[0x0][0x2d0], -R154.reuse ;  /* 0x0000b400a9a97a23 */ /* 0x100fe4000001089a */
[--C-:B------:R-:W-:Y:S02]  /*13870*/  FFMA.FTZ R172, R167, c[0x0][0x2d0], -R154.reuse ;  /* 0x0000b400a7ac7a23 */ /* 0x100fe4000001089a */
[--C-:B------:R-:W-:Y:S02]  /*13880*/  FFMA.FTZ R165, R165, c[0x0][0x2d0], -R154.reuse ;  /* 0x0000b400a5a57a23 */ /* 0x100fe4000001089a */
[--C-:B------:R-:W-:Y:S02]  /*13890*/  FFMA.FTZ R174, R163, c[0x0][0x2d0], -R154.reuse ;  /* 0x0000b400a3ae7a23 */ /* 0x100fe4000001089a */
[--C-:B------:R-:W-:Y:S01]  /*138a0*/  FFMA.FTZ R163, R170, c[0x0][0x2d0], -R141.reuse ;  /* 0x0000b400aaa37a23 */ /* 0x100fe2000001088d */
[----:B------:R-:W1:Y:S01]  /*138b0*/  MUFU.EX2 R148, R148 ;  /* 0x0000009400947308 */ /* 0x000e620000000800 */
[--C-:B------:R-:W-:Y:S02]  /*138c0*/  FFMA.FTZ R170, R145, c[0x0][0x2d0], -R154.reuse ;  /* 0x0000b40091aa7a23 */ /* 0x100fe4000001089a */
[--C-:B------:R-:W-:Y:S02]  /*138d0*/  FFMA.FTZ R168, R168, c[0x0][0x2d0], -R141.reuse ;  /* 0x0000b400a8a87a23 */ /* 0x100fe4000001088d */
[--C-:B------:R-:W-:Y:S02]  /*138e0*/  FFMA.FTZ R166, R166, c[0x0][0x2d0], -R141.reuse ;  /* 0x0000b400a6a67a23 */ /* 0x100fe4000001088d */
[--C-:B------:R-:W-:Y:S02]  /*138f0*/  FFMA.FTZ R167, R164, c[0x0][0x2d0], -R141.reuse ;  /* 0x0000b400a4a77a23 */ /* 0x100fe4000001088d */
[--C-:B------:R-:W-:Y:S01]  /*13900*/  FFMA.FTZ R164, R147, c[0x0][0x2d0], -R154.reuse ;  /* 0x0000b40093a47a23 */ /* 0x100fe2000001089a */
[----:B------:R-:W-:Y:S01]  /*13910*/  MUFU.EX2 R151, R151 ;  /* 0x0000009700977308 */ /* 0x000fe20000000800 */
[----:B------:R-:W-:Y:S01]  /*13920*/  LDSM.16.MT88.4 R144, [R183+0x5900] ;  /* 0x00590000b790783b */ /* 0x000fe20000004200 */
[----:B------:R-:W-:Y:S02]  /*13930*/  FFMA.FTZ R141, R140, c[0x0][0x2d0], -R141 ;  /* 0x0000b4008c8d7a23 */ /* 0x000fe4000001088d */
[--C-:B------:R-:W-:Y:S02]  /*13940*/  FFMA.FTZ R153, R153, c[0x0][0x2d0], -R154.reuse ;  /* 0x0000b40099997a23 */ /* 0x100fe4000001089a */
[----:B------:R-:W-:Y:S04]  /*13950*/  FFMA.FTZ R154, R143, c[0x0][0x2d0], -R154 ;  /* 0x0000b4008f9a7a23 */ /* 0x000fe8000001089a */
[----:B------:R-:W1:Y:S10]  /*13960*/  MUFU.EX2 R150, R150 ;  /* 0x0000009600967308 */ /* 0x000e740000000800 */
[----:B------:R-:W-:Y:S10]  /*13970*/  MUFU.EX2 R149, R149 ;  /* 0x0000009500957308 */ /* 0x000ff40000000800 */
[----:B------:R-:W1:Y:S10]  /*13980*/  MUFU.EX2 R152, R152 ;  /* 0x0000009800987308 */ /* 0x000e740000000800 */
[----:B------:R-:W-:Y:S10]  /*13990*/  MUFU.EX2 R171, R154 ;  /* 0x0000009a00ab7308 */ /* 0x000ff40000000800 */
[----:B------:R1:W-:Y:S10]  /*139a0*/  MUFU.EX2 R154, R141 ;  /* 0x0000008d009a7308 */ /* 0x0003f40000000800 */
[----:B------:R-:W-:Y:S10]  /*139b0*/  MUFU.EX2 R155, R155 ;  /* 0x0000009b009b7308 */ /* 0x000ff40000000800 */
[----:B------:R-:W2:Y:S01]  /*139c0*/  MUFU.EX2 R156, R156 ;  /* 0x0000009c009c7308 */ /* 0x000ea20000000800 */
[----:B-1----:R-:W-:Y:S09]  /*139d0*/  LDSM.16.MT88.4 R140, [R176+0x3900] ;  /* 0x00390000b08c783b */ /* 0x002ff20000004200 */
        /* <DEDUP_REMOVED lines=10> */
[----:B------:R-:W1:Y:S10]  /*13a80*/  MUFU.EX2 R163, R163 ;  /* 0x000000a300a37308 */ /* 0x000e740000000800 */
[----:B------:R-:W1:Y:S10]  /*13a90*/  MUFU.EX2 R168, R168 ;  /* 0x000000a800a87308 */ /* 0x000e740000000800 */
[----:B------:R-:W1:Y:S10]  /*13aa0*/  MUFU.EX2 R166, R166 ;  /* 0x000000a600a67308 */ /* 0x000e740000000800 */
[----:B------:R-:W1:Y:S10]  /*13ab0*/  MUFU.EX2 R167, R167 ;  /* 0x000000a700a77308 */ /* 0x000e740000000800 */
[----:B------:R-:W-:Y:S10]  /*13ac0*/  MUFU.EX2 R153, R153 ;  /* 0x0000009900997308 */ /* 0x000ff40000000800 */
[----:B------:R-:W1:Y:S10]  /*13ad0*/  MUFU.EX2 R164, R164 ;  /* 0x000000a400a47308 */ /* 0x000e740000000800 */
[----:B------:R-:W1:Y:S10]  /*13ae0*/  MUFU.EX2 R170, R170 ;  /* 0x000000aa00aa7308 */ /* 0x000e740000000800 */
[----:B------:R-:W-:Y:S10]  /*13af0*/  MUFU.EX2 R173, R173 ;  /* 0x000000ad00ad7308 */ /* 0x000ff40000000800 */
[----:B------:R-:W1:Y:S10]  /*13b00*/  MUFU.EX2 R228, R228 ;  /* 0x000000e400e47308 */ /* 0x000e740000000800 */
[----:B------:R-:W1:Y:S01]  /*13b10*/  MUFU.EX2 R175, R175 ;  /* 0x000000af00af7308 */ /* 0x000e620000000800 */
[C---:B------:R-:W-:Y:S01]  /*13b20*/  FMUL.FTZ R4, R3.reuse, R128 ;  /* 0x0000008003047220 */ /* 0x040fe20000410000 */
[----:B--2---:R-:W-:Y:S01]  /*13b30*/  F2FP.BF16.PACK_AB R16, R14, R15 ;  /* 0x0000000f0e10723e */ /* 0x004fe200000010ff */
[C---:B------:R-:W-:Y:S01]  /*13b40*/  FMUL.FTZ R5, R3.reuse, R129 ;  /* 0x0000008103057220 */ /* 0x040fe20000410000 */
[----:B------:R-:W-:Y:S01]  /*13b50*/  F2FP.BF16.PACK_AB R18, R148, R13 ;  /* 0x0000000d9412723e */ /* 0x000fe200000010ff */
[----:B------:R-:W-:Y:S01]  /*13b60*/  FMUL.FTZ R6, R2, R130 ;  /* 0x0000008202067220 */ /* 0x000fe20000410000 */
[----:B------:R-:W-:Y:S01]  /*13b70*/  F2FP.BF16.PACK_AB R17, R150, R151 ;  /* 0x000000979611723e */ /* 0x000fe200000010ff */
[----:B------:R-:W-:Y:S01]  /*13b80*/  FMUL.FTZ R7, R2, R131 ;  /* 0x0000008302077220 */ /* 0x000fe20000410000 */
[----:B------:R-:W-:Y:S01]  /*13b90*/  F2FP.BF16.PACK_AB R19, R152, R149 ;  /* 0x000000959813723e */ /* 0x000fe200000010ff */
[----:B------:R-:W-:Y:S01]  /*13ba0*/  LDSM.16.MT88.4 R128, [R183+0x2900] ;  /* 0x00290000b780783b */ /* 0x000fe20000004200 */
[C---:B------:R-:W-:Y:S02]  /*13bb0*/  FMUL.FTZ R8, R3.reuse, R124 ;  /* 0x0000007c03087220 */ /* 0x040fe40000410000 */
[C---:B------:R-:W-:Y:S02]  /*13bc0*/  FMUL.FTZ R9, R3.reuse, R125 ;  /* 0x0000007d03097220 */ /* 0x040fe40000410000 */
[C---:B------:R-:W-:Y:S01]  /*13bd0*/  FMUL.FTZ R10, R2.reuse, R126 ;  /* 0x0000007e020a7220 */ /* 0x040fe20000410000 */
[C---:B----4-:R-:W-:Y:S05]  /*13be0*/  HMMA.16816.F32.BF16 R4, R16.reuse, R20, R4 ;  /* 0x000000141004723c */ /* 0x050fea0000041804 */
[C---:B------:R-:W-:Y:S02]  /*13bf0*/  FMUL.FTZ R11, R2.reuse, R127 ;  /* 0x0000007f020b7220 */ /* 0x040fe40000410000 */
[----:B------:R-:W-:Y:S01]  /*13c00*/  LDSM.16.MT88.4 R124, [R176+0x900] ;  /* 0x00090000b07c783b */ /* 0x000fe20000004200 */
[C---:B------:R-:W-:Y:S04]  /*13c10*/  FMUL.FTZ R100, R3.reuse, R100 ;  /* 0x0000006403647220 */ /* 0x040fe80000410000 */
[C---:B------:R-:W-:Y:S03]  /*13c20*/  HMMA.16816.F32.BF16 R8, R16.reuse, R22, R8 ;  /* 0x000000161008723c */ /* 0x040fe60000041808 */
[----:B------:R-:W2:Y:S01]  /*13c30*/  LDSM.16.MT88.4 R20, [R176+0x100] ;  /* 0x00010000b014783b */ /* 0x000ea20000004200 */
[C---:B------:R-:W-:Y:S02]  /*13c40*/  FMUL.FTZ R101, R3.reuse, R101 ;  /* 0x0000006503657220 */ /* 0x040fe40000410000 */
[C---:B------:R-:W-:Y:S02]  /*13c50*/  FMUL.FTZ R102, R2.reuse, R102 ;  /* 0x0000006602667220 */ /* 0x040fe40000410000 */
[C---:B------:R-:W-:Y:S04]  /*13c60*/  FMUL.FTZ R103, R2.reuse, R103 ;  /* 0x0000006702677220 */ /* 0x040fe80000410000 */
[C---:B------:R-:W-:Y:S02]  /*13c70*/  FMUL.FTZ R104, R3.reuse, R104 ;  /* 0x0000006803687220 */ /* 0x040fe40000410000 */
[C---:B------:R-:W-:Y:S01]  /*13c80*/  FMUL.FTZ R105, R3.reuse, R105 ;  /* 0x0000006903697220 */ /* 0x040fe20000410000 */
[C---:B-----5:R-:W-:Y:S03]  /*13c90*/  HMMA.16816.F32.BF16 R100, R16.reuse, R24, R100 ;  /* 0x000000181064723c */ /* 0x060fe60000041864 */
        /* <DEDUP_REMOVED lines=112> */
[----:B------:R-:W-:Y:S02]  /*143a0*/  FFMA.FTZ R15, R3, R224, R15 ;  /* 0x000000e0030f7223 */ /* 0x000fe4000001000f */
[----:B------:R-:W-:Y:S03]  /*143b0*/  FFMA.FTZ R151, R2, R217, R151 ;  /* 0x000000d902977223 */ /* 0x000fe60000010097 */
[----:B------:R-:W-:Y:S01]  /*143c0*/  HMMA.16816.F32.BF16 R96, R16, R30, R96 ;  /* 0x0000001e1060723c */ /* 0x000fe20000041860 */
[----:B------:R-:W-:Y:S02]  /*143d0*/  LDSM.16.MT88.4 R28, [R178+0x4900] ;  /* 0x00490000b21c783b */ /* 0x000fe40000004200 */
[----:B------:R-:W-:Y:S02]  /*143e0*/  FADD.FTZ R14, R14, R15 ;  /* 0x0000000f0e0e7221 */ /* 0x000fe40000010000 */
[----:B------:R-:W-:Y:S02]  /*143f0*/  FADD.FTZ R150, R150, R151 ;  /* 0x0000009796967221 */ /* 0x000fe40000010000 */
[----:B------:R-:W-:Y:S01]  /*14400*/  F2FP.BF16.PACK_AB R16, R156, R155 ;  /* 0x0000009b9c10723e */ /* 0x000fe200000010ff */
[----:B------:R-:W-:Y:S01]  /*14410*/  FADD.FTZ R13, R13, R14 ;  /* 0x0000000e0d0d7221 */ /* 0x000fe20000010000 */
[----:B-1----:R-:W-:Y:S03]  /*14420*/  F2FP.BF16.PACK_AB R18, R158, R157 ;  /* 0x0000009d9e12723e */ /* 0x002fe600000010ff */
[----:B------:R-:W-:Y:S01]  /*14430*/  F2FP.BF16.PACK_AB R17, R160, R159 ;  /* 0x0000009fa011723e */ /* 0x000fe200000010ff */
        /* <DEDUP_REMOVED lines=19> */
[C---:B----4-:R-:W-:Y:S04]  /*14570*/  HMMA.16816.F32.BF16 R108, R16.reuse, R24, R108 ;  /* 0x00000018106c723c */ /* 0x050fe8000004186c */
[----:B------:R-:W-:Y:S04]  /*14580*/  FADD.FTZ R3, R168, R3 ;  /* 0x00000003a8037221 */ /* 0x000fe80000010000 */
[C---:B------:R-:W-:Y:S01]  /*14590*/  HMMA.16816.F32.BF16 R112, R16.reuse, R26, R112 ;  /* 0x0000001a1070723c */ /* 0x040fe20000041870 */
[----:B------:R-:W2:Y:S03]  /*145a0*/  LDSM.16.MT88.4 R24, [R183+0x4900] ;  /* 0x00490000b718783b */ /* 0x000ea60000004200 */
[----:B------:R-:W-:Y:S01]  /*145b0*/  FADD.FTZ R2, R166, R3 ;  /* 0x00000003a6027221 */ /* 0x000fe20000010000 */
[----:B------:R-:W-:Y:S03]  /*145c0*/  MOV R3, R0 ;  /* 0x0000000000037202 */ /* 0x000fe60000000f00 */
        /* <DEDUP_REMOVED lines=33> */
[----:B------:R-:W-:Y:S03]  /*147e0*/  F2FP.BF16.PACK_AB R19, R167, R166 ;  /* 0x000000a6a713723e */ /* 0x000fe600000010ff */
[----:B------:R-:W-:Y:S04]  /*147f0*/  FADD.FTZ R165, R165, R172 ;  /* 0x000000aca5a57221 */ /* 0x000fe80000010000 */
[C---:B--2---:R-:W-:Y:S03]  /*14800*/  HMMA.16816.F32.BF16 R4, R16.reuse, R24, R4 ;  /* 0x000000181004723c */ /* 0x044fe60000041804 */
[----:B------:R-:W-:Y:S05]  /*14810*/  FADD.FTZ R174, R174, R165 ;  /* 0x000000a5aeae7221 */ /* 0x000fea0000010000 */
[C---:B------:R-:W-:Y:S01]  /*14820*/  HMMA.16816.F32.BF16 R8, R16.reuse, R26, R8 ;  /* 0x0000001a1008723c */ /* 0x040fe20000041808 */
[----:B------:R-:W2:Y:S07]  /*14830*/  LDSM.16.MT88.4 R24, [R183+0x5100] ;  /* 0x00510000b718783b */ /* 0x000eae0000004200 */
[C---:B------:R-:W-:Y:S08]  /*14840*/  HMMA.16816.F32.BF16 R100, R16.reuse, R124, R100 ;  /* 0x0000007c1064723c */ /* 0x040ff00000041864 */
[C---:B------:R-:W-:Y:S01]  /*14850*/  HMMA.16816.F32.BF16 R104, R16.reuse, R126, R104 ;  /* 0x0000007e1068723c */ /* 0x040fe20000041868 */
[----:B------:R-:W-:Y:S07]  /*14860*/  LDSM.16.MT88.4 R124, [R183+0x1900] ;  /* 0x00190000b77c783b */ /* 0x000fee0000004200 */
[C---:B---3--:R-:W-:Y:S08]  /*14870*/  HMMA.16816.F32.BF16 R108, R16.reuse, R28, R108 ;  /* 0x0000001c106c723c */ /* 0x048ff0000004186c */
[C---:B------:R-:W-:Y:S01]  /*14880*/  HMMA.16816.F32.BF16 R112, R16.reuse, R30, R112 ;  /* 0x0000001e1070723c */ /* 0x040fe20000041870 */
[----:B------:R-:W3:Y:S07]  /*14890*/  LDSM.16.MT88.4 R28, [R178+0x5100] ;  /* 0x00510000b21c783b */ /* 0x000eee0000004200 */
[C---:B------:R-:W-:Y:S08]  /*148a0*/  HMMA.16816.F32.BF16 R116, R16.reuse, R128, R116 ;  /* 0x000000801074723c */ /* 0x040ff00000041874 */
[C---:B------:R-:W-:Y:S08]  /*148b0*/  HMMA.16816.F32.BF16 R120, R16.reuse, R130, R120 ;  /* 0x000000821078723c */ /* 0x040ff00000041878 */
[C---:B----4-:R-:W-:Y:S08]  /*148c0*/  HMMA.16816.F32.BF16 R36, R16.reuse, R32, R36 ;  /* 0x000000201024723c */ /* 0x050ff00000041824 */
        /* <DEDUP_REMOVED lines=30> */
[----:B------:R-:W-:Y:S01]  /*14ab0*/  IADD3 R2, R226, -0x1, RZ ;  /* 0xffffffffe2027810 */ /* 0x000fe20007ffe0ff */
[----:B------:R-:W-:Y:S02]  /*14ac0*/  FADD.FTZ R228, R228, R173 ;  /* 0x000000ade4e47221 */ /* 0x000fe40000010000 */
[----:B------:R-:W-:Y:S01]  /*14ad0*/  FADD.FTZ R170, R170, R153 ;  /* 0x00000099aaaa7221 */ /* 0x000fe20000010000 */
[----:B------:R-:W-:Y:S01]  /*14ae0*/  MOV R226, R2 ;  /* 0x0000000200e27202 */ /* 0x000fe20000000f00 */
[C---:B------:R-:W-:Y:S01]  /*14af0*/  HMMA.16816.F32.BF16 R128, R16.reuse, R124, R4 ;  /* 0x0000007c1080723c */ /* 0x040fe20000041804 */
[----:B------:R-:W5:Y:S02]  /*14b00*/  LDSM.16.MT88.4 R4, [R178+0x5900] ;  /* 0x00590000b204783b */ /* 0x000f640000004200 */
[----:B------:R-:W-:Y:S01]  /*14b10*/  FADD.FTZ R175, R175, R228 ;  /* 0x000000e4afaf7221 */ /* 0x000fe20000010000 */
[-C--:B------:R-:W-:Y:S01]  /*14b20*/  MOV R2, R12.reuse ;  /* 0x0000000c00027202 */ /* 0x080fe20000000f00 */
[----:B------:R-:W-:Y:S02]  /*14b30*/  FADD.FTZ R224, R171, R170 ;  /* 0x000000aaabe07221 */ /* 0x000fe40000010000 */
[----:B------:R-:W-:Y:S01]  /*14b40*/  FADD.FTZ R217, R154, R175 ;  /* 0x000000af9ad97221 */ /* 0x000fe20000010000 */
[C---:B------:R-:W-:Y:S01]  /*14b50*/  HMMA.16816.F32.BF16 R124, R16.reuse, R126, R8 ;  /* 0x0000007e107c723c */ /* 0x040fe20000041808 */
[----:B------:R-:W1:Y:S07]  /*14b60*/  LDSM.16.MT88.4 R8, [R177+0x5900] ;  /* 0x00590000b108783b */ /* 0x000e6e0000004200 */
[C---:B--2---:R-:W-:Y:S08]  /*14b70*/  HMMA.16816.F32.BF16 R100, R16.reuse, R24, R100 ;  /* 0x000000181064723c */ /* 0x044ff00000041864 */
[C---:B------:R-:W-:Y:S08]  /*14b80*/  HMMA.16816.F32.BF16 R104, R16.reuse, R26, R104 ;  /* 0x0000001a1068723c */ /* 0x040ff00000041868 */
[C---:B---3--:R-:W-:Y:S08]  /*14b90*/  HMMA.16816.F32.BF16 R108, R16.reuse, R28, R108 ;  /* 0x0000001c106c723c */ /* 0x048ff0000004186c */
[C---:B------:R-:W-:Y:S08]  /*14ba0*/  HMMA.16816.F32.BF16 R112, R16.reuse, R30, R112 ;  /* 0x0000001e1070723c */ /* 0x040ff00000041870 */
[C---:B----4-:R-:W-:Y:S08]  /*14bb0*/  HMMA.16816.F32.BF16 R116, R16.reuse, R32, R116 ;  /* 0x000000201074723c */ /* 0x050ff00000041874 */
[C---:B------:R-:W-:Y:S08]  /*14bc0*/  HMMA.16816.F32.BF16 R120, R16.reuse, R34, R120 ;  /* 0x000000221078723c */ /* 0x040ff00000041878 */
[C---:B------:R-:W-:Y:S07]  /*14bd0*/  HMMA.16816.F32.BF16 R36, R16.reuse, R132, R36 ;  /* 0x000000841024723c */ /* 0x040fee0000041824 */
[----:B------:R-:W-:Y:S01]  /*14be0*/  MOV R132, R12 ;  /* 0x0000000c00847202 */ /* 0x000fe20000000f00 */
        /* <DEDUP_REMOVED lines=10> */
[C---:B-----5:R-:W-:Y:S08]  /*14c90*/  HMMA.16816.F32.BF16 R76, R16.reuse, R4, R76 ;  /* 0x00000004104c723c */ /* 0x060ff0000004184c */
[C---:B------:R-:W-:Y:S08]  /*14ca0*/  HMMA.16816.F32.BF16 R80, R16.reuse, R6, R80 ;  /* 0x000000061050723c */ /* 0x040ff00000041850 */
[C---:B------:R-:W-:Y:S08]  /*14cb0*/  HMMA.16816.F32.BF16 R84, R16.reuse, R8, R84 ;  /* 0x000000081054723c */ /* 0x040ff00000041854 */
[C---:B------:R-:W-:Y:S08]  /*14cc0*/  HMMA.16816.F32.BF16 R88, R16.reuse, R10, R88 ;  /* 0x0000000a1058723c */ /* 0x040ff00000041858 */
[C---:B-1----:R-:W-:Y:S08]  /*14cd0*/  HMMA.16816.F32.BF16 R92, R16.reuse, R20, R92 ;  /* 0x00000014105c723c */ /* 0x042ff0000004185c */
[----:B------:R-:W-:Y:S01]  /*14ce0*/  HMMA.16816.F32.BF16 R96, R16, R22, R96 ;  /* 0x000000161060723c */ /* 0x000fe20000041860 */
[----:B------:R-:W-:Y:S07]  /*14cf0*/  @!UPT UIADD3 URZ, URZ, URZ, URZ ;  /* 0x0000003f3f3ff290 */ /* 0x000fee000fffe03f */
[----:B------:R-:W-:-:S11]  /*14d00*/  @P0 BRA `(.L_x_452) ;  /* 0xffffcb0000000947 */ /* 0x000fd6000383ffff */
.L_x_434:
[----:B------:R-:W-:Y:S05]  /*14d10*/  BRA.DIV ~URZ, `(.L_x_453) ;  /* 0x000046227f007947 */ /* 0x000fea000b800000 */
[----:B------:R1:W2:Y:S02]  /*14d20*/  SHFL.BFLY PT, R154, R224, 0x2, 0x1f ;  /* 0x0c401f00e09a7f89 */ /* 0x0002a400000e0000 */
.L_x_512:
[----:B--2---:R-:W-:Y:S01]  /*14d30*/  FADD.FTZ R135, R154, R224 ;  /* 0x000000e09a877221 */ /* 0x004fe20000010000 */
[----:B------:R-:W-:Y:S05]  /*14d40*/  BRA.DIV ~URZ, `(.L_x_454) ;  /* 0x000046427f007947 */ /* 0x000fea000b800000 */
[----:B------:R-:W2:Y:S04]  /*14d50*/  SHFL.BFLY PT, R4, R217, 0x2, 0x1f ;  /* 0x0c401f00d9047f89 */ /* 0x000ea800000e0000 */
[----:B------:R-:W3:Y:S01]  /*14d60*/  SHFL.BFLY PT, R2, R135, 0x1, 0x1f ;  /* 0x0c201f0087027f89 */ /* 0x000ee200000e0000 */
[----:B--2---:R-:W-:-:S02]  /*14d70*/  FADD.FTZ R3, R4, R217 ;  /* 0x000000d904037221 */ /* 0x004fc40000010000 */
[----:B---3--:R-:W-:-:S03]  /*14d80*/  FADD.FTZ R2, R135, R2 ;  /* 0x0000000287027221 */ /* 0x008fc60000010000 */
[----:B------:R2:W3:Y:S04]  /*14d90*/  SHFL.BFLY PT, R154, R3, 0x1, 0x1f ;  /* 0x0c201f00039a7f89 */ /* 0x0004e800000e0000 */
.L_x_513:
[----:B---3--:R-:W-:Y:S01]  /*14da0*/  FADD.FTZ R5, R154, R3 ;  /* 0x000000039a057221 */ /* 0x008fe20000010000 */
[----:B------:R-:W-:Y:S02]  /*14db0*/  FSETP.NE.FTZ.AND P1, PT, R2, RZ, PT ;  /* 0x000000ff0200720b */ /* 0x000fe40003f35000 */
[----:B------:R-:W-:Y:S02]  /*14dc0*/  MOV R6, RZ ;  /* 0x000000ff00067202 */ /* 0x000fe40000000f00 */
[----:B------:R-:W-:Y:S02]  /*14dd0*/  FSETP.NE.FTZ.AND P0, PT, R5, RZ, PT ;  /* 0x000000ff0500720b */ /* 0x000fe40003f15000 */
[----:B------:R-:W-:Y:S02]  /*14de0*/  MOV R4, RZ ;  /* 0x000000ff00047202 */ /* 0x000fe40000000f00 */
[----:B--2---:R-:W-:-:S05]  /*14df0*/  MOV R3, 0xff800000 ;  /* 0xff80000000037802 */ /* 0x004fca0000000f00 */
[----:B------:R-:W2:Y:S01]  /*14e00*/  @P1 MUFU.LG2 R8, R2 ;  /* 0x0000000200081308 */ /* 0x000ea20000000c00 */
[----:B------:R-:W-:-:S05]  /*14e10*/  @P1 MOV R7, 0x3f317218 ;  /* 0x3f31721800071802 */ /* 0x000fca0000000f00 */
[----:B------:R-:W-:Y:S02]  /*14e20*/  @P1 FMUL.FTZ R7, R7, c[0x0][0x2d0] ;  /* 0x0000b40007071a20 */ /* 0x000fe40000410000 */
[----:B------:R-:W3:Y:S08]  /*14e30*/  @P0 MUFU.RCP R6, R5 ;  /* 0x0000000500060308 */ /* 0x000ef00000001000 */
[----:B------:R-:W4:Y:S01]  /*14e40*/  @P0 MUFU.LG2 R5, R5 ;  /* 0x0000000500050308 */ /* 0x000f220000000c00 */
[----:B--2---:R-:W-:Y:S01]  /*14e50*/  @P1 FMUL.FTZ R9, R8, 0.69314718246459960938 ;  /* 0x3f31721808091820 */ /* 0x004fe20000410000 */
[----:B------:R-:W-:-:S03]  /*14e60*/  @P0 MOV R8, 0x3f317218 ;  /* 0x3f31721800080802 */ /* 0x000fc60000000f00 */
[----:B------:R-:W-:-:S03]  /*14e70*/  @P1 FFMA.FTZ R3, R7, R0, R9 ;  /* 0x0000000007031223 */ /* 0x000fc60000010009 */
[----:B------:R-:W2:Y:S01]  /*14e80*/  @P1 MUFU.RCP R4, R2 ;  /* 0x0000000200041308 */ /* 0x000ea20000001000 */
[C---:B---3--:R-:W-:Y:S01]  /*14e90*/  FMUL.FTZ R130, R6.reuse, R130 ;  /* 0x0000008206827220 */ /* 0x048fe20000410000 */
[----:B------:R-:W-:Y:S01]  /*14ea0*/  PLOP3.LUT P1, PT, PT, PT, PT, 0x8, 0x0 ;  /* 0x000000000000781c */ /* 0x000fe20003f2e170 */
[C---:B------:R-:W-:Y:S02]  /*14eb0*/  FMUL.FTZ R131, R6.reuse, R131 ;  /* 0x0000008306837220 */ /* 0x040fe40000410000 */
[C---:B------:R-:W-:Y:S02]  /*14ec0*/  FMUL.FTZ R126, R6.reuse, R126 ;  /* 0x0000007e067e7220 */ /* 0x040fe40000410000 */
[----:B------:R-:W-:Y:S02]  /*14ed0*/  FMUL.FTZ R127, R6, R127 ;  /* 0x0000007f067f7220 */ /* 0x000fe40000410000 */
[----:B----4-:R-:W-:Y:S02]  /*14ee0*/  @P0 FMUL.FTZ R0, R5, 0.69314718246459960938 ;  /* 0x3f31721805000820 */ /* 0x010fe40000410000 */
[----:B------:R-:W-:-:S02]  /*14ef0*/  @P0 FMUL.FTZ R5, R8, c[0x0][0x2d0] ;  /* 0x0000b40008050a20 */ /* 0x000fc40000410000 */
[C---:B------:R-:W-:Y:S02]  /*14f00*/  FMUL.FTZ R102, R6.reuse, R102 ;  /* 0x0000006606667220 */ /* 0x040fe40000410000 */
[----:B------:R-:W-:Y:S02]  /*14f10*/  FMUL.FTZ R103, R6, R103 ;  /* 0x0000006706677220 */ /* 0x000fe40000410000 */
[C---:B--2---:R-:W-:Y:S02]  /*14f20*/  FMUL.FTZ R128, R4.reuse, R128 ;  /* 0x0000008004807220 */ /* 0x044fe40000410000 */
        /* <DEDUP_REMOVED lines=46> */
[----:B------:R-:W-:Y:S01]  /*15210*/  FMUL.FTZ R97, R4, R97 ;  /* 0x0000006104617220 */ /* 0x000fe20000410000 */
[----:B------:R-:W-:Y:S01]  /*15220*/  MOV R4, 0xff800000 ;  /* 0xff80000000047802 */ /* 0x000fe20000000f00 */
        /* <DEDUP_REMOVED lines=43> */
.L_x_361:
[----:B------:R-:W-:Y:S05]  /*154e0*/  @P1 BRA `(.L_x_455) ;  /* 0x0000169000001947 */ /* 0x000fea0003800000 */
[----:B------:R-:W2:Y:S01]  /*154f0*/  S2R R0, SR_TID.X ;  /* 0x0000000000007919 */ /* 0x000ea20000002100 */
[----:B------:R-:W-:Y:S01]  /*15500*/  WARPSYNC 0xffffffff ;  /* 0xffffffff00007948 */ /* 0x000fe20003800000 */
[----:B------:R-:W-:Y:S02]  /*15510*/  F2FP.BF16.PACK_AB R128, R129, R128 ;  /* 0x000000808180723e */ /* 0x000fe400000010ff */
[----:B------:R-:W-:Y:S01]  /*15520*/  BAR.SYNC.DEFER_BLOCKING 0x1, 0x100 ;  /* 0x0044000000007b1d */ /* 0x000fe20000010000 */
[----:B------:R-:W-:Y:S02]  /*15530*/  F2FP.BF16.PACK_AB R130, R131, R130 ;  /* 0x000000828382723e */ /* 0x000fe400000010ff */
        /* <DEDUP_REMOVED lines=9> */
[----:B--2---:R-:W-:Y:S02]  /*155d0*/  SHF.R.S32.HI R5, RZ, 0x1f, R0 ;  /* 0x0000001fff057819 */ /* 0x004fe40000011400 */
[----:B------:R-:W-:Y:S02]  /*155e0*/  F2FP.BF16.PACK_AB R114, R115, R114 ;  /* 0x000000727372723e */ /* 0x000fe400000010ff */
[----:B------:R-:W-:Y:S02]  /*155f0*/  LEA.HI R6, R5, R0, RZ, 0x2 ;  /* 0x0000000005067211 */ /* 0x000fe400078f10ff */
[----:B------:R-:W-:-:S02]  /*15600*/  F2FP.BF16.PACK_AB R116, R117, R116 ;  /* 0x000000747574723e */ /* 0x000fc400000010ff */
        /* <DEDUP_REMOVED lines=24> */
[----:B------:R-:W-:Y:S01]  /*15790*/  F2FP.BF16.PACK_AB R42, R43, R42 ;  /* 0x0000002a2b2a723e */ /* 0x000fe200000010ff */
[----:B------:R-:W-:Y:S01]  /*157a0*/  IMAD.SHL.U32 R13, R12, 0x2, RZ ;  /* 0x000000020c0d7824 */ /* 0x000fe200078e00ff */
[----:B------:R-:W-:Y:S02]  /*157b0*/  F2FP.BF16.PACK_AB R44, R45, R44 ;  /* 0x0000002c2d2c723e */ /* 0x000fe400000010ff */
[----:B------:R-:W-:Y:S02]  /*157c0*/  F2FP.BF16.PACK_AB R46, R47, R46 ;  /* 0x0000002e2f2e723e */ /* 0x000fe400000010ff */
[C---:B------:R-:W-:Y:S01]  /*157d0*/  IADD3 R6, R13.reuse, 0x80, RZ ;  /* 0x000000800d067810 */ /* 0x040fe20007ffe0ff */
[----:B------:R-:W-:Y:S01]  /*157e0*/  STS [R13+0x80], R128 ;  /* 0x000080800d007388 */ /* 0x000fe20000000800 */
[----:B------:R-:W-:Y:S02]  /*157f0*/  IADD3 R15, R13, 0x70, RZ ;  /* 0x000000700d0f7810 */ /* 0x000fe40007ffe0ff */
[----:B------:R-:W-:Y:S01]  /*15800*/  @P0 IADD3 R15, R6, 0x10, RZ ;  /* 0x00000010060f0810 */ /* 0x000fe20007ffe0ff */
[----:B------:R-:W-:Y:S01]  /*15810*/  STS [R13+0x480], R130 ;  /* 0x000480820d007388 */ /* 0x000fe20000000800 */
[----:B------:R-:W-:Y:S01]  /*15820*/  SEL R6, R9, 0xffffffe0, !P1 ;  /* 0xffffffe009067807 */ /* 0x000fe20004800000 */
[----:B------:R-:W-:Y:S01]  /*15830*/  IMAD.MOV.U32 R9, RZ, RZ, 0x40 ;  /* 0x00000040ff097424 */ /* 0x000fe200078e00ff */
[----:B------:R-:W-:Y:S01]  /*15840*/  F2FP.BF16.PACK_AB R48, R49, R48 ;  /* 0x000000303130723e */ /* 0x000fe200000010ff */
[----:B------:R-:W-:Y:S01]  /*15850*/  STS [R15], R124 ;  /* 0x0000007c0f007388 */ /* 0x000fe20000000800 */
[----:B------:R-:W-:Y:S01]  /*15860*/  F2FP.BF16.PACK_AB R50, R51, R50 ;  /* 0x000000323332723e */ /* 0x000fe200000010ff */
[----:B------:R-:W-:Y:S01]  /*15870*/  IMAD.IADD R17, R13, 0x1, R6 ;  /* 0x000000010d117824 */ /* 0x000fe200078e0206 */
[----:B------:R-:W-:Y:S01]  /*15880*/  SEL R12, R9, 0xffffffc0, !P2 ;  /* 0xffffffc0090c7807 */ /* 0x000fe20005000000 */
[----:B------:R-:W-:Y:S01]  /*15890*/  IMAD.IADD R9, R6, 0x1, R15 ;  /* 0x0000000106097824 */ /* 0x000fe200078e020f */
[----:B------:R-:W-:Y:S01]  /*158a0*/  STS [R15+0x400], R126 ;  /* 0x0004007e0f007388 */ /* 0x000fe20000000800 */
[----:B------:R-:W-:-:S02]  /*158b0*/  F2FP.BF16.PACK_AB R52, R53, R52 ;  /* 0x000000343534723e */ /* 0x000fc400000010ff */
[--C-:B------:R-:W-:Y:S01]  /*158c0*/  IMAD.IADD R19, R13, 0x1, R12.reuse ;  /* 0x000000010d137824 */ /* 0x100fe200078e020c */
[----:B------:R-:W-:Y:S01]  /*158d0*/  STS [R17+0x80], R100 ;  /* 0x0000806411007388 */ /* 0x000fe20000000800 */
[C---:B------:R-:W-:Y:S01]  /*158e0*/  IMAD.IADD R21, R12.reuse, 0x1, R15 ;  /* 0x000000010c157824 */ /* 0x040fe200078e020f */
[----:B------:R-:W-:Y:S01]  /*158f0*/  F2FP.BF16.PACK_AB R54, R55, R54 ;  /* 0x000000363736723e */ /* 0x000fe200000010ff */
[----:B------:R-:W-:Y:S01]  /*15900*/  IMAD.IADD R23, R12, 0x1, R17 ;  /* 0x000000010c177824 */ /* 0x000fe200078e0211 */
[----:B------:R-:W-:Y:S01]  /*15910*/  STS [R17+0x480], R102 ;  /* 0x0004806611007388 */ /* 0x000fe20000000800 */
[----:B------:R-:W-:Y:S01]  /*15920*/  IMAD.IADD R25, R9, 0x1, R12 ;  /* 0x0000000109197824 */ /* 0x000fe200078e020c */
[----:B------:R-:W-:Y:S02]  /*15930*/  F2FP.BF16.PACK_AB R56, R57, R56 ;  /* 0x000000383938723e */ /* 0x000fe400000010ff */
        /* <DEDUP_REMOVED lines=32> */
[----:B------:R-:W-:Y:S01]  /*15b40*/  ISETP.NE.U32.AND P1, PT, RZ, c[0x0][0x508], PT ;  /* 0x00014200ff007a0c */ /* 0x000fe20003f25070 */
[----:B------:R-:W-:Y:S01]  /*15b50*/  STS [R13+0x4480], R38 ;  /* 0x004480260d007388 */ /* 0x000fe20000000800 */
[----:B------:R-:W-:Y:S02]  /*15b60*/  ISETP.NE.U32.AND P0, PT, RZ, c[0x0][0x500], PT ;  /* 0x00014000ff007a0c */ /* 0x000fe40003f05070 */
[----:B------:R-:W-:Y:S01]  /*15b70*/  ISETP.NE.AND.EX P1, PT, RZ, c[0x0][0x50c], PT, P1 ;  /* 0x00014300ff007a0c */ /* 0x000fe20003f25310 */
[----:B------:R-:W-:Y:S01]  /*15b80*/  STS [R15+0x4000], R40 ;  /* 0x004000280f007388 */ /* 0x000fe20000000800 */
[----:B------:R-:W-:-:S03]  /*15b90*/  ISETP.NE.AND.EX P0, PT, RZ, c[0x0][0x504], PT, P0 ;  /* 0x00014100ff007a0c */ /* 0x000fc60003f05300 */
        /* <DEDUP_REMOVED lines=20> */
[----:B------:R-:W-:Y:S01]  /*15ce0*/  STS [R9+0x8400], R7 ;  /* 0x0084000709007388 */ /* 0x000fe20000000800 */
[----:B--2---:R-:W-:-:S03]  /*15cf0*/  IMAD.MOV.U32 R13, RZ, RZ, 0x4 ;  /* 0x00000004ff0d7424 */ /* 0x004fc600078e00ff */
[----:B------:R2:W-:Y:S04]  /*15d00*/  STS [R19+0x8080], R2 ;  /* 0x0080800213007388 */ /* 0x0005e80000000800 */
[----:B------:R4:W-:Y:S04]  /*15d10*/  STS [R19+0x8480], R86 ;  /* 0x0084805613007388 */ /* 0x0009e80000000800 */
[----:B------:R4:W-:Y:S04]  /*15d20*/  STS [R21+0x8000], R88 ;  /* 0x0080005815007388 */ /* 0x0009e80000000800 */
[----:B------:R4:W-:Y:S01]  /*15d30*/  STS [R21+0x8400], R90 ;  /* 0x0084005a15007388 */ /* 0x0009e20000000800 */
[----:B---3--:R-:W-:-:S03]  /*15d40*/  IMAD.WIDE R16, R192, R13, c[0x0][0x500] ;  /* 0x00014000c0107625 */ /* 0x008fc600078e020d */
[----:B------:R4:W-:Y:S04]  /*15d50*/  STS [R23+0x8080], R92 ;  /* 0x0080805c17007388 */ /* 0x0009e80000000800 */
[----:B------:R4:W-:Y:S04]  /*15d60*/  STS [R23+0x8480], R94 ;  /* 0x0084805e17007388 */ /* 0x0009e80000000800 */
[----:B------:R4:W-:Y:S04]  /*15d70*/  STS [R25+0x8000], R96 ;  /* 0x0080006019007388 */ /* 0x0009e80000000800 */
[----:B------:R4:W-:Y:S04]  /*15d80*/  STS [R25+0x8400], R98 ;  /* 0x0084006219007388 */ /* 0x0009e80000000800 */
[----:B------:R-:W-:Y:S01]  /*15d90*/  BAR.SYNC.DEFER_BLOCKING 0x1, 0x100 ;  /* 0x0044000000007b1d */ /* 0x000fe20000010000 */
[----:B--2---:R-:W-:-:S02]  /*15da0*/  IMAD.MOV.U32 R2, RZ, RZ, c[0x0][0x388] ;  /* 0x0000e200ff027624 */ /* 0x004fc400078e00ff */
[----:B------:R-:W-:-:S03]  /*15db0*/  @P1 IMAD.WIDE R12, R192, R13, c[0x0][0x508] ;  /* 0x00014200c00c1625 */ /* 0x000fc600078e020d */
[----:B------:R-:W2:Y:S04]  /*15dc0*/  @P0 LDG.E R7, [R16.64] ;  /* 0x0000000610070981 */ /* 0x000ea8000c1e1900 */
[----:B------:R4:W5:Y:S01]  /*15dd0*/  @P1 LDG.E R2, [R12.64] ;  /* 0x000000060c021981 */ /* 0x000962000c1e1900 */
[----:B------:R-:W-:Y:S02]  /*15de0*/  CS2R R14, SRZ ;  /* 0x00000000000e7805 */ /* 0x000fe4000001ff00 */
[--C-:B--2---:R-:W-:Y:S01]  /*15df0*/  @P0 SHF.R.S32.HI R15, RZ, 0x1f, R7.reuse ;  /* 0x0000001fff0f0819 */ /* 0x104fe20000011407 */
[----:B------:R-:W-:Y:S01]  /*15e00*/  @P0 IMAD.MOV.U32 R14, RZ, RZ, R7 ;  /* 0x000000ffff0e0224 */ /* 0x000fe200078e0007 */
[----:B------:R-:W-:Y:S05]  /*15e10*/  @P1 BRA `(.L_x_456) ;  /* 0x0000004000001947 */ /* 0x000fea0003800000 */
[----:B----4-:R-:W-:Y:S05]  /*15e20*/  @!P0 BRA `(.L_x_456) ;  /* 0x0000003000008947 */ /* 0x010fea0003800000 */
[----:B-----5:R-:W2:Y:S04]  /*15e30*/  LDG.E R2, [R16.64] ;  /* 0x0000000610027981 */ /* 0x020ea8000c1e1900 */
[----:B------:R-:W2:Y:S02]  /*15e40*/  LDG.E R7, [R16.64+0x4] ;  /* 0x0000040610077981 */ /* 0x000ea4000c1e1900 */
[----:B--2---:R-:W-:-:S02]  /*15e50*/  IADD3 R2, -R2, R7, RZ ;  /* 0x0000000702027210 */ /* 0x004fc40007ffe1ff */
.L_x_456:
[----:B----4-:R-:W-:Y:S01]  /*15e60*/  LOP3.LUT R7, R8, 0xffffffe0, RZ, 0xc0, !PT ;  /* 0xffffffe008077812 */ /* 0x010fe200078ec0ff */
[----:B------:R-:W2:Y:S01]  /*15e70*/  S2R R57, SR_CTAID.X ;  /* 0x0000000000397919 */ /* 0x000ea20000002500 */
[----:B------:R-:W-:Y:S01]  /*15e80*/  SHF.R.S32.HI R13, RZ, 0x1f, R10 ;  /* 0x0000001fff0d7819 */ /* 0x000fe2000001140a */
[----:B------:R-:W-:Y:S01]  /*15e90*/  IMAD.MOV.U32 R6, RZ, RZ, c[0x0][0x4e8] ;  /* 0x00013a00ff067624 */ /* 0x000fe200078e00ff */
[----:B------:R-:W-:Y:S01]  /*15ea0*/  MOV R20, R14 ;  /* 0x0000000e00147202 */ /* 0x000fe20000000f00 */
[----:B------:R-:W-:Y:S01]  /*15eb0*/  IMAD.IADD R12, R0, 0x1, -R7 ;  /* 0x00000001000c7824 */ /* 0x000fe200078e0a07 */
[----:B------:R-:W-:Y:S01]  /*15ec0*/  LEA.HI R13, R13, R10, RZ, 0x3 ;  /* 0x0000000a0d0d7211 */ /* 0x000fe200078f18ff */
[----:B------:R-:W-:Y:S01]  /*15ed0*/  IMAD.MOV.U32 R21, RZ, RZ, R15 ;  /* 0x000000ffff157224 */ /* 0x000fe200078e000f */
[----:B------:R-:W-:Y:S01]  /*15ee0*/  LEA.HI R7, R11, R11, RZ, 0x1 ;  /* 0x0000000b0b077211 */ /* 0x000fe200078f08ff */
[----:B-----5:R-:W-:Y:S01]  /*15ef0*/  IMAD R2, R2, c[0x0][0x4e8], RZ ;  /* 0x00013a0002027a24 */ /* 0x020fe200078e02ff */
[----:B------:R-:W-:Y:S01]  /*15f00*/  SHF.R.S32.HI R9, RZ, 0x1f, R12 ;  /* 0x0000001fff097819 */ /* 0x000fe2000001140c */
[----:B------:R-:W-:Y:S01]  /*15f10*/  IMAD.WIDE.U32 R20, R191, c[0x0][0x490], R20 ;  /* 0x00012400bf147a25 */ /* 0x000fe200078e0014 */
[----:B------:R-:W-:Y:S01]  /*15f20*/  LOP3.LUT R13, R13, 0xffffff8, RZ, 0xc0, !PT ;  /* 0x0ffffff80d0d7812 */ /* 0x000fe200078ec0ff */
[----:B------:R-:W-:Y:S01]  /*15f30*/  BSSY B0, `(.L_x_457) ;  /* 0x000007c000007945 */ /* 0x000fe20003800000 */
[----:B------:R-:W-:-:S02]  /*15f40*/  LEA.HI R9, R9, R12, RZ, 0x2 ;  /* 0x0000000c09097211 */ /* 0x000fc400078f10ff */
[----:B------:R-:W-:Y:S02]  /*15f50*/  IADD3 R8, R10, -R13, RZ ;  /* 0x8000000d0a087210 */ /* 0x000fe40007ffe0ff */
[----:B------:R-:W-:Y:S02]  /*15f60*/  LOP3.LUT R10, R7, 0x1ffffffe, RZ, 0xc0, !PT ;  /* 0x1ffffffe070a7812 */ /* 0x000fe400078ec0ff */
[----:B------:R-:W-:Y:S02]  /*15f70*/  SHF.R.S32.HI R9, RZ, 0x2, R9 ;  /* 0x00000002ff097819 */ /* 0x000fe40000011409 */
[----:B------:R-:W-:Y:S01]  /*15f80*/  ISETP.NE.AND P1, PT, R6, 0x1, PT ;  /* 0x000000010600780c */ /* 0x000fe20003f25270 */
[----:B------:R-:W-:Y:S01]  /*15f90*/  IMAD.IADD R7, R11, 0x1, -R10 ;  /* 0x000000010b077824 */ /* 0x000fe200078e0a0a */
[CC--:B------:R-:W-:Y:S01]  /*15fa0*/  LEA.HI R6, R5.reuse, R0.reuse, RZ, 0x3 ;  /* 0x0000000005067211 */ /* 0x0c0fe200078f18ff */
[----:B------:R-:W-:Y:S01]  /*15fb0*/  IMAD R10, R190, c[0x0][0x490], RZ ;  /* 0x00012400be0a7a24 */ /* 0x000fe200078e02ff */
[----:B------:R-:W-:Y:S01]  /*15fc0*/  LEA.HI R5, R5, R0, RZ, 0x6 ;  /* 0x0000000005057211 */ /* 0x000fe200078f30ff */
[----:B------:R-:W-:Y:S01]  /*15fd0*/  IMAD R8, R8, 0x10, R9 ;  /* 0x0000001008087824 */ /* 0x000fe200078e0209 */
[----:B------:R-:W-:Y:S01]  /*15fe0*/  LOP3.LUT P2, RZ, R12, 0x3, RZ, 0xc0, !PT ;  /* 0x000000030cff7812 */ /* 0x000fe2000784c0ff */
[----:B------:R-:W-:-:S02]  /*15ff0*/  IMAD R11, R191, c[0x0][0x494], R10 ;  /* 0x00012500bf0b7a24 */ /* 0x000fc400078e020a */
[----:B------:R-:W-:Y:S01]  /*16000*/  IMAD R10, R7, 0x8, R8 ;  /* 0x00000008070a7824 */ /* 0x000fe200078e0208 */
[----:B------:R-:W-:Y:S01]  /*16010*/  LOP3.LUT R7, R6, 0xfffffff8, RZ, 0xc0, !PT ;  /* 0xfffffff806077812 */ /* 0x000fe200078ec0ff */
[----:B------:R-:W-:Y:S01]  /*16020*/  IMAD R9, R15, c[0x0][0x3a0], RZ ;  /* 0x0000e8000f097a24 */ /* 0x000fe200078e02ff */
[----:B------:R-:W-:Y:S01]  /*16030*/  SHF.R.S32.HI R6, RZ, 0x3, R6 ;  /* 0x00000003ff067819 */ /* 0x000fe20000011406 */
[----:B------:R-:W-:Y:S01]  /*16040*/  IMAD.IADD R21, R21, 0x1, R11 ;  /* 0x0000000115157824 */ /* 0x000fe200078e020b */
[----:B--2---:R-:W-:Y:S01]  /*16050*/  LEA R10, R57, R10, 0x7 ;  /* 0x0000000a390a7211 */ /* 0x004fe200078e38ff */
[C---:B------:R-:W-:Y:S02]  /*16060*/  IMAD R9, R14.reuse, c[0x0][0x3a4], R9 ;  /* 0x0000e9000e097a24 */ /* 0x040fe400078e0209 */
[----:B------:R-:W-:-:S04]  /*16070*/  IMAD.WIDE.U32 R14, R14, c[0x0][0x3a0], RZ ;  /* 0x0000e8000e0e7a25 */ /* 0x000fc800078e00ff */
[----:B------:R-:W-:Y:S01]  /*16080*/  @P1 IMAD.HI.U32 R11, R10, c[0x0][0x4ec], RZ ;  /* 0x00013b000a0b1a27 */ /* 0x000fe200078e00ff */
[----:B------:R-:W-:Y:S02]  /*16090*/  IADD3 R15, R15, R9, RZ ;  /* 0x000000090f0f7210 */ /* 0x000fe40007ffe0ff */
[----:B------:R-:W-:Y:S01]  /*160a0*/  SHF.R.S32.HI R9, RZ, 0x1f, R192 ;  /* 0x0000001fff097819 */ /* 0x000fe200000114c0 */
[----:B------:R-:W-:Y:S01]  /*160b0*/  IMAD.IADD R7, R0, 0x1, -R7 ;  /* 0x0000000100077824 */ /* 0x000fe200078e0a07 */
[----:B------:R-:W-:Y:S01]  /*160c0*/  SEL R192, R192, RZ, !P0 ;  /* 0x000000ffc0c07207 */ /* 0x000fe20004000000 */
[----:B------:R-:W-:Y:S01]  /*160d0*/  IMAD.MOV.U32 R0, RZ, RZ, R10 ;  /* 0x000000ffff007224 */ /* 0x000fe200078e000a */
[----:B------:R-:W-:Y:S01]  /*160e0*/  @P1 SHF.R.U32.HI R0, RZ, c[0x0][0x4f0], R11 ;  /* 0x00013c00ff001a19 */ /* 0x000fe2000001160b */
[----:B------:R-:W-:Y:S01]  /*160f0*/  IMAD R190, R190, c[0x0][0x3e8], RZ ;  /* 0x0000fa00bebe7a24 */ /* 0x000fe200078e02ff */
[----:B------:R-:W-:Y:S01]  /*16100*/  SEL R9, R9, RZ, !P0 ;  /* 0x000000ff09097207 */ /* 0x000fe20004000000 */
[----:B------:R-:W-:Y:S01]  /*16110*/  IMAD.WIDE.U32 R14, R191, c[0x0][0x3e8], R14 ;  /* 0x0000fa00bf0e7a25 */ /* 0x000fe200078e000e */
[----:B------:R-:W-:-:S03]  /*16120*/  LEA R16, R7, R6, 0x5 ;  /* 0x0000000607107211 */ /* 0x000fc600078e28ff */
[----:B------:R-:W-:Y:S02]  /*16130*/  IMAD.MOV R11, RZ, RZ, -R0 ;  /* 0x000000ffff0b7224 */ /* 0x000fe400078e0a00 */
[----:B------:R-:W-:Y:S02]  /*16140*/  IMAD R17, R191, c[0x0][0x3ec], R190 ;  /* 0x0000fb00bf117a24 */ /* 0x000fe400078e02be */
[----:B------:R-:W-:-:S03]  /*16150*/  IMAD.WIDE.U32 R20, R192, c[0x0][0x498], R20 ;  /* 0x00012600c0147a25 */ /* 0x000fc600078e0014 */
[----:B------:R-:W-:Y:S01]  /*16160*/  IADD3 R15, R15, R17, RZ ;  /* 0x000000110f0f7210 */ /* 0x000fe20007ffe0ff */
[----:B------:R-:W-:Y:S01]  /*16170*/  IMAD R12, R11, c[0x0][0x4e8], R10 ;  /* 0x00013a000b0c7a24 */ /* 0x000fe200078e020a */
[----:B------:R-:W-:Y:S01]  /*16180*/  SHF.R.S32.HI R17, RZ, 0x1f, R0 ;  /* 0x0000001fff117819 */ /* 0x000fe20000011400 */
[----:B------:R-:W-:Y:S01]  /*16190*/  IMAD R19, R9, c[0x0][0x498], RZ ;  /* 0x0001260009137a24 */ /* 0x000fe200078e02ff */
[----:B------:R-:W-:Y:S01]  /*161a0*/  IADD3 R20, P0, R0, R20, RZ ;  /* 0x0000001400147210 */ /* 0x000fe20007f1e0ff */
[----:B------:R-:W-:Y:S01]  /*161b0*/  IMAD R11, R57, 0x80, R16 ;  /* 0x00000080390b7824 */ /* 0x000fe200078e0210 */
[----:B------:R-:W-:Y:S01]  /*161c0*/  SHF.R.S32.HI R0, RZ, 0x1f, R12 ;  /* 0x0000001fff007819 */ /* 0x000fe2000001140c */
[----:B------:R-:W-:Y:S02]  /*161d0*/  IMAD R16, R192, c[0x0][0x49c], R19 ;  /* 0x00012700c0107a24 */ /* 0x000fe400078e0213 */
[----:B------:R-:W-:Y:S02]  /*161e0*/  IMAD.SHL.U32 R13, R6, 0x40, RZ ;  /* 0x00000040060d7824 */ /* 0x000fe400078e00ff */
[----:B------:R-:W-:Y:S01]  /*161f0*/  @P1 IMAD.HI.U32 R18, R11, c[0x0][0x4ec], RZ ;  /* 0x00013b000b121a27 */ /* 0x000fe200078e00ff */
[----:B------:R-:W-:-:S02]  /*16200*/  IADD3.X R21, R17, R21, R16, P0, !PT ;  /* 0x0000001511157210 */ /* 0x000fc400007fe410 */
[----:B------:R-:W-:Y:S01]  /*16210*/  LOP3.LUT R13, R13, 0x1c0, RZ, 0xc0, !PT ;  /* 0x000001c00d0d7812 */ /* 0x000fe200078ec0ff */
[----:B------:R-:W-:Y:S02]  /*16220*/  IMAD R17, R0, c[0x0][0x488], RZ ;  /* 0x0001220000117a24 */ /* 0x000fe400078e02ff */
[----:B------:R-:W-:Y:S01]  /*16230*/  IMAD.SHL.U32 R0, R7, 0x8, RZ ;  /* 0x0000000807007824 */ /* 0x000fe200078e00ff */
[----:B------:R-:W-:Y:S01]  /*16240*/  SHF.R.U32.HI R7, RZ, 0x3, R13 ;  /* 0x00000003ff077819 */ /* 0x000fe2000001160d */
[----:B------:R-:W-:-:S04]  /*16250*/  IMAD.WIDE.U32 R20, R12, c[0x0][0x488], R20 ;  /* 0x000122000c147a25 */ /* 0x000fc800078e0014 */
[----:B------:R-:W-:Y:S01]  /*16260*/  IMAD R17, R12, c[0x0][0x48c], R17 ;  /* 0x000123000c117a24 */ /* 0x000fe200078e0211 */
[----:B------:R-:W-:Y:S01]  /*16270*/  LOP3.LUT R12, R13, 0x38, R0, 0xf8, !PT ;  /* 0x000000380d0c7812 */ /* 0x000fe200078ef800 */
[----:B------:R-:W-:Y:S01]  /*16280*/  IMAD R9, R9, c[0x0][0x3f0], RZ ;  /* 0x0000fc0009097a24 */ /* 0x000fe200078e02ff */
[----:B------:R-:W-:Y:S01]  /*16290*/  LEA R13, P0, R20, c[0x0][0x450], 0x2 ;  /* 0x00011400140d7a11 */ /* 0x000fe200078010ff */
        /* <DEDUP_REMOVED lines=10> */
[----:B------:R-:W2:Y:S01]  /*16340*/  SHFL.IDX PT, R35, R17, RZ, 0x1c1f ;  /* 0x001c1fff11237589 */ /* 0x000ea200000e0000 */
[----:B------:R-:W-:Y:S01]  /*16350*/  SHF.R.S32.HI R16, RZ, 0x1f, R10 ;  /* 0x0000001fff107819 */ /* 0x000fe2000001140a */
[C---:B------:R-:W-:Y:S01]  /*16360*/  IMAD R9, R57.reuse, 0x80, R8 ;  /* 0x0000008039097824 */ /* 0x040fe200078e0208 */
[----:B------:R-:W-:Y:S01]  /*16370*/  LEA R57, R57, R6, 0x7 ;  /* 0x0000000639397211 */ /* 0x000fe200078e38ff */
[----:B------:R-:W-:Y:S01]  /*16380*/  SHFL.IDX PT, R48, R13, 0x1, 0x1c1f ;  /* 0x003c1f000d307f89 */ /* 0x000fe200000e0000 */
[----:B------:R-:W-:-:S02]  /*16390*/  IMAD R12, R12, c[0x0][0x4e8], R11 ;  /* 0x00013a000c0c7a24 */ /* 0x000fc400078e020b */
[----:B------:R-:W-:Y:S01]  /*163a0*/  IMAD R11, R16, c[0x0][0x3e0], RZ ;  /* 0x0000f800100b7a24 */ /* 0x000fe200078e02ff */
[----:B------:R-:W3:Y:S01]  /*163b0*/  SHFL.IDX PT, R49, R17, 0x1, 0x1c1f ;  /* 0x003c1f0011317f89 */ /* 0x000ee200000e0000 */
        /* <DEDUP_REMOVED lines=11> */
[----:B--2---:R2:W-:Y:S01]  /*16470*/  @!P1 ST.E [R34.64], R3 ;  /* 0x0000000322009985 */ /* 0x0045e2000c101906 */
[----:B------:R-:W-:-:S04]  /*16480*/  IMAD.WIDE.U32 R32, R12, c[0x0][0x3d8], R14 ;  /* 0x0000f6000c207a25 */ /* 0x000fc800078e000e */
[----:B------:R-:W-:Y:S01]  /*16490*/  IMAD R5, R12, c[0x0][0x3dc], R5 ;  /* 0x0000f7000c057a24 */ /* 0x000fe200078e0205 */
[----:B---3--:R2:W-:Y:S03]  /*164a0*/  @!P0 ST.E [R48.64], R4 ;  /* 0x0000000430008985 */ /* 0x0085e6000c101906 */
[----:B------:R-:W-:Y:S01]  /*164b0*/  IMAD.IADD R5, R33, 0x1, R5 ;  /* 0x0000000121057824 */ /* 0x000fe200078e0205 */
[C---:B------:R-:W-:Y:S01]  /*164c0*/  LEA R56, P0, R32.reuse, c[0x0][0x380], 0x1 ;  /* 0x0000e00020387a11 */ /* 0x040fe200078008ff */
[----:B------:R2:W3:Y:S03]  /*164d0*/  LDS.128 R44, [R58+0x1080] ;  /* 0x001080003a2c7984 */ /* 0x0004e60000000c00 */
[----:B------:R-:W-:Y:S01]  /*164e0*/  LEA.HI.X R55, R32, c[0x0][0x384], R5, 0x1, P0 ;  /* 0x0000e10020377a11 */ /* 0x000fe200000f0c05 */
        /* <DEDUP_REMOVED lines=12> */
[----:B--23--:R-:W2:Y:S01]  /*165b0*/  LDS.128 R48, [R58+0x80] ;  /* 0x000080003a307984 */ /* 0x00cea20000000c00 */
[----:B------:R-:W-:-:S02]  /*165c0*/  IADD3 R54, R0, 0x40, RZ ;  /* 0x0000004000367810 */ /* 0x000fc40007ffe0ff */
[----:B------:R-:W-:Y:S01]  /*165d0*/  IADD3 R52, R0, 0x80, RZ ;  /* 0x0000008000347810 */ /* 0x000fe20007ffe0ff */
[----:B------:R-:W3:Y:S01]  /*165e0*/  LDS.128 R32, [R58+0x4080] ;  /* 0x004080003a207984 */ /* 0x000ee20000000c00 */
        /* <DEDUP_REMOVED lines=10> */
[----:B-1---5:R-:W-:-:S04]  /*16690*/  @!P2 IMAD.WIDE R58, R0, 0x2, R60 ;  /* 0x00000002003aa825 */ /* 0x022fc800078e023c */
[----:B------:R-:W-:-:S04]  /*166a0*/  @!P1 IMAD.WIDE R52, R53, 0x2, R60 ;  /* 0x0000000235349825 */ /* 0x000fc800078e023c */
[----:B------:R-:W-:Y:S01]  /*166b0*/  @!P0 IMAD.WIDE R60, R3, 0x2, R60 ;  /* 0x00000002033c8825 */ /* 0x000fe200078e023c */
[----:B--2---:R1:W-:Y:S04]  /*166c0*/  @!P2 ST.E.128 [R58.64], R48 ;  /* 0x000000303a00a985 */ /* 0x0043e8000c101d06 */
[----:B---3--:R1:W-:Y:S04]  /*166d0*/  @!P1 ST.E.128 [R52.64], R32 ;  /* 0x0000002034009985 */ /* 0x0083e8000c101d06 */
[----:B----4-:R1:W-:Y:S02]  /*166e0*/  @!P0 ST.E.128 [R60.64], R4 ;  /* 0x000000043c008985 */ /* 0x0103e4000c101d06 */
.L_x_458:
[----:B---3--:R-:W-:Y:S05]  /*166f0*/  BSYNC B0 ;  /* 0x0000000000007941 */ /* 0x008fea0003800000 */
.L_x_457:
[----:B--2---:R-:W-:Y:S01]  /*16700*/  IADD3 R3, R57, 0x20, RZ ;  /* 0x0000002039037810 */ /* 0x004fe20007ffe0ff */
[----:B-1----:R1:W2:Y:S01]  /*16710*/  SHFL.IDX PT, R33, R55, 0x1, 0x181f ;  /* 0x00381f0037217f89 */ /* 0x0022a200000e0000 */
[----:B------:R-:W-:Y:S02]  /*16720*/  BSSY B0, `(.L_x_459) ;  /* 0x0000015000007945 */ /* 0x000fe40003800000 */
[----:B------:R-:W-:Y:S01]  /*16730*/  ISETP.GE.AND P0, PT, R3, R2, PT ;  /* 0x000000020300720c */ /* 0x000fe20003f06270 */
[----:B------:R1:W3:-:S12]  /*16740*/  SHFL.IDX PT, R32, R56, 0x1, 0x181f ;  /* 0x00381f0038207f89 */ /* 0x0002d800000e0000 */
        /* <DEDUP_REMOVED lines=18> */
.L_x_460:
[----:B------:R-:W-:Y:S05]  /*16870*/  BSYNC B0 ;  /* 0x0000000000007941 */ /* 0x000fea0003800000 */
.L_x_459:
        /* <DEDUP_REMOVED lines=23> */
.L_x_462:
[----:B------:R-:W-:Y:S05]  /*169f0*/  BSYNC B0 ;  /* 0x0000000000007941 */ /* 0x000fea0003800000 */
.L_x_461:
        /* <DEDUP_REMOVED lines=24> */
.L_x_455:
        /* <DEDUP_REMOVED lines=18> */
.L_x_463:
[----:B---3--:R-:W2:Y:S01]  /*16ca0*/  S2R R2, SR_TID.X ;  /* 0x0000000000027919 */ /* 0x008ea20000002100 */
[----:B------:R-:W-:Y:S01]  /*16cb0*/  SHF.R.S32.HI R4, RZ, 0x1f, R192 ;  /* 0x0000001fff047819 */ /* 0x000fe200000114c0 */
[----:B------:R-:W-:Y:S01]  /*16cc0*/  BSSY B0, `(.L_x_464) ;  /* 0x0000026000007945 */ /* 0x000fe20003800000 */
[----:B------:R-:W-:-:S02]  /*16cd0*/  SEL R192, R192, RZ, !P0 ;  /* 0x000000ffc0c07207 */ /* 0x000fc40004000000 */
[----:B------:R-:W-:Y:S02]  /*16ce0*/  SEL R4, R4, RZ, !P0 ;  /* 0x000000ff04047207 */ /* 0x000fe40004000000 */
[----:B--2---:R-:W-:-:S13]  /*16cf0*/  ISETP.GE.AND P1, PT, R2, 0x80, PT ;  /* 0x000000800200780c */ /* 0x004fda0003f26270 */
[----:B------:R-:W-:Y:S05]  /*16d00*/  @P1 BRA `(.L_x_465) ;  /* 0x0000021000001947 */ /* 0x000fea0003800000 */
[----:B------:R-:W2:Y:S01]  /*16d10*/  S2R R7, SR_CTAID.X ;  /* 0x0000000000077919 */ /* 0x000ea20000002500 */
[----:B-----5:R-:W-:Y:S01]  /*16d20*/  IMAD R6, R0, c[0x0][0x4e8], RZ ;  /* 0x00013a0000067a24 */ /* 0x020fe200078e02ff */
[----:B--2---:R-:W-:-:S04]  /*16d30*/  LEA R7, R7, R2, 0x7 ;  /* 0x0000000207077211 */ /* 0x004fc800078e38ff */
[----:B------:R-:W-:-:S13]  /*16d40*/  ISETP.GE.AND P0, PT, R7, R6, PT ;  /* 0x000000060700720c */ /* 0x000fda0003f06270 */
[----:B------:R-:W-:Y:S05]  /*16d50*/  @P0 BRA `(.L_x_465) ;  /* 0x000001c000000947 */ /* 0x000fea0003800000 */
[----:B------:R-:W-:Y:S01]  /*16d60*/  MOV R3, c[0x0][0x4e8] ;  /* 0x00013a0000037a02 */ /* 0x000fe20000000f00 */
[----:B------:R-:W-:Y:S01]  /*16d70*/  IMAD R10, R190, c[0x0][0x490], RZ ;  /* 0x00012400be0a7a24 */ /* 0x000fe200078e02ff */
[----:B------:R-:W-:Y:S01]  /*16d80*/  MOV R12, R8 ;  /* 0x00000008000c7202 */ /* 0x000fe20000000f00 */
[----:B------:R-:W-:Y:S01]  /*16d90*/  IMAD.MOV.U32 R13, RZ, RZ, R9 ;  /* 0x000000ffff0d7224 */ /* 0x000fe200078e0009 */
[----:B------:R-:W-:Y:S01]  /*16da0*/  ISETP.NE.AND P0, PT, R3, 0x1, PT ;  /* 0x000000010300780c */ /* 0x000fe20003f05270 */
[C---:B------:R-:W-:Y:S01]  /*16db0*/  IMAD R3, R191.reuse, c[0x0][0x494], R10 ;  /* 0x00012500bf037a24 */ /* 0x040fe200078e020a */
[----:B------:R-:W-:Y:S01]  /*16dc0*/  MOV R6, R7 ;  /* 0x0000000700067202 */ /* 0x000fe20000000f00 */
[----:B------:R-:W-:-:S05]  /*16dd0*/  IMAD.WIDE.U32 R12, R191, c[0x0][0x490], R12 ;  /* 0x00012400bf0c7a25 */ /* 0x000fca00078e000c */
[----:B------:R-:W-:Y:S01]  /*16de0*/  IADD3 R13, R3, R13, RZ ;  /* 0x0000000d030d7210 */ /* 0x000fe20007ffe0ff */
[----:B------:R-:W-:-:S04]  /*16df0*/  IMAD R3, R4, c[0x0][0x498], RZ ;  /* 0x0001260004037a24 */ /* 0x000fc800078e02ff */
[----:B------:R-:W-:-:S04]  /*16e00*/  @P0 IMAD.HI.U32 R5, R7, c[0x0][0x4ec], RZ ;  /* 0x00013b0007050a27 */ /* 0x000fc800078e00ff */
[----:B------:R-:W-:Y:S01]  /*16e10*/  IMAD.WIDE.U32 R12, R192, c[0x0][0x498], R12 ;  /* 0x00012600c00c7a25 */ /* 0x000fe200078e000c */
[----:B------:R-:W-:-:S03]  /*16e20*/  @P0 SHF.R.U32.HI R6, RZ, c[0x0][0x4f0], R5 ;  /* 0x00013c00ff060a19 */ /* 0x000fc60000011605 */
[----:B------:R-:W-:Y:S01]  /*16e30*/  IMAD R3, R192, c[0x0][0x49c], R3 ;  /* 0x00012700c0037a24 */ /* 0x000fe200078e0203 */
[--C-:B------:R-:W-:Y:S01]  /*16e40*/  SHF.R.S32.HI R5, RZ, 0x1f, R6.reuse ;  /* 0x0000001fff057819 */ /* 0x100fe20000011406 */
[----:B------:R-:W-:Y:S01]  /*16e50*/  IMAD.MOV R10, RZ, RZ, -R6 ;  /* 0x000000ffff0a7224 */ /* 0x000fe200078e0a06 */
[----:B------:R-:W-:-:S03]  /*16e60*/  IADD3 R12, P0, R6, R12, RZ ;  /* 0x0000000c060c7210 */ /* 0x000fc60007f1e0ff */
[----:B------:R-:W-:Y:S01]  /*16e70*/  IMAD R10, R10, c[0x0][0x4e8], R7 ;  /* 0x00013a000a0a7a24 */ /* 0x000fe200078e0207 */
[----:B------:R-:W-:-:S04]  /*16e80*/  IADD3.X R13, R5, R13, R3, P0, !PT ;  /* 0x0000000d050d7210 */ /* 0x000fc800007fe403 */
[----:B------:R-:W-:Y:S01]  /*16e90*/  SHF.R.S32.HI R6, RZ, 0x1f, R10 ;  /* 0x0000001fff067819 */ /* 0x000fe2000001140a */
[----:B------:R-:W-:-:S04]  /*16ea0*/  IMAD.WIDE.U32 R12, R10, c[0x0][0x488], R12 ;  /* 0x000122000a0c7a25 */ /* 0x000fc800078e000c */
[----:B------:R-:W-:Y:S01]  /*16eb0*/  IMAD R3, R6, c[0x0][0x488], RZ ;  /* 0x0001220006037a24 */ /* 0x000fe200078e02ff */
[----:B------:R-:W-:-:S03]  /*16ec0*/  LEA R6, P0, R12, c[0x0][0x450], 0x2 ;  /* 0x000114000c067a11 */ /* 0x000fc600078010ff */
[----:B------:R-:W-:-:S05]  /*16ed0*/  IMAD R3, R10, c[0x0][0x48c], R3 ;  /* 0x000123000a037a24 */ /* 0x000fca00078e0203 */
[----:B------:R-:W-:-:S04]  /*16ee0*/  IADD3 R3, R13, R3, RZ ;  /* 0x000000030d037210 */ /* 0x000fc80007ffe0ff */
[----:B------:R-:W-:Y:S02]  /*16ef0*/  LEA.HI.X R7, R12, c[0x0][0x454], R3, 0x2, P0 ;  /* 0x000115000c077a11 */ /* 0x000fe400000f1403 */
[----:B------:R-:W-:-:S05]  /*16f00*/  MOV R3, 0xff800000 ;  /* 0xff80000000037802 */ /* 0x000fca0000000f00 */
[----:B------:R2:W-:Y:S02]  /*16f10*/  STG.E [R6.64], R3 ;  /* 0x0000000306007986 */ /* 0x0005e4000c101906 */
.L_x_465:
[----:B------:R-:W-:Y:S05]  /*16f20*/  BSYNC B0 ;  /* 0x0000000000007941 */ /* 0x000fea0003800000 */
.L_x_464:
[----:B--2---:R-:W2:Y:S01]  /*16f30*/  S2R R3, SR_CTAID.X ;  /* 0x0000000000037919 */ /* 0x004ea20000002500 */
[----:B------:R-:W-:Y:S01]  /*16f40*/  SHF.R.S32.HI R5, RZ, 0x1f, R2 ;  /* 0x0000001fff057819 */ /* 0x000fe20000011402 */
[----:B------:R-:W-:Y:S02]  /*16f50*/  IMAD R7, R9, c[0x0][0x3a0], RZ ;  /* 0x0000e80009077a24 */ /* 0x000fe400078e02ff */
[----:B------:R-:W-:Y:S01]  /*16f60*/  IMAD.WIDE.U32 R10, R8, c[0x0][0x3a0], RZ ;  /* 0x0000e800080a7a25 */ /* 0x000fe200078e00ff */
[----:B------:R-:W-:-:S03]  /*16f70*/  LEA.HI R5, R5, R2, RZ, 0x3 ;  /* 0x0000000205057211 */ /* 0x000fc600078f18ff */
[----:B------:R-:W-:Y:S01]  /*16f80*/  IMAD R6, R8, c[0x0][0x3a4], R7 ;  /* 0x0000e90008067a24 */ /* 0x000fe200078e0207 */
[----:B------:R-:W-:Y:S01]  /*16f90*/  LOP3.LUT R9, R5, 0xfffffff8, RZ, 0xc0, !PT ;  /* 0xfffffff805097812 */ /* 0x000fe200078ec0ff */
[----:B------:R-:W-:Y:S01]  /*16fa0*/  IMAD R190, R190, c[0x0][0x3e8], RZ ;  /* 0x0000fa00bebe7a24 */ /* 0x000fe200078e02ff */
[----:B------:R-:W-:Y:S02]  /*16fb0*/  MOV R7, c[0x0][0x4e8] ;  /* 0x00013a0000077a02 */ /* 0x000fe40000000f00 */
[----:B------:R-:W-:Y:S01]  /*16fc0*/  IADD3 R11, R11, R6, RZ ;  /* 0x000000060b0b7210 */ /* 0x000fe20007ffe0ff */
[----:B------:R-:W-:Y:S01]  /*16fd0*/  IMAD.IADD R9, R2, 0x1, -R9 ;  /* 0x0000000102097824 */ /* 0x000fe200078e0a09 */
[----:B------:R-:W-:Y:S01]  /*16fe0*/  ISETP.NE.AND P0, PT, R7, 0x1, PT ;  /* 0x000000010700780c */ /* 0x000fe20003f05270 */
[C---:B------:R-:W-:Y:S01]  /*16ff0*/  IMAD R190, R191.reuse, c[0x0][0x3ec], R190 ;  /* 0x0000fb00bfbe7a24 */ /* 0x040fe200078e02be */
[----:B------:R-:W-:Y:S01]  /*17000*/  SHF.R.S32.HI R2, RZ, 0x3, R5 ;  /* 0x00000003ff027819 */ /* 0x000fe20000011405 */
[----:B------:R-:W-:-:S03]  /*17010*/  IMAD.WIDE.U32 R10, R191, c[0x0][0x3e8], R10 ;  /* 0x0000fa00bf0a7a25 */ /* 0x000fc600078e000a */
[-C--:B------:R-:W-:Y:S01]  /*17020*/  LEA R6, R9, R2.reuse, 0x5 ;  /* 0x0000000209067211 */ /* 0x080fe200078e28ff */
[----:B------:R-:W-:Y:S01]  /*17030*/  IMAD R5, R4, c[0x0][0x3f0], RZ ;  /* 0x0000fc0004057a24 */ /* 0x000fe200078e02ff */
[----:B------:R-:W-:Y:S02]  /*17040*/  IADD3 R11, R190, R11, RZ ;  /* 0x0000000bbe0b7210 */ /* 0x000fe40007ffe0ff */
[C---:B--2---:R-:W-:Y:S01]  /*17050*/  LEA R2, R3.reuse, R2, 0x7 ;  /* 0x0000000203027211 */ /* 0x044fe200078e38ff */
[----:B------:R-:W-:Y:S02]  /*17060*/  IMAD R6, R3, 0x80, R6 ;  /* 0x0000008003067824 */ /* 0x000fe400078e0206 */
[----:B------:R-:W-:Y:S02]  /*17070*/  IMAD R5, R192, c[0x0][0x3f4], R5 ;  /* 0x0000fd00c0057a24 */ /* 0x000fe400078e0205 */
[----:B------:R-:W-:Y:S01]  /*17080*/  @P0 IMAD.HI.U32 R4, R6, c[0x0][0x4ec], RZ ;  /* 0x00013b0006040a27 */ /* 0x000fe200078e00ff */
[----:B------:R-:W-:-:S03]  /*17090*/  MOV R7, R6 ;  /* 0x0000000600077202 */ /* 0x000fc60000000f00 */
[----:B------:R-:W-:Y:S01]  /*170a0*/  IMAD.WIDE.U32 R10, R192, c[0x0][0x3f0], R10 ;  /* 0x0000fc00c00a7a25 */ /* 0x000fe200078e000a */
[----:B------:R-:W-:-:S03]  /*170b0*/  @P0 SHF.R.U32.HI R7, RZ, c[0x0][0x4f0], R4 ;  /* 0x00013c00ff070a19 */ /* 0x000fc60000011604 */
[----:B------:R-:W-:Y:S01]  /*170c0*/  IMAD.IADD R11, R11, 0x1, R5 ;  /* 0x000000010b0b7824 */ /* 0x000fe200078e0205 */
[----:B------:R-:W-:Y:S02]  /*170d0*/  SHF.R.S32.HI R4, RZ, 0x1f, R7 ;  /* 0x0000001fff047819 */ /* 0x000fe40000011407 */
[C---:B------:R-:W-:Y:S01]  /*170e0*/  IADD3 R5, -R7.reuse, RZ, RZ ;  /* 0x000000ff07057210 */ /* 0x040fe20007ffe1ff */
[----:B------:R-:W-:-:S04]  /*170f0*/  IMAD.WIDE.U32 R10, R7, c[0x0][0x3e0], R10 ;  /* 0x0000f800070a7a25 */ /* 0x000fc800078e000a */
[----:B------:R-:W-:Y:S02]  /*17100*/  IMAD R4, R4, c[0x0][0x3e0], RZ ;  /* 0x0000f80004047a24 */ /* 0x000fe400078e02ff */
[----:B------:R-:W-:Y:S02]  /*17110*/  IMAD R5, R5, c[0x0][0x4e8], R6 ;  /* 0x00013a0005057a24 */ /* 0x000fe400078e0206 */
[----:B------:R-:W-:-:S03]  /*17120*/  IMAD R7, R7, c[0x0][0x3e4], R4 ;  /* 0x0000f90007077a24 */ /* 0x000fc600078e0204 */
[----:B------:R-:W-:Y:S02]  /*17130*/  SHF.R.S32.HI R4, RZ, 0x1f, R5 ;  /* 0x0000001fff047819 */ /* 0x000fe40000011405 */
[----:B------:R-:W-:-:S03]  /*17140*/  IADD3 R11, R11, R7, RZ ;  /* 0x000000070b0b7210 */ /* 0x000fc60007ffe0ff */
[----:B------:R-:W-:Y:S02]  /*17150*/  IMAD R4, R4, c[0x0][0x3d8], RZ ;  /* 0x0000f60004047a24 */ /* 0x000fe400078e02ff */
[----:B------:R-:W-:-:S04]  /*17160*/  IMAD.WIDE.U32 R10, R5, c[0x0][0x3d8], R10 ;  /* 0x0000f600050a7a25 */ /* 0x000fc800078e000a */
[----:B------:R-:W-:Y:S01]  /*17170*/  IMAD R13, R5, c[0x0][0x3dc], R4 ;  /* 0x0000f700050d7a24 */ /* 0x000fe200078e0204 */
[----:B------:R-:W-:Y:S01]  /*17180*/  LEA R7, P0, R10, c[0x0][0x380], 0x1 ;  /* 0x0000e0000a077a11 */ /* 0x000fe200078008ff */
[----:B------:R-:W-:-:S03]  /*17190*/  IMAD.SHL.U32 R5, R9, 0x8, RZ ;  /* 0x0000000809057824 */ /* 0x000fc600078e00ff */
[----:B------:R-:W-:Y:S02]  /*171a0*/  IADD3 R9, R11, R13, RZ ;  /* 0x0000000d0b097210 */ /* 0x000fe40007ffe0ff */
[C---:B------:R-:W-:Y:S02]  /*171b0*/  IADD3 R4, R5.reuse, 0x40, RZ ;  /* 0x0000004005047810 */ /* 0x040fe40007ffe0ff */
[----:B------:R-:W-:Y:S02]  /*171c0*/  LEA.HI.X R6, R10, c[0x0][0x384], R9, 0x1, P0 ;  /* 0x0000e1000a067a11 */ /* 0x000fe400000f0c09 */
[----:B------:R-:W-:Y:S01]  /*171d0*/  IADD3 R3, R5, 0x80, RZ ;  /* 0x0000008005037810 */ /* 0x000fe20007ffe0ff */
[----:B------:R-:W-:Y:S05]  /*171e0*/  BRA.DIV ~URZ, `(.L_x_466) ;  /* 0x000022827f007947 */ /* 0x000fea000b800000 */
[----:B------:R2:W3:Y:S02]  /*171f0*/  SHFL.IDX PT, R9, R6, RZ, 0x181f ;  /* 0x00181fff06097589 */ /* 0x0004e400000e0000 */
.L_x_514:
[----:B------:R-:W-:Y:S05]  /*17200*/  BRA.DIV ~URZ, `(.L_x_467) ;  /* 0x000022e27f007947 */ /* 0x000fea000b800000 */
[----:B------:R4:W1:Y:S02]  /*17210*/  SHFL.IDX PT, R12, R7, RZ, 0x181f ;  /* 0x00181fff070c7589 */ /* 0x00086400000e0000 */
.L_x_515:
[----:B-----5:R-:W-:Y:S01]  /*17220*/  IMAD R11, R0, c[0x0][0x4e8], RZ ;  /* 0x00013a00000b7a24 */ /* 0x020fe200078e02ff */
[----:B------:R-:W-:Y:S01]  /*17230*/  BSSY B0, `(.L_x_468) ;  /* 0x0000013000007945 */ /* 0x000fe20003800000 */
[----:B---3--:R-:W-:-:S03]  /*17240*/  MOV R13, R9 ;  /* 0x00000009000d7202 */ /* 0x008fc60000000f00 */
[----:B------:R-:W-:-:S13]  /*17250*/  ISETP.GE.AND P0, PT, R2, R11, PT ;  /* 0x0000000b0200720c */ /* 0x000fda0003f06270 */
[----:B------:R-:W-:Y:S05]  /*17260*/  @P0 BRA `(.L_x_469) ;  /* 0x000000f000000947 */ /* 0x000fea0003800000 */
[----:B------:R-:W-:Y:S02]  /*17270*/  ISETP.GE.AND P1, PT, R4, c[0x0][0x3c8], PT ;  /* 0x0000f20004007a0c */ /* 0x000fe40003f26270 */
[----:B------:R-:W-:Y:S02]  /*17280*/  ISETP.GE.AND P0, PT, R3, c[0x0][0x3c8], PT ;  /* 0x0000f20003007a0c */ /* 0x000fe40003f06270 */
[----:B------:R-:W-:-:S09]  /*17290*/  ISETP.GE.AND P2, PT, R5, c[0x0][0x3c8], PT ;  /* 0x0000f20005007a0c */ /* 0x000fd20003f46270 */
[----:B------:R-:W-:Y:S02]  /*172a0*/  @!P1 SHF.R.S32.HI R9, RZ, 0x1f, R4 ;  /* 0x0000001fff099819 */ /* 0x000fe40000011404 */
[----:B------:R-:W-:Y:S02]  /*172b0*/  @!P0 SHF.R.S32.HI R0, RZ, 0x1f, R3 ;  /* 0x0000001fff008819 */ /* 0x000fe40000011403 */
[----:B------:R-:W-:Y:S01]  /*172c0*/  @!P1 LEA.HI R8, R9, R4, RZ, 0x3 ;  /* 0x0000000409089211 */ /* 0x000fe200078f18ff */
[--C-:B-1----:R-:W-:Y:S01]  /*172d0*/  @!P2 IMAD.WIDE R14, R5, 0x2, R12.reuse ;  /* 0x00000002050ea825 */ /* 0x102fe200078e020c */
        /* <DEDUP_REMOVED lines=8> */
.L_x_469:
[----:B------:R-:W-:Y:S05]  /*17360*/  BSYNC B0 ;  /* 0x0000000000007941 */ /* 0x000fea0003800000 */
.L_x_468:
[----:B------:R-:W-:Y:S05]  /*17370*/  BRA.DIV ~URZ, `(.L_x_470) ;  /* 0x000021f27f007947 */ /* 0x000fea000b800000 */
[----:B-1----:R1:W3:Y:S04]  /*17380*/  SHFL.IDX PT, R9, R6, 0x1, 0x181f ;  /* 0x00381f0006097f89 */ /* 0x0022e800000e0000 */
[----:B------:R1:W2:Y:S02]  /*17390*/  SHFL.IDX PT, R12, R7, 0x1, 0x181f ;  /* 0x00381f00070c7f89 */ /* 0x0002a400000e0000 */
.L_x_516:
[----:B------:R-:W-:Y:S01]  /*173a0*/  IADD3 R0, R2, 0x20, RZ ;  /* 0x0000002002007810 */ /* 0x000fe20007ffe0ff */
[----:B------:R-:W-:Y:S01]  /*173b0*/  BSSY B0, `(.L_x_471) ;  /* 0x0000013000007945 */ /* 0x000fe20003800000 */
[----:B---3--:R-:W-:-:S02]  /*173c0*/  IMAD.MOV.U32 R13, RZ, RZ, R9 ;  /* 0x000000ffff0d7224 */ /* 0x008fc400078e0009 */
        /* <DEDUP_REMOVED lines=8> */
[--C-:B--2---:R-:W-:Y:S01]  /*17450*/  @!P2 IMAD.WIDE R14, R5, 0x2, R12.reuse ;  /* 0x00000002050ea825 */ /* 0x104fe200078e020c */
        /* <DEDUP_REMOVED lines=8> */
.L_x_472:
[----:B------:R-:W-:Y:S05]  /*174e0*/  BSYNC B0 ;  /* 0x0000000000007941 */ /* 0x000fea0003800000 */
.L_x_471:
[----:B------:R-:W-:Y:S05]  /*174f0*/  BRA.DIV ~URZ, `(.L_x_473) ;  /* 0x000021627f007947 */ /* 0x000fea000b800000 */
[----:B--2---:R2:W3:Y:S02]  /*17500*/  SHFL.IDX PT, R9, R6, 0x2, 0x181f ;  /* 0x00581f0006097f89 */ /* 0x0044e400000e0000 */
.L_x_517:
[----:B------:R-:W-:Y:S05]  /*17510*/  BRA.DIV ~URZ, `(.L_x_474) ;  /* 0x000021c27f007947 */ /* 0x000fea000b800000 */
[----:B------:R1:W2:Y:S02]  /*17520*/  SHFL.IDX PT, R12, R7, 0x2, 0x181f ;  /* 0x00581f00070c7f89 */ /* 0x0002a400000e0000 */
.L_x_518:
[----:B------:R-:W-:Y:S01]  /*17530*/  IADD3 R0, R2, 0x40, RZ ;  /* 0x0000004002007810 */ /* 0x000fe20007ffe0ff */
[----:B------:R-:W-:Y:S01]  /*17540*/  BSSY B0, `(.L_x_475) ;  /* 0x0000013000007945 */ /* 0x000fe20003800000 */
[----:B---3--:R-:W-:Y:S02]  /*17550*/  IMAD.MOV.U32 R13, RZ, RZ, R9 ;  /* 0x000000ffff0d7224 */ /* 0x008fe400078e0009 */
        /* <DEDUP_REMOVED lines=17> */
.L_x_476:
[----:B------:R-:W-:Y:S05]  /*17670*/  BSYNC B0 ;  /* 0x0000000000007941 */ /* 0x000fea0003800000 */
.L_x_475:
[----:B------:R-:W-:Y:S05]  /*17680*/  BRA.DIV ~URZ, `(.L_x_477) ;  /* 0x000020d27f007947 */ /* 0x000fea000b800000 */
[----:B--2---:R2:W3:Y:S04]  /*17690*/  SHFL.IDX PT, R9, R6, 0x3, 0x181f ;  /* 0x00781f0006097f89 */ /* 0x0044e800000e0000 */
[----:B------:R2:W1:Y:S02]  /*176a0*/  SHFL.IDX PT, R240, R7, 0x3, 0x181f ;  /* 0x00781f0007f07f89 */ /* 0x00046400000e0000 */
.L_x_519:
[----:B------:R-:W-:Y:S01]  /*176b0*/  IADD3 R2, R2, 0x60, RZ ;  /* 0x0000006002027810 */ /* 0x000fe20007ffe0ff */
[----:B---3--:R-:W-:-:S03]  /*176c0*/  IMAD.MOV.U32 R241, RZ, RZ, R9 ;  /* 0x000000fffff17224 */ /* 0x008fc600078e0009 */
[----:B------:R-:W-:-:S13]  /*176d0*/  ISETP.GE.AND P0, PT, R2, R11, PT ;  /* 0x0000000b0200720c */ /* 0x000fda0003f06270 */
[----:B------:R-:W-:Y:S05]  /*176e0*/  @P0 EXIT ;  /* 0x000000000000094d */ /* 0x000fea0003800000 */
[----:B------:R-:W-:Y:S02]  /*176f0*/  ISETP.GE.AND P0, PT, R4, c[0x0][0x3c8], PT ;  /* 0x0000f20004007a0c */ /* 0x000fe40003f06270 */
[----:B------:R-:W-:-:S11]  /*17700*/  ISETP.GE.AND P1, PT, R5, c[0x0][0x3c8], PT ;  /* 0x0000f20005007a0c */ /* 0x000fd60003f26270 */
[----:B-12-4-:R-:W-:-:S04]  /*17710*/  @!P0 SHF.R.S32.HI R7, RZ, 0x1f, R4 ;  /* 0x0000001fff078819 */ /* 0x016fc80000011404 */
[----:B------:R-:W-:Y:S01]  /*17720*/  @!P0 LEA.HI R7, R7, R4, RZ, 0x3 ;  /* 0x0000000407078211 */ /* 0x000fe200078f18ff */
[----:B------:R-:W-:-:S03]  /*17730*/  @!P1 IMAD.WIDE R4, R5, 0x2, R240 ;  /* 0x0000000205049825 */ /* 0x000fc600078e02f0 */
        /* <DEDUP_REMOVED lines=8> */
[----:B------:R-:W-:-:S05]  /*177c0*/  LOP3.LUT R3, R3, 0xfffffff8, RZ, 0xc0, !PT ;  /* 0xfffffff803037812 */ /* 0x000fca00078ec0ff */
[----:B------:R-:W-:-:S05]  /*177d0*/  IMAD.WIDE R240, R3, 0x2, R240 ;  /* 0x0000000203f07825 */ /* 0x000fca00078e02f0 */
[----:B------:R-:W-:Y:S01]  /*177e0*/  ST.E.128 [R240.64], RZ ;  /* 0x000000fff0007985 */ /* 0x000fe2000c101d06 */
[----:B------:R-:W-:Y:S05]  /*177f0*/  EXIT ;  /* 0x000000000000794d */ /* 0x000fea0003800000 */
.L_x_362:
[----:B-1----:R-:W-:Y:S01]  /*17800*/  IMAD.MOV.U32 R238, RZ, RZ, R15 ;  /* 0x000000ffffee7224 */ /* 0x002fe200078e000f */
[----:B------:R-:W-:Y:S01]  /*17810*/  MOV R236, 0x181f ;  /* 0x0000181f00ec7802 */ /* 0x000fe20000000f00 */
[----:B------:R-:W-:Y:S01]  /*17820*/  IMAD.MOV.U32 R237, RZ, RZ, RZ ;  /* 0x000000ffffed7224 */ /* 0x000fe200078e00ff */
[----:B------:R-:W-:Y:S02]  /*17830*/  MOV R235, 0xffffffff ;  /* 0xffffffff00eb7802 */ /* 0x000fe40000000f00 */
[----:B------:R-:W-:Y:S02]  /*17840*/  MOV R234, 0x17860 ;  /* 0x0001786000ea7802 */ /* 0x000fe40000000f00 */
[----:B-----5:R-:W-:Y:S05]  /*17850*/  CALL.REL.NOINC `($__internal_1_$__cuda_sm70_shflsync_idx_p) ;  /* 0x0000a39000007944 */ /* 0x020fea0003c00000 */
[----:B--2---:R-:W-:Y:S01]  /*17860*/  MOV R17, R240 ;  /* 0x000000f000117202 */ /* 0x004fe20000000f00 */
[----:B-1----:R-:W-:Y:S05]  /*17870*/  BRA `(.L_x_478) ;  /* 0xfffef64000007947 */ /* 0x002fea000383ffff */
.L_x_363:
[----:B------:R-:W-:Y:S01]  /*17880*/  IMAD.MOV.U32 R238, RZ, RZ, R12 ;  /* 0x000000ffffee7224 */ /* 0x000fe200078e000c */
[----:B------:R-:W-:Y:S01]  /*17890*/  MOV R236, 0x181f ;  /* 0x0000181f00ec7802 */ /* 0x000fe20000000f00 */
[----:B------:R-:W-:Y:S01]  /*178a0*/  IMAD.MOV.U32 R237, RZ, RZ, RZ ;  /* 0x000000ffffed7224 */ /* 0x000fe200078e00ff */
[----:B------:R-:W-:-:S02]  /*178b0*/  MOV R235, 0xffffffff ;  /* 0xffffffff00eb7802 */ /* 0x000fc40000000f00 */
[----:B------:R-:W-:Y:S02]  /*178c0*/  MOV R234, 0x178e0 ;  /* 0x000178e000ea7802 */ /* 0x000fe40000000f00 */
[----:B-12--5:R-:W-:Y:S05]  /*178d0*/  CALL.REL.NOINC `($__internal_1_$__cuda_sm70_shflsync_idx_p) ;  /* 0x0000a31000007944 */ /* 0x026fea0003c00000 */
[----:B--2---:R-:W-:Y:S01]  /*178e0*/  MOV R20, R240 ;  /* 0x000000f000147202 */ /* 0x004fe20000000f00 */
[----:B-1----:R-:W-:Y:S05]  /*178f0*/  BRA `(.L_x_479) ;  /* 0xfffef5e000007947 */ /* 0x002fea000383ffff */
.L_x_366:
[----:B------:R-:W-:Y:S01]  /*17900*/  IMAD.MOV.U32 R238, RZ, RZ, R15 ;  /* 0x000000ffffee7224 */ /* 0x000fe200078e000f */
[----:B------:R-:W-:Y:S01]  /*17910*/  MOV R236, 0x181f ;  /* 0x0000181f00ec7802 */ /* 0x000fe20000000f00 */
[----:B------:R-:W-:Y:S01]  /*17920*/  IMAD.MOV.U32 R237, RZ, RZ, 0x1 ;  /* 0x00000001ffed7424 */ /* 0x000fe200078e00ff */
[----:B------:R-:W-:Y:S02]  /*17930*/  MOV R235, 0xffffffff ;  /* 0xffffffff00eb7802 */ /* 0x000fe40000000f00 */
[----:B------:R-:W-:Y:S02]  /*17940*/  MOV R234, 0x17960 ;  /* 0x0001796000ea7802 */ /* 0x000fe40000000f00 */
[----:B-12345:R-:W-:Y:S05]  /*17950*/  CALL.REL.NOINC `($__internal_1_$__cuda_sm70_shflsync_idx_p) ;  /* 0x0000a29000007944 */ /* 0x03efea0003c00000 */
[----:B--2---:R-:W-:Y:S01]  /*17960*/  IMAD.MOV.U32 R17, RZ, RZ, R240 ;  /* 0x000000ffff117224 */ /* 0x004fe200078e00f0 */
[----:B-1----:R-:W-:Y:S01]  /*17970*/  MOV R238, R12 ;  /* 0x0000000c00ee7202 */ /* 0x002fe20000000f00 */
[----:B------:R-:W-:Y:S01]  /*17980*/  IMAD.MOV.U32 R237, RZ, RZ, 0x1 ;  /* 0x00000001ffed7424 */ /* 0x000fe200078e00ff */
[----:B------:R-:W-:Y:S01]  /*17990*/  MOV R236, 0x181f ;  /* 0x0000181f00ec7802 */ /* 0x000fe20000000f00 */
[----:B------:R-:W-:Y:S01]  /*179a0*/  IMAD.MOV.U32 R235, RZ, RZ, -0x1 ;  /* 0xffffffffffeb7424 */ /* 0x000fe200078e00ff */
[----:B------:R-:W-:-:S02]  /*179b0*/  MOV R234, 0x179d0 ;  /* 0x000179d000ea7802 */ /* 0x000fc40000000f00 */
[----:B------:R-:W-:Y:S05]  /*179c0*/  CALL.REL.NOINC `($__internal_1_$__cuda_sm70_shflsync_idx_p) ;  /* 0x0000a22000007944 */ /* 0x000fea0003c00000 */
[----:B--2---:R-:W-:Y:S01]  /*179d0*/  MOV R20, R240 ;  /* 0x000000f000147202 */ /* 0x004fe20000000f00 */
[----:B-1----:R-:W-:Y:S05]  /*179e0*/  BRA `(.L_x_480) ;  /* 0xfffef69000007947 */ /* 0x002fea000383ffff */
.L_x_369:
[----:B------:R-:W-:Y:S01]  /*179f0*/  IMAD.MOV.U32 R238, RZ, RZ, R15 ;  /* 0x000000ffffee7224 */ /* 0x000fe200078e000f */
[----:B------:R-:W-:Y:S01]  /*17a00*/  MOV R236, 0x181f ;  /* 0x0000181f00ec7802 */ /* 0x000fe20000000f00 */
[----:B------:R-:W-:Y:S01]  /*17a10*/  IMAD.MOV.U32 R237, RZ, RZ, 0x2 ;  /* 0x00000002ffed7424 */ /* 0x000fe200078e00ff */
[----:B------:R-:W-:-:S02]  /*17a20*/  MOV R235, 0xffffffff ;  /* 0xffffffff00eb7802 */ /* 0x000fc40000000f00 */
[----:B------:R-:W-:Y:S02]  /*17a30*/  MOV R234, 0x17a50 ;  /* 0x00017a5000ea7802 */ /* 0x000fe40000000f00 */
[----:B-12345:R-:W-:Y:S05]  /*17a40*/  CALL.REL.NOINC `($__internal_1_$__cuda_sm70_shflsync_idx_p) ;  /* 0x0000a1a000007944 */ /* 0x03efea0003c00000 */
[----:B--2---:R-:W-:Y:S01]  /*17a50*/  MOV R17, R240 ;  /* 0x000000f000117202 */ /* 0x004fe20000000f00 */
[----:B-1----:R-:W-:Y:S05]  /*17a60*/  BRA `(.L_x_481) ;  /* 0xfffef79000007947 */ /* 0x002fea000383ffff */
.L_x_370:
[----:B------:R-:W-:Y:S01]  /*17a70*/  IMAD.MOV.U32 R238, RZ, RZ, R12 ;  /* 0x000000ffffee7224 */ /* 0x000fe200078e000c */
[----:B------:R-:W-:Y:S01]  /*17a80*/  MOV R236, 0x181f ;  /* 0x0000181f00ec7802 */ /* 0x000fe20000000f00 */
[----:B------:R-:W-:Y:S01]  /*17a90*/  IMAD.MOV.U32 R237, RZ, RZ, 0x2 ;  /* 0x00000002ffed7424 */ /* 0x000fe200078e00ff */
[----:B------:R-:W-:Y:S02]  /*17aa0*/  MOV R235, 0xffffffff ;  /* 0xffffffff00eb7802 */ /* 0x000fe40000000f00 */
[----:B------:R-:W-:Y:S02]  /*17ab0*/  MOV R234, 0x17ad0 ;  /* 0x00017ad000ea7802 */ /* 0x000fe40000000f00 */
[----:B-12345:R-:W-:Y:S05]  /*17ac0*/  CALL.REL.NOINC `($__internal_1_$__cuda_sm70_shflsync_idx_p) ;  /* 0x0000a12000007944 */ /* 0x03efea0003c00000 */
[----:B--2---:R-:W-:Y:S01]  /*17ad0*/  MOV R20, R240 ;  /* 0x000000f000147202 */ /* 0x004fe20000000f00 */
[----:B-1----:R-:W-:Y:S05]  /*17ae0*/  BRA `(.L_x_482) ;  /* 0xfffef73000007947 */ /* 0x002fea000383ffff */
.L_x_373:
[----:B------:R-:W-:Y:S01]  /*17af0*/  IMAD.MOV.U32 R238, RZ, RZ, R15 ;  /* 0x000000ffffee7224 */ /* 0x000fe200078e000f */
[----:B------:R-:W-:Y:S01]  /*17b00*/  MOV R236, 0x181f ;  /* 0x0000181f00ec7802 */ /* 0x000fe20000000f00 */
[----:B------:R-:W-:Y:S01]  /*17b10*/  IMAD.MOV.U32 R237, RZ, RZ, 0x3 ;  /* 0x00000003ffed7424 */ /* 0x000fe200078e00ff */
[----:B------:R-:W-:-:S02]  /*17b20*/  MOV R235, 0xffffffff ;  /* 0xffffffff00eb7802 */ /* 0x000fc40000000f00 */
[----:B------:R-:W-:Y:S02]  /*17b30*/  MOV R234, 0x17b50 ;  /* 0x00017b5000ea7802 */ /* 0x000fe40000000f00 */
[----:B-1-345:R-:W-:Y:S05]  /*17b40*/  CALL.REL.NOINC `($__internal_1_$__cuda_sm70_shflsync_idx_p) ;  /* 0x0000a0a000007944 */ /* 0x03afea0003c00000 */
[----:B--2---:R-:W-:Y:S01]  /*17b50*/  IMAD.MOV.U32 R15, RZ, RZ, R240 ;  /* 0x000000ffff0f7224 */ /* 0x004fe200078e00f0 */
[----:B-1----:R-:W-:Y:S01]  /*17b60*/  MOV R238, R12 ;  /* 0x0000000c00ee7202 */ /* 0x002fe20000000f00 */
[----:B------:R-:W-:Y:S01]  /*17b70*/  IMAD.MOV.U32 R237, RZ, RZ, 0x3 ;  /* 0x00000003ffed7424 */ /* 0x000fe200078e00ff */
[----:B------:R-:W-:Y:S01]  /*17b80*/  MOV R236, 0x181f ;  /* 0x0000181f00ec7802 */ /* 0x000fe20000000f00 */
[----:B------:R-:W-:Y:S01]  /*17b90*/  IMAD.MOV.U32 R235, RZ, RZ, -0x1 ;  /* 0xffffffffffeb7424 */ /* 0x000fe200078e00ff */
[----:B------:R-:W-:Y:S02]  /*17ba0*/  MOV R234, 0x17bc0 ;  /* 0x00017bc000ea7802 */ /* 0x000fe40000000f00 */
[----:B------:R-:W-:Y:S05]  /*17bb0*/  CALL.REL.NOINC `($__internal_1_$__cuda_sm70_shflsync_idx_p) ;  /* 0x0000a03000007944 */ /* 0x000fea0003c00000 */
[----:B--2---:R-:W-:Y:S01]  /*17bc0*/  MOV R20, R240 ;  /* 0x000000f000147202 */ /* 0x004fe20000000f00 */
[----:B-1----:R-:W-:Y:S05]  /*17bd0*/  BRA `(.L_x_483) ;  /* 0xfffef7d000007947 */ /* 0x002fea000383ffff */
.L_x_375:
[----:B------:R-:W-:Y:S01]  /*17be0*/  IMAD.MOV.U32 R237, RZ, RZ, RZ ;  /* 0x000000ffffed7224 */ /* 0x000fe200078e00ff */
[----:B------:R-:W-:Y:S01]  /*17bf0*/  MOV R236, 0x181f ;  /* 0x0000181f00ec7802 */ /* 0x000fe20000000f00 */
[----:B------:R-:W-:Y:S01]  /*17c00*/  IMAD.MOV.U32 R235, RZ, RZ, -0x1 ;  /* 0xffffffffffeb7424 */ /* 0x000fe200078e00ff */
[----:B------:R-:W-:Y:S02]  /*17c10*/  MOV R234, 0x17c30 ;  /* 0x00017c3000ea7802 */ /* 0x000fe40000000f00 */
[----:B-12345:R-:W-:Y:S05]  /*17c20*/  CALL.REL.NOINC `($__internal_1_$__cuda_sm70_shflsync_idx_p) ;  /* 0x00009fc000007944 */ /* 0x03efea0003c00000 */
[----:B-12---:R-:W-:Y:S05]  /*17c30*/  BRA `(.L_x_484) ;  /* 0xffff04b000007947 */ /* 0x006fea000383ffff */
.L_x_378:
[----:B------:R-:W-:Y:S01]  /*17c40*/  IMAD.MOV.U32 R238, RZ, RZ, R41 ;  /* 0x000000ffffee7224 */ /* 0x000fe200078e0029 */
[----:B------:R-:W-:Y:S01]  /*17c50*/  MOV R236, 0x181f ;  /* 0x0000181f00ec7802 */ /* 0x000fe20000000f00 */
[----:B------:R-:W-:Y:S01]  /*17c60*/  IMAD.MOV.U32 R237, RZ, RZ, RZ ;  /* 0x000000ffffed7224 */ /* 0x000fe200078e00ff */
[----:B------:R-:W-:-:S02]  /*17c70*/  MOV R235, 0xffffffff ;  /* 0xffffffff00eb7802 */ /* 0x000fc40000000f00 */
[----:B------:R-:W-:Y:S02]  /*17c80*/  MOV R234, 0x17ca0 ;  /* 0x00017ca000ea7802 */ /* 0x000fe40000000f00 */
[----:B-----5:R-:W-:Y:S05]  /*17c90*/  CALL.REL.NOINC `($__internal_1_$__cuda_sm70_shflsync_idx_p) ;  /* 0x00009f5000007944 */ /* 0x020fea0003c00000 */
[----:B--2---:R-:W-:Y:S01]  /*17ca0*/  MOV R43, R240 ;  /* 0x000000f0002b7202 */ /* 0x004fe20000000f00 */
[----:B-1----:R-:W-:Y:S05]  /*17cb0*/  BRA `(.L_x_485) ;  /* 0xffff122000007947 */ /* 0x002fea000383ffff */
.L_x_379:
[----:B------:R-:W-:Y:S01]  /*17cc0*/  IMAD.MOV.U32 R238, RZ, RZ, R0 ;  /* 0x000000ffffee7224 */ /* 0x000fe200078e0000 */
[----:B------:R-:W-:Y:S01]  /*17cd0*/  MOV R236, 0x181f ;  /* 0x0000181f00ec7802 */ /* 0x000fe20000000f00 */
[----:B------:R-:W-:Y:S01]  /*17ce0*/  IMAD.MOV.U32 R237, RZ, RZ, RZ ;  /* 0x000000ffffed7224 */ /* 0x000fe200078e00ff */
[----:B------:R-:W-:Y:S02]  /*17cf0*/  MOV R235, 0xffffffff ;  /* 0xffffffff00eb7802 */ /* 0x000fe40000000f00 */
[----:B------:R-:W-:Y:S02]  /*17d00*/  MOV R234, 0x17d20 ;  /* 0x00017d2000ea7802 */ /* 0x000fe40000000f00 */
[----:B-12--5:R-:W-:Y:S05]  /*17d10*/  CALL.REL.NOINC `($__internal_1_$__cuda_sm70_shflsync_idx_p) ;  /* 0x00009ed000007944 */ /* 0x026fea0003c00000 */
[----:B------:R-:W-:Y:S01]  /*17d20*/  IMAD.SHL.U32 R7, R204, 0x2, RZ ;  /* 0x00000002cc077824 */ /* 0x000fe200078e00ff */
[----:B------:R-:W-:Y:S01]  /*17d30*/  ISETP.GE.AND P3, PT, R223, c[0x0][0x1d4], PT ;  /* 0x00007500df007a0c */ /* 0x000fe20003f66270 */
[----:B------:R-:W-:Y:S01]  /*17d40*/  IMAD.SHL.U32 R37, R200, 0x2, RZ ;  /* 0x00000002c8257824 */ /* 0x000fe200078e00ff */
[----:B------:R-:W-:Y:S01]  /*17d50*/  SHF.L.U64.HI R5, R204, 0x1, R207 ;  /* 0x00000001cc057819 */ /* 0x000fe200000102cf */
[----:B------:R-:W-:Y:S01]  /*17d60*/  IMAD.SHL.U32 R39, R199, 0x2, RZ ;  /* 0x00000002c7277824 */ /* 0x000fe200078e00ff */
[----:B--2---:R-:W-:Y:S01]  /*17d70*/  IADD3 R46, P2, R240, R7, RZ ;  /* 0x00000007f02e7210 */ /* 0x004fe20007f5e0ff */
[----:B-1----:R-:W-:Y:S01]  /*17d80*/  IMAD.MOV.U32 R238, RZ, RZ, R41 ;  /* 0x000000ffffee7224 */ /* 0x002fe200078e0029 */
[----:B------:R-:W-:Y:S01]  /*17d90*/  SHF.L.U64.HI R6, R200, 0x1, R197 ;  /* 0x00000001c8067819 */ /* 0x000fe200000102c5 */
[----:B------:R-:W-:Y:S01]  /*17da0*/  IMAD.MOV.U32 R237, RZ, RZ, 0x1 ;  /* 0x00000001ffed7424 */ /* 0x000fe200078e00ff */
[C---:B------:R-:W-:Y:S01]  /*17db0*/  IADD3 R44, P1, R240.reuse, R37, RZ ;  /* 0x00000025f02c7210 */ /* 0x040fe20007f3e0ff */
[----:B------:R-:W-:Y:S01]  /*17dc0*/  IMAD.X R47, R43, 0x1, R5, P2 ;  /* 0x000000012b2f7824 */ /* 0x000fe200010e0605 */
[----:B------:R-:W-:Y:S01]  /*17dd0*/  SHF.L.U64.HI R36, R199, 0x1, R196 ;  /* 0x00000001c7247819 */ /* 0x000fe200000102c4 */
[----:B------:R-:W-:Y:S01]  /*17de0*/  IMAD.MOV.U32 R236, RZ, RZ, 0x181f ;  /* 0x0000181fffec7424 */ /* 0x000fe200078e00ff */
[----:B------:R-:W-:Y:S01]  /*17df0*/  IADD3 R42, P0, R240, R39, RZ ;  /* 0x00000027f02a7210 */ /* 0x000fe20007f1e0ff */
[C---:B------:R-:W-:Y:S01]  /*17e00*/  IMAD.X R45, R43.reuse, 0x1, R6, P1 ;  /* 0x000000012b2d7824 */ /* 0x040fe200008e0606 */
[----:B------:R-:W-:Y:S01]  /*17e10*/  @!PT LDS RZ, [RZ] ;  /* 0x00000000fffff984 */ /* 0x000fe20000000800 */
[----:B------:R-:W-:Y:S01]  /*17e20*/  @!PT LDS RZ, [RZ] ;  /* 0x00000000fffff984 */ /* 0x000fe20000000800 */
[----:B------:R-:W-:Y:S01]  /*17e30*/  @!PT LDS RZ, [RZ] ;  /* 0x00000000fffff984 */ /* 0x000fe20000000800 */
[----:B------:R1:W-:Y:S01]  /*17e40*/  LDGSTS.E.BYPASS.LTC128B.128 [R205+0x6100], [R46.64], !P6 ;  /* 0x061000002ecd7fae */ /* 0x0003e2000f101d46 */
[----:B------:R-:W-:Y:S01]  /*17e50*/  SEL R40, RZ, 0x10, P6 ;  /* 0x00000010ff287807 */ /* 0x000fe20003000000 */
[----:B------:R-:W-:Y:S01]  /*17e60*/  IMAD.MOV.U32 R235, RZ, RZ, -0x1 ;  /* 0xffffffffffeb7424 */ /* 0x000fe200078e00ff */
[----:B------:R-:W-:Y:S01]  /*17e70*/  SEL R38, RZ, 0x10, P3 ;  /* 0x00000010ff267807 */ /* 0x000fe20001800000 */
[----:B------:R-:W-:Y:S01]  /*17e80*/  IMAD.X R43, R43, 0x1, R36, P0 ;  /* 0x000000012b2b7824 */ /* 0x000fe200000e0624 */
[----:B------:R1:W-:Y:S01]  /*17e90*/  LDGSTS.E.BYPASS.LTC128B.128 [R205+0x8100], [R44.64], !P3 ;  /* 0x081000002ccd7fae */ /* 0x0003e2000d901d46 */
[----:B------:R-:W-:-:S03]  /*17ea0*/  MOV R234, 0x17ed0 ;  /* 0x00017ed000ea7802 */ /* 0x000fc60000000f00 */
[----:B------:R1:W-:Y:S04]  /*17eb0*/  LDGSTS.E.BYPASS.LTC128B.128 [R205+0xa100], [R42.64], !P5 ;  /* 0x0a1000002acd7fae */ /* 0x0003e8000e901d46 */
[----:B-1----:R-:W-:Y:S05]  /*17ec0*/  CALL.REL.NOINC `($__internal_1_$__cuda_sm70_shflsync_idx_p) ;  /* 0x00009d2000007944 */ /* 0x002fea0003c00000 */
[----:B--2---:R-:W-:Y:S01]  /*17ed0*/  IMAD.MOV.U32 R41, RZ, RZ, R240 ;  /* 0x000000ffff297224 */ /* 0x004fe200078e00f0 */
[----:B-1----:R-:W-:Y:S01]  /*17ee0*/  MOV R238, R0 ;  /* 0x0000000000ee7202 */ /* 0x002fe20000000f00 */
[----:B------:R-:W-:Y:S01]  /*17ef0*/  IMAD.MOV.U32 R237, RZ, RZ, 0x1 ;  /* 0x00000001ffed7424 */ /* 0x000fe200078e00ff */
[----:B------:R-:W-:Y:S01]  /*17f00*/  MOV R236, 0x181f ;  /* 0x0000181f00ec7802 */ /* 0x000fe20000000f00 */
[----:B------:R-:W-:Y:S01]  /*17f10*/  IMAD.MOV.U32 R235, RZ, RZ, -0x1 ;  /* 0xffffffffffeb7424 */ /* 0x000fe200078e00ff */
[----:B------:R-:W-:Y:S02]  /*17f20*/  MOV R234, 0x17f40 ;  /* 0x00017f4000ea7802 */ /* 0x000fe40000000f00 */
[----:B------:R-:W-:Y:S05]  /*17f30*/  CALL.REL.NOINC `($__internal_1_$__cuda_sm70_shflsync_idx_p) ;  /* 0x00009cb000007944 */ /* 0x000fea0003c00000 */
[----:B-12---:R-:W-:Y:S05]  /*17f40*/  BRA `(.L_x_486) ;  /* 0xffff10f000007947 */ /* 0x006fea000383ffff */
.L_x_380:
[----:B------:R-:W-:Y:S01]  /*17f50*/  IMAD.MOV.U32 R237, RZ, RZ, RZ ;  /* 0x000000ffffed7224 */ /* 0x000fe200078e00ff */
[----:B------:R-:W-:Y:S01]  /*17f60*/  MOV R236, 0x1c1f ;  /* 0x00001c1f00ec7802 */ /* 0x000fe20000000f00 */
[----:B------:R-:W-:Y:S01]  /*17f70*/  IMAD.MOV.U32 R235, RZ, RZ, -0x1 ;  /* 0xffffffffffeb7424 */ /* 0x000fe200078e00ff */
[----:B------:R-:W-:Y:S02]  /*17f80*/  MOV R234, 0x17fa0 ;  /* 0x00017fa000ea7802 */ /* 0x000fe40000000f00 */
[----:B-1----:R-:W-:Y:S05]  /*17f90*/  CALL.REL.NOINC `($__internal_1_$__cuda_sm70_shflsync_idx_p) ;  /* 0x00009c5000007944 */ /* 0x002fea0003c00000 */
[----:B-12---:R-:W-:Y:S05]  /*17fa0*/  BRA `(.L_x_487) ;  /* 0xffff146000007947 */ /* 0x006fea000383ffff */
.L_x_385:
[----:B------:R-:W-:Y:S01]  /*17fb0*/  IMAD.MOV.U32 R237, RZ, RZ, 0x1 ;  /* 0x00000001ffed7424 */ /* 0x000fe200078e00ff */
[----:B------:R-:W-:Y:S01]  /*17fc0*/  MOV R236, 0x1c1f ;  /* 0x00001c1f00ec7802 */ /* 0x000fe20000000f00 */
[----:B------:R-:W-:Y:S01]  /*17fd0*/  IMAD.MOV.U32 R235, RZ, RZ, -0x1 ;  /* 0xffffffffffeb7424 */ /* 0x000fe200078e00ff */
[----:B------:R-:W-:-:S02]  /*17fe0*/  MOV R234, 0x18000 ;  /* 0x0001800000ea7802 */ /* 0x000fc40000000f00 */
[----:B-1----:R-:W-:Y:S05]  /*17ff0*/  CALL.REL.NOINC `($__internal_1_$__cuda_sm70_shflsync_idx_p) ;  /* 0x00009bf000007944 */ /* 0x002fea0003c00000 */
[----:B-12---:R-:W-:Y:S05]  /*18000*/  BRA `(.L_x_488) ;  /* 0xffff18c000007947 */ /* 0x006fea000383ffff */
.L_x_390:
[----:B------:R-:W-:Y:S02]  /*18010*/  MOV R154, 0x2 ;  /* 0x00000002009a7802 */ /* 0x000fe40000000f00 */
[----:B------:R-:W-:-:S02]  /*18020*/  MOV R138, 0x18040 ;  /* 0x00018040008a7802 */ /* 0x000fc40000000f00 */
[----:B-12---:R-:W-:Y:S05]  /*18030*/  CALL.REL.NOINC `($__internal_0_$__cuda_sm70_shflsync_bfly_p) ;  /* 0x00009b6000007944 */ /* 0x006fea0003c00000 */
[----:B-12---:R-:W-:Y:S05]  /*18040*/  BRA `(.L_x_489) ;  /* 0xffff1f3000007947 */ /* 0x006fea000383ffff */
.L_x_391:
[----:B---3--:R-:W-:Y:S01]  /*18050*/  IMAD.MOV.U32 R135, RZ, RZ, R5 ;  /* 0x000000ffff877224 */ /* 0x008fe200078e0005 */
[----:B------:R-:W-:-:S02]  /*18060*/  MOV R154, 0x1 ;  /* 0x00000001009a7802 */ /* 0x000fc40000000f00 */
[----:B------:R-:W-:Y:S02]  /*18070*/  MOV R138, 0x18090 ;  /* 0x00018090008a7802 */ /* 0x000fe40000000f00 */
[----:B-12---:R-:W-:Y:S05]  /*18080*/  CALL.REL.NOINC `($__internal_0_$__cuda_sm70_shflsync_bfly_p) ;  /* 0x00009b1000007944 */ /* 0x006fea0003c00000 */
[----:B--2---:R-:W-:Y:S01]  /*18090*/  FMNMX.FTZ R0, R5, R154, !PT ;  /* 0x0000009a05007209 */ /* 0x004fe20007810000 */
[----:B-1----:R-:W-:Y:S01]  /*180a0*/  IMAD.MOV.U32 R135, RZ, RZ, R7 ;  /* 0x000000ffff877224 */ /* 0x002fe200078e0007 */
[----:B------:R-:W-:Y:S01]  /*180b0*/  MOV R138, 0x180e0 ;  /* 0x000180e0008a7802 */ /* 0x000fe20000000f00 */
[----:B------:R-:W-:Y:S02]  /*180c0*/  IMAD.MOV.U32 R154, RZ, RZ, 0x2 ;  /* 0x00000002ff9a7424 */ /* 0x000fe400078e00ff */
[----:B------:R-:W-:Y:S05]  /*180d0*/  CALL.REL.NOINC `($__internal_0_$__cuda_sm70_shflsync_bfly_p) ;  /* 0x00009ac000007944 */ /* 0x000fea0003c00000 */
[----:B-12---:R-:W-:Y:S01]  /*180e0*/  FMNMX.FTZ R135, R7, R154, !PT ;  /* 0x0000009a07877209 */ /* 0x006fe20007810000 */
[----:B------:R-:W-:Y:S01]  /*180f0*/  IMAD.MOV.U32 R154, RZ, RZ, 0x1 ;  /* 0x00000001ff9a7424 */ /* 0x000fe200078e00ff */
[----:B------:R-:W-:Y:S02]  /*18100*/  MOV R138, 0x18120 ;  /* 0x00018120008a7802 */ /* 0x000fe40000000f00 */
[----:B------:R-:W-:Y:S05]  /*18110*/  CALL.REL.NOINC `($__internal_0_$__cuda_sm70_shflsync_bfly_p) ;  /* 0x00009a8000007944 */ /* 0x000fea0003c00000 */
[----:B-12---:R-:W-:Y:S05]  /*18120*/  BRA `(.L_x_490) ;  /* 0xffff1ec000007947 */ /* 0x006fea000383ffff */
.L_x_399:
[----:B------:R-:W-:Y:S01]  /*18130*/  MOV R236, 0x181f ;  /* 0x0000181f00ec7802 */ /* 0x000fe20000000f00 */
[----:B------:R-:W-:Y:S01]  /*18140*/  IMAD.MOV.U32 R238, RZ, RZ, R3 ;  /* 0x000000ffffee7224 */ /* 0x000fe200078e0003 */
[----:B------:R-:W-:Y:S01]  /*18150*/  MOV R235, 0xffffffff ;  /* 0xffffffff00eb7802 */ /* 0x000fe20000000f00 */
[----:B------:R-:W-:Y:S01]  /*18160*/  IMAD.MOV.U32 R237, RZ, RZ, RZ ;  /* 0x000000ffffed7224 */ /* 0x000fe200078e00ff */
[----:B------:R-:W-:Y:S02]  /*18170*/  MOV R234, 0x18190 ;  /* 0x0001819000ea7802 */ /* 0x000fe40000000f00 */
[----:B-1234-:R-:W-:Y:S05]  /*18180*/  CALL.REL.NOINC `($__internal_1_$__cuda_sm70_shflsync_idx_p) ;  /* 0x00009a6000007944 */ /* 0x01efea0003c00000 */
[----:B--2---:R-:W-:Y:S01]  /*18190*/  MOV R5, R240 ;  /* 0x000000f000057202 */ /* 0x004fe20000000f00 */
[----:B-1----:R-:W-:-:S05]  /*181a0*/  BRA `(.L_x_491) ;  /* 0xffff33a000007947 */ /* 0x002fca000383ffff */
.L_x_400:
[----:B------:R-:W-:Y:S01]  /*181b0*/  MOV R236, 0x181f ;  /* 0x0000181f00ec7802 */ /* 0x000fe20000000f00 */
[----:B------:R-:W-:Y:S01]  /*181c0*/  IMAD.MOV.U32 R238, RZ, RZ, R2 ;  /* 0x000000ffffee7224 */ /* 0x000fe200078e0002 */
[----:B------:R-:W-:Y:S01]  /*181d0*/  MOV R235, 0xffffffff ;  /* 0xffffffff00eb7802 */ /* 0x000fe20000000f00 */
[----:B------:R-:W-:Y:S01]  /*181e0*/  IMAD.MOV.U32 R237, RZ, RZ, RZ ;  /* 0x000000ffffed7224 */ /* 0x000fe200078e00ff */
[----:B------:R-:W-:Y:S02]  /*181f0*/  MOV R234, 0x18210 ;  /* 0x0001821000ea7802 */ /* 0x000fe40000000f00 */
[----:B-1234-:R-:W-:Y:S05]  /*18200*/  CALL.REL.NOINC `($__internal_1_$__cuda_sm70_shflsync_idx_p) ;  /* 0x000099e000007944 */ /* 0x01efea0003c00000 */
[C---:B--2---:R-:W-:Y:S01]  /*18210*/  IADD3 R8, P0, R240.reuse, R231, RZ ;  /* 0x000000e7f0087210 */ /* 0x044fe20007f1e0ff */
[----:B-1----:R-:W-:Y:S01]  /*18220*/  IMAD.MOV.U32 R237, RZ, RZ, 0x1 ;  /* 0x00000001ffed7424 */ /* 0x002fe200078e00ff */
[----:B------:R-:W-:Y:S01]  /*18230*/  ISETP.GE.AND P1, PT, R223, c[0x0][0x1d4], PT ;  /* 0x00007500df007a0c */ /* 0x000fe20003f26270 */
[----:B------:R-:W-:Y:S01]  /*18240*/  IMAD.MOV.U32 R236, RZ, RZ, 0x181f ;  /* 0x0000181fffec7424 */ /* 0x000fe200078e00ff */
[----:B------:R-:W-:Y:S01]  /*18250*/  MOV R238, R3 ;  /* 0x0000000300ee7202 */ /* 0x000fe20000000f00 */
[C---:B------:R-:W-:Y:S01]  /*18260*/  IMAD.X R9, R5.reuse, 0x1, R232, P0 ;  /* 0x0000000105097824 */ /* 0x040fe200000e06e8 */
[C---:B------:R-:W-:Y:S02]  /*18270*/  IADD3 R6, P0, R240.reuse, R229, RZ ;  /* 0x000000e5f0067210 */ /* 0x040fe40007f1e0ff */
[----:B------:R-:W-:Y:S02]  /*18280*/  MOV R235, 0xffffffff ;  /* 0xffffffff00eb7802 */ /* 0x000fe40000000f00 */
[----:B------:R-:W-:Y:S01]  /*18290*/  @!PT LDS RZ, [RZ] ;  /* 0x00000000fffff984 */ /* 0x000fe20000000800 */
[----:B------:R-:W-:Y:S01]  /*182a0*/  @!PT LDS RZ, [RZ] ;  /* 0x00000000fffff984 */ /* 0x000fe20000000800 */
[----:B------:R-:W-:Y:S01]  /*182b0*/  @!PT LDS RZ, [RZ] ;  /* 0x00000000fffff984 */ /* 0x000fe20000000800 */
[----:B------:R1:W-:Y:S01]  /*182c0*/  LDGSTS.E.BYPASS.LTC128B.128 [R222], [R8.64], !P6 ;  /* 0x0000000008de7fae */ /* 0x0003e2000f101d46 */
[C---:B------:R-:W-:Y:S01]  /*182d0*/  IMAD.X R7, R5.reuse, 0x1, R230, P0 ;  /* 0x0000000105077824 */ /* 0x040fe200000e06e6 */
[----:B------:R-:W-:Y:S02]  /*182e0*/  IADD3 R4, P0, R240, R225, RZ ;  /* 0x000000e1f0047210 */ /* 0x000fe40007f1e0ff */
[----:B------:R-:W-:Y:S02]  /*182f0*/  MOV R234, 0x18340 ;  /* 0x0001834000ea7802 */ /* 0x000fe40000000f00 */
[----:B------:R1:W-:Y:S01]  /*18300*/  LDGSTS.E.BYPASS.LTC128B.128 [R222+0x2000], [R6.64], !P1 ;  /* 0x0200000006de7fae */ /* 0x0003e2000c901d46 */
[----:B------:R-:W-:Y:S05]  /*18310*/  IMAD.X R5, R5, 0x1, R227, P0 ;  /* 0x0000000105057824 */ /* 0x000fea00000e06e3 */
[----:B------:R1:W-:Y:S03]  /*18320*/  LDGSTS.E.BYPASS.LTC128B.128 [R222+0x4000], [R4.64], !P5 ;  /* 0x0400000004de7fae */ /* 0x0003e6000e901d46 */
[----:B-1----:R-:W-:Y:S05]  /*18330*/  CALL.REL.NOINC `($__internal_1_$__cuda_sm70_shflsync_idx_p) ;  /* 0x000098b000007944 */ /* 0x002fea0003c00000 */
[----:B-1----:R-:W-:Y:S01]  /*18340*/  MOV R238, R2 ;  /* 0x0000000200ee7202 */ /* 0x002fe20000000f00 */
[----:B--2---:R-:W-:Y:S01]  /*18350*/  IMAD.MOV.U32 R3, RZ, RZ, R240 ;  /* 0x000000ffff037224 */ /* 0x004fe200078e00f0 */
[----:B------:R-:W-:Y:S01]  /*18360*/  MOV R236, 0x181f ;  /* 0x0000181f00ec7802 */ /* 0x000fe20000000f00 */
[----:B------:R-:W-:Y:S01]  /*18370*/  IMAD.MOV.U32 R237, RZ, RZ, 0x1 ;  /* 0x00000001ffed7424 */ /* 0x000fe200078e00ff */
[----:B------:R-:W-:Y:S01]  /*18380*/  MOV R234, 0x183b0 ;  /* 0x000183b000ea7802 */ /* 0x000fe20000000f00 */
[----:B------:R-:W-:Y:S02]  /*18390*/  IMAD.MOV.U32 R235, RZ, RZ, -0x1 ;  /* 0xffffffffffeb7424 */ /* 0x000fe400078e00ff */
[----:B------:R-:W-:Y:S05]  /*183a0*/  CALL.REL.NOINC `($__internal_1_$__cuda_sm70_shflsync_idx_p) ;  /* 0x0000984000007944 */ /* 0x000fea0003c00000 */
[----:B-12---:R-:W-:-:S05]  /*183b0*/  BRA `(.L_x_492) ;  /* 0xffff327000007947 */ /* 0x006fca000383ffff */
.L_x_403:
[----:B------:R-:W-:Y:S01]  /*183c0*/  MOV R236, 0x181f ;  /* 0x0000181f00ec7802 */ /* 0x000fe20000000f00 */
[----:B------:R-:W-:Y:S01]  /*183d0*/  IMAD.MOV.U32 R238, RZ, RZ, R3 ;  /* 0x000000ffffee7224 */ /* 0x000fe200078e0003 */
[----:B------:R-:W-:Y:S01]  /*183e0*/  MOV R235, 0xffffffff ;  /* 0xffffffff00eb7802 */ /* 0x000fe20000000f00 */
[----:B------:R-:W-:Y:S01]  /*183f0*/  IMAD.MOV.U32 R237, RZ, RZ, RZ ;  /* 0x000000ffffed7224 */ /* 0x000fe200078e00ff */
[----:B------:R-:W-:Y:S02]  /*18400*/  MOV R234, 0x18420 ;  /* 0x0001842000ea7802 */ /* 0x000fe40000000f00 */
[----:B------:R-:W-:Y:S05]  /*18410*/  CALL.REL.NOINC `($__internal_1_$__cuda_sm70_shflsync_idx_p) ;  /* 0x000097d000007944 */ /* 0x000fea0003c00000 */
[----:B--2---:R-:W-:Y:S01]  /*18420*/  MOV R133, R240 ;  /* 0x000000f000857202 */ /* 0x004fe20000000f00 */
[----:B-1----:R-:W-:-:S05]  /*18430*/  BRA `(.L_x_493) ;  /* 0xffff3eb000007947 */ /* 0x002fca000383ffff */
.L_x_404:
[----:B------:R-:W-:Y:S01]  /*18440*/  MOV R236, 0x181f ;  /* 0x0000181f00ec7802 */ /* 0x000fe20000000f00 */
[----:B------:R-:W-:Y:S01]  /*18450*/  IMAD.MOV.U32 R238, RZ, RZ, R2 ;  /* 0x000000ffffee7224 */ /* 0x000fe200078e0002 */
[----:B------:R-:W-:Y:S01]  /*18460*/  MOV R235, 0xffffffff ;  /* 0xffffffff00eb7802 */ /* 0x000fe20000000f00 */
[----:B------:R-:W-:Y:S01]  /*18470*/  IMAD.MOV.U32 R237, RZ, RZ, RZ ;  /* 0x000000ffffed7224 */ /* 0x000fe200078e00ff */
[----:B------:R-:W-:Y:S02]  /*18480*/  MOV R234, 0x184a0 ;  /* 0x000184a000ea7802 */ /* 0x000fe40000000f00 */
[----:B-12---:R-:W-:Y:S05]  /*18490*/  CALL.REL.NOINC `($__internal_1_$__cuda_sm70_shflsync_idx_p) ;  /* 0x0000975000007944 */ /* 0x006fea0003c00000 */
        /* <DEDUP_REMOVED lines=11> */
[----:B------:R1:W-:Y:S01]  /*18550*/  LDGSTS.E.BYPASS.LTC128B.128 [R205+0x6100], [R138.64], !P6 ;  /* 0x061000008acd7fae */ /* 0x0003e2000f101d46 */
        /* <DEDUP_REMOVED lines=15> */
.L_x_405:
[----:B------:R-:W-:Y:S01]  /*18650*/  MOV R236, 0x1c1f ;  /* 0x00001c1f00ec7802 */ /* 0x000fe20000000f00 */
[----:B------:R-:W-:Y:S01]  /*18660*/  IMAD.MOV.U32 R237, RZ, RZ, RZ ;  /* 0x000000ffffed7224 */ /* 0x000fe200078e00ff */
[----:B------:R-:W-:Y:S01]  /*18670*/  MOV R234, 0x186a0 ;  /* 0x000186a000ea7802 */ /* 0x000fe20000000f00 */
[----:B------:R-:W-:Y:S02]  /*18680*/  IMAD.MOV.U32 R235, RZ, RZ, -0x1 ;  /* 0xffffffffffeb7424 */ /* 0x000fe400078e00ff */
[----:B------:R-:W-:Y:S05]  /*18690*/  CALL.REL.NOINC `($__internal_1_$__cuda_sm70_shflsync_idx_p) ;  /* 0x0000955000007944 */ /* 0x000fea0003c00000 */
[----:B-12---:R-:W-:-:S05]  /*186a0*/  BRA `(.L_x_495) ;  /* 0xffff3f3000007947 */ /* 0x006fca000383ffff */
.L_x_410:
[----:B------:R-:W-:Y:S01]  /*186b0*/  MOV R236, 0x1c1f ;  /* 0x00001c1f00ec7802 */ /* 0x000fe20000000f00 */
[----:B------:R-:W-:Y:S01]  /*186c0*/  IMAD.MOV.U32 R237, RZ, RZ, 0x1 ;  /* 0x00000001ffed7424 */ /* 0x000fe200078e00ff */
[----:B------:R-:W-:Y:S01]  /*186d0*/  MOV R234, 0x18700 ;  /* 0x0001870000ea7802 */ /* 0x000fe20000000f00 */
[----:B------:R-:W-:Y:S02]  /*186e0*/  IMAD.MOV.U32 R235, RZ, RZ, -0x1 ;  /* 0xffffffffffeb7424 */ /* 0x000fe400078e00ff */
[----:B-1----:R-:W-:Y:S05]  /*186f0*/  CALL.REL.NOINC `($__internal_1_$__cuda_sm70_shflsync_idx_p) ;  /* 0x000094f000007944 */ /* 0x002fea0003c00000 */
[----:B-12---:R-:W-:-:S05]  /*18700*/  BRA `(.L_x_496) ;  /* 0xffff43b000007947 */ /* 0x006fca000383ffff */
.L_x_415:
[----:B------:R-:W-:Y:S02]  /*18710*/  MOV R154, 0x2 ;  /* 0x00000002009a7802 */ /* 0x000fe40000000f00 */
[----:B------:R-:W-:Y:S02]  /*18720*/  MOV R138, 0x18740 ;  /* 0x00018740008a7802 */ /* 0x000fe40000000f00 */
[----:B-12---:R-:W-:Y:S05]  /*18730*/  CALL.REL.NOINC `($__internal_0_$__cuda_sm70_shflsync_bfly_p) ;  /* 0x0000946000007944 */ /* 0x006fea0003c00000 */
[----:B-12---:R-:W-:-:S05]  /*18740*/  BRA `(.L_x_497) ;  /* 0xffff4a4000007947 */ /* 0x006fca000383ffff */
.L_x_416:
[----:B------:R-:W-:Y:S01]  /*18750*/  MOV R154, 0x1 ;  /* 0x00000001009a7802 */ /* 0x000fe20000000f00 */
[----:B---3--:R-:W-:Y:S01]  /*18760*/  IMAD.MOV.U32 R135, RZ, RZ, R7 ;  /* 0x000000ffff877224 */ /* 0x008fe200078e0007 */
[----:B------:R-:W-:Y:S02]  /*18770*/  MOV R138, 0x18790 ;  /* 0x00018790008a7802 */ /* 0x000fe40000000f00 */
[----:B-12---:R-:W-:Y:S05]  /*18780*/  CALL.REL.NOINC `($__internal_0_$__cuda_sm70_shflsync_bfly_p) ;  /* 0x0000941000007944 */ /* 0x006fea0003c00000 */
[----:B-1----:R-:W-:Y:S01]  /*18790*/  IMAD.MOV.U32 R135, RZ, RZ, R11 ;  /* 0x000000ffff877224 */ /* 0x002fe200078e000b */
[----:B--2---:R-:W-:Y:S01]  /*187a0*/  FMNMX.FTZ R3, R7, R154, !PT ;  /* 0x0000009a07037209 */ /* 0x004fe20007810000 */
[----:B------:R-:W-:Y:S01]  /*187b0*/  IMAD.MOV.U32 R154, RZ, RZ, 0x2 ;  /* 0x00000002ff9a7424 */ /* 0x000fe200078e00ff */
[----:B------:R-:W-:Y:S02]  /*187c0*/  MOV R138, 0x187e0 ;  /* 0x000187e0008a7802 */ /* 0x000fe40000000f00 */
[----:B------:R-:W-:Y:S05]  /*187d0*/  CALL.REL.NOINC `($__internal_0_$__cuda_sm70_shflsync_bfly_p) ;  /* 0x000093c000007944 */ /* 0x000fea0003c00000 */
[----:B-12---:R-:W-:Y:S01]  /*187e0*/  FMNMX.FTZ R135, R11, R154, !PT ;  /* 0x0000009a0b877209 */ /* 0x006fe20007810000 */
[----:B------:R-:W-:Y:S01]  /*187f0*/  IMAD.MOV.U32 R154, RZ, RZ, 0x1 ;  /* 0x00000001ff9a7424 */ /* 0x000fe200078e00ff */
[----:B------:R-:W-:Y:S02]  /*18800*/  MOV R138, 0x18820 ;  /* 0x00018820008a7802 */ /* 0x000fe40000000f00 */
[----:B------:R-:W-:Y:S05]  /*18810*/  CALL.REL.NOINC `($__internal_0_$__cuda_sm70_shflsync_bfly_p) ;  /* 0x0000938000007944 */ /* 0x000fea0003c00000 */
[----:B--2---:R-:W-:Y:S01]  /*18820*/  MOV R2, R154 ;  /* 0x0000009a00027202 */ /* 0x004fe20000000f00 */
[----:B-1----:R-:W-:-:S05]  /*18830*/  BRA `(.L_x_498) ;  /* 0xffff49c000007947 */ /* 0x002fca000383ffff */
.L_x_425:
        /* <DEDUP_REMOVED lines=8> */
.L_x_426:
[----:B------:R-:W-:Y:S01]  /*188c0*/  MOV R236, 0x181f ;  /* 0x0000181f00ec7802 */ /* 0x000fe20000000f00 */
[----:B------:R-:W-:Y:S01]  /*188d0*/  IMAD.MOV.U32 R238, RZ, RZ, R0 ;  /* 0x000000ffffee7224 */ /* 0x000fe200078e0000 */
[----:B------:R-:W-:Y:S01]  /*188e0*/  MOV R235, 0xffffffff ;  /* 0xffffffff00eb7802 */ /* 0x000fe20000000f00 */
[----:B------:R-:W-:Y:S01]  /*188f0*/  IMAD.MOV.U32 R237, RZ, RZ, RZ ;  /* 0x000000ffffed7224 */ /* 0x000fe200078e00ff */
[----:B------:R-:W-:Y:S02]  /*18900*/  MOV R234, 0x18920 ;  /* 0x0001892000ea7802 */ /* 0x000fe40000000f00 */
[----:B-1234-:R-:W-:Y:S05]  /*18910*/  CALL.REL.NOINC `($__internal_1_$__cuda_sm70_shflsync_idx_p) ;  /* 0x000092d000007944 */ /* 0x01efea0003c00000 */
[C---:B--2---:R-:W-:Y:S01]  /*18920*/  IADD3 R14, P0, R240.reuse, R231, RZ ;  /* 0x000000e7f00e7210 */ /* 0x044fe20007f1e0ff */
[----:B-1----:R-:W-:Y:S01]  /*18930*/  IMAD.MOV.U32 R238, RZ, RZ, R5 ;  /* 0x000000ffffee7224 */ /* 0x002fe200078e0005 */
[----:B------:R-:W-:Y:S01]  /*18940*/  MOV R237, 0x1 ;  /* 0x0000000100ed7802 */ /* 0x000fe20000000f00 */
[----:B------:R-:W-:Y:S01]  /*18950*/  IMAD.MOV.U32 R236, RZ, RZ, 0x181f ;  /* 0x0000181fffec7424 */ /* 0x000fe200078e00ff */
[----:B------:R-:W-:Y:S01]  /*18960*/  MOV R235, 0xffffffff ;  /* 0xffffffff00eb7802 */ /* 0x000fe20000000f00 */
        /* <DEDUP_REMOVED lines=8> */
[----:B------:R-:W-:Y:S04]  /*189f0*/  IADD3 R6, P0, R240, R225, RZ ;  /* 0x000000e1f0067210 */ /* 0x000fe80007f1e0ff */
[----:B------:R1:W-:Y:S01]  /*18a00*/  LDGSTS.E.BYPASS.LTC128B.128 [R222+0x2000], [R12.64], !P3 ;  /* 0x020000000cde7fae */ /* 0x0003e2000d901d46 */
[----:B------:R-:W-:Y:S05]  /*18a10*/  IADD3.X R7, R7, R227, RZ, P0, !PT ;  /* 0x000000e307077210 */ /* 0x000fea00007fe4ff */
        /* <DEDUP_REMOVED lines=10> */
.L_x_429:
        /* <DEDUP_REMOVED lines=8> */
.L_x_430:
[----:B------:R-:W-:Y:S01]  /*18b40*/  MOV R236, 0x181f ;  /* 0x0000181f00ec7802 */ /* 0x000fe20000000f00 */
[----:B------:R-:W-:Y:S01]  /*18b50*/  IMAD.MOV.U32 R238, RZ, RZ, R0 ;  /* 0x000000ffffee7224 */ /* 0x000fe200078e0000 */
[----:B------:R-:W-:Y:S01]  /*18b60*/  MOV R235, 0xffffffff ;  /* 0xffffffff00eb7802 */ /* 0x000fe20000000f00 */
[----:B------:R-:W-:Y:S01]  /*18b70*/  IMAD.MOV.U32 R237, RZ, RZ, RZ ;  /* 0x000000ffffed7224 */ /* 0x000fe200078e00ff */
[----:B------:R-:W-:Y:S02]  /*18b80*/  MOV R234, 0x18ba0 ;  /* 0x00018ba000ea7802 */ /* 0x000fe40000000f00 */
[----:B-12---:R-:W-:Y:S05]  /*18b90*/  CALL.REL.NOINC `($__internal_1_$__cuda_sm70_shflsync_idx_p) ;  /* 0x0000905000007944 */ /* 0x006fea0003c00000 */
        /* <DEDUP_REMOVED lines=26> */
.L_x_431:
[----:B------:R-:W-:Y:S02]  /*18d40*/  MOV R154, 0x2 ;  /* 0x00000002009a7802 */ /* 0x000fe40000000f00 */
[----:B------:R-:W-:Y:S02]  /*18d50*/  MOV R138, 0x18d70 ;  /* 0x00018d70008a7802 */ /* 0x000fe40000000f00 */
[----:B------:R-:W-:Y:S05]  /*18d60*/  CALL.REL.NOINC `($__internal_0_$__cuda_sm70_shflsync_bfly_p) ;  /* 0x00008e3000007944 */ /* 0x000fea0003c00000 */
[----:B-12---:R-:W-:-:S05]  /*18d70*/  BRA `(.L_x_503) ;  /* 0xffff72c000007947 */ /* 0x006fca000383ffff */
.L_x_432:
[----:B------:R-:W-:Y:S01]  /*18d80*/  MOV R154, 0x1 ;  /* 0x00000001009a7802 */ /* 0x000fe20000000f00 */
[----:B-1----:R-:W-:Y:S01]  /*18d90*/  IMAD.MOV.U32 R135, RZ, RZ, R137 ;  /* 0x000000ffff877224 */ /* 0x002fe200078e0089 */
[----:B------:R-:W-:Y:S02]  /*18da0*/  MOV R138, 0x18dc0 ;  /* 0x00018dc0008a7802 */ /* 0x000fe40000000f00 */
[----:B------:R-:W-:Y:S05]  /*18db0*/  CALL.REL.NOINC `($__internal_0_$__cuda_sm70_shflsync_bfly_p) ;  /* 0x00008de000007944 */ /* 0x000fea0003c00000 */
        /* <DEDUP_REMOVED lines=11> */
.L_x_435:
[----:B------:R-:W-:Y:S01]  /*18e70*/  MOV R236, 0x181f ;  /* 0x0000181f00ec7802 */ /* 0x000fe20000000f00 */
[----:B------:R-:W-:Y:S01]  /*18e80*/  IMAD.MOV.U32 R237, RZ, RZ, RZ ;  /* 0x000000ffffed7224 */ /* 0x000fe200078e00ff */
[----:B------:R-:W-:Y:S01]  /*18e90*/  MOV R234, 0x18ec0 ;  /* 0x00018ec000ea7802 */ /* 0x000fe20000000f00 */
[----:B------:R-:W-:Y:S02]  /*18ea0*/  IMAD.MOV.U32 R235, RZ, RZ, -0x1 ;  /* 0xffffffffffeb7424 */ /* 0x000fe400078e00ff */
[----:B-1234-:R-:W-:Y:S05]  /*18eb0*/  CALL.REL.NOINC `($__internal_1_$__cuda_sm70_shflsync_idx_p) ;  /* 0x00008d3000007944 */ /* 0x01efea0003c00000 */
[----:B-12---:R-:W-:-:S05]  /*18ec0*/  BRA `(.L_x_505) ;  /* 0xffff8b0000007947 */ /* 0x006fca000383ffff */
.L_x_438:
        /* <DEDUP_REMOVED lines=8> */
.L_x_439:
[----:B------:R-:W-:Y:S01]  /*18f50*/  MOV R236, 0x181f ;  /* 0x0000181f00ec7802 */ /* 0x000fe20000000f00 */
[----:B------:R-:W-:Y:S01]  /*18f60*/  IMAD.MOV.U32 R238, RZ, RZ, R133 ;  /* 0x000000ffffee7224 */ /* 0x000fe200078e0085 */
[----:B------:R-:W-:Y:S01]  /*18f70*/  MOV R235, 0xffffffff ;  /* 0xffffffff00eb7802 */ /* 0x000fe20000000f00 */
[----:B------:R-:W-:Y:S01]  /*18f80*/  IMAD.MOV.U32 R237, RZ, RZ, RZ ;  /* 0x000000ffffed7224 */ /* 0x000fe200078e00ff */
[----:B------:R-:W-:Y:S02]  /*18f90*/  MOV R234, 0x18fb0 ;  /* 0x00018fb000ea7802 */ /* 0x000fe40000000f00 */
[----:B-12---:R-:W-:Y:S05]  /*18fa0*/  CALL.REL.NOINC `($__internal_1_$__cuda_sm70_shflsync_idx_p) ;  /* 0x00008c4000007944 */ /* 0x006fea0003c00000 */
[----:B--2---:R-:W-:Y:S01]  /*18fb0*/  IADD3 R138, P0, R240, R0, RZ ;  /* 0x00000000f08a7210 */ /* 0x004fe20007f1e0ff */
[----:B-1----:R-:W-:Y:S01]  /*18fc0*/  IMAD.MOV.U32 R238, RZ, RZ, R132 ;  /* 0x000000ffffee7224 */ /* 0x002fe200078e0084 */
[----:B------:R-:W-:Y:S01]  /*18fd0*/  MOV R237, 0x1 ;  /* 0x0000000100ed7802 */ /* 0x000fe20000000f00 */
[----:B------:R-:W-:Y:S01]  /*18fe0*/  IMAD.MOV.U32 R236, RZ, RZ, 0x181f ;  /* 0x0000181fffec7424 */ /* 0x000fe200078e00ff */
[----:B------:R-:W-:Y:S01]  /*18ff0*/  MOV R235, 0xffffffff ;  /* 0xffffffff00eb7802 */ /* 0x000fe20000000f00 */
[----:B------:R-:W-:Y:S01]  /*19000*/  IMAD.X R139, R134, 0x1, R174, P0 ;  /* 0x00000001868b7824 */ /* 0x000fe200000e06ae */
[----:B------:R-:W-:Y:S02]  /*19010*/  IADD3 R136, P0, R240, R172, RZ ;  /* 0x000000acf0887210 */ /* 0x000fe40007f1e0ff */
[----:B------:R-:W-:Y:S02]  /*19020*/  MOV R234, 0x190d0 ;  /* 0x000190d000ea7802 */ /* 0x000fe40000000f00 */
[----:B------:R-:W-:Y:S01]  /*19030*/  @!PT LDS RZ, [RZ] ;  /* 0x00000000fffff984 */ /* 0x000fe20000000800 */
[----:B------:R-:W-:Y:S01]  /*19040*/  @!PT LDS RZ, [RZ] ;  /* 0x00000000fffff984 */ /* 0x000fe20000000800 */
[----:B------:R-:W-:Y:S01]  /*19050*/  @!PT LDS RZ, [RZ] ;  /* 0x00000000fffff984 */ /* 0x000fe20000000800 */
[----:B------:R1:W-:Y:S01]  /*19060*/  LDGSTS.E.BYPASS.LTC128B.128 [R205+0x6100], [R138.64], !P2 ;  /* 0x061000008acd7fae */ /* 0x0003e2000d101d46 */
[----:B------:R-:W-:Y:S01]  /*19070*/  IMAD.X R137, R134, 0x1, R173, P0 ;  /* 0x0000000186897824 */ /* 0x000fe200000e06ad */
        /* <DEDUP_REMOVED lines=13> */
.L_x_440:
[----:B------:R-:W-:Y:S01]  /*19150*/  MOV R236, 0x1c1f ;  /* 0x00001c1f00ec7802 */ /* 0x000fe20000000f00 */
[----:B------:R-:W-:Y:S01]  /*19160*/  IMAD.MOV.U32 R237, RZ, RZ, RZ ;  /* 0x000000ffffed7224 */ /* 0x000fe200078e00ff */
[----:B------:R-:W-:Y:S01]  /*19170*/  MOV R234, 0x191a0 ;  /* 0x000191a000ea7802 */ /* 0x000fe20000000f00 */
[----:B------:R-:W-:Y:S02]  /*19180*/  IMAD.MOV.U32 R235, RZ, RZ, -0x1 ;  /* 0xffffffffffeb7424 */ /* 0x000fe400078e00ff */
[----:B----4-:R-:W-:Y:S05]  /*19190*/  CALL.REL.NOINC `($__internal_1_$__cuda_sm70_shflsync_idx_p) ;  /* 0x00008a5000007944 */ /* 0x010fea0003c00000 */
[----:B-12---:R-:W-:-:S05]  /*191a0*/  BRA `(.L_x_508) ;  /* 0xffff97c000007947 */ /* 0x006fca000383ffff */
.L_x_445:
[----:B------:R-:W-:Y:S01]  /*191b0*/  MOV R236, 0x1c1f ;  /* 0x00001c1f00ec7802 */ /* 0x000fe20000000f00 */
[----:B------:R-:W-:Y:S01]  /*191c0*/  IMAD.MOV.U32 R237, RZ, RZ, 0x1 ;  /* 0x00000001ffed7424 */ /* 0x000fe200078e00ff */
[----:B------:R-:W-:Y:S01]  /*191d0*/  MOV R234, 0x19200 ;  /* 0x0001920000ea7802 */ /* 0x000fe20000000f00 */
[----:B------:R-:W-:Y:S02]  /*191e0*/  IMAD.MOV.U32 R235, RZ, RZ, -0x1 ;  /* 0xffffffffffeb7424 */ /* 0x000fe400078e00ff */
[----:B-1----:R-:W-:Y:S05]  /*191f0*/  CALL.REL.NOINC `($__internal_1_$__cuda_sm70_shflsync_idx_p) ;  /* 0x000089f000007944 */ /* 0x002fea0003c00000 */
[----:B-12---:R-:W-:-:S05]  /*19200*/  BRA `(.L_x_509) ;  /* 0xffff9c4000007947 */ /* 0x006fca000383ffff */
.L_x_450:
[----:B------:R-:W-:Y:S02]  /*19210*/  MOV R154, 0x2 ;  /* 0x00000002009a7802 */ /* 0x000fe40000000f00 */
[----:B------:R-:W-:Y:S02]  /*19220*/  MOV R138, 0x19240 ;  /* 0x00019240008a7802 */ /* 0x000fe40000000f00 */
[----:B-12---:R-:W-:Y:S05]  /*19230*/  CALL.REL.NOINC `($__internal_0_$__cuda_sm70_shflsync_bfly_p) ;  /* 0x0000896000007944 */ /* 0x006fea0003c00000 */
[----:B-12---:R-:W-:-:S05]  /*19240*/  BRA `(.L_x_510) ;  /* 0xffffa2d000007947 */ /* 0x006fca000383ffff */
.L_x_451:
[----:B------:R-:W-:Y:S02]  /*19250*/  MOV R154, 0x1 ;  /* 0x00000001009a7802 */ /* 0x000fe40000000f00 */
[----:B------:R-:W-:Y:S02]  /*19260*/  MOV R138, 0x19280 ;  /* 0x00019280008a7802 */ /* 0x000fe40000000f00 */
[----:B-12---:R-:W-:Y:S05]  /*19270*/  CALL.REL.NOINC `($__internal_0_$__cuda_sm70_shflsync_bfly_p) ;  /* 0x0000892000007944 */ /* 0x006fea0003c00000 */
[----:B--2---:R-:W-:Y:S01]  /*19280*/  FMNMX.FTZ R0, R135, R154, !PT ;  /* 0x0000009a87007209 */ /* 0x004fe20007810000 */
[----:B-1----:R-:W-:Y:S01]  /*19290*/  IMAD.MOV.U32 R135, RZ, RZ, R7 ;  /* 0x000000ffff877224 */ /* 0x002fe200078e0007 */
[----:B------:R-:W-:Y:S01]  /*192a0*/  MOV R138, 0x192d0 ;  /* 0x000192d0008a7802 */ /* 0x000fe20000000f00 */
[----:B------:R-:W-:Y:S02]  /*192b0*/  IMAD.MOV.U32 R154, RZ, RZ, 0x2 ;  /* 0x00000002ff9a7424 */ /* 0x000fe400078e00ff */
[----:B------:R-:W-:Y:S05]  /*192c0*/  CALL.REL.NOINC `($__internal_0_$__cuda_sm70_shflsync_bfly_p) ;  /* 0x000088d000007944 */ /* 0x000fea0003c00000 */
[----:B--2---:R-:W-:Y:S01]  /*192d0*/  FMNMX.FTZ R5, R7, R154, !PT ;  /* 0x0000009a07057209 */ /* 0x004fe20007810000 */
[----:B------:R-:W-:Y:S01]  /*192e0*/  IMAD.MOV.U32 R154, RZ, RZ, 0x1 ;  /* 0x00000001ff9a7424 */ /* 0x000fe200078e00ff */
[----:B------:R-:W-:Y:S03]  /*192f0*/  MOV R138, 0x19320 ;  /* 0x00019320008a7802 */ /* 0x000fe60000000f00 */
[----:B-1----:R-:W-:Y:S02]  /*19300*/  IMAD.MOV.U32 R135, RZ, RZ, R5 ;  /* 0x000000ffff877224 */ /* 0x002fe400078e0005 */
[----:B------:R-:W-:Y:S05]  /*19310*/  CALL.REL.NOINC `($__internal_0_$__cuda_sm70_shflsync_bfly_p) ;  /* 0x0000888000007944 */ /* 0x000fea0003c00000 */
[----:B--2---:R-:W-:Y:S01]  /*19320*/  MOV R12, R154 ;  /* 0x0000009a000c7202 */ /* 0x004fe20000000f00 */
[----:B-1----:R-:W-:-:S05]  /*19330*/  BRA `(.L_x_511) ;  /* 0xffffa25000007947 */ /* 0x002fca000383ffff */
.L_x_453:
[----:B------:R-:W-:Y:S01]  /*19340*/  IMAD.MOV.U32 R135, RZ, RZ, R224 ;  /* 0x000000ffff877224 */ /* 0x000fe200078e00e0 */
[----:B------:R-:W-:-:S02]  /*19350*/  MOV R154, 0x2 ;  /* 0x00000002009a7802 */ /* 0x000fc40000000f00 */
[----:B------:R-:W-:Y:S02]  /*19360*/  MOV R138, 0x19380 ;  /* 0x00019380008a7802 */ /* 0x000fe40000000f00 */
[----:B------:R-:W-:Y:S05]  /*19370*/  CALL.REL.NOINC `($__internal_0_$__cuda_sm70_shflsync_bfly_p) ;  /* 0x0000882000007944 */ /* 0x000fea0003c00000 */
[----:B-12---:R-:W-:Y:S05]  /*19380*/  BRA `(.L_x_512) ;  /* 0xffffb9a000007947 */ /* 0x006fea000383ffff */
.L_x_454:
[----:B------:R-:W-:Y:S02]  /*19390*/  MOV R154, 0x1 ;  /* 0x00000001009a7802 */ /* 0x000fe40000000f00 */
[----:B------:R-:W-:Y:S02]  /*193a0*/  MOV R138, 0x193c0 ;  /* 0x000193c0008a7802 */ /* 0x000fe40000000f00 */
[----:B-1----:R-:W-:Y:S05]  /*193b0*/  CALL.REL.NOINC `($__internal_0_$__cuda_sm70_shflsync_bfly_p) ;  /* 0x000087e000007944 */ /* 0x002fea0003c00000 */
[----:B--2---:R-:W-:Y:S01]  /*193c0*/  FADD.FTZ R2, R135, R154 ;  /* 0x0000009a87027221 */ /* 0x004fe20000010000 */
[----:B-1----:R-:W-:Y:S02]  /*193d0*/  MOV R135, R217 ;  /* 0x000000d900877202 */ /* 0x002fe40000000f00 */
[----:B------:R-:W-:Y:S02]  /*193e0*/  MOV R154, 0x2 ;  /* 0x00000002009a7802 */ /* 0x000fe40000000f00 */
[----:B------:R-:W-:Y:S02]  /*193f0*/  MOV R138, 0x19410 ;  /* 0x00019410008a7802 */ /* 0x000fe40000000f00 */
[----:B------:R-:W-:Y:S05]  /*19400*/  CALL.REL.NOINC `($__internal_0_$__cuda_sm70_shflsync_bfly_p) ;  /* 0x0000879000007944 */ /* 0x000fea0003c00000 */
[----:B--2---:R-:W-:Y:S01]  /*19410*/  FADD.FTZ R3, R217, R154 ;  /* 0x0000009ad9037221 */ /* 0x004fe20000010000 */
[----:B------:R-:W-:Y:S02]  /*19420*/  MOV R154, 0x1 ;  /* 0x00000001009a7802 */ /* 0x000fe40000000f00 */
[----:B------:R-:W-:-:S02]  /*19430*/  MOV R138, 0x19460 ;  /* 0x00019460008a7802 */ /* 0x000fc40000000f00 */
[----:B-1----:R-:W-:Y:S02]  /*19440*/  MOV R135, R3 ;  /* 0x0000000300877202 */ /* 0x002fe40000000f00 */
[----:B------:R-:W-:Y:S05]  /*19450*/  CALL.REL.NOINC `($__internal_0_$__cuda_sm70_shflsync_bfly_p) ;  /* 0x0000874000007944 */ /* 0x000fea0003c00000 */
[----:B-12---:R-:W-:Y:S05]  /*19460*/  BRA `(.L_x_513) ;  /* 0xffffb93000007947 */ /* 0x006fea000383ffff */
.L_x_466:
[----:B------:R-:W-:Y:S01]  /*19470*/  IMAD.MOV.U32 R238, RZ, RZ, R6 ;  /* 0x000000ffffee7224 */ /* 0x000fe200078e0006 */
[----:B------:R-:W-:Y:S01]  /*19480*/  MOV R236, 0x181f ;  /* 0x0000181f00ec7802 */ /* 0x000fe20000000f00 */
[----:B------:R-:W-:Y:S01]  /*19490*/  IMAD.MOV.U32 R237, RZ, RZ, RZ ;  /* 0x000000ffffed7224 */ /* 0x000fe200078e00ff */
[----:B------:R-:W-:Y:S02]  /*194a0*/  MOV R235, 0xffffffff ;  /* 0xffffffff00eb7802 */ /* 0x000fe40000000f00 */
[----:B------:R-:W-:Y:S02]  /*194b0*/  MOV R234, 0x194d0 ;  /* 0x000194d000ea7802 */ /* 0x000fe40000000f00 */
[----:B-1---5:R-:W-:Y:S05]  /*194c0*/  CALL.REL.NOINC `($__internal_1_$__cuda_sm70_shflsync_idx_p) ;  /* 0x0000872000007944 */ /* 0x022fea0003c00000 */
[----:B--2---:R-:W-:Y:S01]  /*194d0*/  MOV R9, R240 ;  /* 0x000000f000097202 */ /* 0x004fe20000000f00 */
[----:B-1----:R-:W-:Y:S05]  /*194e0*/  BRA `(.L_x_514) ;  /* 0xffffdd1000007947 */ /* 0x002fea000383ffff */
.L_x_467:
[----:B------:R-:W-:Y:S01]  /*194f0*/  IMAD.MOV.U32 R238, RZ, RZ, R7 ;  /* 0x000000ffffee7224 */ /* 0x000fe200078e0007 */
[----:B------:R-:W-:Y:S01]  /*19500*/  MOV R236, 0x181f ;  /* 0x0000181f00ec7802 */ /* 0x000fe20000000f00 */
[----:B------:R-:W-:Y:S01]  /*19510*/  IMAD.MOV.U32 R237, RZ, RZ, RZ ;  /* 0x000000ffffed7224 */ /* 0x000fe200078e00ff */
[----:B------:R-:W-:Y:S02]  /*19520*/  MOV R235, 0xffffffff ;  /* 0xffffffff00eb7802 */ /* 0x000fe40000000f00 */
[----:B------:R-:W-:-:S02]  /*19530*/  MOV R234, 0x19550 ;  /* 0x0001955000ea7802 */ /* 0x000fc40000000f00 */
[----:B-123-5:R-:W-:Y:S05]  /*19540*/  CALL.REL.NOINC `($__internal_1_$__cuda_sm70_shflsync_idx_p) ;  /* 0x000086a000007944 */ /* 0x02efea0003c00000 */
[----:B--2---:R-:W-:Y:S01]  /*19550*/  MOV R12, R240 ;  /* 0x000000f0000c7202 */ /* 0x004fe20000000f00 */
[----:B-1----:R-:W-:Y:S05]  /*19560*/  BRA `(.L_x_515) ;  /* 0xffffdcb000007947 */ /* 0x002fea000383ffff */
.L_x_470:
[----:B------:R-:W-:Y:S01]  /*19570*/  IMAD.MOV.U32 R238, RZ, RZ, R6 ;  /* 0x000000ffffee7224 */ /* 0x000fe200078e0006 */
[----:B------:R-:W-:Y:S01]  /*19580*/  MOV R236, 0x181f ;  /* 0x0000181f00ec7802 */ /* 0x000fe20000000f00 */
[----:B------:R-:W-:Y:S01]  /*19590*/  IMAD.MOV.U32 R237, RZ, RZ, 0x1 ;  /* 0x00000001ffed7424 */ /* 0x000fe200078e00ff */
[----:B------:R-:W-:-:S02]  /*195a0*/  MOV R235, 0xffffffff ;  /* 0xffffffff00eb7802 */ /* 0x000fc40000000f00 */
[----:B------:R-:W-:Y:S02]  /*195b0*/  MOV R234, 0x195d0 ;  /* 0x000195d000ea7802 */ /* 0x000fe40000000f00 */
[----:B-12-4-:R-:W-:Y:S05]  /*195c0*/  CALL.REL.NOINC `($__internal_1_$__cuda_sm70_shflsync_idx_p) ;  /* 0x0000862000007944 */ /* 0x016fea0003c00000 */
        /* <DEDUP_REMOVED lines=9> */
.L_x_473:
[----:B------:R-:W-:Y:S01]  /*19660*/  IMAD.MOV.U32 R238, RZ, RZ, R6 ;  /* 0x000000ffffee7224 */ /* 0x000fe200078e0006 */
[----:B------:R-:W-:Y:S01]  /*19670*/  MOV R236, 0x181f ;  /* 0x0000181f00ec7802 */ /* 0x000fe20000000f00 */
[----:B------:R-:W-:Y:S01]  /*19680*/  IMAD.MOV.U32 R237, RZ, RZ, 0x2 ;  /* 0x00000002ffed7424 */ /* 0x000fe200078e00ff */
[----:B------:R-:W-:Y:S02]  /*19690*/  MOV R235, 0xffffffff ;  /* 0xffffffff00eb7802 */ /* 0x000fe40000000f00 */
[----:B------:R-:W-:-:S02]  /*196a0*/  MOV R234, 0x196c0 ;  /* 0x000196c000ea7802 */ /* 0x000fc40000000f00 */
[----:B-12-4-:R-:W-:Y:S05]  /*196b0*/  CALL.REL.NOINC `($__internal_1_$__cuda_sm70_shflsync_idx_p) ;  /* 0x0000853000007944 */ /* 0x016fea0003c00000 */
[----:B--2---:R-:W-:Y:S01]  /*196c0*/  MOV R9, R240 ;  /* 0x000000f000097202 */ /* 0x004fe20000000f00 */
[----:B-1----:R-:W-:Y:S05]  /*196d0*/  BRA `(.L_x_517) ;  /* 0xffffde3000007947 */ /* 0x002fea000383ffff */
.L_x_474:
[----:B------:R-:W-:Y:S01]  /*196e0*/  IMAD.MOV.U32 R238, RZ, RZ, R7 ;  /* 0x000000ffffee7224 */ /* 0x000fe200078e0007 */
[----:B------:R-:W-:Y:S01]  /*196f0*/  MOV R236, 0x181f ;  /* 0x0000181f00ec7802 */ /* 0x000fe20000000f00 */
[----:B------:R-:W-:Y:S01]  /*19700*/  IMAD.MOV.U32 R237, RZ, RZ, 0x2 ;  /* 0x00000002ffed7424 */ /* 0x000fe200078e00ff */
[----:B------:R-:W-:-:S02]  /*19710*/  MOV R235, 0xffffffff ;  /* 0xffffffff00eb7802 */ /* 0x000fc40000000f00 */
[----:B------:R-:W-:Y:S02]  /*19720*/  MOV R234, 0x19740 ;  /* 0x0001974000ea7802 */ /* 0x000fe40000000f00 */
[----:B-1234-:R-:W-:Y:S05]  /*19730*/  CALL.REL.NOINC `($__internal_1_$__cuda_sm70_shflsync_idx_p) ;  /* 0x000084b000007944 */ /* 0x01efea0003c00000 */
[----:B--2---:R-:W-:Y:S01]  /*19740*/  MOV R12, R240 ;  /* 0x000000f0000c7202 */ /* 0x004fe20000000f00 */
[----:B-1----:R-:W-:Y:S05]  /*19750*/  BRA `(.L_x_518) ;  /* 0xffffddd000007947 */ /* 0x002fea000383ffff */
.L_x_477:
[----:B------:R-:W-:Y:S01]  /*19760*/  IMAD.MOV.U32 R238, RZ, RZ, R6 ;  /* 0x000000ffffee7224 */ /* 0x000fe200078e0006 */
[----:B------:R-:W-:Y:S01]  /*19770*/  MOV R236, 0x181f ;  /* 0x0000181f00ec7802 */ /* 0x000fe20000000f00 */
[----:B------:R-:W-:Y:S01]  /*19780*/  IMAD.MOV.U32 R237, RZ, RZ, 0x3 ;  /* 0x00000003ffed7424 */ /* 0x000fe200078e00ff */
[----:B------:R-:W-:Y:S02]  /*19790*/  MOV R235, 0xffffffff ;  /* 0xffffffff00eb7802 */ /* 0x000fe40000000f00 */
[----:B------:R-:W-:Y:S02]  /*197a0*/  MOV R234, 0x197c0 ;  /* 0x000197c000ea7802 */ /* 0x000fe40000000f00 */
[----:B-12-4-:R-:W-:Y:S05]  /*197b0*/  CALL.REL.NOINC `($__internal_1_$__cuda_sm70_shflsync_idx_p) ;  /* 0x0000843000007944 */ /* 0x016fea0003c00000 */
[----:B--2---:R-:W-:Y:S01]  /*197c0*/  IMAD.MOV.U32 R9, RZ, RZ, R240 ;  /* 0x000000ffff097224 */ /* 0x004fe200078e00f0 */
[----:B-1----:R-:W-:Y:S01]  /*197d0*/  MOV R238, R7 ;  /* 0x0000000700ee7202 */ /* 0x002fe20000000f00 */
[----:B------:R-:W-:Y:S01]  /*197e0*/  IMAD.MOV.U32 R237, RZ, RZ, 0x3 ;  /* 0x00000003ffed7424 */ /* 0x000fe200078e00ff */
[----:B------:R-:W-:Y:S01]  /*197f0*/  MOV R236, 0x181f ;  /* 0x0000181f00ec7802 */ /* 0x000fe20000000f00 */
[----:B------:R-:W-:Y:S01]  /*19800*/  IMAD.MOV.U32 R235, RZ, RZ, -0x1 ;  /* 0xffffffffffeb7424 */ /* 0x000fe200078e00ff */
[----:B------:R-:W-:-:S02]  /*19810*/  MOV R234, 0x19830 ;  /* 0x0001983000ea7802 */ /* 0x000fc40000000f00 */
[----:B------:R-:W-:Y:S05]  /*19820*/  CALL.REL.NOINC `($__internal_1_$__cuda_sm70_shflsync_idx_p) ;  /* 0x000083c000007944 */ /* 0x000fea0003c00000 */
[----:B-12---:R-:W-:Y:S05]  /*19830*/  BRA `(.L_x_519) ;  /* 0xffffde7000007947 */ /* 0x006fea000383ffff */
        .type           $_ZN7cutlass13device_kernelIN5flash19enable_sm80_to_sm89INS1_16FlashAttnFwdSm80INS1_25CollectiveMainloopFwdSm80ILi8ELi1ELb0EN4cute5tupleIJNS5_1CILi128EEENS7_ILi64EEENS7_ILi192EEEEEELi192ENS_10bfloat16_tEfNS_4arch4Sm80ELb0ELb1ELb0ELb1ELb1ELb1ELb1ELb0EEENS1_21CollectiveEpilogueFwdINS6_IJS8_SA_S9_EEENS6_IJNS7_ILi1EEESI_SI_EEESC_SE_Li256ELb1ELb1ELb0ELb0EEENS1_19SingleTileSchedulerILb1ELb0ELb1ELi128EEEEEEEEEvNT_6ParamsE$_ZZN5flash25CollectiveMainloopFwdSm80ILi8ELi1ELb0EN4cute5tupleIJNS1_1CILi128EEENS3_ILi64EEENS3_ILi192EEEEEELi192EN7cutlass10bfloat16_tEfNS8_4arch4Sm80ELb0ELb1ELb0ELb1ELb1ELb1ELb1ELb0EE3mmaINS_16FlashAttnFwdSm80ISC_NS_21CollectiveEpilogueFwdINS2_IJS4_S6_S5_EEENS2_IJNS3_ILi1EEESH_SH_EEES9_SB_Li256ELb1ELb1ELb0ELb0EEENS_19SingleTileSchedulerILb1ELb0ELb1ELi128EEEE13SharedStorageENS1_6TensorINS1_11ArrayEngineIfLm96EEENS1_6LayoutINS2_IJNS2_IJNS3_ILi2EEESS_EEESH_NS3_ILi24EEEEEENS2_IJNS2_IJSH_SS_EEENS3_ILi0EEENS3_ILi4EEEEEEEEEENS_7SoftmaxILi2ELi0EEEEEbRKNSC_6ParamsERT0_RT1_iRKNS_16SeqlenInfoQKNewKILb1ELb1EEENS2_IJiiiiEEERT_ENKUlvE_clEv,@function
        .size           $_ZN7cutlass13device_kernelIN5flash19enable_sm80_to_sm89INS1_16FlashAttnFwdSm80INS1_25CollectiveMainloopFwdSm80ILi8ELi1ELb0EN4cute5tupleIJNS5_1CILi128EEENS7_ILi64EEENS7_ILi192EEEEEELi192ENS_10bfloat16_tEfNS_4arch4Sm80ELb0ELb1ELb0ELb1ELb1ELb1ELb1ELb0EEENS1_21CollectiveEpilogueFwdINS6_IJS8_SA_S9_EEENS6_IJNS7_ILi1EEESI_SI_EEESC_SE_Li256ELb1ELb1ELb0ELb0EEENS1_19SingleTileSchedulerILb1ELb0ELb1ELi128EEEEEEEEEvNT_6ParamsE$_ZZN5flash25CollectiveMainloopFwdSm80ILi8ELi1ELb0EN4cute5tupleIJNS1_1CILi128EEENS3_ILi64EEENS3_ILi192EEEEEELi192EN7cutlass10bfloat16_tEfNS8_4arch4Sm80ELb0ELb1ELb0ELb1ELb1ELb1ELb1ELb0EE3mmaINS_16FlashAttnFwdSm80ISC_NS_21CollectiveEpilogueFwdINS2_IJS4_S6_S5_EEENS2_IJNS3_ILi1EEESH_SH_EEES9_SB_Li256ELb1ELb1ELb0ELb0EEENS_19SingleTileSchedulerILb1ELb0ELb1ELi128EEEE13SharedStorageENS1_6TensorINS1_11ArrayEngineIfLm96EEENS1_6LayoutINS2_IJNS2_IJNS3_ILi2EEESS_EEESH_NS3_ILi24EEEEEENS2_IJNS2_IJSH_SS_EEENS3_ILi0EEENS3_ILi4EEEEEEEEEENS_7SoftmaxILi2ELi0EEEEEbRKNSC_6ParamsERT0_RT1_iRKNS_16SeqlenInfoQKNewKILb1ELb1EEENS2_IJiiiiEEERT_ENKUlvE_clEv,($__internal_0_$__cuda_sm70_shflsync_bfly_p - $_ZN7cutlass13device_kernelIN5flash19enable_sm80_to_sm89INS1_16FlashAttnFwdSm80INS1_25CollectiveMainloopFwdSm80ILi8ELi1ELb0EN4cute5tupleIJNS5_1CILi128EEENS7_ILi64EEENS7_ILi192EEEEEELi192ENS_10bfloat16_tEfNS_4arch4Sm80ELb0ELb1ELb0ELb1ELb1ELb1ELb1ELb0EEENS1_21CollectiveEpilogueFwdINS6_IJS8_SA_S9_EEENS6_IJNS7_ILi1EEESI_SI_EEESC_SE_Li256ELb1ELb1ELb0ELb0EEENS1_19SingleTileSchedulerILb1ELb0ELb1ELi128EEEEEEEEEvNT_6ParamsE$_ZZN5flash25CollectiveMainloopFwdSm80ILi8ELi1ELb0EN4cute5tupleIJNS1_1CILi128EEENS3_ILi64EEENS3_ILi192EEEEEELi192EN7cutlass10bfloat16_tEfNS8_4arch4Sm80ELb0ELb1ELb0ELb1ELb1ELb1ELb1ELb0EE3mmaINS_16FlashAttnFwdSm80ISC_NS_21CollectiveEpilogueFwdINS2_IJS4_S6_S5_EEENS2_IJNS3_ILi1EEESH_SH_EEES9_SB_Li256ELb1ELb1ELb0ELb0EEENS_19SingleTileSchedulerILb1ELb0ELb1ELi128EEEE13SharedStorageENS1_6TensorINS1_11ArrayEngineIfLm96EEENS1_6LayoutINS2_IJNS2_IJNS3_ILi2EEESS_EEESH_NS3_ILi24EEEEEENS2_IJNS2_IJSH_SS_EEENS3_ILi0EEENS3_ILi4EEEEEEEEEENS_7SoftmaxILi2ELi0EEEEEbRKNSC_6ParamsERT0_RT1_iRKNS_16SeqlenInfoQKNewKILb1ELb1EEENS2_IJiiiiEEERT_ENKUlvE_clEv)
$_ZN7cutlass13device_kernelIN5flash19enable_sm80_to_sm89INS1_16FlashAttnFwdSm80INS1_25CollectiveMainloopFwdSm80ILi8ELi1ELb0EN4cute5tupleIJNS5_1CILi128EEENS7_ILi64EEENS7_ILi192EEEEEELi192ENS_10bfloat16_tEfNS_4arch4Sm80ELb0ELb1ELb0ELb1ELb1ELb1ELb1ELb0EEENS1_21CollectiveEpilogueFwdINS6_IJS8_SA_S9_EEENS6_IJNS7_ILi1EEESI_SI_EEESC_SE_Li256ELb1ELb1ELb0ELb0EEENS1_19SingleTileSchedulerILb1ELb0ELb1ELi128EEEEEEEEEvNT_6ParamsE$_ZZN5flash25CollectiveMainloopFwdSm80ILi8ELi1ELb0EN4cute5tupleIJNS1_1CILi128EEENS3_ILi64EEENS3_ILi192EEEEEELi192EN7cutlass10bfloat16_tEfNS8_4arch4Sm80ELb0ELb1ELb0ELb1ELb1ELb1ELb1ELb0EE3mmaINS_16FlashAttnFwdSm80ISC_NS_21CollectiveEpilogueFwdINS2_IJS4_S6_S5_EEENS2_IJNS3_ILi1EEESH_SH_EEES9_SB_Li256ELb1ELb1ELb0ELb0EEENS_19SingleTileSchedulerILb1ELb0ELb1ELi128EEEE13SharedStorageENS1_6TensorINS1_11ArrayEngineIfLm96EEENS1_6LayoutINS2_IJNS2_IJNS3_ILi2EEESS_EEESH_NS3_ILi24EEEEEENS2_IJNS2_IJSH_SS_EEENS3_ILi0EEENS3_ILi4EEEEEEEEEENS_7SoftmaxILi2ELi0EEEEEbRKNSC_6ParamsERT0_RT1_iRKNS_16SeqlenInfoQKNewKILb1ELb1EEENS2_IJiiiiEEERT_ENKUlvE_clEv:
[----:B------:R-:W-:-:S05]  /*19840*/  IADD3 R31, R31, -c[0x0][0x20], RZ ;  /* 0x800008001f1f7a10 */ /* 0x000fca0007ffe0ff */
[----:B------:R-:W2:Y:S01]  /*19850*/  LDL.64 R36, [R31] ;  /* 0x000000001f247983 */ /* 0x000ea20000100a00 */
[----:B------:R-:W-:-:S03]  /*19860*/  ULDC.64 UR4, c[0x0][0x118] ;  /* 0x0000460000047ab9 */ /* 0x000fc60000000a00 */
[----:B--2---:R-:W2:Y:S02]  /*19870*/  LD.E R29, [R36.64+0x11c] ;  /* 0x00011c04241d7980 */ /* 0x004ea4000c101900 */
[----:B--2---:R-:W-:-:S13]  /*19880*/  ISETP.GT.AND P0, PT, R29, RZ, PT ;  /* 0x000000ff1d00720c */ /* 0x004fda0003f04270 */
[----:B------:R-:W-:Y:S05]  /*19890*/  @P0 BRA `(.L_x_520) ;  /* 0x0000003000000947 */ /* 0x000fea0003800000 */
[----:B------:R-:W-:Y:S01]  /*198a0*/  MOV R29, 0x0 ;  /* 0x00000000001d7802 */ /* 0x000fe20000000f00 */
[----:B------:R-:W-:-:S04]  /*198b0*/  DEPBAR.LE SB0, 0x1 ;  /* 0x000080400000791a */ /* 0x000fc80000000000 */
[----:B------:R-:W-:Y:S05]  /*198c0*/  RET.REL.NODEC R28 `(_ZN7cutlass13device_kernelIN5flash19enable_sm80_to_sm89INS1_16FlashAttnFwdSm80INS1_25CollectiveMainloopFwdSm80ILi8ELi1ELb0EN4cute5tupleIJNS5_1CILi128EEENS7_ILi64EEENS7_ILi192EEEEEELi192ENS_10bfloat16_tEfNS_4arch4Sm80ELb0ELb1ELb0ELb1ELb1ELb1ELb1ELb0EEENS1_21CollectiveEpilogueFwdINS6_IJS8_SA_S9_EEENS6_IJNS7_ILi1EEESI_SI_EEESC_SE_Li256ELb1ELb1ELb0ELb0EEENS1_19SingleTileSchedulerILb1ELb0ELb1ELi128EEEEEEEEEvNT_6ParamsE) ;  /* 0xfffe67301c007950 */ /* 0x000fea0003c3ffff */
.L_x_520:
[----:B------:R-:W2:Y:S04]  /*198d0*/  LDL.64 R108, [R31+0x8] ;  /* 0x000008001f6c7983 */ /* 0x000ea80000100a00 */
[----:B------:R-:W3:Y:S04]  /*198e0*/  LDL.64 R12, [R31+0x18] ;  /* 0x000018001f0c7983 */ /* 0x000ee80000100a00 */
[----:B------:R-:W4:Y:S04]  /*198f0*/  LDL.64 R38, [R31+0x20] ;  /* 0x000020001f267983 */ /* 0x000f280000100a00 */
[----:B------:R-:W4:Y:S04]  /*19900*/  LD.E.64 R26, [R36.64+0x130] ;  /* 0x00013004241a7980 */ /* 0x000f28000c101b00 */
[----:B------:R-:W4:Y:S04]  /*19910*/  LD.E.U8 R14, [R36.64+0x138] ;  /* 0x00013804240e7980 */ /* 0x000f28000c101100 */
[----:B------:R-:W4:Y:S04]  /*19920*/  LD.E.64 R32, [R36.64+0x120] ;  /* 0x0001200424207980 */ /* 0x000f28000c101b00 */
[----:B------:R-:W4:Y:S04]  /*19930*/  LDL.64 R34, [R31+0x10] ;  /* 0x000010001f227983 */ /* 0x000f280000100a00 */
[----:B------:R1:W5:Y:S04]  /*19940*/  LD.E R8, [R36.64+0x164] ;  /* 0x0001640424087980 */ /* 0x000368000c101900 */
[----:B------:R1:W5:Y:S04]  /*19950*/  LD.E.64 R22, [R36.64+0x110] ;  /* 0x0001100424167980 */ /* 0x000368000c101b00 */
[----:B------:R1:W5:Y:S04]  /*19960*/  LD.E.64 R10, [R36.64+0x128] ;  /* 0x00012804240a7980 */ /* 0x000368000c101b00 */
[----:B--2---:R-:W2:Y:S04]  /*19970*/  LD.E R108, [R108.64] ;  /* 0x000000046c6c7980 */ /* 0x004ea8000c101900 */
[----:B---3--:R-:W3:Y:S04]  /*19980*/  LD.E R20, [R12.64+0x20] ;  /* 0x000020040c147980 */ /* 0x008ee8000c101900 */
[----:B----4-:R-:W4:Y:S01]  /*19990*/  LD.E R21, [R38.64] ;  /* 0x0000000426157980 */ /* 0x010f22000c101900 */
[----:B------:R-:W-:-:S03]  /*199a0*/  ISETP.NE.AND P0, PT, R14, RZ, PT ;  /* 0x000000ff0e00720c */ /* 0x000fc60003f05270 */
[----:B------:R1:W5:Y:S01]  /*199b0*/  LD.E R9, [R34.64] ;  /* 0x0000000422097980 */ /* 0x000362000c101900 */
[----:B--2---:R-:W-:Y:S02]  /*199c0*/  SHF.R.S32.HI R69, RZ, 0x1f, R108 ;  /* 0x0000001fff457819 */ /* 0x004fe4000001146c */
[----:B---3--:R-:W-:Y:S01]  /*199d0*/  SHF.R.S32.HI R25, RZ, 0x1f, R20 ;  /* 0x0000001fff197819 */ /* 0x008fe20000011414 */
[----:B------:R-:W-:Y:S01]  /*199e0*/  IMAD R15, R27, R20, RZ ;  /* 0x000000141b0f7224 */ /* 0x000fe200078e02ff */
[----:B------:R-:W-:Y:S01]  /*199f0*/  LEA.HI R30, R69, R108, RZ, 0x2 ;  /* 0x0000006c451e7211 */ /* 0x000fe200078f10ff */
[----:B------:R-:W-:Y:S02]  /*19a00*/  IMAD R13, R33, R20, RZ ;  /* 0x00000014210d7224 */ /* 0x000fe400078e02ff */
[-C--:B------:R-:W-:Y:S01]  /*19a10*/  IMAD R12, R26, R25.reuse, R15 ;  /* 0x000000191a0c7224 */ /* 0x080fe200078e020f */
[----:B------:R-:W-:Y:S02]  /*19a20*/  LOP3.LUT R15, R30, 0xfffffffc, RZ, 0xc0, !PT ;  /* 0xfffffffc1e0f7812 */ /* 0x000fe400078ec0ff */
[----:B------:R-:W-:Y:S01]  /*19a30*/  SHF.R.S32.HI R30, RZ, 0x2, R30 ;  /* 0x00000002ff1e7819 */ /* 0x000fe2000001141e */
[----:B------:R-:W-:-:S02]  /*19a40*/  IMAD R13, R32, R25, R13 ;  /* 0x00000019200d7224 */ /* 0x000fc400078e020d */
[----:B------:R-:W-:-:S04]  /*19a50*/  IMAD.WIDE.U32 R24, R32, R20, RZ ;  /* 0x0000001420187225 */ /* 0x000fc800078e00ff */
[----:B------:R-:W-:Y:S02]  /*19a60*/  IMAD.IADD R84, R108, 0x1, -R15 ;  /* 0x000000016c547824 */ /* 0x000fe400078e0a0f */
[----:B----4-:R-:W-:Y:S02]  /*19a70*/  IMAD R21, R21, 0x80, R30 ;  /* 0x0000008015157824 */ /* 0x010fe400078e021e */
[----:B-1----:R-:W-:Y:S01]  /*19a80*/  IMAD.WIDE.U32 R34, R26, R20, RZ ;  /* 0x000000141a227225 */ /* 0x002fe200078e00ff */
[----:B------:R-:W-:Y:S02]  /*19a90*/  IADD3 R39, R25, R13, RZ ;  /* 0x0000000d19277210 */ /* 0x000fe40007ffe0ff */
[C---:B------:R-:W-:Y:S01]  /*19aa0*/  SHF.L.U32 R46, R84.reuse, 0x3, RZ ;  /* 0x00000003542e7819 */ /* 0x040fe200000006ff */
[----:B------:R-:W-:Y:S01]  /*19ab0*/  IMAD.IADD R41, R35, 0x1, R12 ;  /* 0x0000000123297824 */ /* 0x000fe200078e020c */
[----:B------:R-:W-:Y:S01]  /*19ac0*/  LEA R14, R84, R21, 0x6 ;  /* 0x00000015540e7211 */ /* 0x000fe200078e30ff */
[----:B------:R-:W-:Y:S05]  /*19ad0*/  @!P0 BRA `(.L_x_521) ;  /* 0x00003c6000008947 */ /* 0x000fea0003800000 */
[----:B-----5:R-:W-:Y:S01]  /*19ae0*/  ISETP.NE.AND P0, PT, R8, 0x1, PT ;  /* 0x000000010800780c */ /* 0x020fe20003f05270 */
[----:B------:R-:W-:-:S12]  /*19af0*/  BSSY B0, `(.L_x_522) ;  /* 0x0000006000007945 */ /* 0x000fd80003800000 */
[----:B------:R-:W-:Y:S05]  /*19b00*/  @!P0 BRA `(.L_x_523) ;  /* 0x0000004000008947 */ /* 0x000fea0003800000 */
[----:B------:R-:W2:Y:S04]  /*19b10*/  LD.E R13, [R36.64+0x168] ;  /* 0x00016804240d7980 */ /* 0x000ea8000c101900 */
[----:B------:R-:W3:Y:S01]  /*19b20*/  LD.E R12, [R36.64+0x16c] ;  /* 0x00016c04240c7980 */ /* 0x000ee2000c101900 */
[----:B--2---:R-:W-:-:S05]  /*19b30*/  IMAD.HI.U32 R13, R14, R13, RZ ;  /* 0x0000000d0e0d7227 */ /* 0x004fca00078e00ff */
[----:B---3--:R-:W-:Y:S02]  /*19b40*/  SHF.R.U32.HI R14, RZ, R12, R13 ;  /* 0x0000000cff0e7219 */ /* 0x008fe4000001160d */
.L_x_523:
[----:B------:R-:W-:Y:S05]  /*19b50*/  BSYNC B0 ;  /* 0x0000000000007941 */ /* 0x000fea0003800000 */
.L_x_522:
[----:B------:R-:W-:Y:S01]  /*19b60*/  SHF.R.S32.HI R12, RZ, 0x1f, R14 ;  /* 0x0000001fff0c7819 */ /* 0x000fe2000001140e */
[----:B------:R-:W-:Y:S01]  /*19b70*/  IMAD R15, R33, R14, RZ ;  /* 0x0000000e210f7224 */ /* 0x000fe200078e02ff */
[----:B------:R-:W-:Y:S01]  /*19b80*/  MOV R38, R24 ;  /* 0x0000001800267202 */ /* 0x000fe20000000f00 */
[----:B------:R-:W-:Y:S01]  /*19b90*/  IMAD R13, R27, R14, RZ ;  /* 0x0000000e1b0d7224 */ /* 0x000fe200078e02ff */
[----:B------:R-:W-:Y:S01]  /*19ba0*/  MOV R40, R34 ;  /* 0x0000002200287202 */ /* 0x000fe20000000f00 */
[C---:B------:R-:W-:Y:S02]  /*19bb0*/  IMAD R15, R32.reuse, R12, R15 ;  /* 0x0000000c200f7224 */ /* 0x040fe400078e020f */
[----:B------:R-:W-:-:S04]  /*19bc0*/  IMAD.WIDE.U32 R38, R32, R14, R38 ;  /* 0x0000000e20267225 */ /* 0x000fc800078e0026 */
[----:B------:R-:W-:Y:S01]  /*19bd0*/  IMAD.WIDE.U32 R40, R26, R14, R40 ;  /* 0x0000000e1a287225 */ /* 0x000fe200078e0028 */
[----:B------:R-:W-:-:S03]  /*19be0*/  IADD3 R15, R39, R15, RZ ;  /* 0x0000000f270f7210 */ /* 0x000fc60007ffe0ff */
[----:B------:R-:W-:Y:S01]  /*19bf0*/  IMAD R12, R26, R12, R13 ;  /* 0x0000000c1a0c7224 */ /* 0x000fe200078e020d */
[----:B------:R-:W-:Y:S02]  /*19c00*/  LEA R13, P1, R38, R22, 0x1 ;  /* 0x00000016260d7211 */ /* 0x000fe400078208ff */
[----:B------:R-:W-:Y:S02]  /*19c10*/  LEA R10, P0, R40, R10, 0x1 ;  /* 0x0000000a280a7211 */ /* 0x000fe400078008ff */
[----:B------:R-:W-:Y:S02]  /*19c20*/  IADD3 R25, R41, R12, RZ ;  /* 0x0000000c29197210 */ /* 0x000fe40007ffe0ff */
[----:B------:R-:W-:Y:S02]  /*19c30*/  LEA.HI.X R20, R38, R23, R15, 0x1, P1 ;  /* 0x0000001726147211 */ /* 0x000fe400008f0c0f */
[----:B------:R-:W-:Y:S01]  /*19c40*/  LEA.HI.X R11, R40, R11, R25, 0x1, P0 ;  /* 0x0000000b280b7211 */ /* 0x000fe200000f0c19 */
[----:B------:R-:W-:Y:S05]  /*19c50*/  BRA.DIV ~URZ, `(.L_x_524) ;  /* 0x000078127f007947 */ /* 0x000fea000b800000 */
[----:B------:R1:W2:Y:S02]  /*19c60*/  SHFL.IDX PT, R27, R20, RZ, 0x1c1f ;  /* 0x001c1fff141b7589 */ /* 0x0002a400000e0000 */
.L_x_572:
[----:B------:R-:W-:Y:S05]  /*19c70*/  BRA.DIV ~URZ, `(.L_x_525) ;  /* 0x000078727f007947 */ /* 0x000fea000b800000 */
[----:B------:R3:W4:Y:S04]  /*19c80*/  SHFL.IDX PT, R26, R13, RZ, 0x1c1f ;  /* 0x001c1fff0d1a7589 */ /* 0x00072800000e0000 */
[----:B------:R3:W1:Y:S04]  /*19c90*/  SHFL.IDX PT, R23, R11, RZ, 0x1c1f ;  /* 0x001c1fff0b177589 */ /* 0x00066800000e0000 */
[----:B------:R3:W2:Y:S02]  /*19ca0*/  SHFL.IDX PT, R240, R10, RZ, 0x1c1f ;  /* 0x001c1fff0af07589 */ /* 0x0006a400000e0000 */
.L_x_573:
[----:B------:R-:W-:Y:S01]  /*19cb0*/  IMAD R8, R9, R8, RZ ;  /* 0x0000000809087224 */ /* 0x000fe200078e02ff */
[----:B------:R-:W-:Y:S01]  /*19cc0*/  SHF.R.S32.HI R9, RZ, 0x1f, R108 ;  /* 0x0000001fff097819 */ /* 0x000fe2000001146c */
[----:B------:R-:W-:Y:S01]  /*19cd0*/  BSSY B0, `(.L_x_526) ;  /* 0x0000053000007945 */ /* 0x000fe20003800000 */
[----:B------:R-:W-:Y:S01]  /*19ce0*/  CS2R R14, SRZ ;  /* 0x00000000000e7805 */ /* 0x000fe2000001ff00 */
[----:B------:R-:W-:Y:S01]  /*19cf0*/  CS2R R92, SRZ ;  /* 0x00000000005c7805 */ /* 0x000fe2000001ff00 */
[----:B------:R-:W-:Y:S01]  /*19d00*/  ISETP.GE.AND P0, PT, R21, R8, PT ;  /* 0x000000081500720c */ /* 0x000fe20003f06270 */
[----:B------:R-:W-:Y:S01]  /*19d10*/  CS2R R110, SRZ ;  /* 0x00000000006e7805 */ /* 0x000fe2000001ff00 */
[----:B------:R-:W-:Y:S01]  /*19d20*/  LEA.HI R25, R9, R108, RZ, 0x2 ;  /* 0x0000006c09197211 */ /* 0x000fe200078f10ff */
[----:B------:R-:W-:Y:S01]  /*19d30*/  CS2R R114, SRZ ;  /* 0x0000000000727805 */ /* 0x000fe2000001ff00 */
[----:B------:R-:W-:Y:S01]  /*19d40*/  CS2R R118, SRZ ;  /* 0x0000000000767805 */ /* 0x000fe2000001ff00 */
[----:B------:R-:W-:Y:S01]  /*19d50*/  CS2R R130, SRZ ;  /* 0x0000000000827805 */ /* 0x000fe2000001ff00 */
[----:B------:R-:W-:Y:S01]  /*19d60*/  LOP3.LUT R25, R25, 0xfffffffc, RZ, 0xc0, !PT ;  /* 0xfffffffc19197812 */ /* 0x000fe200078ec0ff */
[----:B------:R-:W-:Y:S01]  /*19d70*/  CS2R R120, SRZ ;  /* 0x0000000000787805 */ /* 0x000fe2000001ff00 */
[----:B------:R-:W-:Y:S01]  /*19d80*/  CS2R R90, SRZ ;  /* 0x00000000005a7805 */ /* 0x000fe2000001ff00 */
[----:B------:R-:W-:Y:S01]  /*19d90*/  CS2R R106, SRZ ;  /* 0x00000000006a7805 */ /* 0x000fe2000001ff00 */
[----:B------:R-:W-:Y:S01]  /*19da0*/  CS2R R112, SRZ ;  /* 0x0000000000707805 */ /* 0x000fe2000001ff00 */
[----:B------:R-:W-:Y:S01]  /*19db0*/  IMAD.IADD R12, R108, 0x1, -R25 ;  /* 0x000000016c0c7824 */ /* 0x000fe200078e0a19 */
[----:B------:R-:W-:Y:S01]  /*19dc0*/  CS2R R116, SRZ ;  /* 0x0000000000747805 */ /* 0x000fe2000001ff00 */
[----:B------:R-:W-:Y:S01]  /*19dd0*/  CS2R R128, SRZ ;  /* 0x0000000000807805 */ /* 0x000fe2000001ff00 */
[----:B------:R-:W-:Y:S01]  /*19de0*/  CS2R R122, SRZ ;  /* 0x00000000007a7805 */ /* 0x000fe2000001ff00 */
[----:B------:R-:W-:-:S02]  /*19df0*/  IMAD.SHL.U32 R12, R12, 0x4, RZ ;  /* 0x000000040c0c7824 */ /* 0x000fc400078e00ff */
[----:B-1----:R-:W-:Y:S01]  /*19e00*/  IMAD.MOV.U32 R241, RZ, RZ, R23 ;  /* 0x000000fffff17224 */ /* 0x002fe200078e0017 */
[----:B------:R-:W-:Y:S05]  /*19e10*/  @P0 BRA `(.L_x_527) ;  /* 0x000003e000000947 */ /* 0x000fea0003800000 */
[C---:B------:R-:W-:Y:S01]  /*19e20*/  IADD3 R24, R12.reuse, 0x10, RZ ;  /* 0x000000100c187810 */ /* 0x040fe20007ffe0ff */
[----:B------:R-:W-:Y:S01]  /*19e30*/  CS2R R120, SRZ ;  /* 0x0000000000787805 */ /* 0x000fe2000001ff00 */
[----:B------:R-:W-:Y:S02]  /*19e40*/  IADD3 R22, R12, 0x20, RZ ;  /* 0x000000200c167810 */ /* 0x000fe40007ffe0ff */
[-C--:B------:R-:W-:Y:S02]  /*19e50*/  ISETP.GE.AND P1, PT, R24, R29.reuse, PT ;  /* 0x0000001d1800720c */ /* 0x080fe40003f26270 */
[-C--:B------:R-:W-:Y:S02]  /*19e60*/  ISETP.GE.AND P0, PT, R22, R29.reuse, PT ;  /* 0x0000001d1600720c */ /* 0x080fe40003f06270 */
[----:B------:R-:W-:-:S09]  /*19e70*/  ISETP.GE.AND P2, PT, R12, R29, PT ;  /* 0x0000001d0c00720c */ /* 0x000fd20003f46270 */
[----:B------:R-:W-:Y:S02]  /*19e80*/  @!P1 SHF.R.S32.HI R25, RZ, 0x1f, R24 ;  /* 0x0000001fff199819 */ /* 0x000fe40000011418 */
[----:B------:R-:W-:Y:S02]  /*19e90*/  @!P0 SHF.R.S32.HI R23, RZ, 0x1f, R22 ;  /* 0x0000001fff178819 */ /* 0x000fe40000011416 */
[----:B------:R-:W-:Y:S01]  /*19ea0*/  @!P1 LEA.HI R25, R25, R24, RZ, 0x2 ;  /* 0x0000001819199211 */ /* 0x000fe200078f10ff */
[C---:B--2-4-:R-:W-:Y:S01]  /*19eb0*/  @!P2 IMAD.WIDE R32, R12.reuse, 0x2, R26 ;  /* 0x000000020c20a825 */ /* 0x054fe200078e021a */
[----:B------:R-:W-:Y:S02]  /*19ec0*/  @!P0 LEA.HI R23, R23, R22, RZ, 0x2 ;  /* 0x0000001617178211 */ /* 0x000fe400078f10ff */
[----:B------:R-:W-:Y:S02]  /*19ed0*/  @!P1 LOP3.LUT R25, R25, 0xfffffffc, RZ, 0xc0, !PT ;  /* 0xfffffffc19199812 */ /* 0x000fe400078ec0ff */
[----:B------:R-:W-:Y:S01]  /*19ee0*/  @!P0 LOP3.LUT R23, R23, 0xfffffffc, RZ, 0xc0, !PT ;  /* 0xfffffffc17178812 */ /* 0x000fe200078ec0ff */
[----:B------:R-:W-:Y:S01]  /*19ef0*/  CS2R R122, SRZ ;  /* 0x00000000007a7805 */ /* 0x000fe2000001ff00 */
[----:B------:R-:W-:Y:S01]  /*19f00*/  CS2R R130, SRZ ;  /* 0x0000000000827805 */ /* 0x000fe2000001ff00 */
[----:B------:R-:W-:Y:S01]  /*19f10*/  CS2R R128, SRZ ;  /* 0x0000000000807805 */ /* 0x000fe2000001ff00 */
[C---:B------:R-:W-:Y:S01]  /*19f20*/  @!P2 IMAD.WIDE R42, R12.reuse, 0x2, R240 ;  /* 0x000000020c2aa825 */ /* 0x040fe200078e02f0 */
[----:B------:R1:W5:Y:S01]  /*19f30*/  @!P2 LD.E.64 R120, [R32.64] ;  /* 0x000000042078a980 */ /* 0x000362000c101b00 */
[----:B------:R-:W-:Y:S01]  /*19f40*/  CS2R R118, SRZ ;  /* 0x0000000000767805 */ /* 0x000fe2000001ff00 */
[----:B------:R-:W-:Y:S01]  /*19f50*/  CS2R R116, SRZ ;  /* 0x0000000000747805 */ /* 0x000fe2000001ff00 */
[C---:B------:R-:W-:Y:S01]  /*19f60*/  @!P1 IMAD.WIDE R38, R25.reuse, 0x2, R26 ;  /* 0x0000000219269825 */ /* 0x040fe200078e021a */
[----:B------:R2:W5:Y:S03]  /*19f70*/  @!P2 LD.E.64 R122, [R42.64] ;  /* 0x000000042a7aa980 */ /* 0x000566000c101b00 */
[----:B------:R-:W-:Y:S01]  /*19f80*/  @!P1 IMAD.WIDE R40, R25, 0x2, R240 ;  /* 0x0000000219289825 */ /* 0x000fe200078e02f0 */
[----:B------:R-:W-:Y:S01]  /*19f90*/  IADD3 R25, R12, 0x40, RZ ;  /* 0x000000400c197810 */ /* 0x000fe20007ffe0ff */
[----:B------:R2:W5:Y:S02]  /*19fa0*/  @!P1 LD.E.64 R130, [R38.64] ;  /* 0x0000000426829980 */ /* 0x000564000c101b00 */
[----:B------:R-:W-:-:S02]  /*19fb0*/  @!P0 IMAD.WIDE R36, R23, 0x2, R26 ;  /* 0x0000000217248825 */ /* 0x000fc400078e021a */
[----:B------:R2:W5:Y:S02]  /*19fc0*/  @!P1 LD.E.64 R128, [R40.64] ;  /* 0x0000000428809980 */ /* 0x000564000c101b00 */
[----:B------:R-:W-:Y:S01]  /*19fd0*/  @!P0 IMAD.WIDE R34, R23, 0x2, R240 ;  /* 0x0000000217228825 */ /* 0x000fe200078e02f0 */
[----:B------:R-:W-:Y:S01]  /*19fe0*/  IADD3 R23, R12, 0x50, RZ ;  /* 0x000000500c177810 */ /* 0x000fe20007ffe0ff */
[----:B------:R4:W5:Y:S01]  /*19ff0*/  @!P0 LD.E.64 R118, [R36.64] ;  /* 0x0000000424768980 */ /* 0x000962000c101b00 */
[----:B------:R-:W-:-:S03]  /*1a000*/  ISETP.GE.AND P1, PT, R25, R29, PT ;  /* 0x0000001d1900720c */ /* 0x000fc60003f26270 */
[----:B------:R3:W5:Y:S01]  /*1a010*/  @!P0 LD.E.64 R116, [R34.64] ;  /* 0x0000000422748980 */ /* 0x000762000c101b00 */
[----:B-1----:R-:W-:Y:S02]  /*1a020*/  IADD3 R33, R12, 0x30, RZ ;  /* 0x000000300c217810 */ /* 0x002fe40007ffe0ff */
[-C--:B------:R-:W-:Y:S02]  /*1a030*/  ISETP.GE.AND P0, PT, R23, R29.reuse, PT ;  /* 0x0000001d1700720c */ /* 0x080fe40003f06270 */
[----:B------:R-:W-:-:S05]  /*1a040*/  ISETP.GE.AND P2, PT, R33, R29, PT ;  /* 0x0000001d2100720c */ /* 0x000fca0003f46270 */
[----:B------:R-:W-:-:S04]  /*1a050*/  @!P1 SHF.R.S32.HI R24, RZ, 0x1f, R25 ;  /* 0x0000001fff189819 */ /* 0x000fc80000011419 */
[----:B------:R-:W-:Y:S02]  /*1a060*/  @!P1 LEA.HI R25, R24, R25, RZ, 0x2 ;  /* 0x0000001918199211 */ /* 0x000fe400078f10ff */
[----:B------:R-:W-:Y:S02]  /*1a070*/  @!P0 SHF.R.S32.HI R22, RZ, 0x1f, R23 ;  /* 0x0000001fff168819 */ /* 0x000fe40000011417 */
[----:B------:R-:W-:Y:S02]  /*1a080*/  @!P2 SHF.R.S32.HI R32, RZ, 0x1f, R33 ;  /* 0x0000001fff20a819 */ /* 0x000fe40000011421 */
[----:B------:R-:W-:Y:S02]  /*1a090*/  @!P0 LEA.HI R23, R22, R23, RZ, 0x2 ;  /* 0x0000001716178211 */ /* 0x000fe400078f10ff */
[----:B------:R-:W-:Y:S02]  /*1a0a0*/  @!P2 LEA.HI R33, R32, R33, RZ, 0x2 ;  /* 0x000000212021a211 */ /* 0x000fe400078f10ff */
[----:B------:R-:W-:-:S02]  /*1a0b0*/  @!P1 LOP3.LUT R25, R25, 0xfffffffc, RZ, 0xc0, !PT ;  /* 0xfffffffc19199812 */ /* 0x000fc400078ec0ff */
[----:B------:R-:W-:Y:S02]  /*1a0c0*/  @!P2 LOP3.LUT R33, R33, 0xfffffffc, RZ, 0xc0, !PT ;  /* 0xfffffffc2121a812 */ /* 0x000fe400078ec0ff */
[----:B------:R-:W-:Y:S01]  /*1a0d0*/  @!P0 LOP3.LUT R23, R23, 0xfffffffc, RZ, 0xc0, !PT ;  /* 0xfffffffc17178812 */ /* 0x000fe200078ec0ff */
[--C-:B---3--:R-:W-:Y:S01]  /*1a0e0*/  @!P1 IMAD.WIDE R34, R25, 0x2, R26.reuse ;  /* 0x0000000219229825 */ /* 0x108fe200078e021a */
[----:B------:R-:W-:Y:S01]  /*1a0f0*/  CS2R R114, SRZ ;  /* 0x0000000000727805 */ /* 0x000fe2000001ff00 */
[----:B------:R-:W-:Y:S01]  /*1a100*/  CS2R R112, SRZ ;  /* 0x0000000000707805 */ /* 0x000fe2000001ff00 */
[----:B------:R-:W-:Y:S01]  /*1a110*/  CS2R R110, SRZ ;  /* 0x00000000006e7805 */ /* 0x000fe2000001ff00 */
[C---:B----4-:R-:W-:Y:S01]  /*1a120*/  @!P2 IMAD.WIDE R36, R33.reuse, 0x2, R26 ;  /* 0x000000022124a825 */ /* 0x050fe200078e021a */
[----:B------:R-:W-:Y:S01]  /*1a130*/  CS2R R92, SRZ ;  /* 0x00000000005c7805 */ /* 0x000fe2000001ff00 */
[----:B------:R-:W-:Y:S01]  /*1a140*/  CS2R R106, SRZ ;  /* 0x00000000006a7805 */ /* 0x000fe2000001ff00 */
[----:B------:R-:W-:Y:S01]  /*1a150*/  CS2R R90, SRZ ;  /* 0x00000000005a7805 */ /* 0x000fe2000001ff00 */
[--C-:B------:R-:W-:Y:S01]  /*1a160*/  @!P2 IMAD.WIDE R32, R33, 0x2, R240.reuse ;  /* 0x000000022120a825 */ /* 0x100fe200078e02f0 */
[----:B------:R2:W5:Y:S03]  /*1a170*/  @!P2 LD.E.64 R114, [R36.64] ;  /* 0x000000042472a980 */ /* 0x000566000c101b00 */
[----:B------:R-:W-:Y:S01]  /*1a180*/  @!P1 IMAD.WIDE R24, R25, 0x2, R240 ;  /* 0x0000000219189825 */ /* 0x000fe200078e02f0 */
[----:B------:R2:W5:Y:S03]  /*1a190*/  @!P2 LD.E.64 R112, [R32.64] ;  /* 0x000000042070a980 */ /* 0x000566000c101b00 */
[C---:B------:R-:W-:Y:S01]  /*1a1a0*/  @!P0 IMAD.WIDE R26, R23.reuse, 0x2, R26 ;  /* 0x00000002171a8825 */ /* 0x040fe200078e021a */
[----:B------:R2:W5:Y:S03]  /*1a1b0*/  @!P1 LD.E.64 R110, [R34.64] ;  /* 0x00000004226e9980 */ /* 0x000566000c101b00 */
[----:B------:R-:W-:Y:S01]  /*1a1c0*/  @!P0 IMAD.WIDE R240, R23, 0x2, R240 ;  /* 0x0000000217f08825 */ /* 0x000fe200078e02f0 */
[----:B------:R2:W5:Y:S04]  /*1a1d0*/  @!P0 LD.E.64 R92, [R26.64] ;  /* 0x000000041a5c8980 */ /* 0x000568000c101b00 */
[----:B------:R2:W5:Y:S04]  /*1a1e0*/  @!P1 LD.E.64 R106, [R24.64] ;  /* 0x00000004186a9980 */ /* 0x000568000c101b00 */
[----:B------:R2:W5:Y:S02]  /*1a1f0*/  @!P0 LD.E.64 R90, [R240.64] ;  /* 0x00000004f05a8980 */ /* 0x000564000c101b00 */
.L_x_527:
[----:B------:R-:W-:Y:S05]  /*1a200*/  BSYNC B0 ;  /* 0x0000000000007941 */ /* 0x000fea0003800000 */
.L_x_526:
[----:B--2--5:R-:W-:Y:S02]  /*1a210*/  IMAD.MOV.U32 R25, RZ, RZ, R92 ;  /* 0x000000ffff197224 */ /* 0x024fe400078e005c */
[----:B------:R-:W-:-:S02]  /*1a220*/  IMAD.MOV.U32 R24, RZ, RZ, R93 ;  /* 0x000000ffff187224 */ /* 0x000fc400078e005d */
        /* <DEDUP_REMOVED lines=43> */
[----:B------:R-:W-:-:S02]  /*1a4e0*/  PRMT R94, R24, 0x7610, R94 ;  /* 0x00007610185e7816 */ /* 0x000fc4000000005e */
[----:B------:R-:W-:Y:S02]  /*1a4f0*/  PRMT R103, R23, 0x7610, R103 ;  /* 0x0000761017677816 */ /* 0x000fe40000000067 */
[----:B------:R-:W-:Y:S01]  /*1a500*/  PRMT R102, R22, 0x7610, R102 ;  /* 0x0000761016667816 */ /* 0x000fe20000000066 */
[----:B------:R-:W-:Y:S05]  /*1a510*/  BRA.DIV ~URZ, `(.L_x_528) ;  /* 0x000071227f007947 */ /* 0x000fea000b800000 */
[----:B------:R1:W2:Y:S04]  /*1a520*/  SHFL.IDX PT, R23, R20, 0x1, 0x1c1f ;  /* 0x003c1f0014177f89 */ /* 0x0002a800000e0000 */
[----:B------:R1:W3:Y:S04]  /*1a530*/  SHFL.IDX PT, R22, R13, 0x1, 0x1c1f ;  /* 0x003c1f000d167f89 */ /* 0x0002e800000e0000 */
[----:B---3--:R-:W3:Y:S04]  /*1a540*/  SHFL.IDX PT, R11, R11, 0x1, 0x1c1f ;  /* 0x003c1f000b0b7f89 */ /* 0x008ee800000e0000 */
[----:B------:R1:W4:Y:S02]  /*1a550*/  SHFL.IDX PT, R240, R10, 0x1, 0x1c1f ;  /* 0x003c1f000af07f89 */ /* 0x00032400000e0000 */
.L_x_574:
[----:B------:R-:W-:Y:S01]  /*1a560*/  IADD3 R21, R21, 0x40, RZ ;  /* 0x0000004015157810 */ /* 0x000fe20007ffe0ff */
[----:B------:R-:W-:Y:S01]  /*1a570*/  BSSY B0, `(.L_x_529) ;  /* 0x000004d000007945 */ /* 0x000fe20003800000 */
[----:B------:R-:W-:Y:S01]  /*1a580*/  CS2R R66, SRZ ;  /* 0x0000000000427805 */ /* 0x000fe2000001ff00 */
[----:B------:R-:W-:Y:S01]  /*1a590*/  CS2R R70, SRZ ;  /* 0x0000000000467805 */ /* 0x000fe2000001ff00 */
[----:B------:R-:W-:Y:S01]  /*1a5a0*/  ISETP.GE.AND P0, PT, R21, R8, PT ;  /* 0x000000081500720c */ /* 0x000fe20003f06270 */
        /* <DEDUP_REMOVED lines=9> */
[----:B---3--:R-:W-:-:S03]  /*1a640*/  IMAD.MOV.U32 R241, RZ, RZ, R11 ;  /* 0x000000fffff17224 */ /* 0x008fc600078e000b */
[----:B------:R-:W-:Y:S05]  /*1a650*/  @P0 BRA `(.L_x_530) ;  /* 0x000003e000000947 */ /* 0x000fea0003800000 */
[C---:B------:R-:W-:Y:S01]  /*1a660*/  IADD3 R14, R12.reuse, 0x10, RZ ;  /* 0x000000100c0e7810 */ /* 0x040fe20007ffe0ff */
[----:B------:R-:W-:Y:S01]  /*1a670*/  CS2R R100, SRZ ;  /* 0x0000000000647805 */ /* 0x000fe2000001ff00 */
[----:B-1----:R-:W-:Y:S02]  /*1a680*/  IADD3 R10, R12, 0x20, RZ ;  /* 0x000000200c0a7810 */ /* 0x002fe40007ffe0ff */
[-C--:B------:R-:W-:Y:S02]  /*1a690*/  ISETP.GE.AND P1, PT, R14, R29.reuse, PT ;  /* 0x0000001d0e00720c */ /* 0x080fe40003f26270 */
[-C--:B------:R-:W-:Y:S02]  /*1a6a0*/  ISETP.GE.AND P0, PT, R10, R29.reuse, PT ;  /* 0x0000001d0a00720c */ /* 0x080fe40003f06270 */
[----:B------:R-:W-:-:S09]  /*1a6b0*/  ISETP.GE.AND P2, PT, R12, R29, PT ;  /* 0x0000001d0c00720c */ /* 0x000fd20003f46270 */
[----:B------:R-:W-:Y:S02]  /*1a6c0*/  @!P1 SHF.R.S32.HI R13, RZ, 0x1f, R14 ;  /* 0x0000001fff0d9819 */ /* 0x000fe4000001140e */
[----:B------:R-:W-:Y:S02]  /*1a6d0*/  @!P0 SHF.R.S32.HI R11, RZ, 0x1f, R10 ;  /* 0x0000001fff0b8819 */ /* 0x000fe4000001140a */
[----:B------:R-:W-:Y:S01]  /*1a6e0*/  @!P1 LEA.HI R13, R13, R14, RZ, 0x2 ;  /* 0x0000000e0d0d9211 */ /* 0x000fe200078f10ff */
[C---:B--2---:R-:W-:Y:S01]  /*1a6f0*/  @!P2 IMAD.WIDE R20, R12.reuse, 0x2, R22 ;  /* 0x000000020c14a825 */ /* 0x044fe200078e0216 */
[----:B------:R-:W-:Y:S02]  /*1a700*/  @!P0 LEA.HI R11, R11, R10, RZ, 0x2 ;  /* 0x0000000a0b0b8211 */ /* 0x000fe400078f10ff */
[----:B------:R-:W-:Y:S02]  /*1a710*/  @!P1 LOP3.LUT R13, R13, 0xfffffffc, RZ, 0xc0, !PT ;  /* 0xfffffffc0d0d9812 */ /* 0x000fe400078ec0ff */
[----:B------:R-:W-:Y:S01]  /*1a720*/  @!P0 LOP3.LUT R11, R11, 0xfffffffc, RZ, 0xc0, !PT ;  /* 0xfffffffc0b0b8812 */ /* 0x000fe200078ec0ff */
[----:B------:R-:W-:Y:S01]  /*1a730*/  CS2R R98, SRZ ;  /* 0x0000000000627805 */ /* 0x000fe2000001ff00 */
[----:B------:R-:W-:Y:S01]  /*1a740*/  CS2R R88, SRZ ;  /* 0x0000000000587805 */ /* 0x000fe2000001ff00 */
[----:B------:R-:W-:Y:S01]  /*1a750*/  CS2R R86, SRZ ;  /* 0x0000000000567805 */ /* 0x000fe2000001ff00 */
[C---:B----4-:R-:W-:Y:S01]  /*1a760*/  @!P2 IMAD.WIDE R36, R12.reuse, 0x2, R240 ;  /* 0x000000020c24a825 */ /* 0x050fe200078e02f0 */
[----:B------:R-:W-:Y:S01]  /*1a770*/  CS2R R78, SRZ ;  /* 0x00000000004e7805 */ /* 0x000fe2000001ff00 */
[----:B------:R-:W-:Y:S01]  /*1a780*/  CS2R R76, SRZ ;  /* 0x00000000004c7805 */ /* 0x000fe2000001ff00 */
[----:B------:R1:W5:Y:S01]  /*1a790*/  @!P2 LD.E.64 R100, [R20.64] ;  /* 0x000000041464a980 */ /* 0x000362000c101b00 */
[----:B------:R-:W-:Y:S01]  /*1a7a0*/  @!P1 IMAD.WIDE R32, R13, 0x2, R22 ;  /* 0x000000020d209825 */ /* 0x000fe200078e0216 */
[----:B------:R-:W-:-:S02]  /*1a7b0*/  IADD3 R14, R12, 0x40, RZ ;  /* 0x000000400c0e7810 */ /* 0x000fc40007ffe0ff */
[----:B------:R2:W5:Y:S01]  /*1a7c0*/  @!P2 LD.E.64 R98, [R36.64] ;  /* 0x000000042462a980 */ /* 0x000562000c101b00 */
[----:B------:R-:W-:-:S03]  /*1a7d0*/  @!P1 IMAD.WIDE R34, R13, 0x2, R240 ;  /* 0x000000020d229825 */ /* 0x000fc600078e02f0 */
[----:B------:R3:W5:Y:S01]  /*1a7e0*/  @!P1 LD.E.64 R88, [R32.64] ;  /* 0x0000000420589980 */ /* 0x000762000c101b00 */
[----:B------:R-:W-:-:S03]  /*1a7f0*/  @!P0 IMAD.WIDE R26, R11, 0x2, R22 ;  /* 0x000000020b1a8825 */ /* 0x000fc600078e0216 */
[----:B------:R2:W5:Y:S01]  /*1a800*/  @!P1 LD.E.64 R86, [R34.64] ;  /* 0x0000000422569980 */ /* 0x000562000c101b00 */
[----:B------:R-:W-:Y:S01]  /*1a810*/  @!P0 IMAD.WIDE R24, R11, 0x2, R240 ;  /* 0x000000020b188825 */ /* 0x000fe200078e02f0 */
[----:B------:R-:W-:Y:S02]  /*1a820*/  IADD3 R11, R12, 0x50, RZ ;  /* 0x000000500c0b7810 */ /* 0x000fe40007ffe0ff */
        /* <DEDUP_REMOVED lines=15> */
[--C-:B------:R-:W-:Y:S01]  /*1a920*/  @!P1 IMAD.WIDE R20, R11, 0x2, R22.reuse ;  /* 0x000000020b149825 */ /* 0x100fe200078e0216 */
[----:B------:R-:W-:Y:S01]  /*1a930*/  CS2R R70, SRZ ;  /* 0x0000000000467805 */ /* 0x000fe2000001ff00 */
[----:B------:R-:W-:Y:S01]  /*1a940*/  CS2R R68, SRZ ;  /* 0x0000000000447805 */ /* 0x000fe2000001ff00 */
[----:B------:R-:W-:Y:S01]  /*1a950*/  CS2R R66, SRZ ;  /* 0x0000000000427805 */ /* 0x000fe2000001ff00 */
[--C-:B---3--:R-:W-:Y:S01]  /*1a960*/  @!P2 IMAD.WIDE R32, R13, 0x2, R22.reuse ;  /* 0x000000020d20a825 */ /* 0x108fe200078e0216 */
[----:B------:R-:W-:Y:S01]  /*1a970*/  CS2R R14, SRZ ;  /* 0x00000000000e7805 */ /* 0x000fe2000001ff00 */
[----:B------:R-:W-:Y:S01]  /*1a980*/  CS2R R64, SRZ ;  /* 0x0000000000407805 */ /* 0x000fe2000001ff00 */
[----:B------:R-:W-:Y:S01]  /*1a990*/  CS2R R50, SRZ ;  /* 0x0000000000327805 */ /* 0x000fe2000001ff00 */
[C---:B------:R-:W-:Y:S01]  /*1a9a0*/  @!P0 IMAD.WIDE R22, R10.reuse, 0x2, R22 ;  /* 0x000000020a168825 */ /* 0x040fe200078e0216 */
[----:B------:R1:W5:Y:S03]  /*1a9b0*/  @!P2 LD.E.64 R70, [R32.64] ;  /* 0x000000042046a980 */ /* 0x000366000c101b00 */
[--C-:B----4-:R-:W-:Y:S01]  /*1a9c0*/  @!P1 IMAD.WIDE R26, R11, 0x2, R240.reuse ;  /* 0x000000020b1a9825 */ /* 0x110fe200078e02f0 */
[----:B------:R1:W5:Y:S03]  /*1a9d0*/  @!P1 LD.E.64 R66, [R20.64] ;  /* 0x0000000414429980 */ /* 0x000366000c101b00 */
[--C-:B--2---:R-:W-:Y:S01]  /*1a9e0*/  @!P2 IMAD.WIDE R24, R13, 0x2, R240.reuse ;  /* 0x000000020d18a825 */ /* 0x104fe200078e02f0 */
[----:B------:R1:W5:Y:S03]  /*1a9f0*/  @!P0 LD.E.64 R14, [R22.64] ;  /* 0x00000004160e8980 */ /* 0x000366000c101b00 */
[----:B------:R-:W-:Y:S01]  /*1aa00*/  @!P0 IMAD.WIDE R10, R10, 0x2, R240 ;  /* 0x000000020a0a8825 */ /* 0x000fe200078e02f0 */
[----:B------:R1:W5:Y:S04]  /*1aa10*/  @!P2 LD.E.64 R68, [R24.64] ;  /* 0x000000041844a980 */ /* 0x000368000c101b00 */
[----:B------:R1:W5:Y:S04]  /*1aa20*/  @!P1 LD.E.64 R64, [R26.64] ;  /* 0x000000041a409980 */ /* 0x000368000c101b00 */
[----:B------:R1:W5:Y:S02]  /*1aa30*/  @!P0 LD.E.64 R50, [R10.64] ;  /* 0x000000040a328980 */ /* 0x000364000c101b00 */
.L_x_530:
[----:B------:R-:W-:Y:S05]  /*1aa40*/  BSYNC B0 ;  /* 0x0000000000007941 */ /* 0x000fea0003800000 */
.L_x_529:
[----:B-1----:R-:W3:Y:S01]  /*1aa50*/  LDL.64 R24, [R31+0x20] ;  /* 0x000020001f187983 */ /* 0x002ee20000100a00 */
[----:B------:R-:W-:-:S04]  /*1aa60*/  DEPBAR.LE SB0, 0x1 ;  /* 0x000080400000791a */ /* 0x000fc80000000000 */
[----:B----4-:R-:W4:Y:S01]  /*1aa70*/  LDL.64 R52, [R31+0x28] ;  /* 0x000028001f347983 */ /* 0x010f220000100a00 */
[----:B------:R-:W-:Y:S03]  /*1aa80*/  WARPSYNC 0xffffffff ;  /* 0xffffffff00007948 */ /* 0x000fe60003800000 */
[----:B------:R-:W-:Y:S01]  /*1aa90*/  BAR.SYNC.DEFER_BLOCKING 0x0 ;  /* 0x0000000000007b1d */ /* 0x000fe20000010000 */
[----:B-----5:R-:W-:Y:S01]  /*1aaa0*/  IMAD.MOV.U32 R10, RZ, RZ, R66 ;  /* 0x000000ffff0a7224 */ /* 0x020fe200078e0042 */
[----:B------:R-:W-:Y:S01]  /*1aab0*/  LEA.HI R108, R9, R108, RZ, 0x5 ;  /* 0x0000006c096c7211 */ /* 0x000fe200078f28ff */
[----:B------:R-:W-:Y:S02]  /*1aac0*/  IMAD.MOV.U32 R9, RZ, RZ, R78 ;  /* 0x000000ffff097224 */ /* 0x000fe400078e004e */
[----:B------:R-:W-:-:S03]  /*1aad0*/  IMAD.MOV.U32 R11, RZ, RZ, R15 ;  /* 0x000000ffff0b7224 */ /* 0x000fc600078e000f */
[----:B------:R-:W-:Y:S01]  /*1aae0*/  PRMT R37, R9, 0x7610, R37 ;  /* 0x0000761009257816 */ /* 0x000fe20000000025 */
[----:B---3--:R1:W3:Y:S04]  /*1aaf0*/  LD.E R63, [R24.64] ;  /* 0x00000004183f7980 */ /* 0x0082e8000c101900 */
[----:B----4-:R-:W4:Y:S01]  /*1ab00*/  LD.E.64 R52, [R52.64] ;  /* 0x0000000434347980 */ /* 0x010f22000c101b00 */
[----:B------:R-:W-:Y:S01]  /*1ab10*/  PRMT R31, R10, 0x7610, R31 ;  /* 0x000076100a1f7816 */ /* 0x000fe2000000001f */
[----:B------:R-:W-:Y:S01]  /*1ab20*/  IMAD.MOV.U32 R10, RZ, RZ, R71 ;  /* 0x000000ffff0a7224 */ /* 0x000fe200078e0047 */
[----:B------:R-:W-:Y:S01]  /*1ab30*/  SHF.R.S32.HI R9, RZ, 0x1f, R30 ;  /* 0x0000001fff097819 */ /* 0x000fe2000001141e */
[----:B------:R-:W-:Y:S01]  /*1ab40*/  IMAD.MOV.U32 R13, RZ, RZ, R14 ;  /* 0x000000ffff0d7224 */ /* 0x000fe200078e000e */
[----:B------:R-:W-:Y:S01]  /*1ab50*/  PRMT R21, R11, 0x7610, R21 ;  /* 0x000076100b157816 */ /* 0x000fe20000000015 */
[----:B------:R-:W-:Y:S01]  /*1ab60*/  IMAD.MOV.U32 R11, RZ, RZ, R70 ;  /* 0x000000ffff0b7224 */ /* 0x000fe200078e0046 */
[----:B------:R-:W-:Y:S01]  /*1ab70*/  PRMT R32, R10, 0x7610, R32 ;  /* 0x000076100a207816 */ /* 0x000fe20000000020 */
[----:B------:R-:W-:Y:S01]  /*1ab80*/  IMAD.MOV.U32 R10, RZ, RZ, R89 ;  /* 0x000000ffff0a7224 */ /* 0x000fe200078e0059 */
[----:B------:R-:W-:Y:S01]  /*1ab90*/  LEA.HI R9, R9, R30, RZ, 0x3 ;  /* 0x0000001e09097211 */ /* 0x000fe200078f18ff */
[----:B------:R-:W-:Y:S01]  /*1aba0*/  IMAD.SHL.U32 R108, R108, 0x10, RZ ;  /* 0x000000106c6c7824 */ /* 0x000fe200078e00ff */
[----:B------:R-:W-:Y:S01]  /*1abb0*/  PRMT R33, R11, 0x7610, R33 ;  /* 0x000076100b217816 */ /* 0x000fe20000000021 */
[----:B------:R-:W-:Y:S01]  /*1abc0*/  IMAD.MOV.U32 R11, RZ, RZ, R88 ;  /* 0x000000ffff0b7224 */ /* 0x000fe200078e0058 */
[----:B------:R-:W-:Y:S01]  /*1abd0*/  LOP3.LUT R9, R9, 0xfffffff8, RZ, 0xc0, !PT ;  /* 0xfffffff809097812 */ /* 0x000fe200078ec0ff */
[----:B------:R-:W-:Y:S01]  /*1abe0*/  BSSY B1, `(.L_x_531) ;  /* 0x000016f000017945 */ /* 0x000fe20003800000 */
[----:B------:R-:W-:Y:S01]  /*1abf0*/  PRMT R45, R10, 0x7610, R45 ;  /* 0x000076100a2d7816 */ /* 0x000fe2000000002d */
[----:B------:R-:W-:Y:S01]  /*1ac00*/  IMAD.MOV.U32 R10, RZ, RZ, R50 ;  /* 0x000000ffff0a7224 */ /* 0x000fe200078e0032 */
[----:B------:R-:W-:Y:S01]  /*1ac10*/  PRMT R47, R11, 0x7610, R47 ;  /* 0x000076100b2f7816 */ /* 0x000fe2000000002f */
[----:B------:R-:W-:Y:S01]  /*1ac20*/  IMAD.IADD R9, R30, 0x1, -R9 ;  /* 0x000000011e097824 */ /* 0x000fe200078e0a09 */
[----:B------:R-:W-:Y:S01]  /*1ac30*/  PRMT R22, R13, 0x7610, R22 ;  /* 0x000076100d167816 */ /* 0x000fe20000000016 */
[----:B------:R-:W-:Y:S01]  /*1ac40*/  IMAD.MOV.U32 R11, RZ, RZ, R101 ;  /* 0x000000ffff0b7224 */ /* 0x000fe200078e0065 */
[----:B------:R-:W-:Y:S01]  /*1ac50*/  PRMT R20, R10, 0x7610, R20 ;  /* 0x000076100a147816 */ /* 0x000fe20000000014 */
[----:B------:R-:W-:Y:S01]  /*1ac60*/  IMAD.MOV.U32 R10, RZ, RZ, R65 ;  /* 0x000000ffff0a7224 */ /* 0x000fe200078e0041 */
[C---:B------:R-:W-:Y:S01]  /*1ac70*/  LOP3.LUT P1, RZ, R9.reuse, 0x4, RZ, 0xc0, !PT ;  /* 0x0000000409ff7812 */ /* 0x040fe2000782c0ff */
[----:B--2---:R-:W-:Y:S01]  /*1ac80*/  IMAD.SHL.U32 R23, R9, 0x40, RZ ;  /* 0x0000004009177824 */ /* 0x004fe200078e00ff */
[----:B------:R-:W-:Y:S01]  /*1ac90*/  PRMT R49, R11, 0x7610, R49 ;  /* 0x000076100b317816 */ /* 0x000fe20000000031 */
[----:B------:R-:W-:Y:S01]  /*1aca0*/  IMAD.MOV.U32 R13, RZ, RZ, R67 ;  /* 0x000000ffff0d7224 */ /* 0x000fe200078e0043 */
[----:B-1----:R-:W-:Y:S01]  /*1acb0*/  PRMT R25, R10, 0x7610, R25 ;  /* 0x000076100a197816 */ /* 0x002fe20000000019 */
        /* <DEDUP_REMOVED lines=9> */
[----:B------:R-:W-:Y:S01]  /*1ad50*/  PRMT R26, R11, 0x7610, R26 ;  /* 0x000076100b1a7816 */ /* 0x000fe2000000001a */
[----:B------:R-:W-:Y:S01]  /*1ad60*/  IMAD.MOV.U32 R11, RZ, RZ, R69 ;  /* 0x000000ffff0b7224 */ /* 0x000fe200078e0045 */
[----:B------:R-:W-:Y:S01]  /*1ad70*/  PRMT R43, R10, 0x7610, R43 ;  /* 0x000076100a2b7816 */ /* 0x000fe2000000002b */
[----:B------:R-:W-:Y:S01]  /*1ad80*/  IMAD.MOV.U32 R10, RZ, RZ, R86 ;  /* 0x000000ffff0a7224 */ /* 0x000fe200078e0056 */
[----:B------:R-:W-:-:S02]  /*1ad90*/  LOP3.LUT R23, R46, R23, RZ, 0x3c, !PT ;  /* 0x000000172e177212 */ /* 0x000fc400078e3cff */
[----:B------:R-:W-:Y:S01]  /*1ada0*/  PRMT R36, R13, 0x7610, R36 ;  /* 0x000076100d247816 */ /* 0x000fe20000000024 */
[----:B------:R-:W-:Y:S01]  /*1adb0*/  IMAD.MOV.U32 R13, RZ, RZ, R100 ;  /* 0x000000ffff0d7224 */ /* 0x000fe200078e0064 */
[----:B------:R-:W-:Y:S01]  /*1adc0*/  PRMT R35, R24, 0x7610, R35 ;  /* 0x0000761018237816 */ /* 0x000fe20000000023 */
[----:B------:R-:W-:Y:S01]  /*1add0*/  IMAD.MOV.U32 R24, RZ, RZ, 0x20 ;  /* 0x00000020ff187424 */ /* 0x000fe200078e00ff */
[----:B------:R-:W-:Y:S01]  /*1ade0*/  PRMT R34, R11, 0x7610, R34 ;  /* 0x000076100b227816 */ /* 0x000fe20000000022 */
[----:B------:R-:W-:Y:S01]  /*1adf0*/  IMAD.MOV.U32 R11, RZ, RZ, R77 ;  /* 0x000000ffff0b7224 */ /* 0x000fe200078e004d */
[----:B------:R-:W-:Y:S01]  /*1ae00*/  PRMT R48, R10, 0x7610, R48 ;  /* 0x000076100a307816 */ /* 0x000fe20000000030 */
[----:B------:R-:W-:Y:S01]  /*1ae10*/  IMAD.MOV.U32 R10, RZ, RZ, R87 ;  /* 0x000000ffff0a7224 */ /* 0x000fe200078e0057 */
[----:B------:R-:W-:Y:S02]  /*1ae20*/  LOP3.LUT R23, R23, 0xfffffe00, R108, 0xf8, !PT ;  /* 0xfffffe0017177812 */ /* 0x000fe400078ef86c */
[----:B------:R-:W-:Y:S01]  /*1ae30*/  PRMT R54, R13, 0x7610, R54 ;  /* 0x000076100d367816 */ /* 0x000fe20000000036 */
[----:B------:R-:W-:Y:S01]  /*1ae40*/  IMAD.MOV.U32 R13, RZ, RZ, R51 ;  /* 0x000000ffff0d7224 */ /* 0x000fe200078e0033 */
[----:B------:R-:W-:-:S02]  /*1ae50*/  PRMT R42, R11, 0x7610, R42 ;  /* 0x000076100b2a7816 */ /* 0x000fc4000000002a */
[----:B------:R-:W-:Y:S02]  /*1ae60*/  PRMT R46, R10, 0x7610, R46 ;  /* 0x000076100a2e7816 */ /* 0x000fe4000000002e */
[----:B------:R-:W-:Y:S02]  /*1ae70*/  PRMT R56, R9, 0x7610, R56 ;  /* 0x0000761009387816 */ /* 0x000fe40000000038 */
[----:B------:R-:W-:Y:S01]  /*1ae80*/  SEL R24, R24, 0xffffffe0, !P1 ;  /* 0xffffffe018187807 */ /* 0x000fe20004800000 */
[----:B---3--:R-:W-:Y:S02]  /*1ae90*/  IMAD R63, R63, -0x80, R8 ;  /* 0xffffff803f3f7824 */ /* 0x008fe400078e0208 */
[----:B------:R-:W-:-:S03]  /*1aea0*/  IMAD.MOV.U32 R8, RZ, RZ, R99 ;  /* 0x000000ffff087224 */ /* 0x000fc600078e0063 */
[----:B------:R-:W-:Y:S01]  /*1aeb0*/  IMNMX R63, R63, 0x80, PT ;  /* 0x000000803f3f7817 */ /* 0x000fe20003800200 */
[----:B----4-:R-:W-:Y:S01]  /*1aec0*/  IMAD.WIDE.U32 R58, R23, 0x2, R52 ;  /* 0x00000002173a7825 */ /* 0x010fe200078e0034 */
[----:B------:R-:W-:Y:S02]  /*1aed0*/  PRMT R55, R8, 0x7610, R55 ;  /* 0x0000761008377816 */ /* 0x000fe40000000037 */
[----:B------:R-:W-:-:S13]  /*1aee0*/  ISETP.GE.AND P0, PT, R30, R63, PT ;  /* 0x0000003f1e00720c */ /* 0x000fda0003f06270 */
[----:B------:R-:W-:Y:S05]  /*1aef0*/  @P0 BRA `(.L_x_532) ;  /* 0x000013d000000947 */ /* 0x000fea0003800000 */
[----:B------:R-:W-:Y:S01]  /*1af00*/  ISETP.GE.AND P0, PT, R12, R29, PT ;  /* 0x0000001d0c00720c */ /* 0x000fe20003f06270 */
[----:B------:R-:W-:-:S12]  /*1af10*/  BSSY B0, `(.L_x_533) ;  /* 0x0000030000007945 */ /* 0x000fd80003800000 */
[----:B------:R-:W-:Y:S05]  /*1af20*/  @P0 BRA `(.L_x_534) ;  /* 0x000002e000000947 */ /* 0x000fea0003800000 */
[----:B------:R-:W2:Y:S01]  /*1af30*/  LD.E.128 R8, [R58.64] ;  /* 0x000000043a087980 */ /* 0x000ea2000c101d00 */
[----:B------:R-:W-:Y:S02]  /*1af40*/  SHF.R.U64 R120, R120, 0x10, R121 ;  /* 0x0000001078787819 */ /* 0x000fe40000001279 */
[----:B------:R-:W-:Y:S02]  /*1af50*/  SHF.R.U32.HI R109, RZ, 0x10, R123 ;  /* 0x00000010ff6d7819 */ /* 0x000fe4000001167b */
[----:B------:R-:W-:Y:S02]  /*1af60*/  SHF.R.U32.HI R121, RZ, 0x10, R121 ;  /* 0x00000010ff797819 */ /* 0x000fe40000011679 */
[----:B------:R-:W-:Y:S02]  /*1af70*/  SHF.R.U64 R108, R122, 0x10, R123 ;  /* 0x000000107a6c7819 */ /* 0x000fe4000000127b */
[----:B------:R-:W-:Y:S02]  /*1af80*/  PRMT R102, R102, 0x5410, R109 ;  /* 0x0000541066667816 */ /* 0x000fe4000000006d */
[----:B------:R-:W-:-:S02]  /*1af90*/  PRMT R104, R104, 0x5410, R121 ;  /* 0x0000541068687816 */ /* 0x000fc40000000079 */
[----:B------:R-:W-:Y:S02]  /*1afa0*/  PRMT R103, R103, 0x5410, R108 ;  /* 0x0000541067677816 */ /* 0x000fe4000000006c */
[----:B------:R-:W-:Y:S02]  /*1afb0*/  PRMT R105, R105, 0x5410, R120 ;  /* 0x0000541069697816 */ /* 0x000fe40000000078 */
[----:B------:R-:W-:Y:S02]  /*1afc0*/  LOP3.LUT R125, R102, 0xffff0000, RZ, 0xc0, !PT ;  /* 0xffff0000667d7812 */ /* 0x000fe400078ec0ff */
[----:B------:R-:W-:Y:S01]  /*1afd0*/  LOP3.LUT R127, R104, 0xffff0000, RZ, 0xc0, !PT ;  /* 0xffff0000687f7812 */ /* 0x000fe200078ec0ff */
[C---:B--2---:R-:W-:Y:S01]  /*1afe0*/  IMAD.U32 R109, R10.reuse, 0x10000, RZ ;  /* 0x000100000a6d7824 */ /* 0x044fe200078e00ff */
[----:B------:R-:W-:Y:S01]  /*1aff0*/  LOP3.LUT R108, R10, 0xffff0000, RZ, 0xc0, !PT ;  /* 0xffff00000a6c7812 */ /* 0x000fe200078ec0ff */
[----:B------:R-:W-:Y:S01]  /*1b000*/  IMAD.U32 R10, R11, 0x10000, RZ ;  /* 0x000100000b0a7824 */ /* 0x000fe200078e00ff */
[----:B------:R-:W-:-:S02]  /*1b010*/  SHF.L.U32 R123, R8, 0x10, RZ ;  /* 0x00000010087b7819 */ /* 0x000fc400000006ff */
[----:B------:R-:W-:Y:S01]  /*1b020*/  LOP3.LUT R122, R8, 0xffff0000, RZ, 0xc0, !PT ;  /* 0xffff0000087a7812 */ /* 0x000fe200078ec0ff */
[----:B------:R-:W-:Y:S01]  /*1b030*/  IMAD.U32 R8, R102, 0x10000, RZ ;  /* 0x0001000066087824 */ /* 0x000fe200078e00ff */
[----:B------:R-:W-:Y:S01]  /*1b040*/  LOP3.LUT R120, R11, 0xffff0000, RZ, 0xc0, !PT ;  /* 0xffff00000b787812 */ /* 0x000fe200078ec0ff */
[----:B------:R-:W-:Y:S01]  /*1b050*/  IMAD.U32 R11, R104, 0x10000, RZ ;  /* 0x00010000680b7824 */ /* 0x000fe200078e00ff */
[C---:B------:R-:W-:Y:S01]  /*1b060*/  SHF.L.U32 R121, R9.reuse, 0x10, RZ ;  /* 0x0000001009797819 */ /* 0x040fe200000006ff */
[CC--:B------:R-:W-:Y:S01]  /*1b070*/  FMUL.FTZ R102, R108.reuse, R8.reuse ;  /* 0x000000086c667220 */ /* 0x0c0fe20000410000 */
[----:B------:R-:W-:Y:S01]  /*1b080*/  LOP3.LUT R104, R9, 0xffff0000, RZ, 0xc0, !PT ;  /* 0xffff000009687812 */ /* 0x000fe200078ec0ff */
[-C--:B------:R-:W-:Y:S02]  /*1b090*/  FMUL.FTZ R108, R108, R11.reuse ;  /* 0x0000000b6c6c7220 */ /* 0x080fe40000410000 */
[----:B------:R-:W-:Y:S01]  /*1b0a0*/  FFMA.FTZ R102, R109, R11, -R102 ;  /* 0x0000000b6d667223 */ /* 0x000fe20000010866 */
[----:B------:R-:W-:Y:S01]  /*1b0b0*/  SHF.L.U32 R11, R105, 0x10, RZ ;  /* 0x00000010690b7819 */ /* 0x000fe200000006ff */
[----:B------:R-:W-:Y:S01]  /*1b0c0*/  FFMA.FTZ R109, R109, R8, R108 ;  /* 0x000000086d6d7223 */ /* 0x000fe2000001006c */
[----:B------:R-:W-:Y:S01]  /*1b0d0*/  LOP3.LUT R105, R105, 0xffff0000, RZ, 0xc0, !PT ;  /* 0xffff000069697812 */ /* 0x000fe200078ec0ff */
[----:B------:R-:W-:-:S02]  /*1b0e0*/  FMUL.FTZ R9, R120, R125 ;  /* 0x0000007d78097220 */ /* 0x000fc40000410000 */
[C---:B------:R-:W-:Y:S01]  /*1b0f0*/  IMAD.U32 R8, R103.reuse, 0x10000, RZ ;  /* 0x0001000067087824 */ /* 0x040fe200078e00ff */
[----:B------:R-:W-:Y:S01]  /*1b100*/  LOP3.LUT R103, R103, 0xffff0000, RZ, 0xc0, !PT ;  /* 0xffff000067677812 */ /* 0x000fe200078ec0ff */
[-C--:B------:R-:W-:Y:S02]  /*1b110*/  FMUL.FTZ R120, R120, R127.reuse ;  /* 0x0000007f78787220 */ /* 0x080fe40000410000 */
[C---:B------:R-:W-:Y:S02]  /*1b120*/  FFMA.FTZ R9, R10.reuse, R127, -R9 ;  /* 0x0000007f0a097223 */ /* 0x040fe40000010809 */
[----:B------:R-:W-:Y:S02]  /*1b130*/  FFMA.FTZ R120, R10, R125, R120 ;  /* 0x0000007d0a787223 */ /* 0x000fe40000010078 */
[----:B------:R-:W-:Y:S02]  /*1b140*/  FMUL.FTZ R10, R122, R8 ;  /* 0x000000087a0a7220 */ /* 0x000fe40000410000 */
[----:B------:R-:W-:-:S02]  /*1b150*/  FMUL.FTZ R108, R104, R103 ;  /* 0x00000067686c7220 */ /* 0x000fc40000410000 */
[----:B------:R-:W-:Y:S02]  /*1b160*/  FMUL.FTZ R122, R122, R11 ;  /* 0x0000000b7a7a7220 */ /* 0x000fe40000410000 */
[----:B------:R-:W-:Y:S02]  /*1b170*/  FMUL.FTZ R104, R104, R105 ;  /* 0x0000006968687220 */ /* 0x000fe40000410000 */
[C---:B------:R-:W-:Y:S01]  /*1b180*/  FFMA.FTZ R124, R123.reuse, R11, -R10 ;  /* 0x0000000b7b7c7223 */ /* 0x040fe2000001080a */
[----:B------:R-:W-:Y:S01]  /*1b190*/  F2FP.BF16.PACK_AB R11, R120, R9 ;  /* 0x00000009780b723e */ /* 0x000fe200000010ff */
[----:B------:R-:W-:Y:S01]  /*1b1a0*/  FFMA.FTZ R123, R123, R8, R122 ;  /* 0x000000087b7b7223 */ /* 0x000fe2000001007a */
[----:B------:R-:W-:Y:S01]  /*1b1b0*/  F2FP.BF16.PACK_AB R10, R109, R102 ;  /* 0x000000666d0a723e */ /* 0x000fe200000010ff */
[C---:B------:R-:W-:Y:S02]  /*1b1c0*/  FFMA.FTZ R108, R121.reuse, R105, -R108 ;  /* 0x00000069796c7223 */ /* 0x040fe4000001086c */
[----:B------:R-:W-:Y:S01]  /*1b1d0*/  FFMA.FTZ R103, R121, R103, R104 ;  /* 0x0000006779677223 */ /* 0x000fe20000010068 */
[----:B------:R-:W-:-:S04]  /*1b1e0*/  F2FP.BF16.PACK_AB R8, R123, R124 ;  /* 0x0000007c7b08723e */ /* 0x000fc800000010ff */
[----:B------:R-:W-:-:S05]  /*1b1f0*/  F2FP.BF16.PACK_AB R9, R103, R108 ;  /* 0x0000006c6709723e */ /* 0x000fca00000010ff */
[----:B------:R1:W-:Y:S02]  /*1b200*/  ST.E.128 [R58.64], R8 ;  /* 0x000000083a007985 */ /* 0x0003e4000c101d04 */
.L_x_534:
[----:B------:R-:W-:Y:S05]  /*1b210*/  BSYNC B0 ;  /* 0x0000000000007941 */ /* 0x000fea0003800000 */
.L_x_533:
[----:B-1----:R-:W-:Y:S01]  /*1b220*/  IADD3 R8, R12, 0x10, RZ ;  /* 0x000000100c087810 */ /* 0x002fe20007ffe0ff */
[----:B------:R-:W-:Y:S03]  /*1b230*/  BSSY B0, `(.L_x_535) ;  /* 0x0000035000007945 */ /* 0x000fe60003800000 */
[----:B------:R-:W-:-:S13]  /*1b240*/  ISETP.GE.AND P0, PT, R8, R29, PT ;  /* 0x0000001d0800720c */ /* 0x000fda0003f06270 */
[----:B------:R-:W-:Y:S05]  /*1b250*/  @P0 BRA `(.L_x_536) ;  /* 0x0000032000000947 */ /* 0x000fea0003800000 */
[----:B------:R-:W-:-:S04]  /*1b260*/  IADD3 R11, P0, R24, R23, RZ ;  /* 0x00000017180b7210 */ /* 0x000fc80007f1e0ff */
[----:B------:R-:W-:Y:S02]  /*1b270*/  LEA.HI.X.SX32 R9, R24, RZ, 0x1, P0 ;  /* 0x000000ff18097211 */ /* 0x000fe400000f0eff */
[----:B------:R-:W-:-:S04]  /*1b280*/  LEA R122, P0, R11, R52, 0x1 ;  /* 0x000000340b7a7211 */ /* 0x000fc800078008ff */
[----:B------:R-:W-:-:S05]  /*1b290*/  LEA.HI.X R123, R11, R53, R9, 0x1, P0 ;  /* 0x000000350b7b7211 */ /* 0x000fca00000f0c09 */
[----:B------:R-:W2:Y:S01]  /*1b2a0*/  LD.E.128 R8, [R122.64] ;  /* 0x000000047a087980 */ /* 0x000ea2000c101d00 */
[--C-:B------:R-:W-:Y:S02]  /*1b2b0*/  SHF.R.U64 R104, R128, 0x10, R129.reuse ;  /* 0x0000001080687819 */ /* 0x100fe40000001281 */
[----:B------:R-:W-:Y:S02]  /*1b2c0*/  SHF.R.U32.HI R129, RZ, 0x10, R129 ;  /* 0x00000010ff817819 */ /* 0x000fe40000011681 */
[----:B------:R-:W-:Y:S02]  /*1b2d0*/  SHF.R.U32.HI R109, RZ, 0x10, R131 ;  /* 0x00000010ff6d7819 */ /* 0x000fe40000011683 */
[----:B------:R-:W-:Y:S02]  /*1b2e0*/  PRMT R129, R94, 0x5410, R129 ;  /* 0x000054105e817816 */ /* 0x000fe40000000081 */
[----:B------:R-:W-:Y:S02]  /*1b2f0*/  SHF.R.U64 R102, R130, 0x10, R131 ;  /* 0x0000001082667819 */ /* 0x000fe40000001283 */
[----:B------:R-:W-:Y:S01]  /*1b300*/  PRMT R109, R96, 0x5410, R109 ;  /* 0x00005410606d7816 */ /* 0x000fe2000000006d */
[----:B------:R-:W-:Y:S01]  /*1b310*/  IMAD.U32 R105, R129, 0x10000, RZ ;  /* 0x0001000081697824 */ /* 0x000fe200078e00ff */
[----:B------:R-:W-:-:S02]  /*1b320*/  PRMT R97, R97, 0x5410, R102 ;  /* 0x0000541061617816 */ /* 0x000fc40000000066 */
[----:B------:R-:W-:Y:S01]  /*1b330*/  LOP3.LUT R103, R129, 0xffff0000, RZ, 0xc0, !PT ;  /* 0xffff000081677812 */ /* 0x000fe200078ec0ff */
[----:B------:R-:W-:Y:S01]  /*1b340*/  IMAD.U32 R121, R109, 0x10000, RZ ;  /* 0x000100006d797824 */ /* 0x000fe200078e00ff */
[----:B------:R-:W-:Y:S02]  /*1b350*/  PRMT R95, R95, 0x5410, R104 ;  /* 0x000054105f5f7816 */ /* 0x000fe40000000068 */
[----:B------:R-:W-:Y:S02]  /*1b360*/  LOP3.LUT R109, R109, 0xffff0000, RZ, 0xc0, !PT ;  /* 0xffff00006d6d7812 */ /* 0x000fe400078ec0ff */
[C---:B--2---:R-:W-:Y:S01]  /*1b370*/  LOP3.LUT R94, R10.reuse, 0xffff0000, RZ, 0xc0, !PT ;  /* 0xffff00000a5e7812 */ /* 0x044fe200078ec0ff */
[----:B------:R-:W-:Y:S01]  /*1b380*/  IMAD.U32 R96, R10, 0x10000, RZ ;  /* 0x000100000a607824 */ /* 0x000fe200078e00ff */
[C---:B------:R-:W-:Y:S01]  /*1b390*/  LOP3.LUT R102, R11.reuse, 0xffff0000, RZ, 0xc0, !PT ;  /* 0xffff00000b667812 */ /* 0x040fe200078ec0ff */
[----:B------:R-:W-:Y:S01]  /*1b3a0*/  IMAD.U32 R10, R11, 0x10000, RZ ;  /* 0x000100000b0a7824 */ /* 0x000fe200078e00ff */
[C---:B------:R-:W-:Y:S01]  /*1b3b0*/  LOP3.LUT R104, R8.reuse, 0xffff0000, RZ, 0xc0, !PT ;  /* 0xffff000008687812 */ /* 0x040fe200078ec0ff */
[----:B------:R-:W-:Y:S01]  /*1b3c0*/  IMAD.U32 R108, R8, 0x10000, RZ ;  /* 0x00010000086c7824 */ /* 0x000fe200078e00ff */
[----:B------:R-:W-:Y:S01]  /*1b3d0*/  LOP3.LUT R120, R9, 0xffff0000, RZ, 0xc0, !PT ;  /* 0xffff000009787812 */ /* 0x000fe200078ec0ff */
[----:B------:R-:W-:-:S02]  /*1b3e0*/  FMUL.FTZ R11, R94, R105 ;  /* 0x000000695e0b7220 */ /* 0x000fc40000410000 */
[----:B------:R-:W-:Y:S02]  /*1b3f0*/  IMAD.U32 R8, R9, 0x10000, RZ ;  /* 0x0001000009087824 */ /* 0x000fe400078e00ff */
[----:B------:R-:W-:Y:S02]  /*1b400*/  FMUL.FTZ R94, R94, R121 ;  /* 0x000000795e5e7220 */ /* 0x000fe40000410000 */
[----:B------:R-:W-:Y:S02]  /*1b410*/  FMUL.FTZ R9, R102, R103 ;  /* 0x0000006766097220 */ /* 0x000fe40000410000 */
[----:B------:R-:W-:Y:S02]  /*1b420*/  FFMA.FTZ R94, R96, R105, R94 ;  /* 0x00000069605e7223 */ /* 0x000fe4000001005e */
[-C--:B------:R-:W-:Y:S02]  /*1b430*/  FMUL.FTZ R102, R102, R109.reuse ;  /* 0x0000006d66667220 */ /* 0x080fe40000410000 */
[----:B------:R-:W-:-:S02]  /*1b440*/  FFMA.FTZ R9, R10, R109, -R9 ;  /* 0x0000006d0a097223 */ /* 0x000fc40000010809 */
[C---:B------:R-:W-:Y:S01]  /*1b450*/  IMAD.U32 R105, R95.reuse, 0x10000, RZ ;  /* 0x000100005f697824 */ /* 0x040fe200078e00ff */
[----:B------:R-:W-:Y:S01]  /*1b460*/  LOP3.LUT R95, R95, 0xffff0000, RZ, 0xc0, !PT ;  /* 0xffff00005f5f7812 */ /* 0x000fe200078ec0ff */
[C---:B------:R-:W-:Y:S01]  /*1b470*/  IMAD.U32 R109, R97.reuse, 0x10000, RZ ;  /* 0x00010000616d7824 */ /* 0x040fe200078e00ff */
[----:B------:R-:W-:Y:S01]  /*1b480*/  LOP3.LUT R97, R97, 0xffff0000, RZ, 0xc0, !PT ;  /* 0xffff000061617812 */ /* 0x000fe200078ec0ff */
[----:B------:R-:W-:Y:S02]  /*1b490*/  FFMA.FTZ R11, R96, R121, -R11 ;  /* 0x00000079600b7223 */ /* 0x000fe4000001080b */
[----:B------:R-:W-:Y:S02]  /*1b4a0*/  FFMA.FTZ R102, R10, R103, R102 ;  /* 0x000000670a667223 */ /* 0x000fe40000010066 */
[----:B------:R-:W-:Y:S02]  /*1b4b0*/  FMUL.FTZ R10, R104, R105 ;  /* 0x00000069680a7220 */ /* 0x000fe40000410000 */
[----:B------:R-:W-:-:S02]  /*1b4c0*/  FMUL.FTZ R96, R120, R95 ;  /* 0x0000005f78607220 */ /* 0x000fc40000410000 */
[----:B------:R-:W-:Y:S02]  /*1b4d0*/  FMUL.FTZ R104, R104, R109 ;  /* 0x0000006d68687220 */ /* 0x000fe40000410000 */
[----:B------:R-:W-:Y:S02]  /*1b4e0*/  FMUL.FTZ R120, R120, R97 ;  /* 0x0000006178787220 */ /* 0x000fe40000410000 */
[----:B------:R-:W-:Y:S01]  /*1b4f0*/  FFMA.FTZ R109, R108, R109, -R10 ;  /* 0x0000006d6c6d7223 */ /* 0x000fe2000001080a */
        /* <DEDUP_REMOVED lines=8> */
.L_x_536:
[----:B------:R-:W-:Y:S05]  /*1b580*/  BSYNC B0 ;  /* 0x0000000000007941 */ /* 0x000fea0003800000 */
.L_x_535:
[----:B-1----:R-:W-:Y:S01]  /*1b590*/  IADD3 R8, R12, 0x20, RZ ;  /* 0x000000200c087810 */ /* 0x002fe20007ffe0ff */
[----:B------:R-:W-:Y:S03]  /*1b5a0*/  BSSY B0, `(.L_x_537) ;  /* 0x0000031000007945 */ /* 0x000fe60003800000 */
[----:B------:R-:W-:-:S13]  /*1b5b0*/  ISETP.GE.AND P0, PT, R8, R29, PT ;  /* 0x0000001d0800720c */ /* 0x000fda0003f06270 */
[----:B------:R-:W-:Y:S05]  /*1b5c0*/  @P0 BRA `(.L_x_538) ;  /* 0x000002e000000947 */ /* 0x000fea0003800000 */
[----:B------:R-:W2:Y:S01]  /*1b5d0*/  LD.E.128 R8, [R58.64+0x4000] ;  /* 0x004000043a087980 */ /* 0x000ea2000c101d00 */
[----:B------:R-:W-:Y:S02]  /*1b5e0*/  SHF.R.U64 R96, R116, 0x10, R117 ;  /* 0x0000001074607819 */ /* 0x000fe40000001275 */
[----:B------:R-:W-:Y:S02]  /*1b5f0*/  SHF.R.U64 R94, R118, 0x10, R119 ;  /* 0x00000010765e7819 */ /* 0x000fe40000001277 */
[----:B------:R-:W-:Y:S02]  /*1b600*/  SHF.R.U32.HI R116, RZ, 0x10, R117 ;  /* 0x00000010ff747819 */ /* 0x000fe40000011675 */
[----:B------:R-:W-:Y:S02]  /*1b610*/  SHF.R.U32.HI R119, RZ, 0x10, R119 ;  /* 0x00000010ff777819 */ /* 0x000fe40000011677 */
[----:B------:R-:W-:Y:S02]  /*1b620*/  PRMT R81, R81, 0x5410, R116 ;  /* 0x0000541051517816 */ /* 0x000fe40000000074 */
[----:B------:R-:W-:-:S02]  /*1b630*/  PRMT R84, R84, 0x5410, R119 ;  /* 0x0000541054547816 */ /* 0x000fc40000000077 */
[----:B------:R-:W-:Y:S02]  /*1b640*/  PRMT R85, R85, 0x5410, R94 ;  /* 0x0000541055557816 */ /* 0x000fe4000000005e */
[----:B------:R-:W-:Y:S02]  /*1b650*/  PRMT R83, R83, 0x5410, R96 ;  /* 0x0000541053537816 */ /* 0x000fe40000000060 */
[----:B------:R-:W-:Y:S01]  /*1b660*/  LOP3.LUT R105, R84, 0xffff0000, RZ, 0xc0, !PT ;  /* 0xffff000054697812 */ /* 0x000fe200078ec0ff */
[C---:B--2---:R-:W-:Y:S01]  /*1b670*/  IMAD.U32 R95, R10.reuse, 0x10000, RZ ;  /* 0x000100000a5f7824 */ /* 0x044fe200078e00ff */
[----:B------:R-:W-:Y:S01]  /*1b680*/  LOP3.LUT R94, R10, 0xffff0000, RZ, 0xc0, !PT ;  /* 0xffff00000a5e7812 */ /* 0x000fe200078ec0ff */
[----:B------:R-:W-:Y:S01]  /*1b690*/  IMAD.U32 R10, R11, 0x10000, RZ ;  /* 0x000100000b0a7824 */ /* 0x000fe200078e00ff */
[C---:B------:R-:W-:Y:S02]  /*1b6a0*/  SHF.L.U32 R103, R8.reuse, 0x10, RZ ;  /* 0x0000001008677819 */ /* 0x040fe400000006ff */
[----:B------:R-:W-:Y:S01]  /*1b6b0*/  LOP3.LUT R102, R8, 0xffff0000, RZ, 0xc0, !PT ;  /* 0xffff000008667812 */ /* 0x000fe200078ec0ff */
[----:B------:R-:W-:Y:S01]  /*1b6c0*/  IMAD.U32 R8, R81, 0x10000, RZ ;  /* 0x0001000051087824 */ /* 0x000fe200078e00ff */
[----:B------:R-:W-:Y:S01]  /*1b6d0*/  LOP3.LUT R96, R11, 0xffff0000, RZ, 0xc0, !PT ;  /* 0xffff00000b607812 */ /* 0x000fe200078ec0ff */
[----:B------:R-:W-:Y:S01]  /*1b6e0*/  IMAD.U32 R11, R84, 0x10000, RZ ;  /* 0x00010000540b7824 */ /* 0x000fe200078e00ff */
[----:B------:R-:W-:Y:S01]  /*1b6f0*/  LOP3.LUT R81, R81, 0xffff0000, RZ, 0xc0, !PT ;  /* 0xffff000051517812 */ /* 0x000fe200078ec0ff */
[CC--:B------:R-:W-:Y:S01]  /*1b700*/  FMUL.FTZ R84, R94.reuse, R8.reuse ;  /* 0x000000085e547220 */ /* 0x0c0fe20000410000 */
[C---:B------:R-:W-:Y:S01]  /*1b710*/  SHF.L.U32 R97, R9.reuse, 0x10, RZ ;  /* 0x0000001009617819 */ /* 0x040fe200000006ff */
[-C--:B------:R-:W-:Y:S01]  /*1b720*/  FMUL.FTZ R94, R94, R11.reuse ;  /* 0x0000000b5e5e7220 */ /* 0x080fe20000410000 */
[----:B------:R-:W-:Y:S01]  /*1b730*/  LOP3.LUT R104, R9, 0xffff0000, RZ, 0xc0, !PT ;  /* 0xffff000009687812 */ /* 0x000fe200078ec0ff */
        /* <DEDUP_REMOVED lines=22> */
[----:B------:R1:W-:Y:S02]  /*1b8a0*/  ST.E.128 [R58.64+0x4000], R8 ;  /* 0x004000083a007985 */ /* 0x0003e4000c101d04 */
.L_x_538:
[----:B------:R-:W-:Y:S05]  /*1b8b0*/  BSYNC B0 ;  /* 0x0000000000007941 */ /* 0x000fea0003800000 */
.L_x_537:
[----:B-1----:R-:W-:Y:S01]  /*1b8c0*/  IADD3 R8, R12, 0x30, RZ ;  /* 0x000000300c087810 */ /* 0x002fe20007ffe0ff */
[----:B------:R-:W-:Y:S03]  /*1b8d0*/  BSSY B0, `(.L_x_539) ;  /* 0x0000036000007945 */ /* 0x000fe60003800000 */
[----:B------:R-:W-:-:S13]  /*1b8e0*/  ISETP.GE.AND P0, PT, R8, R29, PT ;  /* 0x0000001d0800720c */ /* 0x000fda0003f06270 */
[----:B------:R-:W-:Y:S05]  /*1b8f0*/  @P0 BRA `(.L_x_540) ;  /* 0x0000033000000947 */ /* 0x000fea0003800000 */
[----:B------:R-:W-:-:S04]  /*1b900*/  IADD3 R8, R24, 0x2000, RZ ;  /* 0x0000200018087810 */ /* 0x000fc80007ffe0ff */
        /* <DEDUP_REMOVED lines=50> */
.L_x_540:
[----:B------:R-:W-:Y:S05]  /*1bc30*/  BSYNC B0 ;  /* 0x0000000000007941 */ /* 0x000fea0003800000 */
.L_x_539:
        /* <DEDUP_REMOVED lines=12> */
[----:B------:R-:W-:Y:S01]  /*1bd00*/  PRMT R60, R60, 0x5410, R75 ;  /* 0x000054103c3c7816 */ /* 0x000fe2000000004b */
        /* <DEDUP_REMOVED lines=10> */
[----:B------:R-:W-:Y:S01]  /*1bdb0*/  LOP3.LUT R61, R61, 0xffff0000, RZ, 0xc0, !PT ;  /* 0xffff00003d3d7812 */ /* 0x000fe200078ec0ff */
[-C--:B------:R-:W-:Y:S01]  /*1bdc0*/  FMUL.FTZ R72, R72, R11.reuse ;  /* 0x0000000b48487220 */ /* 0x080fe20000410000 */
[----:B------:R-:W-:Y:S01]  /*1bdd0*/  SHF.L.U32 R75, R9, 0x10, RZ ;  /* 0x00000010094b7819 */ /* 0x000fe200000006ff */
[----:B------:R-:W-:Y:S01]  /*1bde0*/  FFMA.FTZ R84, R73, R11, -R84 ;  /* 0x0000000b49547223 */ /* 0x000fe20000010854 */
[----:B------:R-:W-:Y:S01]  /*1bdf0*/  LOP3.LUT R85, R9, 0xffff0000, RZ, 0xc0, !PT ;  /* 0xffff000009557812 */ /* 0x000fe200078ec0ff */
[----:B------:R-:W-:Y:S01]  /*1be00*/  FFMA.FTZ R73, R73, R8, R72 ;  /* 0x0000000849497223 */ /* 0x000fe20000010048 */
[----:B------:R-:W-:Y:S01]  /*1be10*/  SHF.L.U32 R72, R62, 0x10, RZ ;  /* 0x000000103e487819 */ /* 0x000fe200000006ff */
[----:B------:R-:W-:Y:S01]  /*1be20*/  FMUL.FTZ R9, R74, R57 ;  /* 0x000000394a097220 */ /* 0x000fe20000410000 */
[----:B------:R-:W-:Y:S01]  /*1be30*/  LOP3.LUT R62, R62, 0xffff0000, RZ, 0xc0, !PT ;  /* 0xffff00003e3e7812 */ /* 0x000fe200078ec0ff */
[C---:B------:R-:W-:Y:S01]  /*1be40*/  IMAD.U32 R8, R60.reuse, 0x10000, RZ ;  /* 0x000100003c087824 */ /* 0x040fe200078e00ff */
[----:B------:R-:W-:Y:S01]  /*1be50*/  LOP3.LUT R60, R60, 0xffff0000, RZ, 0xc0, !PT ;  /* 0xffff00003c3c7812 */ /* 0x000fe200078ec0ff */
[----:B------:R-:W-:-:S02]  /*1be60*/  FMUL.FTZ R74, R74, R61 ;  /* 0x0000003d4a4a7220 */ /* 0x000fc40000410000 */
[C---:B------:R-:W-:Y:S02]  /*1be70*/  FFMA.FTZ R9, R10.reuse, R61, -R9 ;  /* 0x0000003d0a097223 */ /* 0x040fe40000010809 */
[----:B------:R-:W-:Y:S02]  /*1be80*/  FFMA.FTZ R74, R10, R57, R74 ;  /* 0x000000390a4a7223 */ /* 0x000fe4000001004a */
[----:B------:R-:W-:Y:S02]  /*1be90*/  FMUL.FTZ R10, R81, R8 ;  /* 0x00000008510a7220 */ /* 0x000fe40000410000 */
[----:B------:R-:W-:Y:S02]  /*1bea0*/  FMUL.FTZ R11, R85, R60 ;  /* 0x0000003c550b7220 */ /* 0x000fe40000410000 */
[----:B------:R-:W-:Y:S02]  /*1beb0*/  FMUL.FTZ R81, R81, R72 ;  /* 0x0000004851517220 */ /* 0x000fe40000410000 */
[----:B------:R-:W-:-:S02]  /*1bec0*/  FMUL.FTZ R85, R85, R62 ;  /* 0x0000003e55557220 */ /* 0x000fc40000410000 */
[----:B------:R-:W-:Y:S01]  /*1bed0*/  FFMA.FTZ R72, R83, R72, -R10 ;  /* 0x0000004853487223 */ /* 0x000fe2000001080a */
[----:B------:R-:W-:Y:S01]  /*1bee0*/  F2FP.BF16.PACK_AB R10, R73, R84 ;  /* 0x00000054490a723e */ /* 0x000fe200000010ff */
[----:B------:R-:W-:Y:S02]  /*1bef0*/  FFMA.FTZ R81, R83, R8, R81 ;  /* 0x0000000853517223 */ /* 0x000fe40000010051 */
[C---:B------:R-:W-:Y:S01]  /*1bf00*/  FFMA.FTZ R62, R75.reuse, R62, -R11 ;  /* 0x0000003e4b3e7223 */ /* 0x040fe2000001080b */
[----:B------:R-:W-:Y:S01]  /*1bf10*/  F2FP.BF16.PACK_AB R11, R74, R9 ;  /* 0x000000094a0b723e */ /* 0x000fe200000010ff */
[----:B------:R-:W-:Y:S01]  /*1bf20*/  FFMA.FTZ R85, R75, R60, R85 ;  /* 0x0000003c4b557223 */ /* 0x000fe20000010055 */
[----:B------:R-:W-:-:S04]  /*1bf30*/  F2FP.BF16.PACK_AB R8, R81, R72 ;  /* 0x000000485108723e */ /* 0x000fc800000010ff */
[----:B------:R-:W-:-:S05]  /*1bf40*/  F2FP.BF16.PACK_AB R9, R85, R62 ;  /* 0x0000003e5509723e */ /* 0x000fca00000010ff */
[----:B------:R1:W-:Y:S02]  /*1bf50*/  ST.E.128 [R58.64+0x8000], R8 ;  /* 0x008000083a007985 */ /* 0x0003e4000c101d04 */
.L_x_542:
[----:B------:R-:W-:Y:S05]  /*1bf60*/  BSYNC B0 ;  /* 0x0000000000007941 */ /* 0x000fea0003800000 */
.L_x_541:
[----:B-1----:R-:W-:-:S04]  /*1bf70*/  IADD3 R8, R12, 0x50, RZ ;  /* 0x000000500c087810 */ /* 0x002fc80007ffe0ff */
        /* <DEDUP_REMOVED lines=53> */
.L_x_532:
[----:B------:R-:W-:Y:S05]  /*1c2d0*/  BSYNC B1 ;  /* 0x0000000000017941 */ /* 0x000fea0003800000 */
.L_x_531:
[----:B------:R-:W-:Y:S01]  /*1c2e0*/  IADD3 R30, R30, 0x40, RZ ;  /* 0x000000401e1e7810 */ /* 0x000fe20007ffe0ff */
[----:B-1----:R-:W-:Y:S02]  /*1c2f0*/  IMAD.MOV.U32 R8, RZ, RZ, R28 ;  /* 0x000000ffff087224 */ /* 0x002fe400078e001c */
[----:B------:R-:W-:Y:S01]  /*1c300*/  IMAD.MOV.U32 R9, RZ, RZ, 0x0 ;  /* 0x00000000ff097424 */ /* 0x000fe200078e00ff */
[----:B------:R-:W-:-:S13]  /*1c310*/  ISETP.GE.AND P0, PT, R30, R63, PT ;  /* 0x0000003f1e00720c */ /* 0x000fda0003f06270 */
[----:B------:R-:W-:Y:S05]  /*1c320*/  @P0 RET.REL.NODEC R8 `(_ZN7cutlass13device_kernelIN5flash19enable_sm80_to_sm89INS1_16FlashAttnFwdSm80INS1_25CollectiveMainloopFwdSm80ILi8ELi1ELb0EN4cute5tupleIJNS5_1CILi128EEENS7_ILi64EEENS7_ILi192EEEEEELi192ENS_10bfloat16_tEfNS_4arch4Sm80ELb0ELb1ELb0ELb1ELb1ELb1ELb1ELb0EEENS1_21CollectiveEpilogueFwdINS6_IJS8_SA_S9_EEENS6_IJNS7_ILi1EEESI_SI_EEESC_SE_Li256ELb1ELb1ELb0ELb0EEENS1_19SingleTileSchedulerILb1ELb0ELb1ELi128EEEEEEEEEvNT_6ParamsE) ;  /* 0xfffe3cd008000950 */ /* 0x000fea0003c3ffff */
[----:B------:R-:W-:Y:S01]  /*1c330*/  ISETP.GE.AND P0, PT, R12, R29, PT ;  /* 0x0000001d0c00720c */ /* 0x000fe20003f06270 */
[----:B------:R-:W-:-:S12]  /*1c340*/  BSSY B0, `(.L_x_543) ;  /* 0x0000030000007945 */ /* 0x000fd80003800000 */
        /* <DEDUP_REMOVED lines=9> */
[C---:B------:R-:W-:Y:S01]  /*1c3e0*/  LOP3.LUT R61, R49.reuse, 0xffff0000, RZ, 0xc0, !PT ;  /* 0xffff0000313d7812 */ /* 0x040fe200078ec0ff */
[----:B------:R-:W-:Y:S01]  /*1c3f0*/  IMAD.U32 R39, R49, 0x10000, RZ ;  /* 0x0001000031277824 */ /* 0x000fe200078e00ff */
[----:B------:R-:W-:Y:S02]  /*1c400*/  PRMT R56, R56, 0x5410, R41 ;  /* 0x0000541038387816 */ /* 0x000fe40000000029 */
[----:B------:R-:W-:Y:S01]  /*1c410*/  SHF.L.U32 R62, R54, 0x10, RZ ;  /* 0x00000010363e7819 */ /* 0x000fe200000006ff */
[C---:B--2---:R-:W-:Y:S01]  /*1c420*/  IMAD.U32 R38, R10.reuse, 0x10000, RZ ;  /* 0x000100000a267824 */ /* 0x044fe200078e00ff */
[----:B------:R-:W-:Y:S01]  /*1c430*/  LOP3.LUT R30, R10, 0xffff0000, RZ, 0xc0, !PT ;  /* 0xffff00000a1e7812 */ /* 0x000fe200078ec0ff */
[C---:B------:R-:W-:Y:S01]  /*1c440*/  IMAD.U32 R10, R11.reuse, 0x10000, RZ ;  /* 0x000100000b0a7824 */ /* 0x040fe200078e00ff */
[----:B------:R-:W-:Y:S01]  /*1c450*/  LOP3.LUT R40, R11, 0xffff0000, RZ, 0xc0, !PT ;  /* 0xffff00000b287812 */ /* 0x000fe200078ec0ff */
[C---:B------:R-:W-:Y:S01]  /*1c460*/  IMAD.U32 R11, R55.reuse, 0x10000, RZ ;  /* 0x00010000370b7824 */ /* 0x040fe200078e00ff */
[----:B------:R-:W-:-:S02]  /*1c470*/  LOP3.LUT R55, R55, 0xffff0000, RZ, 0xc0, !PT ;  /* 0xffff000037377812 */ /* 0x000fc400078ec0ff */
[----:B------:R-:W-:Y:S01]  /*1c480*/  SHF.L.U32 R57, R8, 0x10, RZ ;  /* 0x0000001008397819 */ /* 0x000fe200000006ff */
[----:B------:R-:W-:Y:S01]  /*1c490*/  FMUL.FTZ R49, R30, R11 ;  /* 0x0000000b1e317220 */ /* 0x000fe20000410000 */
[----:B------:R-:W-:Y:S01]  /*1c4a0*/  LOP3.LUT R41, R8, 0xffff0000, RZ, 0xc0, !PT ;  /* 0xffff000008297812 */ /* 0x000fe200078ec0ff */
[-C--:B------:R-:W-:Y:S01]  /*1c4b0*/  FMUL.FTZ R30, R30, R39.reuse ;  /* 0x000000271e1e7220 */ /* 0x080fe20000410000 */
[C---:B------:R-:W-:Y:S01]  /*1c4c0*/  SHF.L.U32 R8, R9.reuse, 0x10, RZ ;  /* 0x0000001009087819 */ /* 0x040fe200000006ff */
[----:B------:R-:W-:Y:S01]  /*1c4d0*/  FFMA.FTZ R49, R38, R39, -R49 ;  /* 0x0000002726317223 */ /* 0x000fe20000010831 */
[----:B------:R-:W-:Y:S01]  /*1c4e0*/  LOP3.LUT R60, R9, 0xffff0000, RZ, 0xc0, !PT ;  /* 0xffff0000093c7812 */ /* 0x000fe200078ec0ff */
[----:B------:R-:W-:Y:S01]  /*1c4f0*/  FMUL.FTZ R9, R40, R55 ;  /* 0x0000003728097220 */ /* 0x000fe20000410000 */
[----:B------:R-:W-:Y:S01]  /*1c500*/  LOP3.LUT R39, R54, 0xffff0000, RZ, 0xc0, !PT ;  /* 0xffff000036277812 */ /* 0x000fe200078ec0ff */
[----:B------:R-:W-:Y:S01]  /*1c510*/  FFMA.FTZ R30, R38, R11, R30 ;  /* 0x0000000b261e7223 */ /* 0x000fe2000001001e */
[----:B------:R-:W-:Y:S01]  /*1c520*/  LOP3.LUT R11, R56, 0xffff0000, RZ, 0xc0, !PT ;  /* 0xffff0000380b7812 */ /* 0x000fe200078ec0ff */
[----:B------:R-:W-:-:S02]  /*1c530*/  FMUL.FTZ R40, R40, R61 ;  /* 0x0000003d28287220 */ /* 0x000fc40000410000 */
[----:B------:R-:W-:Y:S02]  /*1c540*/  IMAD.U32 R38, R56, 0x10000, RZ ;  /* 0x0001000038267824 */ /* 0x000fe400078e00ff */
[C---:B------:R-:W-:Y:S02]  /*1c550*/  FFMA.FTZ R9, R10.reuse, R61, -R9 ;  /* 0x0000003d0a097223 */ /* 0x040fe40000010809 */
[----:B------:R-:W-:Y:S02]  /*1c560*/  FFMA.FTZ R40, R10, R55, R40 ;  /* 0x000000370a287223 */ /* 0x000fe40000010028 */
[C---:B------:R-:W-:Y:S02]  /*1c570*/  FMUL.FTZ R10, R41.reuse, R38 ;  /* 0x00000026290a7220 */ /* 0x040fe40000410000 */
[----:B------:R-:W-:Y:S02]  /*1c580*/  FMUL.FTZ R54, R41, R62 ;  /* 0x0000003e29367220 */ /* 0x000fe40000410000 */
[----:B------:R-:W-:-:S02]  /*1c590*/  FMUL.FTZ R41, R60, R11 ;  /* 0x0000000b3c297220 */ /* 0x000fc40000410000 */
[----:B------:R-:W-:Y:S02]  /*1c5a0*/  FMUL.FTZ R60, R60, R39 ;  /* 0x000000273c3c7220 */ /* 0x000fe40000410000 */
[C---:B------:R-:W-:Y:S01]  /*1c5b0*/  FFMA.FTZ R62, R57.reuse, R62, -R10 ;  /* 0x0000003e393e7223 */ /* 0x040fe2000001080a */
[----:B------:R-:W-:Y:S01]  /*1c5c0*/  F2FP.BF16.PACK_AB R10, R30, R49 ;  /* 0x000000311e0a723e */ /* 0x000fe200000010ff */
[----:B------:R-:W-:Y:S02]  /*1c5d0*/  FFMA.FTZ R57, R57, R38, R54 ;  /* 0x0000002639397223 */ /* 0x000fe40000010036 */
[C---:B------:R-:W-:Y:S02]  /*1c5e0*/  FFMA.FTZ R41, R8.reuse, R39, -R41 ;  /* 0x0000002708297223 */ /* 0x040fe40000010829 */
[----:B------:R-:W-:Y:S01]  /*1c5f0*/  FFMA.FTZ R60, R8, R11, R60 ;  /* 0x0000000b083c7223 */ /* 0x000fe2000001003c */
[----:B------:R-:W-:Y:S02]  /*1c600*/  F2FP.BF16.PACK_AB R11, R40, R9 ;  /* 0x00000009280b723e */ /* 0x000fe400000010ff */
[----:B------:R-:W-:-:S02]  /*1c610*/  F2FP.BF16.PACK_AB R8, R57, R62 ;  /* 0x0000003e3908723e */ /* 0x000fc400000010ff */
[----:B------:R-:W-:-:S05]  /*1c620*/  F2FP.BF16.PACK_AB R9, R60, R41 ;  /* 0x000000293c09723e */ /* 0x000fca00000010ff */
[----:B------:R1:W-:Y:S02]  /*1c630*/  ST.E.128 [R58.64+0x2000], R8 ;  /* 0x002000083a007985 */ /* 0x0003e4000c101d04 */
.L_x_544:
[----:B------:R-:W-:Y:S05]  /*1c640*/  BSYNC B0 ;  /* 0x0000000000007941 */ /* 0x000fea0003800000 */
.L_x_543:
        /* <DEDUP_REMOVED lines=10> */
[----:B------:R-:W-:Y:S02]  /*1c6f0*/  SHF.R.U64 R39, R86, 0x10, R87 ;  /* 0x0000001056277819 */ /* 0x000fe40000001257 */
[----:B------:R-:W-:Y:S02]  /*1c700*/  SHF.R.U64 R30, R88, 0x10, R89 ;  /* 0x00000010581e7819 */ /* 0x000fe40000001259 */
[----:B------:R-:W-:Y:S02]  /*1c710*/  SHF.R.U32.HI R87, RZ, 0x10, R87 ;  /* 0x00000010ff577819 */ /* 0x000fe40000011657 */
[----:B------:R-:W-:Y:S02]  /*1c720*/  SHF.R.U32.HI R88, RZ, 0x10, R89 ;  /* 0x00000010ff587819 */ /* 0x000fe40000011659 */
[----:B------:R-:W-:Y:S02]  /*1c730*/  PRMT R46, R46, 0x5410, R87 ;  /* 0x000054102e2e7816 */ /* 0x000fe40000000057 */
[----:B------:R-:W-:-:S02]  /*1c740*/  PRMT R45, R45, 0x5410, R88 ;  /* 0x000054102d2d7816 */ /* 0x000fc40000000058 */
[----:B------:R-:W-:Y:S01]  /*1c750*/  PRMT R47, R47, 0x5410, R30 ;  /* 0x000054102f2f7816 */ /* 0x000fe2000000001e */
[----:B------:R-:W-:Y:S01]  /*1c760*/  IMAD.U32 R41, R46, 0x10000, RZ ;  /* 0x000100002e297824 */ /* 0x000fe200078e00ff */
[----:B------:R-:W-:Y:S01]  /*1c770*/  PRMT R48, R48, 0x5410, R39 ;  /* 0x0000541030307816 */ /* 0x000fe20000000027 */
[C---:B------:R-:W-:Y:S01]  /*1c780*/  IMAD.U32 R49, R45.reuse, 0x10000, RZ ;  /* 0x000100002d317824 */ /* 0x040fe200078e00ff */
[----:B------:R-:W-:Y:S02]  /*1c790*/  LOP3.LUT R39, R46, 0xffff0000, RZ, 0xc0, !PT ;  /* 0xffff00002e277812 */ /* 0x000fe400078ec0ff */
        /* <DEDUP_REMOVED lines=34> */
.L_x_546:
[----:B------:R-:W-:Y:S05]  /*1c9c0*/  BSYNC B0 ;  /* 0x0000000000007941 */ /* 0x000fea0003800000 */
.L_x_545:
        /* <DEDUP_REMOVED lines=13> */
[C---:B------:R-:W-:Y:S01]  /*1caa0*/  IMAD.U32 R39, R36.reuse, 0x10000, RZ ;  /* 0x0001000024277824 */ /* 0x040fe200078e00ff */
[----:B------:R-:W-:Y:S02]  /*1cab0*/  LOP3.LUT R49, R36, 0xffff0000, RZ, 0xc0, !PT ;  /* 0xffff000024317812 */ /* 0x000fe400078ec0ff */
[----:B------:R-:W-:Y:S01]  /*1cac0*/  LOP3.LUT R47, R42, 0xffff0000, RZ, 0xc0, !PT ;  /* 0xffff00002a2f7812 */ /* 0x000fe200078ec0ff */
[C---:B--2---:R-:W-:Y:S01]  /*1cad0*/  IMAD.U32 R38, R10.reuse, 0x10000, RZ ;  /* 0x000100000a267824 */ /* 0x044fe200078e00ff */
[----:B------:R-:W-:Y:S01]  /*1cae0*/  LOP3.LUT R30, R10, 0xffff0000, RZ, 0xc0, !PT ;  /* 0xffff00000a1e7812 */ /* 0x000fe200078ec0ff */
[C---:B------:R-:W-:Y:S01]  /*1caf0*/  IMAD.U32 R10, R11.reuse, 0x10000, RZ ;  /* 0x000100000b0a7824 */ /* 0x040fe200078e00ff */
[----:B------:R-:W-:Y:S01]  /*1cb00*/  LOP3.LUT R40, R11, 0xffff0000, RZ, 0xc0, !PT ;  /* 0xffff00000b287812 */ /* 0x000fe200078ec0ff */
[----:B------:R-:W-:Y:S01]  /*1cb10*/  IMAD.U32 R11, R42, 0x10000, RZ ;  /* 0x000100002a0b7824 */ /* 0x000fe200078e00ff */
[----:B------:R-:W-:-:S02]  /*1cb20*/  SHF.L.U32 R45, R8, 0x10, RZ ;  /* 0x00000010082d7819 */ /* 0x000fc400000006ff */
[----:B------:R-:W-:Y:S01]  /*1cb30*/  LOP3.LUT R41, R8, 0xffff0000, RZ, 0xc0, !PT ;  /* 0xffff000008297812 */ /* 0x000fe200078ec0ff */
[C---:B------:R-:W-:Y:S01]  /*1cb40*/  FMUL.FTZ R36, R30.reuse, R11 ;  /* 0x0000000b1e247220 */ /* 0x040fe20000410000 */
[C---:B------:R-:W-:Y:S01]  /*1cb50*/  SHF.L.U32 R8, R9.reuse, 0x10, RZ ;  /* 0x0000001009087819 */ /* 0x040fe200000006ff */
[----:B------:R-:W-:Y:S01]  /*1cb60*/  FMUL.FTZ R30, R30, R39 ;  /* 0x000000271e1e7220 */ /* 0x000fe20000410000 */
[----:B------:R-:W-:Y:S01]  /*1cb70*/  LOP3.LUT R42, R9, 0xffff0000, RZ, 0xc0, !PT ;  /* 0xffff0000092a7812 */ /* 0x000fe200078ec0ff */
[----:B------:R-:W-:Y:S02]  /*1cb80*/  FMUL.FTZ R9, R40, R47 ;  /* 0x0000002f28097220 */ /* 0x000fe40000410000 */
[C---:B------:R-:W-:Y:S02]  /*1cb90*/  FFMA.FTZ R11, R38.reuse, R11, R30 ;  /* 0x0000000b260b7223 */ /* 0x040fe4000001001e */
[----:B------:R-:W-:Y:S01]  /*1cba0*/  FFMA.FTZ R36, R38, R39, -R36 ;  /* 0x0000002726247223 */ /* 0x000fe20000010824 */
[----:B------:R-:W-:Y:S01]  /*1cbb0*/  SHF.L.U32 R38, R37, 0x10, RZ ;  /* 0x0000001025267819 */ /* 0x000fe200000006ff */
[C---:B------:R-:W-:Y:S01]  /*1cbc0*/  IMAD.U32 R30, R43.reuse, 0x10000, RZ ;  /* 0x000100002b1e7824 */ /* 0x040fe200078e00ff */
[----:B------:R-:W-:Y:S01]  /*1cbd0*/  LOP3.LUT R43, R43, 0xffff0000, RZ, 0xc0, !PT ;  /* 0xffff00002b2b7812 */ /* 0x000fe200078ec0ff */
[-C--:B------:R-:W-:Y:S01]  /*1cbe0*/  FMUL.FTZ R40, R40, R49.reuse ;  /* 0x0000003128287220 */ /* 0x080fe20000410000 */
[----:B------:R-:W-:Y:S01]  /*1cbf0*/  LOP3.LUT R37, R37, 0xffff0000, RZ, 0xc0, !PT ;  /* 0xffff000025257812 */ /* 0x000fe200078ec0ff */
[----:B------:R-:W-:-:S02]  /*1cc00*/  FFMA.FTZ R9, R10, R49, -R9 ;  /* 0x000000310a097223 */ /* 0x000fc40000010809 */
[----:B------:R-:W-:Y:S02]  /*1cc10*/  FFMA.FTZ R40, R10, R47, R40 ;  /* 0x0000002f0a287223 */ /* 0x000fe40000010028 */
[C---:B------:R-:W-:Y:S02]  /*1cc20*/  FMUL.FTZ R10, R41.reuse, R30 ;  /* 0x0000001e290a7220 */ /* 0x040fe40000410000 */
[C---:B------:R-:W-:Y:S02]  /*1cc30*/  FMUL.FTZ R39, R42.reuse, R43 ;  /* 0x0000002b2a277220 */ /* 0x040fe40000410000 */
[-C--:B------:R-:W-:Y:S02]  /*1cc40*/  FMUL.FTZ R41, R41, R38.reuse ;  /* 0x0000002629297220 */ /* 0x080fe40000410000 */
[----:B------:R-:W-:Y:S02]  /*1cc50*/  FMUL.FTZ R42, R42, R37 ;  /* 0x000000252a2a7220 */ /* 0x000fe40000410000 */
[----:B------:R-:W-:Y:S01]  /*1cc60*/  FFMA.FTZ R38, R45, R38, -R10 ;  /* 0x000000262d267223 */ /* 0x000fe2000001080a */
[----:B------:R-:W-:Y:S01]  /*1cc70*/  F2FP.BF16.PACK_AB R10, R11, R36 ;  /* 0x000000240b0a723e */ /* 0x000fe200000010ff */
[----:B------:R-:W-:Y:S01]  /*1cc80*/  FFMA.FTZ R41, R45, R30, R41 ;  /* 0x0000001e2d297223 */ /* 0x000fe20000010029 */
[----:B------:R-:W-:Y:S01]  /*1cc90*/  F2FP.BF16.PACK_AB R11, R40, R9 ;  /* 0x00000009280b723e */ /* 0x000fe200000010ff */
[----:B------:R-:W-:-:S02]  /*1cca0*/  FFMA.FTZ R39, R8, R37, -R39 ;  /* 0x0000002508277223 */ /* 0x000fc40000010827 */
[----:B------:R-:W-:Y:S01]  /*1ccb0*/  FFMA.FTZ R42, R8, R43, R42 ;  /* 0x0000002b082a7223 */ /* 0x000fe2000001002a */
[----:B------:R-:W-:-:S04]  /*1ccc0*/  F2FP.BF16.PACK_AB R8, R41, R38 ;  /* 0x000000262908723e */ /* 0x000fc800000010ff */
[----:B------:R-:W-:-:S05]  /*1ccd0*/  F2FP.BF16.PACK_AB R9, R42, R39 ;  /* 0x000000272a09723e */ /* 0x000fca00000010ff */
[----:B------:R1:W-:Y:S02]  /*1cce0*/  ST.E.128 [R58.64+0x6000], R8 ;  /* 0x006000083a007985 */ /* 0x0003e4000c101d04 */
.L_x_548:
[----:B------:R-:W-:Y:S05]  /*1ccf0*/  BSYNC B0 ;  /* 0x0000000000007941 */ /* 0x000fea0003800000 */
.L_x_547:
        /* <DEDUP_REMOVED lines=12> */
[--C-:B------:R-:W-:Y:S02]  /*1cdc0*/  SHF.R.U32.HI R41, RZ, 0x10, R71.reuse ;  /* 0x00000010ff297819 */ /* 0x100fe40000011647 */
[----:B------:R-:W-:Y:S02]  /*1cdd0*/  SHF.R.U64 R30, R70, 0x10, R71 ;  /* 0x00000010461e7819 */ /* 0x000fe40000001247 */
[----:B------:R-:W-:Y:S02]  /*1cde0*/  PRMT R69, R34, 0x5410, R69 ;  /* 0x0000541022457816 */ /* 0x000fe40000000045 */
[----:B------:R-:W-:-:S02]  /*1cdf0*/  PRMT R41, R32, 0x5410, R41 ;  /* 0x0000541020297816 */ /* 0x000fc40000000029 */
[----:B------:R-:W-:Y:S01]  /*1ce00*/  PRMT R33, R33, 0x5410, R30 ;  /* 0x0000541021217816 */ /* 0x000fe2000000001e */
[C---:B------:R-:W-:Y:S01]  /*1ce10*/  IMAD.U32 R39, R69.reuse, 0x10000, RZ ;  /* 0x0001000045277824 */ /* 0x040fe200078e00ff */
        /* <DEDUP_REMOVED lines=37> */
.L_x_550:
[----:B------:R-:W-:Y:S05]  /*1d070*/  BSYNC B0 ;  /* 0x0000000000007941 */ /* 0x000fea0003800000 */
.L_x_549:
        /* <DEDUP_REMOVED lines=14> */
[----:B------:R-:W-:Y:S01]  /*1d160*/  LOP3.LUT R37, R27, 0xffff0000, RZ, 0xc0, !PT ;  /* 0xffff00001b257812 */ /* 0x000fe200078ec0ff */
        /* <DEDUP_REMOVED lines=16> */
[C---:B------:R-:W-:Y:S01]  /*1d270*/  SHF.L.U32 R32, R31.reuse, 0x10, RZ ;  /* 0x000000101f207819 */ /* 0x040fe200000006ff */
[----:B------:R-:W-:Y:S01]  /*1d280*/  FMUL.FTZ R34, R34, R37 ;  /* 0x0000002522227220 */ /* 0x000fe20000410000 */
[----:B------:R-:W-:Y:S01]  /*1d290*/  LOP3.LUT R31, R31, 0xffff0000, RZ, 0xc0, !PT ;  /* 0xffff00001f1f7812 */ /* 0x000fe200078ec0ff */
[----:B------:R-:W-:-:S02]  /*1d2a0*/  IMAD.U32 R11, R26, 0x10000, RZ ;  /* 0x000100001a0b7824 */ /* 0x000fc400078e00ff */
[C---:B------:R-:W-:Y:S02]  /*1d2b0*/  FFMA.FTZ R9, R10.reuse, R37, -R9 ;  /* 0x000000250a097223 */ /* 0x040fe40000010809 */
[----:B------:R-:W-:Y:S02]  /*1d2c0*/  FFMA.FTZ R34, R10, R25, R34 ;  /* 0x000000190a227223 */ /* 0x000fe40000010022 */
[C---:B------:R-:W-:Y:S02]  /*1d2d0*/  FMUL.FTZ R25, R35.reuse, R11 ;  /* 0x0000000b23197220 */ /* 0x040fe40000410000 */
[C---:B------:R-:W-:Y:S02]  /*1d2e0*/  FMUL.FTZ R10, R38.reuse, R33 ;  /* 0x00000021260a7220 */ /* 0x040fe40000410000 */
[----:B------:R-:W-:Y:S02]  /*1d2f0*/  FMUL.FTZ R35, R35, R32 ;  /* 0x0000002023237220 */ /* 0x000fe40000410000 */
[----:B------:R-:W-:-:S02]  /*1d300*/  FMUL.FTZ R38, R38, R31 ;  /* 0x0000001f26267220 */ /* 0x000fc40000410000 */
[C---:B------:R-:W-:Y:S02]  /*1d310*/  FFMA.FTZ R25, R36.reuse, R32, -R25 ;  /* 0x0000002024197223 */ /* 0x040fe40000010819 */
[----:B------:R-:W-:Y:S01]  /*1d320*/  FFMA.FTZ R36, R36, R11, R35 ;  /* 0x0000000b24247223 */ /* 0x000fe20000010023 */
[----:B------:R-:W-:Y:S01]  /*1d330*/  F2FP.BF16.PACK_AB R11, R34, R9 ;  /* 0x00000009220b723e */ /* 0x000fe200000010ff */
[----:B------:R-:W-:Y:S01]  /*1d340*/  FFMA.FTZ R31, R8, R31, -R10 ;  /* 0x0000001f081f7223 */ /* 0x000fe2000001080a */
[----:B------:R-:W-:Y:S01]  /*1d350*/  F2FP.BF16.PACK_AB R10, R30, R27 ;  /* 0x0000001b1e0a723e */ /* 0x000fe200000010ff */
[----:B------:R-:W-:Y:S01]  /*1d360*/  FFMA.FTZ R38, R8, R33, R38 ;  /* 0x0000002108267223 */ /* 0x000fe20000010026 */
[----:B------:R-:W-:-:S04]  /*1d370*/  F2FP.BF16.PACK_AB R8, R36, R25 ;  /* 0x000000192408723e */ /* 0x000fc800000010ff */
[----:B------:R-:W-:-:S05]  /*1d380*/  F2FP.BF16.PACK_AB R9, R38, R31 ;  /* 0x0000001f2609723e */ /* 0x000fca00000010ff */
[----:B------:R1:W-:Y:S02]  /*1d390*/  ST.E.128 [R58.64+0xa000], R8 ;  /* 0x00a000083a007985 */ /* 0x0003e4000c101d04 */
.L_x_552:
[----:B------:R-:W-:Y:S05]  /*1d3a0*/  BSYNC B0 ;  /* 0x0000000000007941 */ /* 0x000fea0003800000 */
.L_x_551:
[----:B------:R-:W-:-:S04]  /*1d3b0*/  IADD3 R12, R12, 0x50, RZ ;  /* 0x000000500c0c7810 */ /* 0x000fc80007ffe0ff */
[----:B------:R-:W-:Y:S01]  /*1d3c0*/  ISETP.GE.AND P0, PT, R12, R29, PT ;  /* 0x0000001d0c00720c */ /* 0x000fe20003f06270 */
[----:B------:R-:W-:-:S12]  /*1d3d0*/  IMAD.MOV.U32 R29, RZ, RZ, 0x0 ;  /* 0x00000000ff1d7424 */ /* 0x000fd800078e00ff */
[----:B------:R-:W-:Y:S05]  /*1d3e0*/  @P0 RET.REL.NODEC R28 `(_ZN7cutlass13device_kernelIN5flash19enable_sm80_to_sm89INS1_16FlashAttnFwdSm80INS1_25CollectiveMainloopFwdSm80ILi8ELi1ELb0EN4cute5tupleIJNS5_1CILi128EEENS7_ILi64EEENS7_ILi192EEEEEELi192ENS_10bfloat16_tEfNS_4arch4Sm80ELb0ELb1ELb0ELb1ELb1ELb1ELb1ELb0EEENS1_21CollectiveEpilogueFwdINS6_IJS8_SA_S9_EEENS6_IJNS7_ILi1EEESI_SI_EEESC_SE_Li256ELb1ELb1ELb0ELb0EEENS1_19SingleTileSchedulerILb1ELb0ELb1ELi128EEEEEEEEEvNT_6ParamsE) ;  /* 0xfffe2c101c000950 */ /* 0x000fea0003c3ffff */
[----:B------:R-:W-:-:S04]  /*1d3f0*/  IADD3 R24, R24, 0x5000, RZ ;  /* 0x0000500018187810 */ /* 0x000fc80007ffe0ff */
[----:B------:R-:W-:-:S04]  /*1d400*/  IADD3 R23, P0, R23, R24, RZ ;  /* 0x0000001817177210 */ /* 0x000fc80007f1e0ff */
[----:B-1----:R-:W-:Y:S02]  /*1d410*/  LEA.HI.X.SX32 R9, R24, RZ, 0x1, P0 ;  /* 0x000000ff18097211 */ /* 0x002fe400000f0eff */
        /* <DEDUP_REMOVED lines=21> */
[C---:B------:R-:W-:Y:S01]  /*1d570*/  FMUL.FTZ R8, R12.reuse, R14 ;  /* 0x0000000e0c087220 */ /* 0x040fe20000410000 */
[----:B------:R-:W-:Y:S01]  /*1d580*/  LOP3.LUT R30, R9, 0xffff0000, RZ, 0xc0, !PT ;  /* 0xffff0000091e7812 */ /* 0x000fe200078ec0ff */
[----:B------:R-:W-:-:S02]  /*1d590*/  FMUL.FTZ R12, R12, R21 ;  /* 0x000000150c0c7220 */ /* 0x000fc40000410000 */
[----:B------:R-:W-:Y:S02]  /*1d5a0*/  FFMA.FTZ R8, R13, R21, -R8 ;  /* 0x000000150d087223 */ /* 0x000fe40000010808 */
[----:B------:R-:W-:Y:S02]  /*1d5b0*/  IMAD.U32 R23, R9, 0x10000, RZ ;  /* 0x0001000009177824 */ /* 0x000fe400078e00ff */
[----:B------:R-:W-:Y:S02]  /*1d5c0*/  FFMA.FTZ R13, R13, R14, R12 ;  /* 0x0000000e0d0d7223 */ /* 0x000fe4000001000c */
[----:B------:R-:W-:Y:S02]  /*1d5d0*/  FMUL.FTZ R9, R26, R11 ;  /* 0x0000000b1a097220 */ /* 0x000fe40000410000 */
[C---:B------:R-:W-:Y:S01]  /*1d5e0*/  IMAD.U32 R12, R20.reuse, 0x10000, RZ ;  /* 0x00010000140c7824 */ /* 0x040fe200078e00ff */
[----:B------:R-:W-:Y:S01]  /*1d5f0*/  LOP3.LUT R20, R20, 0xffff0000, RZ, 0xc0, !PT ;  /* 0xffff000014147812 */ /* 0x000fe200078ec0ff */
[----:B------:R-:W-:-:S02]  /*1d600*/  FMUL.FTZ R26, R26, R15 ;  /* 0x0000000f1a1a7220 */ /* 0x000fc40000410000 */
[C---:B------:R-:W-:Y:S01]  /*1d610*/  IMAD.U32 R14, R22.reuse, 0x10000, RZ ;  /* 0x00010000160e7824 */ /* 0x040fe200078e00ff */
[----:B------:R-:W-:Y:S01]  /*1d620*/  LOP3.LUT R22, R22, 0xffff0000, RZ, 0xc0, !PT ;  /* 0xffff000016167812 */ /* 0x000fe200078ec0ff */
[C---:B------:R-:W-:Y:S02]  /*1d630*/  FFMA.FTZ R9, R10.reuse, R15, -R9 ;  /* 0x0000000f0a097223 */ /* 0x040fe40000010809 */
[----:B------:R-:W-:Y:S02]  /*1d640*/  FFMA.FTZ R26, R10, R11, R26 ;  /* 0x0000000b0a1a7223 */ /* 0x000fe4000001001a */
[C---:B------:R-:W-:Y:S02]  /*1d650*/  FMUL.FTZ R10, R27.reuse, R12 ;  /* 0x0000000c1b0a7220 */ /* 0x040fe40000410000 */
[----:B------:R-:W-:Y:S02]  /*1d660*/  FMUL.FTZ R11, R30, R20 ;  /* 0x000000141e0b7220 */ /* 0x000fe40000410000 */
[----:B------:R-:W-:-:S02]  /*1d670*/  FMUL.FTZ R27, R27, R14 ;  /* 0x0000000e1b1b7220 */ /* 0x000fc40000410000 */
[-C--:B------:R-:W-:Y:S02]  /*1d680*/  FMUL.FTZ R30, R30, R22.reuse ;  /* 0x000000161e1e7220 */ /* 0x080fe40000410000 */
[----:B------:R-:W-:Y:S01]  /*1d690*/  FFMA.FTZ R22, R23, R22, -R11 ;  /* 0x0000001617167223 */ /* 0x000fe2000001080b */
[----:B------:R-:W-:Y:S01]  /*1d6a0*/  F2FP.BF16.PACK_AB R11, R26, R9 ;  /* 0x000000091a0b723e */ /* 0x000fe200000010ff */
[----:B------:R-:W-:Y:S01]  /*1d6b0*/  FFMA.FTZ R14, R29, R14, -R10 ;  /* 0x0000000e1d0e7223 */ /* 0x000fe2000001080a */
[----:B------:R-:W-:Y:S01]  /*1d6c0*/  F2FP.BF16.PACK_AB R10, R13, R8 ;  /* 0x000000080d0a723e */ /* 0x000fe200000010ff */
[----:B------:R-:W-:Y:S02]  /*1d6d0*/  FFMA.FTZ R27, R29, R12, R27 ;  /* 0x0000000c1d1b7223 */ /* 0x000fe4000001001b */
[----:B------:R-:W-:Y:S02]  /*1d6e0*/  FFMA.FTZ R23, R23, R20, R30 ;  /* 0x0000001417177223 */ /* 0x000fe4000001001e */
[----:B------:R-:W-:Y:S01]  /*1d6f0*/  IMAD.MOV.U32 R29, RZ, RZ, 0x0 ;  /* 0x00000000ff1d7424 */ /* 0x000fe200078e00ff */
[----:B------:R-:W-:-:S02]  /*1d700*/  F2FP.BF16.PACK_AB R8, R27, R14 ;  /* 0x0000000e1b08723e */ /* 0x000fc400000010ff */
[----:B------:R-:W-:-:S05]  /*1d710*/  F2FP.BF16.PACK_AB R9, R23, R22 ;  /* 0x000000161709723e */ /* 0x000fca00000010ff */
[----:B------:R1:W-:Y:S01]  /*1d720*/  ST.E.128 [R24.64], R8 ;  /* 0x0000000818007985 */ /* 0x0003e2000c101d04 */
[----:B------:R-:W-:Y:S05]  /*1d730*/  RET.REL.NODEC R28 `(_ZN7cutlass13device_kernelIN5flash19enable_sm80_to_sm89INS1_16FlashAttnFwdSm80INS1_25CollectiveMainloopFwdSm80ILi8ELi1ELb0EN4cute5tupleIJNS5_1CILi128EEENS7_ILi64EEENS7_ILi192EEEEEELi192ENS_10bfloat16_tEfNS_4arch4Sm80ELb0ELb1ELb0ELb1ELb1ELb1ELb1ELb0EEENS1_21CollectiveEpilogueFwdINS6_IJS8_SA_S9_EEENS6_IJNS7_ILi1EEESI_SI_EEESC_SE_Li256ELb1ELb1ELb0ELb0EEENS1_19SingleTileSchedulerILb1ELb0ELb1ELi128EEEEEEEEEvNT_6ParamsE) ;  /* 0xfffe28c01c007950 */ /* 0x000fea0003c3ffff */
.L_x_521:
[----:B-----5:R-:W-:Y:S01]  /*1d740*/  ISETP.NE.AND P0, PT, R8, 0x1, PT ;  /* 0x000000010800780c */ /* 0x020fe20003f05270 */
[----:B------:R-:W-:-:S12]  /*1d750*/  BSSY B0, `(.L_x_553) ;  /* 0x0000006000007945 */ /* 0x000fd80003800000 */
[----:B------:R-:W-:Y:S05]  /*1d760*/  @!P0 BRA `(.L_x_554) ;  /* 0x0000004000008947 */ /* 0x000fea0003800000 */
[----:B------:R-:W2:Y:S04]  /*1d770*/  LD.E R13, [R36.64+0x168] ;  /* 0x00016804240d7980 */ /* 0x000ea8000c101900 */
[----:B------:R-:W3:Y:S01]  /*1d780*/  LD.E R12, [R36.64+0x16c] ;  /* 0x00016c04240c7980 */ /* 0x000ee2000c101900 */
[----:B--2---:R-:W-:-:S05]  /*1d790*/  IMAD.HI.U32 R13, R14, R13, RZ ;  /* 0x0000000d0e0d7227 */ /* 0x004fca00078e00ff */
[----:B---3--:R-:W-:Y:S02]  /*1d7a0*/  SHF.R.U32.HI R14, RZ, R12, R13 ;  /* 0x0000000cff0e7219 */ /* 0x008fe4000001160d */
.L_x_554:
[----:B------:R-:W-:Y:S05]  /*1d7b0*/  BSYNC B0 ;  /* 0x0000000000007941 */ /* 0x000fea0003800000 */
.L_x_553:
[----:B------:R-:W-:Y:S01]  /*1d7c0*/  MOV R36, R24 ;  /* 0x0000001800247202 */ /* 0x000fe20000000f00 */
[----:B------:R-:W-:Y:S01]  /*1d7d0*/  IMAD.MOV.U32 R35, RZ, RZ, R41 ;  /* 0x000000ffff237224 */ /* 0x000fe200078e0029 */
[----:B------:R-:W-:Y:S01]  /*1d7e0*/  MOV R37, R39 ;  /* 0x0000002700257202 */ /* 0x000fe20000000f00 */
[-C--:B------:R-:W-:Y:S01]  /*1d7f0*/  IMAD R15, R33, R14.reuse, RZ ;  /* 0x0000000e210f7224 */ /* 0x080fe200078e02ff */
[----:B------:R-:W-:Y:S01]  /*1d800*/  SHF.R.S32.HI R12, RZ, 0x1f, R14 ;  /* 0x0000001fff0c7819 */ /* 0x000fe2000001140e */
[-C--:B------:R-:W-:Y:S02]  /*1d810*/  IMAD R13, R27, R14.reuse, RZ ;  /* 0x0000000e1b0d7224 */ /* 0x080fe400078e02ff */
[----:B------:R-:W-:-:S04]  /*1d820*/  IMAD.WIDE.U32 R36, R32, R14, R36 ;  /* 0x0000000e20247225 */ /* 0x000fc800078e0024 */
[----:B------:R-:W-:Y:S01]  /*1d830*/  IMAD.WIDE.U32 R34, R26, R14, R34 ;  /* 0x0000000e1a227225 */ /* 0x000fe200078e0022 */
[----:B------:R-:W-:-:S03]  /*1d840*/  LEA R25, P1, R36, R22, 0x1 ;  /* 0x0000001624197211 */ /* 0x000fc600078208ff */
[----:B------:R-:W-:Y:S01]  /*1d850*/  IMAD R15, R32, R12, R15 ;  /* 0x0000000c200f7224 */ /* 0x000fe200078e020f */
[----:B------:R-:W-:Y:S01]  /*1d860*/  LEA R20, P0, R34, R10, 0x1 ;  /* 0x0000000a22147211 */ /* 0x000fe200078008ff */
[----:B------:R-:W-:-:S03]  /*1d870*/  IMAD R13, R26, R12, R13 ;  /* 0x0000000c1a0d7224 */ /* 0x000fc600078e020d */
[----:B------:R-:W-:Y:S01]  /*1d880*/  IADD3 R15, R37, R15, RZ ;  /* 0x0000000f250f7210 */ /* 0x000fe20007ffe0ff */
[----:B------:R-:W-:-:S03]  /*1d890*/  IMAD.IADD R45, R35, 0x1, R13 ;  /* 0x00000001232d7824 */ /* 0x000fc600078e020d */
[----:B------:R-:W-:Y:S02]  /*1d8a0*/  LEA.HI.X R24, R36, R23, R15, 0x1, P1 ;  /* 0x0000001724187211 */ /* 0x000fe400008f0c0f */
[----:B------:R-:W-:Y:S01]  /*1d8b0*/  LEA.HI.X R45, R34, R11, R45, 0x1, P0 ;  /* 0x0000000b222d7211 */ /* 0x000fe200000f0c2d */
[----:B------:R-:W-:Y:S05]  /*1d8c0*/  BRA.DIV ~URZ, `(.L_x_555) ;  /* 0x00003f327f007947 */ /* 0x000fea000b800000 */
[----:B------:R1:W2:Y:S02]  /*1d8d0*/  SHFL.IDX PT, R33, R24, RZ, 0x1c1f ;  /* 0x001c1fff18217589 */ /* 0x0002a400000e0000 */
.L_x_575:
[----:B------:R-:W-:Y:S05]  /*1d8e0*/  BRA.DIV ~URZ, `(.L_x_556) ;  /* 0x00003f927f007947 */ /* 0x000fea000b800000 */
[----:B------:R3:W4:Y:S04]  /*1d8f0*/  SHFL.IDX PT, R32, R25, RZ, 0x1c1f ;  /* 0x001c1fff19207589 */ /* 0x00072800000e0000 */
[----:B------:R3:W1:Y:S04]  /*1d900*/  SHFL.IDX PT, R27, R45, RZ, 0x1c1f ;  /* 0x001c1fff2d1b7589 */ /* 0x00066800000e0000 */
[----:B------:R3:W2:Y:S02]  /*1d910*/  SHFL.IDX PT, R240, R20, RZ, 0x1c1f ;  /* 0x001c1fff14f07589 */ /* 0x0006a400000e0000 */
.L_x_576:
[----:B------:R-:W-:Y:S01]  /*1d920*/  IMAD R68, R9, R8, RZ ;  /* 0x0000000809447224 */ /* 0x000fe200078e02ff */
[----:B------:R-:W-:Y:S01]  /*1d930*/  BSSY B0, `(.L_x_557) ;  /* 0x0000034000007945 */ /* 0x000fe20003800000 */
[----:B------:R-:W-:Y:S01]  /*1d940*/  CS2R R22, SRZ ;  /* 0x0000000000167805 */ /* 0x000fe2000001ff00 */
        /* <DEDUP_REMOVED lines=13> */
[----:B-1----:R-:W-:-:S02]  /*1da20*/  MOV R241, R27 ;  /* 0x0000001b00f17202 */ /* 0x002fc40000000f00 */
[----:B------:R-:W-:Y:S05]  /*1da30*/  @P0 BRA `(.L_x_558) ;  /* 0x0000023000000947 */ /* 0x000fea0003800000 */
[C---:B------:R-:W-:Y:S01]  /*1da40*/  IADD3 R10, R46.reuse, 0x20, RZ ;  /* 0x000000202e0a7810 */ /* 0x040fe20007ffe0ff */
[----:B------:R-:W-:Y:S01]  /*1da50*/  CS2R R14, SRZ ;  /* 0x00000000000e7805 */ /* 0x000fe2000001ff00 */
[----:B------:R-:W-:Y:S01]  /*1da60*/  IADD3 R8, R46, 0x40, RZ ;  /* 0x000000402e087810 */ /* 0x000fe20007ffe0ff */
[----:B------:R-:W-:Y:S01]  /*1da70*/  CS2R R12, SRZ ;  /* 0x00000000000c7805 */ /* 0x000fe2000001ff00 */
[-C--:B------:R-:W-:Y:S02]  /*1da80*/  ISETP.GE.AND P1, PT, R10, R29.reuse, PT ;  /* 0x0000001d0a00720c */ /* 0x080fe40003f26270 */
[-C--:B------:R-:W-:Y:S02]  /*1da90*/  ISETP.GE.AND P0, PT, R8, R29.reuse, PT ;  /* 0x0000001d0800720c */ /* 0x080fe40003f06270 */
[----:B------:R-:W-:-:S09]  /*1daa0*/  ISETP.GE.AND P2, PT, R46, R29, PT ;  /* 0x0000001d2e00720c */ /* 0x000fd20003f46270 */
[----:B------:R-:W-:Y:S02]  /*1dab0*/  @!P1 SHF.R.S32.HI R35, RZ, 0x1f, R10 ;  /* 0x0000001fff239819 */ /* 0x000fe4000001140a */
[----:B------:R-:W-:Y:S02]  /*1dac0*/  @!P0 SHF.R.S32.HI R27, RZ, 0x1f, R8 ;  /* 0x0000001fff1b8819 */ /* 0x000fe40000011408 */
[----:B------:R-:W-:Y:S01]  /*1dad0*/  @!P1 LEA.HI R35, R35, R10, RZ, 0x3 ;  /* 0x0000000a23239211 */ /* 0x000fe200078f18ff */
[--C-:B--2-4-:R-:W-:Y:S01]  /*1dae0*/  @!P2 IMAD.WIDE R36, R46, 0x2, R32.reuse ;  /* 0x000000022e24a825 */ /* 0x114fe200078e0220 */
[----:B------:R-:W-:Y:S02]  /*1daf0*/  @!P0 LEA.HI R27, R27, R8, RZ, 0x3 ;  /* 0x000000081b1b8211 */ /* 0x000fe400078f18ff */
[----:B------:R-:W-:Y:S02]  /*1db00*/  @!P1 LOP3.LUT R35, R35, 0xfffffff8, RZ, 0xc0, !PT ;  /* 0xfffffff823239812 */ /* 0x000fe400078ec0ff */
[----:B------:R-:W-:Y:S01]  /*1db10*/  @!P0 LOP3.LUT R27, R27, 0xfffffff8, RZ, 0xc0, !PT ;  /* 0xfffffff81b1b8812 */ /* 0x000fe200078ec0ff */
[----:B------:R1:W5:Y:S01]  /*1db20*/  @!P2 LD.E.128 R12, [R36.64] ;  /* 0x00000004240ca980 */ /* 0x000362000c101d00 */
        /* <DEDUP_REMOVED lines=10> */
[----:B-1----:R-:W-:-:S04]  /*1dbd0*/  @!P1 IMAD.WIDE R36, R35, 0x2, R32 ;  /* 0x0000000223249825 */ /* 0x002fc800078e0220 */
[----:B------:R-:W-:Y:S01]  /*1dbe0*/  @!P0 IMAD.WIDE R32, R27, 0x2, R32 ;  /* 0x000000021b208825 */ /* 0x000fe200078e0220 */
[----:B------:R1:W5:Y:S03]  /*1dbf0*/  @!P1 LD.E.128 R64, [R36.64] ;  /* 0x0000000424409980 */ /* 0x000366000c101d00 */
[--C-:B------:R-:W-:Y:S01]  /*1dc00*/  @!P1 IMAD.WIDE R34, R35, 0x2, R240.reuse ;  /* 0x0000000223229825 */ /* 0x100fe200078e02f0 */
[----:B------:R1:W5:Y:S03]  /*1dc10*/  @!P0 LD.E.128 R56, [R32.64] ;  /* 0x0000000420388980 */ /* 0x000366000c101d00 */
[--C-:B------:R-:W-:Y:S01]  /*1dc20*/  @!P0 IMAD.WIDE R26, R27, 0x2, R240.reuse ;  /* 0x000000021b1a8825 */ /* 0x100fe200078e02f0 */
[----:B------:R1:W5:Y:S03]  /*1dc30*/  @!P1 LD.E.128 R60, [R34.64] ;  /* 0x00000004223c9980 */ /* 0x000366000c101d00 */
[----:B------:R-:W-:Y:S01]  /*1dc40*/  @!P2 IMAD.WIDE R240, R46, 0x2, R240 ;  /* 0x000000022ef0a825 */ /* 0x000fe200078e02f0 */
[----:B------:R1:W5:Y:S04]  /*1dc50*/  @!P0 LD.E.128 R52, [R26.64] ;  /* 0x000000041a348980 */ /* 0x000368000c101d00 */
[----:B------:R1:W5:Y:S02]  /*1dc60*/  @!P2 LD.E.128 R8, [R240.64] ;  /* 0x00000004f008a980 */ /* 0x000364000c101d00 */
.L_x_558:
[----:B------:R-:W-:Y:S05]  /*1dc70*/  BSYNC B0 ;  /* 0x0000000000007941 */ /* 0x000fea0003800000 */
.L_x_557:
[----:B-12--5:R-:W-:Y:S02]  /*1dc80*/  IMAD.MOV.U32 R33, RZ, RZ, R58 ;  /* 0x000000ffff217224 */ /* 0x026fe400078e003a */
[----:B----4-:R-:W-:-:S02]  /*1dc90*/  IMAD.MOV.U32 R32, RZ, RZ, R59 ;  /* 0x000000ffff207224 */ /* 0x010fc400078e003b */
        /* <DEDUP_REMOVED lines=48> */
[----:B------:R1:W4:Y:S04]  /*1dfa0*/  SHFL.IDX PT, R70, R25, 0x1, 0x1c1f ;  /* 0x003c1f0019467f89 */ /* 0x00032800000e0000 */
[----:B---3--:R-:W3:Y:S04]  /*1dfb0*/  SHFL.IDX PT, R45, R45, 0x1, 0x1c1f ;  /* 0x003c1f002d2d7f89 */ /* 0x008ee800000e0000 */
[----:B------:R1:W1:Y:S02]  /*1dfc0*/  SHFL.IDX PT, R240, R20, 0x1, 0x1c1f ;  /* 0x003c1f0014f07f89 */ /* 0x00026400000e0000 */
.L_x_577:
[----:B-1----:R-:W-:Y:S01]  /*1dfd0*/  IADD3 R25, R21, 0x40, RZ ;  /* 0x0000004015197810 */ /* 0x002fe20007ffe0ff */
        /* <DEDUP_REMOVED lines=31> */
[C-C-:B------:R-:W-:Y:S01]  /*1e1d0*/  @!P1 IMAD.WIDE R72, R21.reuse, 0x2, R70.reuse ;  /* 0x0000000215489825 */ /* 0x140fe200078e0246 */
[----:B------:R-:W-:Y:S01]  /*1e1e0*/  CS2R R40, SRZ ;  /* 0x0000000000287805 */ /* 0x000fe2000001ff00 */
[----:B------:R-:W-:Y:S01]  /*1e1f0*/  CS2R R38, SRZ ;  /* 0x0000000000267805 */ /* 0x000fe2000001ff00 */
[----:B------:R-:W-:Y:S01]  /*1e200*/  CS2R R36, SRZ ;  /* 0x0000000000247805 */ /* 0x000fe2000001ff00 */
[C---:B------:R-:W-:Y:S01]  /*1e210*/  @!P0 IMAD.WIDE R70, R20.reuse, 0x2, R70 ;  /* 0x0000000214468825 */ /* 0x040fe200078e0246 */
[----:B------:R-:W-:Y:S01]  /*1e220*/  CS2R R34, SRZ ;  /* 0x0000000000227805 */ /* 0x000fe2000001ff00 */
[----:B------:R-:W-:Y:S01]  /*1e230*/  CS2R R32, SRZ ;  /* 0x0000000000207805 */ /* 0x000fe2000001ff00 */
[----:B------:R-:W-:Y:S01]  /*1e240*/  CS2R R22, SRZ ;  /* 0x0000000000167805 */ /* 0x000fe2000001ff00 */
[--C-:B------:R-:W-:Y:S01]  /*1e250*/  @!P1 IMAD.WIDE R74, R21, 0x2, R240.reuse ;  /* 0x00000002154a9825 */ /* 0x100fe200078e02f0 */
[----:B------:R-:W-:Y:S01]  /*1e260*/  CS2R R24, SRZ ;  /* 0x0000000000187805 */ /* 0x000fe2000001ff00 */
[----:B------:R2:W5:Y:S02]  /*1e270*/  @!P1 LD.E.128 R36, [R72.64] ;  /* 0x0000000448249980 */ /* 0x000564000c101d00 */
[----:B------:R-:W-:-:S02]  /*1e280*/  @!P0 IMAD.WIDE R76, R20, 0x2, R240 ;  /* 0x00000002144c8825 */ /* 0x000fc400078e02f0 */
[----:B------:R-:W-:Y:S01]  /*1e290*/  CS2R R20, SRZ ;  /* 0x0000000000147805 */ /* 0x000fe2000001ff00 */
[----:B------:R2:W5:Y:S01]  /*1e2a0*/  @!P1 LD.E.128 R32, [R74.64] ;  /* 0x000000044a209980 */ /* 0x000562000c101d00 */
[----:B------:R-:W-:-:S04]  /*1e2b0*/  @!P2 IMAD.WIDE R240, R46, 0x2, R240 ;  /* 0x000000022ef0a825 */ /* 0x000fc800078e02f0 */
[----:B------:R2:W5:Y:S01]  /*1e2c0*/  @!P0 LD.E.128 R20, [R70.64] ;  /* 0x0000000446148980 */ /* 0x000562000c101d00 */
[----:B-1----:R-:W-:-:S03]  /*1e2d0*/  CS2R R26, SRZ ;  /* 0x00000000001a7805 */ /* 0x002fc6000001ff00 */
[----:B------:R2:W5:Y:S04]  /*1e2e0*/  @!P2 LD.E.128 R40, [R240.64] ;  /* 0x00000004f028a980 */ /* 0x000568000c101d00 */
[----:B------:R2:W5:Y:S02]  /*1e2f0*/  @!P0 LD.E.128 R24, [R76.64] ;  /* 0x000000044c188980 */ /* 0x000564000c101d00 */
.L_x_561:
[----:B------:R-:W-:Y:S05]  /*1e300*/  BSYNC B0 ;  /* 0x0000000000007941 */ /* 0x000fea0003800000 */
.L_x_560:
[----:B--2---:R-:W2:Y:S01]  /*1e310*/  LDL.64 R72, [R31+0x20] ;  /* 0x000020001f487983 */ /* 0x004ea20000100a00 */
[----:B------:R-:W-:-:S04]  /*1e320*/  DEPBAR.LE SB0, 0x1 ;  /* 0x000080400000791a */ /* 0x000fc80000000000 */
[----:B------:R-:W3:Y:S01]  /*1e330*/  LDL.64 R118, [R31+0x28] ;  /* 0x000028001f767983 */ /* 0x000ee20000100a00 */
[----:B------:R-:W-:Y:S03]  /*1e340*/  WARPSYNC 0xffffffff ;  /* 0xffffffff00007948 */ /* 0x000fe60003800000 */
[----:B------:R-:W-:Y:S01]  /*1e350*/  BAR.SYNC.DEFER_BLOCKING 0x0 ;  /* 0x0000000000007b1d */ /* 0x000fe20000010000 */
[----:B----45:R-:W-:-:S05]  /*1e360*/  IMAD.MOV.U32 R70, RZ, RZ, R23 ;  /* 0x000000ffff467224 */ /* 0x030fca00078e0017 */
[----:B--2---:R1:W2:Y:S04]  /*1e370*/  LD.E R109, [R72.64] ;  /* 0x00000004486d7980 */ /* 0x0042a8000c101900 */
[----:B---3--:R-:W5:Y:S01]  /*1e380*/  LD.E.64 R118, [R118.64] ;  /* 0x0000000476767980 */ /* 0x008f62000c101b00 */
[----:B------:R-:W-:Y:S01]  /*1e390*/  PRMT R79, R70, 0x7610, R79 ;  /* 0x00007610464f7816 */ /* 0x000fe2000000004f */
[----:B------:R-:W-:Y:S01]  /*1e3a0*/  IMAD.MOV.U32 R70, RZ, RZ, R38 ;  /* 0x000000ffff467224 */ /* 0x000fe200078e0026 */
        /* <DEDUP_REMOVED lines=11> */
[----:B------:R-:W-:Y:S01]  /*1e460*/  MOV R70, R26 ;  /* 0x0000001a00467202 */ /* 0x000fe20000000f00 */
[----:B------:R-:W-:Y:S01]  /*1e470*/  IMAD.MOV.U32 R31, RZ, RZ, R37 ;  /* 0x000000ffff1f7224 */ /* 0x000fe200078e0025 */
[----:B------:R-:W-:Y:S01]  /*1e480*/  PRMT R81, R71, 0x7610, R81 ;  /* 0x0000761047517816 */ /* 0x000fe20000000051 */
[----:B------:R-:W-:Y:S01]  /*1e490*/  IMAD.MOV.U32 R71, RZ, RZ, R35 ;  /* 0x000000ffff477224 */ /* 0x000fe200078e0023 */
[----:B------:R-:W-:Y:S01]  /*1e4a0*/  PRMT R76, R70, 0x7610, R76 ;  /* 0x00007610464c7816 */ /* 0x000fe2000000004c */
[----:B-1----:R-:W-:Y:S01]  /*1e4b0*/  IMAD.MOV.U32 R72, RZ, RZ, R34 ;  /* 0x000000ffff487224 */ /* 0x002fe200078e0022 */
        /* <DEDUP_REMOVED lines=21> */
[----:B------:R-:W-:Y:S01]  /*1e610*/  PRMT R101, R70, 0x7610, R101 ;  /* 0x0000761046657816 */ /* 0x000fe20000000065 */
[----:B--2---:R-:W-:Y:S01]  /*1e620*/  IMAD R109, R109, -0x80, R68 ;  /* 0xffffff806d6d7824 */ /* 0x004fe200078e0244 */
[----:B------:R-:W-:-:S04]  /*1e630*/  MOV R68, R33 ;  /* 0x0000002100447202 */ /* 0x000fc80000000f00 */
[----:B------:R-:W-:Y:S02]  /*1e640*/  IMNMX R109, R109, 0x80, PT ;  /* 0x000000806d6d7817 */ /* 0x000fe40003800200 */
[----:B------:R-:W-:Y:S01]  /*1e650*/  PRMT R83, R68, 0x7610, R83 ;  /* 0x0000761044537816 */ /* 0x000fe20000000053 */
[----:B------:R-:W-:Y:S01]  /*1e660*/  IMAD.MOV.U32 R68, RZ, RZ, R41 ;  /* 0x000000ffff447224 */ /* 0x000fe200078e0029 */
[----:B------:R-:W-:-:S04]  /*1e670*/  ISETP.GE.AND P0, PT, R30, R109, PT ;  /* 0x0000006d1e00720c */ /* 0x000fc80003f06270 */
[----:B------:R-:W-:-:S09]  /*1e680*/  PRMT R100, R68, 0x7610, R100 ;  /* 0x0000761044647816 */ /* 0x000fd20000000064 */
[----:B------:R-:W-:Y:S05]  /*1e690*/  @P0 BRA `(.L_x_563) ;  /* 0x0000169000000947 */ /* 0x000fea0003800000 */
[----:B------:R-:W-:Y:S01]  /*1e6a0*/  ISETP.GE.AND P0, PT, R46, R29, PT ;  /* 0x0000001d2e00720c */ /* 0x000fe20003f06270 */
[----:B------:R-:W-:-:S12]  /*1e6b0*/  BSSY B0, `(.L_x_564) ;  /* 0x0000071000007945 */ /* 0x000fd80003800000 */
[----:B------:R-:W-:Y:S05]  /*1e6c0*/  @P0 BRA `(.L_x_565) ;  /* 0x000006f000000947 */ /* 0x000fea0003800000 */
[----:B------:R-:W-:Y:S01]  /*1e6d0*/  LEA.HI R71, R29, R84, RZ, 0x1d ;  /* 0x000000541d477211 */ /* 0x000fe200078fe8ff */
[----:B------:R-:W-:Y:S01]  /*1e6e0*/  IMAD.SHL.U32 R73, R30, 0x40, RZ ;  /* 0x000000401e497824 */ /* 0x000fe200078e00ff */
[----:B------:R-:W-:Y:S02]  /*1e6f0*/  LEA.HI R129, R69, R108, RZ, 0x5 ;  /* 0x0000006c45817211 */ /* 0x000fe400078f28ff */
[----:B------:R-:W-:Y:S01]  /*1e700*/  SHF.R.S32.HI R68, RZ, 0x1f, R71 ;  /* 0x0000001fff447819 */ /* 0x000fe20000011447 */
[----:B------:R-:W-:Y:S01]  /*1e710*/  IMAD.SHL.U32 R69, R71, 0x8, RZ ;  /* 0x0000000847457824 */ /* 0x000fe200078e00ff */
[----:B------:R-:W-:Y:S01]  /*1e720*/  LOP3.LUT R73, R73, 0x1c0, RZ, 0xc0, !PT ;  /* 0x000001c049497812 */ /* 0x000fe200078ec0ff */
[----:B------:R-:W-:Y:S01]  /*1e730*/  IMAD.SHL.U32 R129, R129, 0x10, RZ ;  /* 0x0000001081817824 */ /* 0x000fe200078e00ff */
[----:B------:R-:W-:Y:S02]  /*1e740*/  LEA.HI R68, R68, R71, RZ, 0x3 ;  /* 0x0000004744447211 */ /* 0x000fe400078f18ff */
[----:B------:R-:W-:-:S02]  /*1e750*/  LOP3.LUT R72, R73, 0x38, R46, 0xf8, !PT ;  /* 0x0000003849487812 */ /* 0x000fc400078ef82e */
[----:B------:R-:W-:Y:S01]  /*1e760*/  LOP3.LUT R129, R129, 0xfffffe00, RZ, 0xc0, !PT ;  /* 0xfffffe0081817812 */ /* 0x000fe200078ec0ff */
[----:B------:R-:W-:Y:S01]  /*1e770*/  IMAD.SHL.U32 R68, R68, 0x400, RZ ;  /* 0x0000040044447824 */ /* 0x000fe200078e00ff */
[----:B------:R-:W-:Y:S02]  /*1e780*/  SHF.R.U32.HI R70, RZ, 0x3, R73 ;  /* 0x00000003ff467819 */ /* 0x000fe40000011649 */
[----:B------:R-:W-:Y:S02]  /*1e790*/  LOP3.LUT R69, R73, 0x38, R69, 0xf8, !PT ;  /* 0x0000003849457812 */ /* 0x000fe400078ef845 */
[----:B------:R-:W-:Y:S02]  /*1e7a0*/  LOP3.LUT R131, R129, R72, R70, 0xf6, !PT ;  /* 0x0000004881837212 */ /* 0x000fe400078ef646 */
[----:B------:R-:W-:Y:S02]  /*1e7b0*/  LOP3.LUT R70, R69, R70, RZ, 0x3c, !PT ;  /* 0x0000004645467212 */ /* 0x000fe400078e3cff */
[----:B------:R-:W-:Y:S01]  /*1e7c0*/  LOP3.LUT R68, R68, 0xffffe000, RZ, 0xc0, !PT ;  /* 0xffffe00044447812 */ /* 0x000fe200078ec0ff */
[----:B-----5:R-:W-:-:S03]  /*1e7d0*/  IMAD.WIDE.U32 R130, R131, 0x2, R118 ;  /* 0x0000000283827825 */ /* 0x020fc600078e0076 */
[----:B------:R-:W-:Y:S02]  /*1e7e0*/  IADD3 R129, R70, R68, R129 ;  /* 0x0000004446817210 */ /* 0x000fe40007ffe081 */
[----:B------:R-:W2:Y:S03]  /*1e7f0*/  LD.E.128 R72, [R130.64] ;  /* 0x0000000482487980 */ /* 0x000ea6000c101d00 */
[----:B------:R-:W-:-:S05]  /*1e800*/  IMAD.WIDE.U32 R128, R129, 0x2, R118 ;  /* 0x0000000281807825 */ /* 0x000fca00078e0076 */
[----:B------:R-:W3:Y:S01]  /*1e810*/  LD.E.128 R68, [R128.64] ;  /* 0x0000000480447980 */ /* 0x000ee2000c101d00 */
[--C-:B------:R-:W-:Y:S02]  /*1e820*/  SHF.R.U64 R8, R8, 0x10, R9.reuse ;  /* 0x0000001008087819 */ /* 0x100fe40000001209 */
[----:B------:R-:W-:Y:S02]  /*1e830*/  SHF.R.U32.HI R9, RZ, 0x10, R9 ;  /* 0x00000010ff097819 */ /* 0x000fe40000011609 */
[----:B------:R-:W-:Y:S02]  /*1e840*/  SHF.R.U64 R10, R10, 0x10, R11 ;  /* 0x000000100a0a7819 */ /* 0x000fe4000000120b */
[--C-:B------:R-:W-:Y:S02]  /*1e850*/  SHF.R.U64 R14, R14, 0x10, R15.reuse ;  /* 0x000000100e0e7819 */ /* 0x100fe4000000120f */
[----:B------:R-:W-:Y:S02]  /*1e860*/  SHF.R.U32.HI R15, RZ, 0x10, R15 ;  /* 0x00000010ff0f7819 */ /* 0x000fe4000001160f */
[----:B------:R-:W-:-:S02]  /*1e870*/  SHF.R.U64 R12, R12, 0x10, R13 ;  /* 0x000000100c0c7819 */ /* 0x000fc4000000120d */
[----:B------:R-:W-:Y:S02]  /*1e880*/  PRMT R121, R121, 0x5410, R8 ;  /* 0x0000541079797816 */ /* 0x000fe40000000008 */
[----:B------:R-:W-:Y:S02]  /*1e890*/  PRMT R120, R120, 0x5410, R9 ;  /* 0x0000541078787816 */ /* 0x000fe40000000009 */
[----:B------:R-:W-:Y:S02]  /*1e8a0*/  PRMT R123, R123, 0x5410, R10 ;  /* 0x000054107b7b7816 */ /* 0x000fe4000000000a */
[----:B------:R-:W-:Y:S02]  /*1e8b0*/  PRMT R126, R126, 0x5410, R15 ;  /* 0x000054107e7e7816 */ /* 0x000fe4000000000f */
[----:B------:R-:W-:Y:S02]  /*1e8c0*/  PRMT R125, R125, 0x5410, R12 ;  /* 0x000054107d7d7816 */ /* 0x000fe4000000000c */
[----:B------:R-:W-:-:S02]  /*1e8d0*/  PRMT R127, R127, 0x5410, R14 ;  /* 0x000054107f7f7816 */ /* 0x000fc4000000000e */
[----:B------:R-:W-:Y:S01]  /*1e8e0*/  SHF.R.U32.HI R13, RZ, 0x10, R13 ;  /* 0x00000010ff0d7819 */ /* 0x000fe2000001160d */
[----:B------:R-:W-:Y:S01]  /*1e8f0*/  IMAD.U32 R132, R125, 0x10000, RZ ;  /* 0x000100007d847824 */ /* 0x000fe200078e00ff */
[----:B------:R-:W-:Y:S02]  /*1e900*/  LOP3.LUT R136, R121, 0xffff0000, RZ, 0xc0, !PT ;  /* 0xffff000079887812 */ /* 0x000fe400078ec0ff */
[----:B------:R-:W-:Y:S02]  /*1e910*/  LOP3.LUT R138, R125, 0xffff0000, RZ, 0xc0, !PT ;  /* 0xffff00007d8a7812 */ /* 0x000fe400078ec0ff */
[----:B------:R-:W-:Y:S02]  /*1e920*/  PRMT R124, R124, 0x5410, R13 ;  /* 0x000054107c7c7816 */ /* 0x000fe4000000000d */
[----:B------:R-:W-:-:S03]  /*1e930*/  SHF.R.U32.HI R11, RZ, 0x10, R11 ;  /* 0x00000010ff0b7819 */ /* 0x000fc6000001160b */
[----:B------:R-:W-:Y:S01]  /*1e940*/  IMAD.U32 R125, R124, 0x10000, RZ ;  /* 0x000100007c7d7824 */ /* 0x000fe200078e00ff */
[----:B------:R-:W-:Y:S01]  /*1e950*/  PRMT R122, R122, 0x5410, R11 ;  /* 0x000054107a7a7816 */ /* 0x000fe2000000000b */
[C---:B--2---:R-:W-:Y:S01]  /*1e960*/  IMAD.U32 R10, R72.reuse, 0x10000, RZ ;  /* 0x00010000480a7824 */ /* 0x044fe200078e00ff */
[----:B------:R-:W-:Y:S01]  /*1e970*/  LOP3.LUT R9, R72, 0xffff0000, RZ, 0xc0, !PT ;  /* 0xffff000048097812 */ /* 0x000fe200078ec0ff */
[C---:B------:R-:W-:Y:S01]  /*1e980*/  IMAD.U32 R8, R73.reuse, 0x10000, RZ ;  /* 0x0001000049087824 */ /* 0x040fe200078e00ff */
[----:B------:R-:W-:Y:S01]  /*1e990*/  LOP3.LUT R72, R73, 0xffff0000, RZ, 0xc0, !PT ;  /* 0xffff000049487812 */ /* 0x000fe200078ec0ff */
[C---:B------:R-:W-:Y:S01]  /*1e9a0*/  IMAD.U32 R13, R74.reuse, 0x10000, RZ ;  /* 0x000100004a0d7824 */ /* 0x040fe200078e00ff */
[----:B------:R-:W-:Y:S01]  /*1e9b0*/  LOP3.LUT R12, R74, 0xffff0000, RZ, 0xc0, !PT ;  /* 0xffff00004a0c7812 */ /* 0x000fe200078ec0ff */
[C---:B------:R-:W-:Y:S01]  /*1e9c0*/  IMAD.U32 R11, R75.reuse, 0x10000, RZ ;  /* 0x000100004b0b7824 */ /* 0x040fe200078e00ff */
[----:B------:R-:W-:Y:S01]  /*1e9d0*/  LOP3.LUT R74, R75, 0xffff0000, RZ, 0xc0, !PT ;  /* 0xffff00004b4a7812 */ /* 0x000fe200078ec0ff */
[C---:B---3--:R-:W-:Y:S01]  /*1e9e0*/  IMAD.U32 R73, R68.reuse, 0x10000, RZ ;  /* 0x0001000044497824 */ /* 0x048fe200078e00ff */
[----:B------:R-:W-:Y:S01]  /*1e9f0*/  LOP3.LUT R15, R68, 0xffff0000, RZ, 0xc0, !PT ;  /* 0xffff0000440f7812 */ /* 0x000fe200078ec0ff */
[----:B------:R-:W-:Y:S01]  /*1ea00*/  IMAD.U32 R14, R69, 0x10000, RZ ;  /* 0x00010000450e7824 */ /* 0x000fe200078e00ff */
[----:B------:R-:W-:Y:S01]  /*1ea10*/  SHF.L.U32 R68, R121, 0x10, RZ ;  /* 0x0000001079447819 */ /* 0x000fe200000006ff */
[----:B------:R-:W-:Y:S01]  /*1ea20*/  IMAD.U32 R121, R120, 0x10000, RZ ;  /* 0x0001000078797824 */ /* 0x000fe200078e00ff */
[----:B------:R-:W-:Y:S01]  /*1ea30*/  LOP3.LUT R135, R69, 0xffff0000, RZ, 0xc0, !PT ;  /* 0xffff000045877812 */ /* 0x000fe200078ec0ff */
[----:B------:R-:W-:Y:S01]  /*1ea40*/  IMAD.U32 R133, R70, 0x10000, RZ ;  /* 0x0001000046857824 */ /* 0x000fe200078e00ff */
[----:B------:R-:W-:Y:S01]  /*1ea50*/  LOP3.LUT R120, R120, 0xffff0000, RZ, 0xc0, !PT ;  /* 0xffff000078787812 */ /* 0x000fe200078ec0ff */
[C---:B------:R-:W-:Y:S01]  /*1ea60*/  FMUL.FTZ R69, R73.reuse, R68 ;  /* 0x0000004449457220 */ /* 0x040fe20000410000 */
[----:B------:R-:W-:Y:S01]  /*1ea70*/  LOP3.LUT R70, R70, 0xffff0000, RZ, 0xc0, !PT ;  /* 0xffff000046467812 */ /* 0x000fe200078ec0ff */
[----:B------:R-:W-:-:S02]  /*1ea80*/  FMUL.FTZ R73, R73, R132 ;  /* 0x0000008449497220 */ /* 0x000fc40000410000 */
[C---:B------:R-:W-:Y:S02]  /*1ea90*/  FFMA.FTZ R69, R10.reuse, R132, -R69 ;  /* 0x000000840a457223 */ /* 0x040fe40000010845 */
[C---:B------:R-:W-:Y:S02]  /*1eaa0*/  FMUL.FTZ R132, R15.reuse, R136 ;  /* 0x000000880f847220 */ /* 0x040fe40000410000 */
[----:B------:R-:W-:Y:S02]  /*1eab0*/  FMUL.FTZ R15, R15, R138 ;  /* 0x0000008a0f0f7220 */ /* 0x000fe40000410000 */
[----:B------:R-:W-:Y:S02]  /*1eac0*/  FFMA.FTZ R73, R10, R68, R73 ;  /* 0x000000440a497223 */ /* 0x000fe40000010049 */
[----:B------:R-:W-:Y:S01]  /*1ead0*/  FFMA.FTZ R136, R9, R136, R15 ;  /* 0x0000008809887223 */ /* 0x000fe2000001000f */
[----:B------:R-:W-:Y:S01]  /*1eae0*/  LOP3.LUT R15, R124, 0xffff0000, RZ, 0xc0, !PT ;  /* 0xffff00007c0f7812 */ /* 0x000fe200078ec0ff */
[----:B------:R-:W-:-:S02]  /*1eaf0*/  FMUL.FTZ R10, R14, R121 ;  /* 0x000000790e0a7220 */ /* 0x000fc40000410000 */
[----:B------:R-:W-:Y:S02]  /*1eb00*/  FMUL.FTZ R14, R14, R125 ;  /* 0x0000007d0e0e7220 */ /* 0x000fe40000410000 */
[----:B------:R-:W-:Y:S02]  /*1eb10*/  FMUL.FTZ R68, R135, R120 ;  /* 0x0000007887447220 */ /* 0x000fe40000410000 */
[----:B------:R-:W-:Y:S02]  /*1eb20*/  FFMA.FTZ R132, R9, R138, -R132 ;  /* 0x0000008a09847223 */ /* 0x000fe40000010884 */
[----:B------:R-:W-:Y:S02]  /*1eb30*/  FMUL.FTZ R135, R135, R15 ;  /* 0x0000000f87877220 */ /* 0x000fe40000410000 */
[C---:B------:R-:W-:Y:S02]  /*1eb40*/  FFMA.FTZ R10, R8.reuse, R125, -R10 ;  /* 0x0000007d080a7223 */ /* 0x040fe4000001080a */
[----:B------:R-:W-:Y:S01]  /*1eb50*/  FFMA.FTZ R9, R8, R121, R14 ;  /* 0x0000007908097223 */ /* 0x000fe2000001000e */
[C---:B------:R-:W-:Y:S01]  /*1eb60*/  SHF.L.U32 R14, R127.reuse, 0x10, RZ ;  /* 0x000000107f0e7819 */ /* 0x040fe200000006ff */
[----:B------:R-:W-:Y:S01]  /*1eb70*/  FFMA.FTZ R15, R72, R15, -R68 ;  /* 0x0000000f480f7223 */ /* 0x000fe20000010844 */
[----:B------:R-:W-:Y:S01]  /*1eb80*/  LOP3.LUT R127, R127, 0xffff0000, RZ, 0xc0, !PT ;  /* 0xffff00007f7f7812 */ /* 0x000fe200078ec0ff */
[C---:B------:R-:W-:Y:S01]  /*1eb90*/  IMAD.U32 R75, R71.reuse, 0x10000, RZ ;  /* 0x00010000474b7824 */ /* 0x040fe200078e00ff */
[----:B------:R-:W-:Y:S01]  /*1eba0*/  LOP3.LUT R71, R71, 0xffff0000, RZ, 0xc0, !PT ;  /* 0xffff000047477812 */ /* 0x000fe200078ec0ff */
[C---:B------:R-:W-:Y:S01]  /*1ebb0*/  IMAD.U32 R8, R123.reuse, 0x10000, RZ ;  /* 0x000100007b087824 */ /* 0x040fe200078e00ff */
[----:B------:R-:W-:Y:S01]  /*1ebc0*/  LOP3.LUT R123, R123, 0xffff0000, RZ, 0xc0, !PT ;  /* 0xffff00007b7b7812 */ /* 0x000fe200078ec0ff */
[C---:B------:R-:W-:Y:S01]  /*1ebd0*/  IMAD.U32 R68, R122.reuse, 0x10000, RZ ;  /* 0x000100007a447824 */ /* 0x040fe200078e00ff */
[----:B------:R-:W-:Y:S01]  /*1ebe0*/  LOP3.LUT R122, R122, 0xffff0000, RZ, 0xc0, !PT ;  /* 0xffff00007a7a7812 */ /* 0x000fe200078ec0ff */
[C---:B------:R-:W-:Y:S01]  /*1ebf0*/  IMAD.U32 R124, R126.reuse, 0x10000, RZ ;  /* 0x000100007e7c7824 */ /* 0x040fe200078e00ff */
[----:B------:R-:W-:Y:S01]  /*1ec00*/  LOP3.LUT R126, R126, 0xffff0000, RZ, 0xc0, !PT ;  /* 0xffff00007e7e7812 */ /* 0x000fe200078ec0ff */
[----:B------:R-:W-:-:S02]  /*1ec10*/  FFMA.FTZ R72, R72, R120, R135 ;  /* 0x0000007848487223 */ /* 0x000fc40000010087 */
[----:B------:R-:W-:Y:S02]  /*1ec20*/  FMUL.FTZ R121, R133, R8 ;  /* 0x0000000885797220 */ /* 0x000fe40000410000 */
[----:B------:R-:W-:Y:S01]  /*1ec30*/  FMUL.FTZ R120, R75, R68 ;  /* 0x000000444b787220 */ /* 0x000fe20000410000 */
[----:B------:R-:W-:Y:S01]  /*1ec40*/  F2FP.BF16.PACK_AB R9, R72, R9 ;  /* 0x000000094809723e */ /* 0x000fe200000010ff */
[----:B------:R-:W-:Y:S02]  /*1ec50*/  FMUL.FTZ R133, R133, R14 ;  /* 0x0000000e85857220 */ /* 0x000fe40000410000 */
[-C--:B------:R-:W-:Y:S02]  /*1ec60*/  FMUL.FTZ R75, R75, R124.reuse ;  /* 0x0000007c4b4b7220 */ /* 0x080fe40000410000 */
[----:B------:R-:W-:Y:S02]  /*1ec70*/  FFMA.FTZ R120, R11, R124, -R120 ;  /* 0x0000007c0b787223 */ /* 0x000fe40000010878 */
[----:B------:R-:W-:-:S02]  /*1ec80*/  FFMA.FTZ R133, R13, R8, R133 ;  /* 0x000000080d857223 */ /* 0x000fc40000010085 */
[----:B------:R-:W-:Y:S02]  /*1ec90*/  FFMA.FTZ R11, R11, R68, R75 ;  /* 0x000000440b0b7223 */ /* 0x000fe4000001004b */
[----:B------:R-:W-:Y:S02]  /*1eca0*/  FFMA.FTZ R14, R13, R14, -R121 ;  /* 0x0000000e0d0e7223 */ /* 0x000fe40000010879 */
[C---:B------:R-:W-:Y:S02]  /*1ecb0*/  FMUL.FTZ R8, R70.reuse, R123 ;  /* 0x0000007b46087220 */ /* 0x040fe40000410000 */
[C---:B------:R-:W-:Y:S02]  /*1ecc0*/  FMUL.FTZ R75, R71.reuse, R122 ;  /* 0x0000007a474b7220 */ /* 0x040fe40000410000 */
[----:B------:R-:W-:Y:S02]  /*1ecd0*/  FMUL.FTZ R68, R70, R127 ;  /* 0x0000007f46447220 */ /* 0x000fe40000410000 */
[----:B------:R-:W-:-:S02]  /*1ece0*/  FMUL.FTZ R13, R71, R126 ;  /* 0x0000007e470d7220 */ /* 0x000fc40000410000 */
[----:B------:R-:W-:Y:S01]  /*1ecf0*/  FFMA.FTZ R127, R12, R127, -R8 ;  /* 0x0000007f0c7f7223 */ /* 0x000fe20000010808 */
[----:B------:R-:W-:Y:S01]  /*1ed00*/  F2FP.BF16.PACK_AB R8, R136, R73 ;  /* 0x000000498808723e */ /* 0x000fe200000010ff */
[----:B------:R-:W-:Y:S02]  /*1ed10*/  FFMA.FTZ R71, R74, R126, -R75 ;  /* 0x0000007e4a477223 */ /* 0x000fe4000001084b */
[----:B------:R-:W-:Y:S01]  /*1ed20*/  FFMA.FTZ R68, R12, R123, R68 ;  /* 0x0000007b0c447223 */ /* 0x000fe20000010044 */
[----:B------:R-:W-:Y:S01]  /*1ed30*/  F2FP.BF16.PACK_AB R12, R132, R69 ;  /* 0x00000045840c723e */ /* 0x000fe200000010ff */
[----:B------:R-:W-:Y:S01]  /*1ed40*/  FFMA.FTZ R74, R74, R122, R13 ;  /* 0x0000007a4a4a7223 */ /* 0x000fe2000001000d */
[----:B------:R-:W-:Y:S02]  /*1ed50*/  F2FP.BF16.PACK_AB R13, R15, R10 ;  /* 0x0000000a0f0d723e */ /* 0x000fe400000010ff */
[----:B------:R-:W-:Y:S02]  /*1ed60*/  F2FP.BF16.PACK_AB R14, R127, R14 ;  /* 0x0000000e7f0e723e */ /* 0x000fe400000010ff */
[----:B------:R-:W-:-:S02]  /*1ed70*/  F2FP.BF16.PACK_AB R15, R71, R120 ;  /* 0x00000078470f723e */ /* 0x000fc400000010ff */
[----:B------:R-:W-:Y:S02]  /*1ed80*/  F2FP.BF16.PACK_AB R10, R68, R133 ;  /* 0x00000085440a723e */ /* 0x000fe400000010ff */
[----:B------:R-:W-:Y:S01]  /*1ed90*/  F2FP.BF16.PACK_AB R11, R74, R11 ;  /* 0x0000000b4a0b723e */ /* 0x000fe200000010ff */
[----:B------:R1:W-:Y:S04]  /*1eda0*/  ST.E.128 [R130.64], R12 ;  /* 0x0000000c82007985 */ /* 0x0003e8000c101d04 */
[----:B------:R1:W-:Y:S02]  /*1edb0*/  ST.E.128 [R128.64], R8 ;  /* 0x0000000880007985 */ /* 0x0003e4000c101d04 */
.L_x_565:
[----:B------:R-:W-:Y:S05]  /*1edc0*/  BSYNC B0 ;  /* 0x0000000000007941 */ /* 0x000fea0003800000 */
.L_x_564:
[----:B-1----:R-:W-:Y:S01]  /*1edd0*/  IADD3 R13, R46, 0x20, RZ ;  /* 0x000000202e0d7810 */ /* 0x002fe20007ffe0ff */
[----:B------:R-:W-:Y:S03]  /*1ede0*/  BSSY B0, `(.L_x_566) ;  /* 0x000007a000007945 */ /* 0x000fe60003800000 */
[----:B------:R-:W-:-:S13]  /*1edf0*/  ISETP.GE.AND P0, PT, R13, R29, PT ;  /* 0x0000001d0d00720c */ /* 0x000fda0003f06270 */
[----:B------:R-:W-:Y:S05]  /*1ee00*/  @P0 BRA `(.L_x_567) ;  /* 0x0000077000000947 */ /* 0x000fea0003800000 */
[----:B------:R-:W-:Y:S01]  /*1ee10*/  SHF.R.S32.HI R14, RZ, 0x1f, R13 ;  /* 0x0000001fff0e7819 */ /* 0x000fe2000001140d */
[----:B------:R-:W-:Y:S01]  /*1ee20*/  IMAD.SHL.U32 R10, R30, 0x40, RZ ;  /* 0x000000401e0a7824 */ /* 0x000fe200078e00ff */
[----:B------:R-:W-:Y:S02]  /*1ee30*/  SHF.R.S32.HI R11, RZ, 0x1f, R108 ;  /* 0x0000001fff0b7819 */ /* 0x000fe4000001146c */
[CC--:B------:R-:W-:Y:S02]  /*1ee40*/  LEA.HI R9, R14.reuse, R13.reuse, RZ, 0x3 ;  /* 0x0000000d0e097211 */ /* 0x0c0fe400078f18ff */
[----:B------:R-:W-:Y:S02]  /*1ee50*/  LEA.HI R8, R11, R108, RZ, 0x5 ;  /* 0x0000006c0b087211 */ /* 0x000fe400078f28ff */
[----:B------:R-:W-:Y:S02]  /*1ee60*/  SHF.R.S32.HI R12, RZ, 0x3, R9 ;  /* 0x00000003ff0c7819 */ /* 0x000fe40000011409 */
[----:B------:R-:W-:Y:S01]  /*1ee70*/  LEA.HI R14, R14, R13, RZ, 0x6 ;  /* 0x0000000d0e0e7211 */ /* 0x000fe200078f30ff */
[----:B------:R-:W-:Y:S01]  /*1ee80*/  IMAD.SHL.U32 R8, R8, 0x10, RZ ;  /* 0x0000001008087824 */ /* 0x000fe200078e00ff */
[----:B------:R-:W-:-:S02]  /*1ee90*/  LEA.HI R12, R29, R12, RZ, 0x1d ;  /* 0x0000000c1d0c7211 */ /* 0x000fc400078fe8ff */
[----:B------:R-:W-:Y:S01]  /*1eea0*/  LOP3.LUT R10, R10, 0x1c0, RZ, 0xc0, !PT ;  /* 0x000001c00a0a7812 */ /* 0x000fe200078ec0ff */
[----:B------:R-:W-:Y:S01]  /*1eeb0*/  IMAD.SHL.U32 R14, R14, 0x80, RZ ;  /* 0x000000800e0e7824 */ /* 0x000fe200078e00ff */
[----:B------:R-:W-:Y:S01]  /*1eec0*/  SHF.R.S32.HI R11, RZ, 0x1f, R12 ;  /* 0x0000001fff0b7819 */ /* 0x000fe2000001140c */
[----:B------:R-:W-:Y:S01]  /*1eed0*/  IMAD.SHL.U32 R13, R12, 0x8, RZ ;  /* 0x000000080c0d7824 */ /* 0x000fe200078e00ff */
[C---:B------:R-:W-:Y:S02]  /*1eee0*/  LOP3.LUT R68, R10.reuse, 0x38, R9, 0xf8, !PT ;  /* 0x000000380a447812 */ /* 0x040fe400078ef809 */
[----:B------:R-:W-:Y:S02]  /*1eef0*/  LEA.HI R11, R11, R12, RZ, 0x3 ;  /* 0x0000000c0b0b7211 */ /* 0x000fe400078f18ff */
[----:B------:R-:W-:Y:S02]  /*1ef00*/  SHF.R.U32.HI R9, RZ, 0x3, R10 ;  /* 0x00000003ff097819 */ /* 0x000fe4000001160a */
[----:B------:R-:W-:Y:S01]  /*1ef10*/  LOP3.LUT R10, R10, 0x38, R13, 0xf8, !PT ;  /* 0x000000380a0a7812 */ /* 0x000fe200078ef80d */
[----:B------:R-:W-:Y:S01]  /*1ef20*/  IMAD.SHL.U32 R11, R11, 0x400, RZ ;  /* 0x000004000b0b7824 */ /* 0x000fe200078e00ff */
[----:B------:R-:W-:-:S02]  /*1ef30*/  LOP3.LUT R14, R14, 0xffffe000, RZ, 0xc0, !PT ;  /* 0xffffe0000e0e7812 */ /* 0x000fc400078ec0ff */
[-C--:B------:R-:W-:Y:S02]  /*1ef40*/  LOP3.LUT R15, R68, R9.reuse, RZ, 0x3c, !PT ;  /* 0x00000009440f7212 */ /* 0x080fe400078e3cff */
[----:B------:R-:W-:Y:S02]  /*1ef50*/  LOP3.LUT R8, R8, 0xfffffe00, RZ, 0xc0, !PT ;  /* 0xfffffe0008087812 */ /* 0x000fe400078ec0ff */
[----:B------:R-:W-:Y:S02]  /*1ef60*/  LOP3.LUT R69, R10, R9, RZ, 0x3c, !PT ;  /* 0x000000090a457212 */ /* 0x000fe400078e3cff */
[----:B------:R-:W-:Y:S02]  /*1ef70*/  LOP3.LUT R9, R11, 0xffffe000, RZ, 0xc0, !PT ;  /* 0xffffe0000b097812 */ /* 0x000fe400078ec0ff */
[--C-:B------:R-:W-:Y:S02]  /*1ef80*/  IADD3 R15, R15, R14, R8.reuse ;  /* 0x0000000e0f0f7210 */ /* 0x100fe40007ffe008 */
[----:B------:R-:W-:-:S03]  /*1ef90*/  IADD3 R69, R69, R9, R8 ;  /* 0x0000000945457210 */ /* 0x000fc60007ffe008 */
[----:B-----5:R-:W-:-:S04]  /*1efa0*/  IMAD.WIDE.U32 R70, R15, 0x2, R118 ;  /* 0x000000020f467825 */ /* 0x020fc800078e0076 */
[----:B------:R-:W-:Y:S01]  /*1efb0*/  IMAD.WIDE.U32 R68, R69, 0x2, R118 ;  /* 0x0000000245447825 */ /* 0x000fe200078e0076 */
[----:B------:R-:W2:Y:S04]  /*1efc0*/  LD.E.128 R12, [R70.64] ;  /* 0x00000004460c7980 */ /* 0x000ea8000c101d00 */
[----:B------:R-:W3:Y:S01]  /*1efd0*/  LD.E.128 R8, [R68.64] ;  /* 0x0000000444087980 */ /* 0x000ee2000c101d00 */
[--C-:B------:R-:W-:Y:S02]  /*1efe0*/  SHF.R.U64 R60, R60, 0x10, R61.reuse ;  /* 0x000000103c3c7819 */ /* 0x100fe4000000123d */
[----:B------:R-:W-:Y:S02]  /*1eff0*/  SHF.R.U32.HI R61, RZ, 0x10, R61 ;  /* 0x00000010ff3d7819 */ /* 0x000fe4000001163d */
[----:B------:R-:W-:-:S02]  /*1f000*/  SHF.R.U64 R62, R62, 0x10, R63 ;  /* 0x000000103e3e7819 */ /* 0x000fc4000000123f */
[----:B------:R-:W-:Y:S02]  /*1f010*/  SHF.R.U64 R64, R64, 0x10, R65 ;  /* 0x0000001040407819 */ /* 0x000fe40000001241 */
[----:B------:R-:W-:Y:S02]  /*1f020*/  SHF.R.U32.HI R63, RZ, 0x10, R63 ;  /* 0x00000010ff3f7819 */ /* 0x000fe4000001163f */
[----:B------:R-:W-:Y:S02]  /*1f030*/  SHF.R.U32.HI R65, RZ, 0x10, R65 ;  /* 0x00000010ff417819 */ /* 0x000fe40000011641 */
[----:B------:R-:W-:Y:S02]  /*1f040*/  PRMT R111, R111, 0x5410, R60 ;  /* 0x000054106f6f7816 */ /* 0x000fe4000000003c */
[----:B------:R-:W-:Y:S02]  /*1f050*/  PRMT R110, R110, 0x5410, R61 ;  /* 0x000054106e6e7816 */ /* 0x000fe4000000003d */
[----:B------:R-:W-:-:S02]  /*1f060*/  SHF.R.U64 R66, R66, 0x10, R67 ;  /* 0x0000001042427819 */ /* 0x000fc40000001243 */
[----:B------:R-:W-:Y:S01]  /*1f070*/  PRMT R112, R112, 0x5410, R63 ;  /* 0x0000541070707816 */ /* 0x000fe2000000003f */
[----:B------:R-:W-:Y:S01]  /*1f080*/  IMAD.U32 R75, R110, 0x10000, RZ ;  /* 0x000100006e4b7824 */ /* 0x000fe200078e00ff */
[----:B------:R-:W-:Y:S02]  /*1f090*/  SHF.R.U32.HI R67, RZ, 0x10, R67 ;  /* 0x00000010ff437819 */ /* 0x000fe40000011643 */
[----:B------:R-:W-:Y:S02]  /*1f0a0*/  PRMT R115, R115, 0x5410, R64 ;  /* 0x0000541073737816 */ /* 0x000fe40000000040 */
[----:B------:R-:W-:Y:S02]  /*1f0b0*/  PRMT R114, R114, 0x5410, R65 ;  /* 0x0000541072727816 */ /* 0x000fe40000000041 */
[----:B------:R-:W-:Y:S01]  /*1f0c0*/  PRMT R116, R116, 0x5410, R67 ;  /* 0x0000541074747816 */ /* 0x000fe20000000043 */
[C---:B------:R-:W-:Y:S01]  /*1f0d0*/  IMAD.U32 R67, R115.reuse, 0x10000, RZ ;  /* 0x0001000073437824 */ /* 0x040fe200078e00ff */
[----:B------:R-:W-:-:S02]  /*1f0e0*/  LOP3.LUT R120, R115, 0xffff0000, RZ, 0xc0, !PT ;  /* 0xffff000073787812 */ /* 0x000fc400078ec0ff */
[----:B------:R-:W-:Y:S02]  /*1f0f0*/  LOP3.LUT R110, R110, 0xffff0000, RZ, 0xc0, !PT ;  /* 0xffff00006e6e7812 */ /* 0x000fe400078ec0ff */
[----:B------:R-:W-:Y:S02]  /*1f100*/  PRMT R113, R113, 0x5410, R62 ;  /* 0x0000541071717816 */ /* 0x000fe4000000003e */
[----:B------:R-:W-:Y:S01]  /*1f110*/  PRMT R117, R117, 0x5410, R66 ;  /* 0x0000541075757816 */ /* 0x000fe20000000042 */
[C---:B--2---:R-:W-:Y:S01]  /*1f120*/  IMAD.U32 R61, R12.reuse, 0x10000, RZ ;  /* 0x000100000c3d7824 */ /* 0x044fe200078e00ff */
[----:B------:R-:W-:Y:S01]  /*1f130*/  LOP3.LUT R60, R12, 0xffff0000, RZ, 0xc0, !PT ;  /* 0xffff00000c3c7812 */ /* 0x000fe200078ec0ff */
[C---:B------:R-:W-:Y:S01]  /*1f140*/  IMAD.U32 R12, R13.reuse, 0x10000, RZ ;  /* 0x000100000d0c7824 */ /* 0x040fe200078e00ff */
[----:B------:R-:W-:Y:S01]  /*1f150*/  LOP3.LUT R63, R13, 0xffff0000, RZ, 0xc0, !PT ;  /* 0xffff00000d3f7812 */ /* 0x000fe200078ec0ff */
[C---:B------:R-:W-:Y:S01]  /*1f160*/  IMAD.U32 R13, R15.reuse, 0x10000, RZ ;  /* 0x000100000f0d7824 */ /* 0x040fe200078e00ff */
[----:B------:R-:W-:Y:S01]  /*1f170*/  LOP3.LUT R65, R15, 0xffff0000, RZ, 0xc0, !PT ;  /* 0xffff00000f417812 */ /* 0x000fe200078ec0ff */
[C---:B---3--:R-:W-:Y:S01]  /*1f180*/  IMAD.U32 R64, R8.reuse, 0x10000, RZ ;  /* 0x0001000008407824 */ /* 0x048fe200078e00ff */
[----:B------:R-:W-:Y:S01]  /*1f190*/  LOP3.LUT R15, R8, 0xffff0000, RZ, 0xc0, !PT ;  /* 0xffff0000080f7812 */ /* 0x000fe200078ec0ff */
[C---:B------:R-:W-:Y:S01]  /*1f1a0*/  IMAD.U32 R8, R9.reuse, 0x10000, RZ ;  /* 0x0001000009087824 */ /* 0x040fe200078e00ff */
[----:B------:R-:W-:Y:S01]  /*1f1b0*/  LOP3.LUT R74, R9, 0xffff0000, RZ, 0xc0, !PT ;  /* 0xffff0000094a7812 */ /* 0x000fe200078ec0ff */
[C---:B------:R-:W-:Y:S01]  /*1f1c0*/  IMAD.U32 R9, R111.reuse, 0x10000, RZ ;  /* 0x000100006f097824 */ /* 0x040fe200078e00ff */
[C---:B------:R-:W-:Y:S01]  /*1f1d0*/  LOP3.LUT R72, R10.reuse, 0xffff0000, RZ, 0xc0, !PT ;  /* 0xffff00000a487812 */ /* 0x040fe200078ec0ff */
[----:B------:R-:W-:Y:S01]  /*1f1e0*/  IMAD.U32 R73, R10, 0x10000, RZ ;  /* 0x000100000a497824 */ /* 0x000fe200078e00ff */
[----:B------:R-:W-:Y:S01]  /*1f1f0*/  LOP3.LUT R111, R111, 0xffff0000, RZ, 0xc0, !PT ;  /* 0xffff00006f6f7812 */ /* 0x000fe200078ec0ff */
[----:B------:R-:W-:-:S02]  /*1f200*/  FMUL.FTZ R10, R64, R9 ;  /* 0x00000009400a7220 */ /* 0x000fc40000410000 */
[-C--:B------:R-:W-:Y:S02]  /*1f210*/  FMUL.FTZ R64, R64, R67.reuse ;  /* 0x0000004340407220 */ /* 0x080fe40000410000 */
[C---:B------:R-:W-:Y:S02]  /*1f220*/  FFMA.FTZ R10, R61.reuse, R67, -R10 ;  /* 0x000000433d0a7223 */ /* 0x040fe4000001080a */
[----:B------:R-:W-:Y:S02]  /*1f230*/  FFMA.FTZ R64, R61, R9, R64 ;  /* 0x000000093d407223 */ /* 0x000fe40000010040 */
[----:B------:R-:W-:Y:S02]  /*1f240*/  IMAD.U32 R9, R114, 0x10000, RZ ;  /* 0x0001000072097824 */ /* 0x000fe400078e00ff */
[C---:B------:R-:W-:Y:S02]  /*1f250*/  FMUL.FTZ R67, R15.reuse, R111 ;  /* 0x0000006f0f437220 */ /* 0x040fe40000410000 */
[----:B------:R-:W-:-:S02]  /*1f260*/  FMUL.FTZ R15, R15, R120 ;  /* 0x000000780f0f7220 */ /* 0x000fc40000410000 */
[C---:B------:R-:W-:Y:S02]  /*1f270*/  FMUL.FTZ R61, R8.reuse, R75 ;  /* 0x0000004b083d7220 */ /* 0x040fe40000410000 */
[----:B------:R-:W-:Y:S02]  /*1f280*/  FMUL.FTZ R8, R8, R9 ;  /* 0x0000000908087220 */ /* 0x000fe40000410000 */
[C---:B------:R-:W-:Y:S02]  /*1f290*/  FFMA.FTZ R67, R60.reuse, R120, -R67 ;  /* 0x000000783c437223 */ /* 0x040fe40000010843 */
[----:B------:R-:W-:Y:S01]  /*1f2a0*/  FFMA.FTZ R15, R60, R111, R15 ;  /* 0x0000006f3c0f7223 */ /* 0x000fe2000001000f */
[----:B------:R-:W-:Y:S01]  /*1f2b0*/  LOP3.LUT R60, R114, 0xffff0000, RZ, 0xc0, !PT ;  /* 0xffff0000723c7812 */ /* 0x000fe200078ec0ff */
[C---:B------:R-:W-:Y:S02]  /*1f2c0*/  FFMA.FTZ R61, R12.reuse, R9, -R61 ;  /* 0x000000090c3d7223 */ /* 0x040fe4000001083d */
[----:B------:R-:W-:-:S02]  /*1f2d0*/  FFMA.FTZ R9, R12, R75, R8 ;  /* 0x0000004b0c097223 */ /* 0x000fc40000010008 */
[C---:B------:R-:W-:Y:S02]  /*1f2e0*/  FMUL.FTZ R12, R74.reuse, R110 ;  /* 0x0000006e4a0c7220 */ /* 0x040fe40000410000 */
[-C--:B------:R-:W-:Y:S02]  /*1f2f0*/  FMUL.FTZ R114, R74, R60.reuse ;  /* 0x0000003c4a727220 */ /* 0x080fe40000410000 */
[----:B------:R-:W-:Y:S02]  /*1f300*/  FFMA.FTZ R60, R63, R60, -R12 ;  /* 0x0000003c3f3c7223 */ /* 0x000fe4000001080c */
        /* <DEDUP_REMOVED lines=11> */
[C---:B------:R-:W-:Y:S02]  /*1f3c0*/  FMUL.FTZ R111, R73.reuse, R8 ;  /* 0x00000008496f7220 */ /* 0x040fe40000410000 */
[----:B------:R-:W-:Y:S01]  /*1f3d0*/  FMUL.FTZ R114, R66, R12 ;  /* 0x0000000c42727220 */ /* 0x000fe20000410000 */
[----:B------:R-:W-:Y:S01]  /*1f3e0*/  F2FP.BF16.PACK_AB R9, R110, R9 ;  /* 0x000000096e09723e */ /* 0x000fe200000010ff */
[C---:B------:R-:W-:Y:S01]  /*1f3f0*/  IMAD.U32 R62, R14.reuse, 0x10000, RZ ;  /* 0x000100000e3e7824 */ /* 0x040fe200078e00ff */
[----:B------:R-:W-:Y:S01]  /*1f400*/  LOP3.LUT R14, R14, 0xffff0000, RZ, 0xc0, !PT ;  /* 0xffff00000e0e7812 */ /* 0x000fe200078ec0ff */
[-C--:B------:R-:W-:Y:S02]  /*1f410*/  FMUL.FTZ R73, R73, R75.reuse ;  /* 0x0000004b49497220 */ /* 0x080fe40000410000 */
[----:B------:R-:W-:Y:S02]  /*1f420*/  FMUL.FTZ R66, R66, R74 ;  /* 0x0000004a42427220 */ /* 0x000fe40000410000 */
[----:B------:R-:W-:-:S02]  /*1f430*/  FFMA.FTZ R63, R62, R75, -R111 ;  /* 0x0000004b3e3f7223 */ /* 0x000fc4000001086f */
[----:B------:R-:W-:Y:S02]  /*1f440*/  FFMA.FTZ R73, R62, R8, R73 ;  /* 0x000000083e497223 */ /* 0x000fe40000010049 */
[----:B------:R-:W-:Y:S02]  /*1f450*/  FFMA.FTZ R66, R13, R12, R66 ;  /* 0x0000000c0d427223 */ /* 0x000fe40000010042 */
[C---:B------:R-:W-:Y:S02]  /*1f460*/  FMUL.FTZ R62, R72.reuse, R113 ;  /* 0x00000071483e7220 */ /* 0x040fe40000410000 */
[C---:B------:R-:W-:Y:S02]  /*1f470*/  FMUL.FTZ R12, R11.reuse, R112 ;  /* 0x000000700b0c7220 */ /* 0x040fe40000410000 */
[----:B------:R-:W-:Y:S02]  /*1f480*/  FMUL.FTZ R72, R72, R117 ;  /* 0x0000007548487220 */ /* 0x000fe40000410000 */
[----:B------:R-:W-:-:S02]  /*1f490*/  FMUL.FTZ R8, R11, R116 ;  /* 0x000000740b087220 */ /* 0x000fc40000410000 */
[----:B------:R-:W-:Y:S01]  /*1f4a0*/  FFMA.FTZ R114, R13, R74, -R114 ;  /* 0x0000004a0d727223 */ /* 0x000fe20000010872 */
[----:B------:R-:W-:Y:S01]  /*1f4b0*/  F2FP.BF16.PACK_AB R13, R60, R61 ;  /* 0x0000003d3c0d723e */ /* 0x000fe200000010ff */
[C---:B------:R-:W-:Y:S02]  /*1f4c0*/  FFMA.FTZ R62, R14.reuse, R117, -R62 ;  /* 0x000000750e3e7223 */ /* 0x040fe4000001083e */
        /* <DEDUP_REMOVED lines=8> */
[----:B------:R-:W-:Y:S01]  /*1f550*/  F2FP.BF16.PACK_AB R11, R65, R66 ;  /* 0x00000042410b723e */ /* 0x000fe200000010ff */
[----:B------:R1:W-:Y:S04]  /*1f560*/  ST.E.128 [R70.64], R12 ;  /* 0x0000000c46007985 */ /* 0x0003e8000c101d04 */
[----:B------:R1:W-:Y:S02]  /*1f570*/  ST.E.128 [R68.64], R8 ;  /* 0x0000000844007985 */ /* 0x0003e4000c101d04 */
.L_x_567:
[----:B------:R-:W-:Y:S05]  /*1f580*/  BSYNC B0 ;  /* 0x0000000000007941 */ /* 0x000fea0003800000 */
.L_x_566:
[----:B-1----:R-:W-:-:S04]  /*1f590*/  IADD3 R11, R46, 0x40, RZ ;  /* 0x000000402e0b7810 */ /* 0x002fc80007ffe0ff */
        /* <DEDUP_REMOVED lines=21> */
[----:B------:R-:W-:Y:S02]  /*1f6f0*/  LOP3.LUT R14, R14, 0xffffe000, RZ, 0xc0, !PT ;  /* 0xffffe0000e0e7812 */ /* 0x000fe400078ec0ff */
[-C--:B------:R-:W-:Y:S02]  /*1f700*/  LOP3.LUT R15, R60, R9.reuse, RZ, 0x3c, !PT ;  /* 0x000000093c0f7212 */ /* 0x080fe400078e3cff */
        /* <DEDUP_REMOVED lines=57> */
[C---:B------:R-:W-:Y:S01]  /*1faa0*/  IMAD.U32 R8, R95.reuse, 0x10000, RZ ;  /* 0x000100005f087824 */ /* 0x040fe200078e00ff */
[----:B------:R-:W-:Y:S01]  /*1fab0*/  LOP3.LUT R95, R95, 0xffff0000, RZ, 0xc0, !PT ;  /* 0xffff00005f5f7812 */ /* 0x000fe200078ec0ff */
[C---:B------:R-:W-:Y:S01]  /*1fac0*/  IMAD.U32 R67, R99.reuse, 0x10000, RZ ;  /* 0x0001000063437824 */ /* 0x040fe200078e00ff */
[----:B------:R-:W-:Y:S01]  /*1fad0*/  LOP3.LUT R99, R99, 0xffff0000, RZ, 0xc0, !PT ;  /* 0xffff000063637812 */ /* 0x000fe200078ec0ff */
[-C--:B------:R-:W-:Y:S02]  /*1fae0*/  FMUL.FTZ R69, R66, R52.reuse ;  /* 0x0000003442457220 */ /* 0x080fe40000410000 */
[----:B------:R-:W-:Y:S02]  /*1faf0*/  FFMA.FTZ R52, R55, R52, -R12 ;  /* 0x0000003437347223 */ /* 0x000fe4000001080c */
[C---:B------:R-:W-:Y:S01]  /*1fb00*/  IMAD.U32 R58, R11.reuse, 0x10000, RZ ;  /* 0x000100000b3a7824 */ /* 0x040fe200078e00ff */
[----:B------:R-:W-:Y:S01]  /*1fb10*/  LOP3.LUT R11, R11, 0xffff0000, RZ, 0xc0, !PT ;  /* 0xffff00000b0b7812 */ /* 0x000fe200078ec0ff */
[C---:B------:R-:W-:Y:S01]  /*1fb20*/  IMAD.U32 R12, R94.reuse, 0x10000, RZ ;  /* 0x000100005e0c7824 */ /* 0x040fe200078e00ff */
[----:B------:R-:W-:Y:S01]  /*1fb30*/  LOP3.LUT R94, R94, 0xffff0000, RZ, 0xc0, !PT ;  /* 0xffff00005e5e7812 */ /* 0x000fe200078ec0ff */
[----:B------:R-:W-:-:S02]  /*1fb40*/  FMUL.FTZ R68, R65, R8 ;  /* 0x0000000841447220 */ /* 0x000fc40000410000 */
[C---:B------:R-:W-:Y:S01]  /*1fb50*/  IMAD.U32 R54, R14.reuse, 0x10000, RZ ;  /* 0x000100000e367824 */ /* 0x040fe200078e00ff */
[----:B------:R-:W-:Y:S01]  /*1fb60*/  LOP3.LUT R14, R14, 0xffff0000, RZ, 0xc0, !PT ;  /* 0xffff00000e0e7812 */ /* 0x000fe200078ec0ff */
[C---:B------:R-:W-:Y:S01]  /*1fb70*/  IMAD.U32 R66, R98.reuse, 0x10000, RZ ;  /* 0x0001000062427824 */ /* 0x040fe200078e00ff */
[----:B------:R-:W-:Y:S01]  /*1fb80*/  LOP3.LUT R98, R98, 0xffff0000, RZ, 0xc0, !PT ;  /* 0xffff000062627812 */ /* 0x000fe200078ec0ff */
[-C--:B------:R-:W-:Y:S02]  /*1fb90*/  FMUL.FTZ R65, R65, R67.reuse ;  /* 0x0000004341417220 */ /* 0x080fe40000410000 */
[----:B------:R-:W-:Y:S02]  /*1fba0*/  FFMA.FTZ R92, R55, R92, R69 ;  /* 0x0000005c375c7223 */ /* 0x000fe40000010045 */
[C---:B------:R-:W-:Y:S02]  /*1fbb0*/  FFMA.FTZ R55, R54.reuse, R67, -R68 ;  /* 0x0000004336377223 */ /* 0x040fe40000010844 */
[----:B------:R-:W-:Y:S01]  /*1fbc0*/  FFMA.FTZ R65, R54, R8, R65 ;  /* 0x0000000836417223 */ /* 0x000fe20000010041 */
[----:B------:R-:W-:Y:S01]  /*1fbd0*/  F2FP.BF16.PACK_AB R9, R92, R9 ;  /* 0x000000095c09723e */ /* 0x000fe200000010ff */
[----:B------:R-:W-:-:S02]  /*1fbe0*/  FMUL.FTZ R69, R58, R12 ;  /* 0x0000000c3a457220 */ /* 0x000fc40000410000 */
[----:B------:R-:W-:Y:S02]  /*1fbf0*/  FMUL.FTZ R54, R64, R95 ;  /* 0x0000005f40367220 */ /* 0x000fe40000410000 */
[C---:B------:R-:W-:Y:S02]  /*1fc00*/  FMUL.FTZ R8, R11.reuse, R94 ;  /* 0x0000005e0b087220 */ /* 0x040fe40000410000 */
[----:B------:R-:W-:Y:S02]  /*1fc10*/  FMUL.FTZ R58, R58, R66 ;  /* 0x000000423a3a7220 */ /* 0x000fe40000410000 */
[----:B------:R-:W-:Y:S02]  /*1fc20*/  FMUL.FTZ R64, R64, R99 ;  /* 0x0000006340407220 */ /* 0x000fe40000410000 */
[----:B------:R-:W-:Y:S02]  /*1fc30*/  FMUL.FTZ R11, R11, R98 ;  /* 0x000000620b0b7220 */ /* 0x000fe40000410000 */
[----:B------:R-:W-:-:S02]  /*1fc40*/  FFMA.FTZ R69, R13, R66, -R69 ;  /* 0x000000420d457223 */ /* 0x000fc40000010845 */
[C---:B------:R-:W-:Y:S02]  /*1fc50*/  FFMA.FTZ R54, R14.reuse, R99, -R54 ;  /* 0x000000630e367223 */ /* 0x040fe40000010836 */
[----:B------:R-:W-:Y:S01]  /*1fc60*/  FFMA.FTZ R98, R57, R98, -R8 ;  /* 0x0000006239627223 */ /* 0x000fe20000010808 */
[----:B------:R-:W-:Y:S01]  /*1fc70*/  F2FP.BF16.PACK_AB R8, R15, R56 ;  /* 0x000000380f08723e */ /* 0x000fe200000010ff */
[----:B------:R-:W-:Y:S01]  /*1fc80*/  FFMA.FTZ R58, R13, R12, R58 ;  /* 0x0000000c0d3a7223 */ /* 0x000fe2000001003a */
        /* <DEDUP_REMOVED lines=10> */
.L_x_563:
[----:B------:R-:W-:Y:S05]  /*1fd30*/  BSYNC B1 ;  /* 0x0000000000017941 */ /* 0x000fea0003800000 */
.L_x_562:
        /* <DEDUP_REMOVED lines=8> */
[----:B------:R-:W-:Y:S01]  /*1fdc0*/  LEA.HI R8, R29, R84, RZ, 0x1d ;  /* 0x000000541d087211 */ /* 0x000fe200078fe8ff */
[----:B------:R-:W-:Y:S01]  /*1fdd0*/  IMAD.SHL.U32 R11, R30, 0x40, RZ ;  /* 0x000000401e0b7824 */ /* 0x000fe200078e00ff */
[----:B------:R-:W-:Y:S02]  /*1fde0*/  SHF.R.S32.HI R9, RZ, 0x1f, R30 ;  /* 0x0000001fff097819 */ /* 0x000fe4000001141e */
[----:B------:R-:W-:Y:S02]  /*1fdf0*/  SHF.R.S32.HI R53, RZ, 0x1f, R8 ;  /* 0x0000001fff357819 */ /* 0x000fe40000011408 */
[----:B------:R-:W-:Y:S02]  /*1fe00*/  LEA.HI R9, R9, R30, RZ, 0x3 ;  /* 0x0000001e09097211 */ /* 0x000fe400078f18ff */
[----:B------:R-:W-:Y:S01]  /*1fe10*/  LEA.HI R53, R53, R8, RZ, 0x3 ;  /* 0x0000000835357211 */ /* 0x000fe200078f18ff */
[----:B------:R-:W-:Y:S01]  /*1fe20*/  IMAD.SHL.U32 R8, R8, 0x8, RZ ;  /* 0x0000000808087824 */ /* 0x000fe200078e00ff */
[----:B------:R-:W-:Y:S01]  /*1fe30*/  LOP3.LUT R11, R11, 0x1c0, RZ, 0xc0, !PT ;  /* 0x000001c00b0b7812 */ /* 0x000fe200078ec0ff */
[----:B------:R-:W-:-:S02]  /*1fe40*/  IMAD.SHL.U32 R9, R9, 0x40, RZ ;  /* 0x0000004009097824 */ /* 0x000fc400078e00ff */
[----:B------:R-:W-:Y:S01]  /*1fe50*/  IMAD.SHL.U32 R53, R53, 0x400, RZ ;  /* 0x0000040035357824 */ /* 0x000fe200078e00ff */
[----:B------:R-:W-:Y:S02]  /*1fe60*/  SHF.R.U32.HI R10, RZ, 0x3, R11 ;  /* 0x00000003ff0a7819 */ /* 0x000fe4000001160b */
[C---:B------:R-:W-:Y:S02]  /*1fe70*/  LOP3.LUT R8, R11.reuse, 0x38, R8, 0xf8, !PT ;  /* 0x000000380b087812 */ /* 0x040fe400078ef808 */
[----:B------:R-:W-:Y:S02]  /*1fe80*/  LOP3.LUT R55, R11, 0x38, R46, 0xf8, !PT ;  /* 0x000000380b377812 */ /* 0x000fe400078ef82e */
[----:B------:R-:W-:Y:S02]  /*1fe90*/  LOP3.LUT R9, R9, 0xfffffe00, RZ, 0xc0, !PT ;  /* 0xfffffe0009097812 */ /* 0x000fe400078ec0ff */
[----:B------:R-:W-:Y:S02]  /*1fea0*/  LOP3.LUT R8, R8, R10, RZ, 0x3c, !PT ;  /* 0x0000000a08087212 */ /* 0x000fe400078e3cff */
[----:B------:R-:W-:-:S02]  /*1feb0*/  LOP3.LUT R53, R53, 0xffffe000, RZ, 0xc0, !PT ;  /* 0xffffe00035357812 */ /* 0x000fc400078ec0ff */
[----:B------:R-:W-:Y:S02]  /*1fec0*/  LOP3.LUT R55, R9, R55, R10, 0xf6, !PT ;  /* 0x0000003709377212 */ /* 0x000fe400078ef60a */
        /* <DEDUP_REMOVED lines=95> */
.L_x_569:
[----:B------:R-:W-:Y:S05]  /*204c0*/  BSYNC B0 ;  /* 0x0000000000007941 */ /* 0x000fea0003800000 */
.L_x_568:
        /* <DEDUP_REMOVED lines=17> */
[----:B------:R-:W-:Y:S02]  /*205e0*/  LOP3.LUT R14, R15, 0x38, R14, 0xf8, !PT ;  /* 0x000000380f0e7812 */ /* 0x000fe400078ef80e */
        /* <DEDUP_REMOVED lines=15> */
[----:B------:R-:W-:Y:S02]  /*206e0*/  SHF.R.U64 R32, R32, 0x10, R33 ;  /* 0x0000001020207819 */ /* 0x000fe40000001221 */
[----:B------:R-:W-:Y:S02]  /*206f0*/  SHF.R.U64 R34, R34, 0x10, R35 ;  /* 0x0000001022227819 */ /* 0x000fe40000001223 */
[----:B------:R-:W-:-:S02]  /*20700*/  SHF.R.U64 R36, R36, 0x10, R37 ;  /* 0x0000001024247819 */ /* 0x000fc40000001225 */
[----:B------:R-:W-:Y:S02]  /*20710*/  SHF.R.U32.HI R35, RZ, 0x10, R35 ;  /* 0x00000010ff237819 */ /* 0x000fe40000011623 */
[----:B------:R-:W-:Y:S02]  /*20720*/  SHF.R.U32.HI R37, RZ, 0x10, R37 ;  /* 0x00000010ff257819 */ /* 0x000fe40000011625 */
[----:B------:R-:W-:Y:S02]  /*20730*/  SHF.R.U32.HI R40, RZ, 0x10, R33 ;  /* 0x00000010ff287819 */ /* 0x000fe40000011621 */
[----:B------:R-:W-:Y:S02]  /*20740*/  PRMT R85, R85, 0x5410, R32 ;  /* 0x0000541055557816 */ /* 0x000fe40000000020 */
[----:B------:R-:W-:Y:S02]  /*20750*/  SHF.R.U64 R38, R38, 0x10, R39 ;  /* 0x0000001026267819 */ /* 0x000fe40000001227 */
[----:B------:R-:W-:-:S02]  /*20760*/  PRMT R86, R86, 0x5410, R35 ;  /* 0x0000541056567816 */ /* 0x000fc40000000023 */
[----:B------:R-:W-:Y:S02]  /*20770*/  SHF.R.U32.HI R39, RZ, 0x10, R39 ;  /* 0x00000010ff277819 */ /* 0x000fe40000011627 */
[----:B------:R-:W-:Y:S02]  /*20780*/  PRMT R89, R89, 0x5410, R36 ;  /* 0x0000541059597816 */ /* 0x000fe40000000024 */
[----:B------:R-:W-:Y:S02]  /*20790*/  PRMT R88, R88, 0x5410, R37 ;  /* 0x0000541058587816 */ /* 0x000fe40000000025 */
[----:B------:R-:W-:Y:S01]  /*207a0*/  PRMT R90, R90, 0x5410, R39 ;  /* 0x000054105a5a7816 */ /* 0x000fe20000000027 */
[----:B------:R-:W-:Y:S01]  /*207b0*/  IMAD.U32 R39, R89, 0x10000, RZ ;  /* 0x0001000059277824 */ /* 0x000fe200078e00ff */
[----:B------:R-:W-:Y:S02]  /*207c0*/  PRMT R83, R83, 0x5410, R40 ;  /* 0x0000541053537816 */ /* 0x000fe40000000028 */
[----:B------:R-:W-:-:S02]  /*207d0*/  LOP3.LUT R52, R89, 0xffff0000, RZ, 0xc0, !PT ;  /* 0xffff000059347812 */ /* 0x000fc400078ec0ff */
[----:B------:R-:W-:Y:S01]  /*207e0*/  PRMT R87, R87, 0x5410, R34 ;  /* 0x0000541057577816 */ /* 0x000fe20000000022 */
[C---:B------:R-:W-:Y:S01]  /*207f0*/  IMAD.U32 R51, R83.reuse, 0x10000, RZ ;  /* 0x0001000053337824 */ /* 0x040fe200078e00ff */
[----:B------:R-:W-:Y:S02]  /*20800*/  LOP3.LUT R83, R83, 0xffff0000, RZ, 0xc0, !PT ;  /* 0xffff000053537812 */ /* 0x000fe400078ec0ff */
        /* <DEDUP_REMOVED lines=42> */
[----:B------:R-:W-:-:S02]  /*20ab0*/  FMUL.FTZ R53, R41, R8 ;  /* 0x0000000829357220 */ /* 0x000fc40000410000 */
[----:B------:R-:W-:Y:S02]  /*20ac0*/  FMUL.FTZ R54, R38, R12 ;  /* 0x0000000c26367220 */ /* 0x000fe40000410000 */
[C---:B------:R-:W-:Y:S01]  /*20ad0*/  IMAD.U32 R34, R14.reuse, 0x10000, RZ ;  /* 0x000100000e227824 */ /* 0x040fe200078e00ff */
[----:B------:R-:W-:Y:S01]  /*20ae0*/  LOP3.LUT R14, R14, 0xffff0000, RZ, 0xc0, !PT ;  /* 0xffff00000e0e7812 */ /* 0x000fe200078ec0ff */
[-C--:B------:R-:W-:Y:S02]  /*20af0*/  FMUL.FTZ R41, R41, R52.reuse ;  /* 0x0000003429297220 */ /* 0x080fe40000410000 */
[----:B------:R-:W-:Y:S02]  /*20b00*/  FMUL.FTZ R38, R38, R51 ;  /* 0x0000003326267220 */ /* 0x000fe40000410000 */
[----:B------:R-:W-:Y:S02]  /*20b10*/  FFMA.FTZ R50, R35, R83, R50 ;  /* 0x0000005323327223 */ /* 0x000fe40000010032 */
[----:B------:R-:W-:-:S02]  /*20b20*/  FFMA.FTZ R35, R34, R52, -R53 ;  /* 0x0000003422237223 */ /* 0x000fc40000010835 */
[----:B------:R-:W-:Y:S01]  /*20b30*/  FFMA.FTZ R41, R34, R8, R41 ;  /* 0x0000000822297223 */ /* 0x000fe20000010029 */
[----:B------:R-:W-:Y:S01]  /*20b40*/  F2FP.BF16.PACK_AB R9, R50, R9 ;  /* 0x000000093209723e */ /* 0x000fe200000010ff */
        /* <DEDUP_REMOVED lines=19> */
.L_x_571:
[----:B------:R-:W-:Y:S05]  /*20c80*/  BSYNC B0 ;  /* 0x0000000000007941 */ /* 0x000fea0003800000 */
.L_x_570:
[----:B------:R-:W-:Y:S01]  /*20c90*/  IADD3 R46, R46, 0x40, RZ ;  /* 0x000000402e2e7810 */ /* 0x000fe20007ffe0ff */
[----:B-1----:R-:W-:Y:S02]  /*20ca0*/  IMAD.MOV.U32 R8, RZ, RZ, R28 ;  /* 0x000000ffff087224 */ /* 0x002fe400078e001c */
[----:B------:R-:W-:Y:S01]  /*20cb0*/  IMAD.MOV.U32 R9, RZ, RZ, 0x0 ;  /* 0x00000000ff097424 */ /* 0x000fe200078e00ff */
[----:B------:R-:W-:-:S13]  /*20cc0*/  ISETP.GE.AND P0, PT, R46, R29, PT ;  /* 0x0000001d2e00720c */ /* 0x000fda0003f06270 */
[----:B------:R-:W-:Y:S05]  /*20cd0*/  @P0 RET.REL.NODEC R8 `(_ZN7cutlass13device_kernelIN5flash19enable_sm80_to_sm89INS1_16FlashAttnFwdSm80INS1_25CollectiveMainloopFwdSm80ILi8ELi1ELb0EN4cute5tupleIJNS5_1CILi128EEENS7_ILi64EEENS7_ILi192EEEEEELi192ENS_10bfloat16_tEfNS_4arch4Sm80ELb0ELb1ELb0ELb1ELb1ELb1ELb1ELb0EEENS1_21CollectiveEpilogueFwdINS6_IJS8_SA_S9_EEENS6_IJNS7_ILi1EEESI_SI_EEESC_SE_Li256ELb1ELb1ELb0ELb0EEENS1_19SingleTileSchedulerILb1ELb0ELb1ELi128EEEEEEEEEvNT_6ParamsE) ;  /* 0xfffdf32008000950 */ /* 0x000fea0003c3ffff */
[----:B------:R-:W-:Y:S01]  /*20ce0*/  SHF.R.S32.HI R13, RZ, 0x1f, R46 ;  /* 0x0000001fff0d7819 */ /* 0x000fe2000001142e */
[----:B------:R-:W-:Y:S01]  /*20cf0*/  IMAD.SHL.U32 R9, R30, 0x40, RZ ;  /* 0x000000401e097824 */ /* 0x000fe200078e00ff */
[----:B------:R-:W-:Y:S02]  /*20d00*/  SHF.R.S32.HI R11, RZ, 0x1f, R30 ;  /* 0x0000001fff0b7819 */ /* 0x000fe4000001141e */
[----:B------:R-:W-:Y:S02]  /*20d10*/  LEA.HI R12, R13, R46, RZ, 0x3 ;  /* 0x0000002e0d0c7211 */ /* 0x000fe400078f18ff */
[----:B------:R-:W-:Y:S02]  /*20d20*/  LOP3.LUT R9, R9, 0x1c0, RZ, 0xc0, !PT ;  /* 0x000001c009097812 */ /* 0x000fe400078ec0ff */
[----:B------:R-:W-:Y:S02]  /*20d30*/  SHF.R.S32.HI R10, RZ, 0x3, R12 ;  /* 0x00000003ff0a7819 */ /* 0x000fe4000001140c */
[----:B------:R-:W-:-:S02]  /*20d40*/  LEA.HI R8, R11, R30, RZ, 0x3 ;  /* 0x0000001e0b087211 */ /* 0x000fc400078f18ff */
[----:B------:R-:W-:Y:S02]  /*20d50*/  LEA.HI R29, R29, R10, RZ, 0x1d ;  /* 0x0000000a1d1d7211 */ /* 0x000fe400078fe8ff */
[----:B------:R-:W-:Y:S01]  /*20d60*/  LEA.HI R13, R13, R46, RZ, 0x6 ;  /* 0x0000002e0d0d7211 */ /* 0x000fe200078f30ff */
[----:B------:R-:W-:Y:S01]  /*20d70*/  IMAD.SHL.U32 R8, R8, 0x40, RZ ;  /* 0x0000004008087824 */ /* 0x000fe200078e00ff */
[----:B------:R-:W-:Y:S02]  /*20d80*/  LOP3.LUT R12, R9, 0x38, R12, 0xf8, !PT ;  /* 0x00000038090c7812 */ /* 0x000fe400078ef80c */
[----:B------:R-:W-:Y:S01]  /*20d90*/  SHF.R.U32.HI R11, RZ, 0x3, R9 ;  /* 0x00000003ff0b7819 */ /* 0x000fe20000011609 */
[----:B------:R-:W-:Y:S01]  /*20da0*/  IMAD.SHL.U32 R13, R13, 0x80, RZ ;  /* 0x000000800d0d7824 */ /* 0x000fe200078e00ff */
[----:B------:R-:W-:Y:S02]  /*20db0*/  SHF.R.S32.HI R10, RZ, 0x1f, R29 ;  /* 0x0000001fff0a7819 */ /* 0x000fe4000001141d */
[----:B------:R-:W-:Y:S01]  /*20dc0*/  LOP3.LUT R14, R12, R11, RZ, 0x3c, !PT ;  /* 0x0000000b0c0e7212 */ /* 0x000fe200078e3cff */
[----:B------:R-:W-:Y:S01]  /*20dd0*/  IMAD.SHL.U32 R12, R29, 0x8, RZ ;  /* 0x000000081d0c7824 */ /* 0x000fe200078e00ff */
[----:B------:R-:W-:-:S02]  /*20de0*/  LEA.HI R10, R10, R29, RZ, 0x3 ;  /* 0x0000001d0a0a7211 */ /* 0x000fc400078f18ff */
[----:B------:R-:W-:Y:S02]  /*20df0*/  LOP3.LUT R13, R13, 0xffffe000, RZ, 0xc0, !PT ;  /* 0xffffe0000d0d7812 */ /* 0x000fe400078ec0ff */
[----:B------:R-:W-:Y:S02]  /*20e00*/  LOP3.LUT R8, R8, 0xfffffe00, RZ, 0xc0, !PT ;  /* 0xfffffe0008087812 */ /* 0x000fe400078ec0ff */
[----:B------:R-:W-:Y:S01]  /*20e10*/  LOP3.LUT R12, R9, 0x38, R12, 0xf8, !PT ;  /* 0x00000038090c7812 */ /* 0x000fe200078ef80c */
[----:B------:R-:W-:Y:S01]  /*20e20*/  IMAD.SHL.U32 R9, R10, 0x400, RZ ;  /* 0x000004000a097824 */ /* 0x000fe200078e00ff */
[----:B------:R-:W-:Y:S02]  /*20e30*/  IADD3 R13, R14, R13, R8 ;  /* 0x0000000d0e0d7210 */ /* 0x000fe40007ffe008 */
        /* <DEDUP_REMOVED lines=10> */
[----:B------:R-:W-:Y:S02]  /*20ee0*/  SHF.R.U64 R21, R26, 0x10, R27 ;  /* 0x000000101a157819 */ /* 0x000fe4000000121b */
[----:B------:R-:W-:Y:S02]  /*20ef0*/  SHF.R.U32.HI R34, RZ, 0x10, R25 ;  /* 0x00000010ff227819 */ /* 0x000fe40000011619 */
[----:B------:R-:W-:-:S02]  /*20f00*/  PRMT R77, R77, 0x5410, R20 ;  /* 0x000054104d4d7816 */ /* 0x000fc40000000014 */
[----:B------:R-:W-:Y:S02]  /*20f10*/  PRMT R45, R45, 0x5410, R24 ;  /* 0x000054102d2d7816 */ /* 0x000fe40000000018 */
[----:B------:R-:W-:Y:S02]  /*20f20*/  PRMT R76, R76, 0x5410, R21 ;  /* 0x000054104c4c7816 */ /* 0x000fe40000000015 */
[--C-:B------:R-:W-:Y:S02]  /*20f30*/  SHF.R.U64 R22, R22, 0x10, R23.reuse ;  /* 0x0000001016167819 */ /* 0x100fe40000001217 */
[----:B------:R-:W-:Y:S02]  /*20f40*/  SHF.R.U32.HI R30, RZ, 0x10, R23 ;  /* 0x00000010ff1e7819 */ /* 0x000fe40000011617 */
[----:B------:R-:W-:Y:S02]  /*20f50*/  PRMT R78, R78, 0x5410, R29 ;  /* 0x000054104e4e7816 */ /* 0x000fe4000000001d */
[----:B------:R-:W-:-:S02]  /*20f60*/  PRMT R31, R31, 0x5410, R34 ;  /* 0x000054101f1f7816 */ /* 0x000fc40000000022 */
[----:B------:R-:W-:Y:S01]  /*20f70*/  SHF.R.U32.HI R26, RZ, 0x10, R27 ;  /* 0x00000010ff1a7819 */ /* 0x000fe2000001161b */
[C---:B------:R-:W-:Y:S01]  /*20f80*/  IMAD.U32 R27, R78.reuse, 0x10000, RZ ;  /* 0x000100004e1b7824 */ /* 0x040fe200078e00ff */
[----:B------:R-:W-:Y:S01]  /*20f90*/  PRMT R79, R79, 0x5410, R30 ;  /* 0x000054104f4f7816 */ /* 0x000fe2000000001e */
[C---:B------:R-:W-:Y:S01]  /*20fa0*/  IMAD.U32 R35, R31.reuse, 0x10000, RZ ;  /* 0x000100001f237824 */ /* 0x040fe200078e00ff */
[----:B------:R-:W-:Y:S02]  /*20fb0*/  LOP3.LUT R37, R78, 0xffff0000, RZ, 0xc0, !PT ;  /* 0xffff00004e257812 */ /* 0x000fe400078ec0ff */
        /* <DEDUP_REMOVED lines=14> */
[----:B------:R-:W-:Y:S01]  /*210a0*/  LOP3.LUT R29, R14, 0xffff0000, RZ, 0xc0, !PT ;  /* 0xffff00000e1d7812 */ /* 0x000fe200078ec0ff */
[C---:B------:R-:W-:Y:S01]  /*210b0*/  IMAD.U32 R13, R45.reuse, 0x10000, RZ ;  /* 0x000100002d0d7824 */ /* 0x040fe200078e00ff */
[----:B------:R-:W-:Y:S01]  /*210c0*/  LOP3.LUT R12, R12, 0xffff0000, RZ, 0xc0, !PT ;  /* 0xffff00000c0c7812 */ /* 0x000fe200078ec0ff */
        /* <DEDUP_REMOVED lines=16> */
[----:B------:R-:W-:Y:S02]  /*211d0*/  FMUL.FTZ R8, R34, R31 ;  /* 0x0000001f22087220 */ /* 0x000fe40000410000 */
        /* <DEDUP_REMOVED lines=8> */
[----:B------:R-:W-:Y:S01]  /*21260*/  IMAD.U32 R8, R47, 0x10000, RZ ;  /* 0x000100002f087824 */ /* 0x000fe200078e00ff */
[----:B------:R-:W-:Y:S01]  /*21270*/  F2FP.BF16.PACK_AB R13, R20, R13 ;  /* 0x0000000d140d723e */ /* 0x000fe200000010ff */
[----:B------:R-:W-:-:S02]  /*21280*/  FMUL.FTZ R36, R30, R35 ;  /* 0x000000231e247220 */ /* 0x000fc40000410000 */
[----:B------:R-:W-:Y:S02]  /*21290*/  FMUL.FTZ R34, R30, R21 ;  /* 0x000000151e227220 */ /* 0x000fe40000410000 */
[----:B------:R-:W-:Y:S02]  /*212a0*/  FFMA.FTZ R30, R23, R31, R38 ;  /* 0x0000001f171e7223 */ /* 0x000fe40000010026 */
[----:B------:R-:W-:Y:S02]  /*212b0*/  IMAD.U32 R12, R79, 0x10000, RZ ;  /* 0x000100004f0c7824 */ /* 0x000fe400078e00ff */
[C---:B------:R-:W-:Y:S02]  /*212c0*/  FMUL.FTZ R23, R26.reuse, R8 ;  /* 0x000000081a177220 */ /* 0x040fe40000410000 */
[-C--:B------:R-:W-:Y:S02]  /*212d0*/  FMUL.FTZ R26, R26, R12.reuse ;  /* 0x0000000c1a1a7220 */ /* 0x080fe40000410000 */
[----:B------:R-:W-:Y:S01]  /*212e0*/  FFMA.FTZ R23, R9, R12, -R23 ;  /* 0x0000000c09177223 */ /* 0x000fe20000010817 */
[----:B------:R-:W-:Y:S01]  /*212f0*/  LOP3.LUT R12, R47, 0xffff0000, RZ, 0xc0, !PT ;  /* 0xffff00002f0c7812 */ /* 0x000fe200078ec0ff */
[----:B------:R-:W-:-:S02]  /*21300*/  FFMA.FTZ R21, R22, R21, -R36 ;  /* 0x0000001516157223 */ /* 0x000fc40000010824 */
[----:B------:R-:W-:Y:S01]  /*21310*/  FFMA.FTZ R34, R22, R35, R34 ;  /* 0x0000002316227223 */ /* 0x000fe20000010022 */
[----:B------:R-:W-:Y:S01]  /*21320*/  LOP3.LUT R22, R79, 0xffff0000, RZ, 0xc0, !PT ;  /* 0xffff00004f167812 */ /* 0x000fe200078ec0ff */
[----:B------:R-:W-:Y:S02]  /*21330*/  FMUL.FTZ R36, R29, R76 ;  /* 0x0000004c1d247220 */ /* 0x000fe40000410000 */
[----:B------:R-:W-:Y:S02]  /*21340*/  FFMA.FTZ R26, R9, R8, R26 ;  /* 0x00000008091a7223 */ /* 0x000fe4000001001a */
[----:B------:R-:W-:Y:S02]  /*21350*/  FMUL.FTZ R29, R29, R81 ;  /* 0x000000511d1d7220 */ /* 0x000fe40000410000 */
[C---:B------:R-:W-:Y:S02]  /*21360*/  FMUL.FTZ R9, R15.reuse, R12 ;  /* 0x0000000c0f097220 */ /* 0x040fe40000410000 */
[----:B------:R-:W-:-:S02]  /*21370*/  FMUL.FTZ R8, R15, R22 ;  /* 0x000000160f087220 */ /* 0x000fc40000410000 */
[C---:B------:R-:W-:Y:S02]  /*21380*/  FFMA.FTZ R15, R10.reuse, R76, R29 ;  /* 0x0000004c0a0f7223 */ /* 0x040fe4000001001d */
[----:B------:R-:W-:Y:S02]  /*21390*/  FFMA.FTZ R36, R10, R81, -R36 ;  /* 0x000000510a247223 */ /* 0x000fe40000010824 */
[----:B------:R-:W-:Y:S01]  /*213a0*/  FFMA.FTZ R22, R25, R22, -R9 ;  /* 0x0000001619167223 */ /* 0x000fe20000010809 */
[----:B------:R-:W-:Y:S01]  /*213b0*/  F2FP.BF16.PACK_AB R10, R15, R34 ;  /* 0x000000220f0a723e */ /* 0x000fe200000010ff */
[----:B------:R-:W-:Y:S01]  /*213c0*/  FFMA.FTZ R25, R25, R12, R8 ;  /* 0x0000000c19197223 */ /* 0x000fe20000010008 */
[----:B------:R-:W-:Y:S01]  /*213d0*/  F2FP.BF16.PACK_AB R12, R27, R14 ;  /* 0x0000000e1b0c723e */ /* 0x000fe200000010ff */
[----:B------:R-:W-:Y:S01]  /*213e0*/  IMAD.MOV.U32 R29, RZ, RZ, 0x0 ;  /* 0x00000000ff1d7424 */ /* 0x000fe200078e00ff */
[----:B------:R-:W-:Y:S02]  /*213f0*/  F2FP.BF16.PACK_AB R9, R30, R11 ;  /* 0x0000000b1e09723e */ /* 0x000fe400000010ff */
[----:B------:R-:W-:-:S02]  /*21400*/  F2FP.BF16.PACK_AB R14, R36, R21 ;  /* 0x00000015240e723e */ /* 0x000fc400000010ff */
[----:B------:R-:W-:Y:S02]  /*21410*/  F2FP.BF16.PACK_AB R15, R22, R23 ;  /* 0x00000017160f723e */ /* 0x000fe400000010ff */
[----:B------:R-:W-:Y:S02]  /*21420*/  F2FP.BF16.PACK_AB R8, R45, R24 ;  /* 0x000000182d08723e */ /* 0x000fe400000010ff */
[----:B------:R-:W-:Y:S01]  /*21430*/  F2FP.BF16.PACK_AB R11, R25, R26 ;  /* 0x0000001a190b723e */ /* 0x000fe200000010ff */
[----:B------:R1:W-:Y:S04]  /*21440*/  ST.E.128 [R32.64], R12 ;  /* 0x0000000c20007985 */ /* 0x0003e8000c101d04 */
[----:B------:R1:W-:Y:S01]  /*21450*/  ST.E.128 [R118.64], R8 ;  /* 0x0000000876007985 */ /* 0x0003e2000c101d04 */
[----:B------:R-:W-:Y:S05]  /*21460*/  RET.REL.NODEC R28 `(_ZN7cutlass13device_kernelIN5flash19enable_sm80_to_sm89INS1_16FlashAttnFwdSm80INS1_25CollectiveMainloopFwdSm80ILi8ELi1ELb0EN4cute5tupleIJNS5_1CILi128EEENS7_ILi64EEENS7_ILi192EEEEEELi192ENS_10bfloat16_tEfNS_4arch4Sm80ELb0ELb1ELb0ELb1ELb1ELb1ELb1ELb0EEENS1_21CollectiveEpilogueFwdINS6_IJS8_SA_S9_EEENS6_IJNS7_ILi1EEESI_SI_EEESC_SE_Li256ELb1ELb1ELb0ELb0EEENS1_19SingleTileSchedulerILb1ELb0ELb1ELi128EEEEEEEEEvNT_6ParamsE) ;  /* 0xfffdeb901c007950 */ /* 0x000fea0003c3ffff */
.L_x_524:
[----:B------:R-:W-:Y:S01]  /*21470*/  IMAD.MOV.U32 R238, RZ, RZ, R20 ;  /* 0x000000ffffee7224 */ /* 0x000fe200078e0014 */
[----:B------:R-:W-:Y:S01]  /*21480*/  MOV R236, 0x1c1f ;  /* 0x00001c1f00ec7802 */ /* 0x000fe20000000f00 */
[----:B------:R-:W-:Y:S01]  /*21490*/  IMAD.MOV.U32 R237, RZ, RZ, RZ ;  /* 0x000000ffffed7224 */ /* 0x000fe200078e00ff */
[----:B------:R-:W-:-:S02]  /*214a0*/  MOV R235, 0xffffffff ;  /* 0xffffffff00eb7802 */ /* 0x000fc40000000f00 */
[----:B------:R-:W-:Y:S02]  /*214b0*/  MOV R234, 0x214d0 ;  /* 0x000214d000ea7802 */ /* 0x000fe40000000f00 */
[----:B------:R-:W-:Y:S05]  /*214c0*/  CALL.REL.NOINC `($__internal_1_$__cuda_sm70_shflsync_idx_p) ;  /* 0x0000072000007944 */ /* 0x000fea0003c00000 */
[----:B--2---:R-:W-:Y:S01]  /*214d0*/  MOV R27, R240 ;  /* 0x000000f0001b7202 */ /* 0x004fe20000000f00 */
[----:B-1----:R-:W-:Y:S05]  /*214e0*/  BRA `(.L_x_572) ;  /* 0xffff878000007947 */ /* 0x002fea000383ffff */
.L_x_525:
[----:B------:R-:W-:Y:S01]  /*214f0*/  IMAD.MOV.U32 R238, RZ, RZ, R13 ;  /* 0x000000ffffee7224 */ /* 0x000fe200078e000d */
[----:B------:R-:W-:Y:S01]  /*21500*/  MOV R236, 0x1c1f ;  /* 0x00001c1f00ec7802 */ /* 0x000fe20000000f00 */
[----:B------:R-:W-:Y:S01]  /*21510*/  IMAD.MOV.U32 R237, RZ, RZ, RZ ;  /* 0x000000ffffed7224 */ /* 0x000fe200078e00ff */
[----:B------:R-:W-:Y:S02]  /*21520*/  MOV R235, 0xffffffff ;  /* 0xffffffff00eb7802 */ /* 0x000fe40000000f00 */
[----:B------:R-:W-:Y:S02]  /*21530*/  MOV R234, 0x21550 ;  /* 0x0002155000ea7802 */ /* 0x000fe40000000f00 */
[----:B-12---:R-:W-:Y:S05]  /*21540*/  CALL.REL.NOINC `($__internal_1_$__cuda_sm70_shflsync_idx_p) ;  /* 0x000006a000007944 */ /* 0x006fea0003c00000 */
[----:B-1----:R-:W-:Y:S01]  /*21550*/  IMAD.MOV.U32 R238, RZ, RZ, R11 ;  /* 0x000000ffffee7224 */ /* 0x002fe200078e000b */
[----:B------:R-:W-:Y:S01]  /*21560*/  MOV R237, RZ ;  /* 0x000000ff00ed7202 */ /* 0x000fe20000000f00 */
[----:B------:R-:W-:Y:S01]  /*21570*/  IMAD.MOV.U32 R236, RZ, RZ, 0x1c1f ;  /* 0x00001c1fffec7424 */ /* 0x000fe200078e00ff */
[----:B------:R-:W-:Y:S01]  /*21580*/  MOV R235, 0xffffffff ;  /* 0xffffffff00eb7802 */ /* 0x000fe20000000f00 */
[----:B--2---:R-:W-:Y:S01]  /*21590*/  IMAD.MOV.U32 R26, RZ, RZ, R240 ;  /* 0x000000ffff1a7224 */ /* 0x004fe200078e00f0 */
[----:B------:R-:W-:-:S02]  /*215a0*/  MOV R234, 0x215c0 ;  /* 0x000215c000ea7802 */ /* 0x000fc40000000f00 */
[----:B------:R-:W-:Y:S05]  /*215b0*/  CALL.REL.NOINC `($__internal_1_$__cuda_sm70_shflsync_idx_p) ;  /* 0x0000063000007944 */ /* 0x000fea0003c00000 */
[----:B--2---:R-:W-:Y:S01]  /*215c0*/  IMAD.MOV.U32 R23, RZ, RZ, R240 ;  /* 0x000000ffff177224 */ /* 0x004fe200078e00f0 */
[----:B-1----:R-:W-:Y:S01]  /*215d0*/  MOV R238, R10 ;  /* 0x0000000a00ee7202 */ /* 0x002fe20000000f00 */
[----:B------:R-:W-:Y:S01]  /*215e0*/  IMAD.MOV.U32 R237, RZ, RZ, RZ ;  /* 0x000000ffffed7224 */ /* 0x000fe200078e00ff */
[----:B------:R-:W-:Y:S01]  /*215f0*/  MOV R236, 0x1c1f ;  /* 0x00001c1f00ec7802 */ /* 0x000fe20000000f00 */
[----:B------:R-:W-:Y:S01]  /*21600*/  IMAD.MOV.U32 R235, RZ, RZ, -0x1 ;  /* 0xffffffffffeb7424 */ /* 0x000fe200078e00ff */
[----:B------:R-:W-:-:S02]  /*21610*/  MOV R234, 0x21630 ;  /* 0x0002163000ea7802 */ /* 0x000fc40000000f00 */
[----:B------:R-:W-:Y:S05]  /*21620*/  CALL.REL.NOINC `($__internal_1_$__cuda_sm70_shflsync_idx_p) ;  /* 0x000005c000007944 */ /* 0x000fea0003c00000 */
[----:B-12---:R-:W-:Y:S05]  /*21630*/  BRA `(.L_x_573) ;  /* 0xffff867000007947 */ /* 0x006fea000383ffff */
.L_x_528:
[----:B------:R-:W-:Y:S01]  /*21640*/  IMAD.MOV.U32 R238, RZ, RZ, R20 ;  /* 0x000000ffffee7224 */ /* 0x000fe200078e0014 */
[----:B------:R-:W-:Y:S01]  /*21650*/  MOV R236, 0x1c1f ;  /* 0x00001c1f00ec7802 */ /* 0x000fe20000000f00 */
[----:B------:R-:W-:Y:S01]  /*21660*/  IMAD.MOV.U32 R237, RZ, RZ, 0x1 ;  /* 0x00000001ffed7424 */ /* 0x000fe200078e00ff */
[----:B------:R-:W-:-:S02]  /*21670*/  MOV R235, 0xffffffff ;  /* 0xffffffff00eb7802 */ /* 0x000fc40000000f00 */
[----:B------:R-:W-:Y:S02]  /*21680*/  MOV R234, 0x216a0 ;  /* 0x000216a000ea7802 */ /* 0x000fe40000000f00 */
[----:B---34-:R-:W-:Y:S05]  /*21690*/  CALL.REL.NOINC `($__internal_1_$__cuda_sm70_shflsync_idx_p) ;  /* 0x0000055000007944 */ /* 0x018fea0003c00000 */
[----:B--2---:R-:W-:Y:S01]  /*216a0*/  IMAD.MOV.U32 R23, RZ, RZ, R240 ;  /* 0x000000ffff177224 */ /* 0x004fe200078e00f0 */
[----:B-1----:R-:W-:Y:S01]  /*216b0*/  MOV R238, R13 ;  /* 0x0000000d00ee7202 */ /* 0x002fe20000000f00 */
[----:B------:R-:W-:Y:S01]  /*216c0*/  IMAD.MOV.U32 R237, RZ, RZ, 0x1 ;  /* 0x00000001ffed7424 */ /* 0x000fe200078e00ff */
[----:B------:R-:W-:Y:S01]  /*216d0*/  MOV R236, 0x1c1f ;  /* 0x00001c1f00ec7802 */ /* 0x000fe20000000f00 */
[----:B------:R-:W-:Y:S01]  /*216e0*/  IMAD.MOV.U32 R235, RZ, RZ, -0x1 ;  /* 0xffffffffffeb7424 */ /* 0x000fe200078e00ff */
[----:B------:R-:W-:Y:S02]  /*216f0*/  MOV R234, 0x21710 ;  /* 0x0002171000ea7802 */ /* 0x000fe40000000f00 */
[----:B------:R-:W-:Y:S05]  /*21700*/  CALL.REL.NOINC `($__internal_1_$__cuda_sm70_shflsync_idx_p) ;  /* 0x000004e000007944 */ /* 0x000fea0003c00000 */
[----:B-1----:R-:W-:Y:S01]  /*21710*/  IMAD.MOV.U32 R238, RZ, RZ, R11 ;  /* 0x000000ffffee7224 */ /* 0x002fe200078e000b */
[----:B------:R-:W-:Y:S01]  /*21720*/  MOV R237, 0x1 ;  /* 0x0000000100ed7802 */ /* 0x000fe20000000f00 */
[----:B------:R-:W-:Y:S01]  /*21730*/  IMAD.MOV.U32 R236, RZ, RZ, 0x1c1f ;  /* 0x00001c1fffec7424 */ /* 0x000fe200078e00ff */
[----:B------:R-:W-:Y:S01]  /*21740*/  MOV R235, 0xffffffff ;  /* 0xffffffff00eb7802 */ /* 0x000fe20000000f00 */
[----:B--2---:R-:W-:Y:S01]  /*21750*/  IMAD.MOV.U32 R22, RZ, RZ, R240 ;  /* 0x000000ffff167224 */ /* 0x004fe200078e00f0 */
[----:B------:R-:W-:-:S02]  /*21760*/  MOV R234, 0x21780 ;  /* 0x0002178000ea7802 */ /* 0x000fc40000000f00 */
[----:B------:R-:W-:Y:S05]  /*21770*/  CALL.REL.NOINC `($__internal_1_$__cuda_sm70_shflsync_idx_p) ;  /* 0x0000047000007944 */ /* 0x000fea0003c00000 */
        /* <DEDUP_REMOVED lines=8> */
.L_x_555:
        /* <DEDUP_REMOVED lines=8> */
.L_x_556:
        /* <DEDUP_REMOVED lines=21> */
.L_x_559:
[----:B------:R-:W-:Y:S01]  /*219d0*/  IMAD.MOV.U32 R238, RZ, RZ, R24 ;  /* 0x000000ffffee7224 */ /* 0x000fe200078e0018 */
[----:B------:R-:W-:Y:S01]  /*219e0*/  MOV R236, 0x1c1f ;  /* 0x00001c1f00ec7802 */ /* 0x000fe20000000f00 */
[----:B------:R-:W-:Y:S01]  /*219f0*/  IMAD.MOV.U32 R237, RZ, RZ, 0x1 ;  /* 0x00000001ffed7424 */ /* 0x000fe200078e00ff */
[----:B------:R-:W-:-:S02]  /*21a00*/  MOV R235, 0xffffffff ;  /* 0xffffffff00eb7802 */ /* 0x000fc40000000f00 */
[----:B------:R-:W-:Y:S02]  /*21a10*/  MOV R234, 0x21a30 ;  /* 0x00021a3000ea7802 */ /* 0x000fe40000000f00 */
[----:B---3--:R-:W-:Y:S05]  /*21a20*/  CALL.REL.NOINC `($__internal_1_$__cuda_sm70_shflsync_idx_p) ;  /* 0x000001c000007944 */ /* 0x008fea0003c00000 */
        /* <DEDUP_REMOVED lines=10> */
[----:B--2---:R-:W-:Y:S01]  /*21ad0*/  MOV R70, R240 ;  /* 0x000000f000467202 */ /* 0x004fe20000000f00 */
[----:B------:R-:W-:Y:S01]  /*21ae0*/  IMAD.MOV.U32 R235, RZ, RZ, -0x1 ;  /* 0xffffffffffeb7424 */ /* 0x000fe200078e00ff */
[----:B------:R-:W-:-:S02]  /*21af0*/  MOV R71, R241 ;  /* 0x000000f100477202 */ /* 0x000fc40000000f00 */
[----:B------:R-:W-:Y:S02]  /*21b00*/  MOV R234, 0x21b20 ;  /* 0x00021b2000ea7802 */ /* 0x000fe40000000f00 */
[----:B------:R-:W-:Y:S05]  /*21b10*/  CALL.REL.NOINC `($__internal_1_$__cuda_sm70_shflsync_idx_p) ;  /* 0x000000d000007944 */ /* 0x000fea0003c00000 */
        /* <DEDUP_REMOVED lines=8> */
        .weak           $__internal_0_$__cuda_sm70_shflsync_bfly_p
        .type           $__internal_0_$__cuda_sm70_shflsync_bfly_p,@function
        .size           $__internal_0_$__cuda_sm70_shflsync_bfly_p,($__internal_1_$__cuda_sm70_shflsync_idx_p - $__internal_0_$__cuda_sm70_shflsync_bfly_p)
$__internal_0_$__cuda_sm70_shflsync_bfly_p:
[----:B------:R-:W-:Y:S01]  /*21ba0*/  MOV R236, R138 ;  /* 0x0000008a00ec7202 */ /* 0x000fe20000000f00 */
[----:B------:R-:W-:Y:S04]  /*21bb0*/  WARPSYNC R214 ;  /* 0x000000d600007348 */ /* 0x000fe80003800000 */
[----:B------:R-:W-:Y:S01]  /*21bc0*/  MOV R237, 0x0 ;  /* 0x0000000000ed7802 */ /* 0x000fe20000000f00 */
[----:B------:R1:W2:Y:S03]  /*21bd0*/  SHFL.BFLY PT, R154, R135, R154, R215 ;  /* 0x0c00009a879a7389 */ /* 0x0002a600000e00d7 */
[----:B------:R-:W-:Y:S05]  /*21be0*/  RET.REL.NODEC R236 `(_ZN7cutlass13device_kernelIN5flash19enable_sm80_to_sm89INS1_16FlashAttnFwdSm80INS1_25CollectiveMainloopFwdSm80ILi8ELi1ELb0EN4cute5tupleIJNS5_1CILi128EEENS7_ILi64EEENS7_ILi192EEEEEELi192ENS_10bfloat16_tEfNS_4arch4Sm80ELb0ELb1ELb0ELb1ELb1ELb1ELb1ELb0EEENS1_21CollectiveEpilogueFwdINS6_IJS8_SA_S9_EEENS6_IJNS7_ILi1EEESI_SI_EEESC_SE_Li256ELb1ELb1ELb0ELb0EEENS1_19SingleTileSchedulerILb1ELb0ELb1ELi128EEEEEEEEEvNT_6ParamsE) ;  /* 0xfffde410ec007950 */ /* 0x000fea0003c3ffff */
        .weak           $__internal_1_$__cuda_sm70_shflsync_idx_p
        .type           $__internal_1_$__cuda_sm70_shflsync_idx_p,@function
        .size           $__internal_1_$__cuda_sm70_shflsync_idx_p,(.L_x_1702 - $__internal_1_$__cuda_sm70_shflsync_idx_p)
$__internal_1_$__cuda_sm70_shflsync_idx_p:
[----:B------:R-:W-:Y:S01]  /*21bf0*/  MOV R242, R234 ;  /* 0x000000ea00f27202 */ /* 0x000fe20000000f00 */
[----:B------:R-:W-:Y:S04]  /*21c00*/  WARPSYNC R235 ;  /* 0x000000eb00007348 */ /* 0x000fe80003800000 */
[----:B------:R-:W-:Y:S01]  /*21c10*/  MOV R243, 0x0 ;  /* 0x0000000000f37802 */ /* 0x000fe20000000f00 */
[----:B------:R1:W2:Y:S03]  /*21c20*/  SHFL.IDX PT, R240, R238, R237, R236 ;  /* 0x000000edeef07389 */ /* 0x0002a600000e00ec */
[----:B------:R-:W-:Y:S05]  /*21c30*/  RET.REL.NODEC R242 `(_ZN7cutlass13device_kernelIN5flash19enable_sm80_to_sm89INS1_16FlashAttnFwdSm80INS1_25CollectiveMainloopFwdSm80ILi8ELi1ELb0EN4cute5tupleIJNS5_1CILi128EEENS7_ILi64EEENS7_ILi192EEEEEELi192ENS_10bfloat16_tEfNS_4arch4Sm80ELb0ELb1ELb0ELb1ELb1ELb1ELb1ELb0EEENS1_21CollectiveEpilogueFwdINS6_IJS8_SA_S9_EEENS6_IJNS7_ILi1EEESI_SI_EEESC_SE_Li256ELb1ELb1ELb0ELb0EEENS1_19SingleTileSchedulerILb1ELb0ELb1ELi128EEEEEEEEEvNT_6ParamsE) ;  /* 0xfffde3c0f2007950 */ /* 0x000fea0003c3ffff */
.L_x_578:
        /* <DEDUP_REMOVED lines=12> */
.L_x_1702:


//--------------------- .text._ZN7cutlass13device_kernelIN5flash19enable_sm80_to_sm89INS1_16FlashAttnFwdSm80INS1_25CollectiveMainloopFwdSm80ILi8ELi1ELb0EN4cute5tupleIJNS5_1CILi128EEENS7_ILi64EEENS7_ILi192EEEEEELi192ENS_10bfloat16_tEfNS_4arch4Sm80ELb1ELb0ELb0ELb0ELb1ELb0ELb1ELb0EEENS1_21CollectiveEpilogueFwdINS6_IJS8_SA_S9_EEENS6_IJNS7_ILi1EEESI_SI_EEESC_SE_Li256ELb0ELb1ELb0ELb0EEENS1_30DynamicPersistentTileSchedulerILi256ELi256ELb0ELb1ELb0EEEEEEEEEvNT_6ParamsE --------------------------
	.section	.text._ZN7cutlass13device_kernelIN5flash19enable_sm80_to_sm89INS1_16FlashAttnFwdSm80INS1_25CollectiveMainloopFwdSm80ILi8ELi1ELb0EN4cute5tupleIJNS5_1CILi128EEENS7_ILi64EEENS7_ILi192EEEEEELi192ENS_10bfloat16_tEfNS_4arch4Sm80ELb1ELb0ELb0ELb0ELb1ELb0ELb1ELb0EEENS1_21CollectiveEpilogueFwdINS6_IJS8_SA_S9_EEENS6_IJNS7_ILi1EEESI_SI_EEESC_SE_Li256ELb0ELb1ELb0ELb0EEENS1_30DynamicPersistentTileSchedulerILi256ELi256ELb0ELb1ELb0EEEEEEEEEvNT_6ParamsE,"ax",@progbits
	.sectioninfo	@"SHI_REGISTERS=251"
	.align	128
.text._ZN7cutlass13device_kernelIN5flash19enable_sm80_to_sm89INS1_16FlashAttnFwdSm80INS1_25CollectiveMainloopFwdSm80ILi8ELi1ELb0EN4cute5tupleIJNS5_1CILi128EEENS7_ILi64EEENS7_ILi192EEEEEELi192ENS_10bfloat16_tEfNS_4arch4Sm80ELb1ELb0ELb0ELb0ELb1ELb0ELb1ELb0EEENS1_21CollectiveEpilogueFwdINS6_IJS8_SA_S9_EEENS6_IJNS7_ILi1EEESI_SI_EEESC_SE_Li256ELb0ELb1ELb0ELb0EEENS1_30DynamicPersistentTileSchedulerILi256ELi256ELb0ELb1ELb0EEEEEEEEEvNT_6ParamsE:
        .type           _ZN7cutlass13device_kernelIN5flash19enable_sm80_to_sm89INS1_16FlashAttnFwdSm80INS1_25CollectiveMainloopFwdSm80ILi8ELi1ELb0EN4cute5tupleIJNS5_1CILi128EEENS7_ILi64EEENS7_ILi192EEEEEELi192ENS_10bfloat16_tEfNS_4arch4Sm80ELb1ELb0ELb0ELb0ELb1ELb0ELb1ELb0EEENS1_21CollectiveEpilogueFwdINS6_IJS8_SA_S9_EEENS6_IJNS7_ILi1EEESI_SI_EEESC_SE_Li256ELb0ELb1ELb0ELb0EEENS1_30DynamicPersistentTileSchedulerILi256ELi256ELb0ELb1ELb0EEEEEEEEEvNT_6ParamsE,@function
        .size           _ZN7cutlass13device_kernelIN5flash19enable_sm80_to_sm89INS1_16FlashAttnFwdSm80INS1_25CollectiveMainloopFwdSm80ILi8ELi1ELb0EN4cute5tupleIJNS5_1CILi128EEENS7_ILi64EEENS7_ILi192EEEEEELi192ENS_10bfloat16_tEfNS_4arch4Sm80ELb1ELb0ELb0ELb0ELb1ELb0ELb1ELb0EEENS1_21CollectiveEpilogueFwdINS6_IJS8_SA_S9_EEENS6_IJNS7_ILi1EEESI_SI_EEESC_SE_Li256ELb0ELb1ELb0ELb0EEENS1_30DynamicPersistentTileSchedulerILi256ELi256ELb0ELb1ELb0EEEEEEEEEvNT_6ParamsE,(.L_x_1706 - _ZN7cutlass13device_kernelIN5flash19enable_sm80_to_sm89INS1_16FlashAttnFwdSm80INS1_25CollectiveMainloopFwdSm80ILi8ELi1ELb0EN4cute5tupleIJNS5_1CILi128EEENS7_ILi64EEENS7_ILi192EEEEEELi192ENS_10bfloat16_tEfNS_4arch4Sm80ELb1ELb0ELb0ELb0ELb1ELb0ELb1ELb0EEENS1_21CollectiveEpilogueFwdINS6_IJS8_SA_S9_EEENS6_IJNS7_ILi1EEESI_SI_EEESC_SE_Li256ELb0ELb1ELb0ELb0EEENS1_30DynamicPersistentTileSchedulerILi256ELi256ELb0ELb1ELb0EEEEEEEEEvNT_6ParamsE)
        .other          _ZN7cutlass13device_kernelIN5flash19enable_sm80_to_sm89INS1_16FlashAttnFwdSm80INS1_25CollectiveMainloopFwdSm80ILi8ELi1ELb0EN4cute5tupleIJNS5_1CILi128EEENS7_ILi64EEENS7_ILi192EEEEEELi192ENS_10bfloat16_tEfNS_4arch4Sm80ELb1ELb0ELb0ELb0ELb1ELb0ELb1ELb0EEENS1_21CollectiveEpilogueFwdINS6_IJS8_SA_S9_EEENS6_IJNS7_ILi1EEESI_SI_EEESC_SE_Li256ELb0ELb1ELb0ELb0EEENS1_30DynamicPersistentTileSchedulerILi256ELi256ELb0ELb1ELb0EEEEEEEEEvNT_6ParamsE,@"STO_CUDA_ENTRY STV_DEFAULT"
_ZN7cutlass13device_kernelIN5flash19enable_sm80_to_sm89INS1_16FlashAttnFwdSm80INS1_25CollectiveMainloopFwdSm80ILi8ELi1ELb0EN4cute5tupleIJNS5_1CILi128EEENS7_ILi64EEENS7_ILi192EEEEEELi192ENS_10bfloat16_tEfNS_4arch4Sm80ELb1ELb0ELb0ELb0ELb1ELb0ELb1ELb0EEENS1_21CollectiveEpilogueFwdINS6_IJS8_SA_S9_EEENS6_IJNS7_ILi1EEESI_SI_EEESC_SE_Li256ELb0ELb1ELb0ELb0EEENS1_30DynamicPersistentTileSchedulerILi256ELi256ELb0ELb1ELb0EEEEEEEEEvNT_6ParamsE:
[----:B------:R-:W-:Y:S02]  /*0000*/  MOV R1, c[0x0][0x28] ;  /* 0x00000a0000017a02 */ /* 0x000fe40000000f00 */
[----:B------:R-:W1:Y:S04]  /*0010*/  S2R R194, SR_TID.X ;  /* 0x0000000000c27919 */ /* 0x000e680000002100 */
[----:B------:R-:W2:Y:S01]  /*0020*/  S2R R207, SR_CTAID.X ;  /* 0x0000000000cf7919 */ /* 0x000ea20000002500 */
[----:B-1----:R-:W-:-:S05]  /*0030*/  SHF.R.U32.HI R2, RZ, 0x5, R194 ;  /* 0x00000005ff027819 */ /* 0x002fca00000116c2 */
[----:B------:R-:W1:Y:S04]  /*0040*/  SHFL.IDX PT, R0, R2, RZ, 0x1f ;  /* 0x00001fff02007589 */ /* 0x000e6800000e0000 */
[----:B------:R3:W4:Y:S01]  /*0050*/  SHFL.IDX PT, R209, R2, RZ, 0x1f ;  /* 0x00001fff02d17589 */ /* 0x00072200000e0000 */
[----:B-1----:R-:W-:-:S13]  /*0060*/  ISETP.GE.AND P0, PT, R0, 0x1, PT ;  /* 0x000000010000780c */ /* 0x002fda0003f06270 */
[----:B------:R-:W-:Y:S06]  /*0070*/  @P0 BAR.ARV 0x4, 0x100 ;  /* 0x0104000000000b1d */ /* 0x000fec0000002000 */
[----:B--2---:R-:W-:-:S13]  /*0080*/  ISETP.GE.AND P0, PT, R207, c[0x0][0x538], PT ;  /* 0x00014e00cf007a0c */ /* 0x004fda0003f06270 */
[----:B------:R-:W-:Y:S05]  /*0090*/  @P0 EXIT ;  /* 0x000000000000094d */ /* 0x000fea0003800000 */
[----:B---34-:R-:W-:Y:S01]  /*00a0*/  SHF.R.S32.HI R3, RZ, 0x1f, R194 ;  /* 0x0000001fff037819 */ /* 0x018fe200000114c2 */
[----:B------:R-:W-:Y:S01]  /*00b0*/  IMAD.MOV.U32 R181, RZ, RZ, 0x20 ;  /* 0x00000020ffb57424 */ /* 0x000fe200078e00ff */
[----:B------:R-:W-:Y:S02]  /*00c0*/  ULDC.64 UR6, c[0x0][0x118] ;  /* 0x0000460000067ab9 */ /* 0x000fe40000000a00 */
[CC--:B------:R-:W-:Y:S02]  /*00d0*/  LEA.HI R13, R3.reuse, R194.reuse, RZ, 0x4 ;  /* 0x000000c2030d7211 */ /* 0x0c0fe400078f20ff */
[----:B------:R-:W-:Y:S02]  /*00e0*/  LEA.HI R11, R3, R194, RZ, 0x2 ;  /* 0x000000c2030b7211 */ /* 0x000fe400078f10ff */
[----:B------:R-:W-:Y:S02]  /*00f0*/  SHF.R.S32.HI R0, RZ, 0x4, R13 ;  /* 0x00000004ff007819 */ /* 0x000fe4000001140d */
[----:B------:R-:W-:-:S02]  /*0100*/  SHF.R.S32.HI R5, RZ, 0x2, R11 ;  /* 0x00000002ff057819 */ /* 0x000fc4000001140b */
[C---:B------:R-:W-:Y:S02]  /*0110*/  LEA.HI R7, R13.reuse, R0, RZ, 0x1 ;  /* 0x000000000d077211 */ /* 0x040fe400078f08ff */
[----:B------:R-:W-:Y:S02]  /*0120*/  LOP3.LUT R13, R13, 0xfffffff0, RZ, 0xc0, !PT ;  /* 0xfffffff00d0d7812 */ /* 0x000fe400078ec0ff */
[----:B------:R-:W-:Y:S02]  /*0130*/  LOP3.LUT R7, R7, 0xfffffffe, RZ, 0xc0, !PT ;  /* 0xfffffffe07077812 */ /* 0x000fe400078ec0ff */
[CC--:B------:R-:W-:Y:S01]  /*0140*/  LEA.HI R9, R3.reuse, R194.reuse, RZ, 0x3 ;  /* 0x000000c203097211 */ /* 0x0c0fe200078f18ff */
[----:B------:R-:W-:Y:S01]  /*0150*/  IMAD.IADD R13, R194, 0x1, -R13 ;  /* 0x00000001c20d7824 */ /* 0x000fe200078e0a0d */
[----:B------:R-:W-:Y:S01]  /*0160*/  LEA.HI R6, R3, R194, RZ, 0x5 ;  /* 0x000000c203067211 */ /* 0x000fe200078f28ff */
[----:B------:R-:W-:Y:S01]  /*0170*/  IMAD.IADD R7, R0, 0x1, -R7 ;  /* 0x0000000100077824 */ /* 0x000fe200078e0a07 */
[----:B------:R-:W-:-:S02]  /*0180*/  SHF.R.S32.HI R0, RZ, 0x1f, R11 ;  /* 0x0000001fff007819 */ /* 0x000fc4000001140b */
[----:B------:R-:W-:Y:S02]  /*0190*/  LOP3.LUT R205, R9, 0xfffffff8, RZ, 0xc0, !PT ;  /* 0xfffffff809cd7812 */ /* 0x000fe400078ec0ff */
[----:B------:R-:W-:Y:S02]  /*01a0*/  LEA.HI R0, R0, R5, RZ, 0x3 ;  /* 0x0000000500007211 */ /* 0x000fe400078f18ff */
[----:B------:R-:W-:Y:S01]  /*01b0*/  SHF.R.S32.HI R2, RZ, 0x1f, R13 ;  /* 0x0000001fff027819 */ /* 0x000fe2000001140d */
[----:B------:R-:W-:Y:S01]  /*01c0*/  IMAD.IADD R205, R194, 0x1, -R205 ;  /* 0x00000001c2cd7824 */ /* 0x000fe200078e0acd */
[----:B------:R-:W-:Y:S02]  /*01d0*/  LOP3.LUT R0, R0, 0xfffffff8, RZ, 0xc0, !PT ;  /* 0xfffffff800007812 */ /* 0x000fe400078ec0ff */
[----:B------:R-:W-:Y:S01]  /*01e0*/  LOP3.LUT R11, R11, 0xfffffffc, RZ, 0xc0, !PT ;  /* 0xfffffffc0b0b7812 */ /* 0x000fe200078ec0ff */
[----:B------:R-:W-:Y:S01]  /*01f0*/  IMAD.SHL.U32 R186, R205, 0x40, RZ ;  /* 0x00000040cdba7824 */ /* 0x000fe200078e00ff */
[----:B------:R-:W-:Y:S01]  /*0200*/  SHF.R.S32.HI R208, RZ, 0x3, R9 ;  /* 0x00000003ffd07819 */ /* 0x000fe20000011409 */
[----:B------:R-:W-:Y:S01]  /*0210*/  IMAD.IADD R0, R5, 0x1, -R0 ;  /* 0x0000000105007824 */ /* 0x000fe200078e0a00 */
[----:B------:R-:W-:Y:S01]  /*0220*/  LEA.HI R5, R2, R13, RZ, 0x3 ;  /* 0x0000000d02057211 */ /* 0x000fe200078f18ff */
[----:B------:R-:W-:Y:S01]  /*0230*/  IMAD.IADD R204, R194, 0x1, -R11 ;  /* 0x00000001c2cc7824 */ /* 0x000fe200078e0a0b */
[----:B------:R-:W-:Y:S01]  /*0240*/  LOP3.LUT R186, R186, 0x1c0, RZ, 0xc0, !PT ;  /* 0x000001c0baba7812 */ /* 0x000fe200078ec0ff */
[----:B------:R-:W-:Y:S01]  /*0250*/  IMAD.SHL.U32 R15, R208, 0x40, RZ ;  /* 0x00000040d00f7824 */ /* 0x000fe200078e00ff */
[C---:B------:R-:W-:Y:S01]  /*0260*/  LOP3.LUT R4, R5.reuse, 0xfffffff8, RZ, 0xc0, !PT ;  /* 0xfffffff805047812 */ /* 0x040fe200078ec0ff */
[----:B------:R-:W-:Y:S01]  /*0270*/  IMAD.SHL.U32 R5, R5, 0x40, RZ ;  /* 0x0000004005057824 */ /* 0x000fe200078e00ff */
[----:B------:R-:W-:Y:S01]  /*0280*/  LOP3.LUT R2, R0, 0x1, RZ, 0xc0, !PT ;  /* 0x0000000100027812 */ /* 0x000fe200078ec0ff */
[----:B------:R-:W-:Y:S01]  /*0290*/  IMAD.SHL.U32 R206, R205, 0x8, RZ ;  /* 0x00000008cdce7824 */ /* 0x000fe200078e00ff */
[----:B------:R-:W-:Y:S01]  /*02a0*/  LOP3.LUT R201, R6, 0xffffffe0, RZ, 0xc0, !PT ;  /* 0xffffffe006c97812 */ /* 0x000fe200078ec0ff */
[----:B------:R-:W-:Y:S01]  /*02b0*/  IMAD.IADD R4, R13, 0x1, -R4 ;  /* 0x000000010d047824 */ /* 0x000fe200078e0a04 */
[----:B------:R-:W-:Y:S01]  /*02c0*/  SHF.R.S32.HI R187, RZ, 0x5, R6 ;  /* 0x00000005ffbb7819 */ /* 0x000fe20000011406 */
[----:B------:R-:W-:Y:S01]  /*02d0*/  IMAD R203, R205, 0x20, R208 ;  /* 0x00000020cdcb7824 */ /* 0x000fe200078e02d0 */
[----:B------:R-:W-:Y:S01]  /*02e0*/  LOP3.LUT R9, R186, 0x8, R9, 0xf8, !PT ;  /* 0x00000008ba097812 */ /* 0x000fe200078ef809 */
[----:B------:R-:W-:Y:S01]  /*02f0*/  IMAD.SHL.U32 R182, R4, 0x40, RZ ;  /* 0x0000004004b67824 */ /* 0x000fe200078e00ff */
[----:B------:R-:W-:Y:S01]  /*0300*/  SHF.R.S32.HI R6, RZ, 0x1f, R6 ;  /* 0x0000001fff067819 */ /* 0x000fe20000011406 */
[----:B------:R-:W-:Y:S01]  /*0310*/  IMAD.IADD R201, R194, 0x1, -R201 ;  /* 0x00000001c2c97824 */ /* 0x000fe200078e0ac9 */
[----:B------:R-:W-:-:S02]  /*0320*/  SHF.R.U32.HI R186, RZ, 0x3, R186 ;  /* 0x00000003ffba7819 */ /* 0x000fc400000116ba */
[----:B------:R-:W-:Y:S02]  /*0330*/  ISETP.NE.U32.AND P0, PT, R2, 0x1, PT ;  /* 0x000000010200780c */ /* 0x000fe40003f05070 */
[----:B------:R-:W-:Y:S02]  /*0340*/  LEA.HI R6, R6, R187, RZ, 0x3 ;  /* 0x000000bb06067211 */ /* 0x000fe400078f18ff */
[----:B------:R-:W-:Y:S01]  /*0350*/  LOP3.LUT R186, R9, R186, RZ, 0x3c, !PT ;  /* 0x000000ba09ba7212 */ /* 0x000fe200078e3cff */
[C---:B------:R-:W-:Y:S01]  /*0360*/  IMAD.SHL.U32 R9, R7.reuse, 0x8, RZ ;  /* 0x0000000807097824 */ /* 0x040fe200078e00ff */
[----:B------:R-:W-:Y:S02]  /*0370*/  LOP3.LUT R182, R182, 0x1c0, RZ, 0xc0, !PT ;  /* 0x000001c0b6b67812 */ /* 0x000fe400078ec0ff */
[C---:B------:R-:W-:Y:S01]  /*0380*/  R2P PR, R0.reuse, 0x6 ;  /* 0x0000000600007804 */ /* 0x040fe20000000000 */
[----:B------:R-:W-:Y:S01]  /*0390*/  IMAD.SHL.U32 R0, R0, 0x40, RZ ;  /* 0x0000004000007824 */ /* 0x000fe200078e00ff */
[----:B------:R-:W-:Y:S01]  /*03a0*/  LOP3.LUT R6, R6, 0xffffff8, RZ, 0xc0, !PT ;  /* 0x0ffffff806067812 */ /* 0x000fe200078ec0ff */
[----:B------:R-:W-:Y:S01]  /*03b0*/  IMAD R186, R7, 0x200, R186 ;  /* 0x0000020007ba7824 */ /* 0x000fe200078e02ba */
[----:B------:R-:W-:-:S02]  /*03c0*/  LEA.HI R199, R204, R204, RZ, 0x1 ;  /* 0x000000ccccc77211 */ /* 0x000fc400078f08ff */
[----:B------:R-:W-:Y:S01]  /*03d0*/  LOP3.LUT R9, R182, 0x8, R9, 0xf8, !PT ;  /* 0x00000008b6097812 */ /* 0x000fe200078ef809 */
[C---:B------:R-:W-:Y:S01]  /*03e0*/  IMAD.IADD R11, R187.reuse, 0x1, -R6 ;  /* 0x00000001bb0b7824 */ /* 0x040fe200078e0a06 */
[----:B------:R-:W-:Y:S01]  /*03f0*/  SHF.R.U32.HI R182, RZ, 0x3, R182 ;  /* 0x00000003ffb67819 */ /* 0x000fe200000116b6 */
[----:B------:R-:W-:Y:S01]  /*0400*/  IMAD.SHL.U32 R187, R187, 0x400, RZ ;  /* 0x00000400bbbb7824 */ /* 0x000fe200078e00ff */
[----:B------:R-:W-:Y:S02]  /*0410*/  LOP3.LUT R199, R199, 0x1ffffffe, RZ, 0xc0, !PT ;  /* 0x1ffffffec7c77812 */ /* 0x000fe400078ec0ff */
[----:B------:R-:W-:Y:S02]  /*0420*/  LOP3.LUT R0, R0, 0x1c0, RZ, 0xc0, !PT ;  /* 0x000001c000007812 */ /* 0x000fe400078ec0ff */
[----:B------:R-:W-:Y:S01]  /*0430*/  LOP3.LUT R182, R9, R182, RZ, 0x3c, !PT ;  /* 0x000000b609b67212 */ /* 0x000fe200078e3cff */
[----:B------:R-:W-:Y:S01]  /*0440*/  IMAD.IADD R199, R204, 0x1, -R199 ;  /* 0x00000001ccc77824 */ /* 0x000fe200078e0ac7 */
[----:B------:R-:W-:Y:S01]  /*0450*/  LEA.HI R9, R0, R0, RZ, 0x1d ;  /* 0x0000000000097211 */ /* 0x000fe200078fe8ff */
[----:B------:R-:W-:Y:S01]  /*0460*/  IMAD R204, R204, 0x2, R187 ;  /* 0x00000002cccc7824 */ /* 0x000fe200078e02bb */
[----:B------:R-:W-:Y:S01]  /*0470*/  LOP3.LUT R15, R15, 0x1c0, RZ, 0xc0, !PT ;  /* 0x000001c00f0f7812 */ /* 0x000fe200078ec0ff */
[----:B------:R-:W-:Y:S01]  /*0480*/  IMAD.MOV.U32 R0, RZ, RZ, 0x40 ;  /* 0x00000040ff007424 */ /* 0x000fe200078e00ff */
[----:B------:R-:W-:Y:S01]  /*0490*/  SHF.R.S32.HI R2, RZ, 0x1f, R201 ;  /* 0x0000001fff027819 */ /* 0x000fe200000114c9 */
[----:B------:R-:W-:Y:S01]  /*04a0*/  IMAD.IADD R204, R204, 0x1, R9 ;  /* 0x00000001cccc7824 */ /* 0x000fe200078e0209 */
[----:B------:R-:W-:-:S02]  /*04b0*/  LOP3.LUT R5, R5, 0xfffffe00, RZ, 0xc0, !PT ;  /* 0xfffffe0005057812 */ /* 0x000fc400078ec0ff */
[----:B------:R-:W-:Y:S02]  /*04c0*/  LEA.HI R13, R3, R194, RZ, 0x6 ;  /* 0x000000c2030d7211 */ /* 0x000fe400078f30ff */
[----:B------:R-:W-:Y:S02]  /*04d0*/  SHF.R.U32.HI R198, RZ, 0x3, R15 ;  /* 0x00000003ffc67819 */ /* 0x000fe4000001160f */
[----:B------:R-:W-:Y:S01]  /*04e0*/  LEA.HI R2, R2, R201, RZ, 0x2 ;  /* 0x000000c902027211 */ /* 0x000fe200078f10ff */
[----:B------:R-:W-:Y:S01]  /*04f0*/  IMAD.SHL.U32 R13, R13, 0x8, RZ ;  /* 0x000000080d0d7824 */ /* 0x000fe200078e00ff */
[----:B------:R-:W-:Y:S02]  /*0500*/  LOP3.LUT P4, RZ, R4, 0x2, RZ, 0xc0, !PT ;  /* 0x0000000204ff7812 */ /* 0x000fe4000788c0ff */
[----:B------:R-:W-:Y:S02]  /*0510*/  IADD3 R187, R182, R5, R187 ;  /* 0x00000005b6bb7210 */ /* 0x000fe40007ffe0bb */
[----:B------:R-:W-:-:S02]  /*0520*/  LEA R204, R204, 0x80, 0x1 ;  /* 0x00000080cccc7811 */ /* 0x000fc400078e08ff */
[----:B------:R-:W-:Y:S02]  /*0530*/  LOP3.LUT R15, R15, 0x38, R206, 0xf8, !PT ;  /* 0x000000380f0f7812 */ /* 0x000fe400078ef8ce */
[----:B------:R-:W-:Y:S02]  /*0540*/  LOP3.LUT R182, R182, R5, RZ, 0xfc, !PT ;  /* 0x00000005b6b67212 */ /* 0x000fe400078efcff */
[C---:B------:R-:W-:Y:S02]  /*0550*/  SEL R215, R181.reuse, 0xffffffe0, !P1 ;  /* 0xffffffe0b5d77807 */ /* 0x040fe40004800000 */
[----:B------:R-:W-:Y:S02]  /*0560*/  SHF.R.S32.HI R200, RZ, 0x2, R2 ;  /* 0x00000002ffc87819 */ /* 0x000fe40000011402 */
[----:B------:R-:W-:Y:S01]  /*0570*/  SEL R181, R181, 0xffffffe0, !P4 ;  /* 0xffffffe0b5b57807 */ /* 0x000fe20006000000 */
[C---:B------:R-:W-:Y:S01]  /*0580*/  IMAD.IADD R212, R204.reuse, 0x1, R215 ;  /* 0x00000001ccd47824 */ /* 0x040fe200078e02d7 */
[----:B------:R-:W-:Y:S01]  /*0590*/  IADD3 R213, R204, -0x10, RZ ;  /* 0xfffffff0ccd57810 */ /* 0x000fe20007ffe0ff */
[----:B------:R-:W-:Y:S01]  /*05a0*/  IMAD R200, R11, 0x10, R200 ;  /* 0x000000100bc87824 */ /* 0x000fe200078e02c8 */
[----:B------:R-:W-:-:S02]  /*05b0*/  LEA R187, R187, 0xc100, 0x1 ;  /* 0x0000c100bbbb7811 */ /* 0x000fc400078e08ff */
[----:B------:R-:W-:Y:S01]  /*05c0*/  LOP3.LUT R198, R15, R198, RZ, 0x3c, !PT ;  /* 0x000000c60fc67212 */ /* 0x000fe200078e3cff */
[----:B------:R-:W-:Y:S01]  /*05d0*/  IMAD R199, R199, 0x8, R200 ;  /* 0x00000008c7c77824 */ /* 0x000fe200078e02c8 */
[----:B------:R-:W-:Y:S01]  /*05e0*/  LOP3.LUT P3, RZ, R4, 0x4, RZ, 0xc0, !PT ;  /* 0x0000000404ff7812 */ /* 0x000fe2000786c0ff */
[----:B------:R-:W-:Y:S01]  /*05f0*/  IMAD.IADD R185, R187, 0x1, R181 ;  /* 0x00000001bbb97824 */ /* 0x000fe200078e02b5 */
[----:B------:R-:W-:Y:S02]  /*0600*/  LOP3.LUT R2, R2, 0x7ffffffc, RZ, 0xc0, !PT ;  /* 0x7ffffffc02027812 */ /* 0x000fe400078ec0ff */
[----:B------:R-:W-:Y:S02]  /*0610*/  @P0 IADD3 R213, R204, 0x10, RZ ;  /* 0x00000010ccd50810 */ /* 0x000fe40007ffe0ff */
[----:B------:R-:W-:Y:S01]  /*0620*/  LEA R182, R182, 0x100, 0x1 ;  /* 0x00000100b6b67811 */ /* 0x000fe200078e08ff */
[----:B------:R-:W-:Y:S01]  /*0630*/  IMAD.IADD R195, R201, 0x1, -R2 ;  /* 0x00000001c9c37824 */ /* 0x000fe200078e0a02 */
[----:B------:R-:W-:Y:S01]  /*0640*/  SEL R216, R0, 0xffffffc0, !P2 ;  /* 0xffffffc000d87807 */ /* 0x000fe20005000000 */
[----:B------:R-:W-:Y:S01]  /*0650*/  IMAD.IADD R215, R215, 0x1, R213 ;  /* 0x00000001d7d77824 */ /* 0x000fe200078e02d5 */
[----:B------:R-:W-:Y:S01]  /*0660*/  LOP3.LUT R198, R198, 0x7ffffe00, R13, 0xf8, !PT ;  /* 0x7ffffe00c6c67812 */ /* 0x000fe200078ef80d */
[----:B------:R-:W-:Y:S01]  /*0670*/  IMAD.IADD R181, R181, 0x1, R182 ;  /* 0x00000001b5b57824 */ /* 0x000fe200078e02b6 */
[----:B------:R-:W-:Y:S01]  /*0680*/  SEL R0, R0, 0xffffffc0, !P3 ;  /* 0xffffffc000007807 */ /* 0x000fe20005800000 */
[--C-:B------:R-:W-:Y:S01]  /*0690*/  IMAD.IADD R211, R204, 0x1, R216.reuse ;  /* 0x00000001ccd37824 */ /* 0x100fe200078e02d8 */
[----:B------:R-:W-:Y:S01]  /*06a0*/  LEA.HI R202, R3, R194, RZ, 0x7 ;  /* 0x000000c203ca7211 */ /* 0x000fe200078f38ff */
[----:B------:R-:W-:Y:S01]  /*06b0*/  IMAD.IADD R210, R212, 0x1, R216 ;  /* 0x00000001d4d27824 */ /* 0x000fe200078e02d8 */
[----:B------:R-:W-:Y:S01]  /*06c0*/  IADD3 R197, R206, 0x40, RZ ;  /* 0x00000040cec57810 */ /* 0x000fe20007ffe0ff */
[----:B------:R-:W-:Y:S01]  /*06d0*/  IMAD.IADD R214, R216, 0x1, R213 ;  /* 0x00000001d8d67824 */ /* 0x000fe200078e02d5 */
[----:B------:R-:W-:Y:S01]  /*06e0*/  IADD3 R196, R206, 0x80, RZ ;  /* 0x00000080cec47810 */ /* 0x000fe20007ffe0ff */
[----:B------:R-:W-:Y:S01]  /*06f0*/  IMAD.SHL.U32 R198, R198, 0x2, RZ ;  /* 0x00000002c6c67824 */ /* 0x000fe200078e00ff */
[----:B------:R-:W-:Y:S01]  /*0700*/  SHF.R.S32.HI R202, RZ, 0x7, R202 ;  /* 0x00000007ffca7819 */ /* 0x000fe200000114ca */
[----:B------:R-:W-:Y:S01]  /*0710*/  IMAD.SHL.U32 R195, R195, 0x2, RZ ;  /* 0x00000002c3c37824 */ /* 0x000fe200078e00ff */
[----:B------:R-:W-:Y:S01]  /*0720*/  SHF.R.S32.HI R193, RZ, 0x1f, R206 ;  /* 0x0000001fffc17819 */ /* 0x000fe200000114ce */
[----:B------:R-:W-:Y:S01]  /*0730*/  IMAD.IADD R216, R215, 0x1, R216 ;  /* 0x00000001d7d87824 */ /* 0x000fe200078e02d8 */
[----:B------:R-:W-:Y:S01]  /*0740*/  SHF.R.S32.HI R192, RZ, 0x1f, R197 ;  /* 0x0000001fffc07819 */ /* 0x000fe200000114c5 */
[----:B------:R-:W-:Y:S01]  /*0750*/  IMAD.IADD R184, R187, 0x1, R0 ;  /* 0x00000001bbb87824 */ /* 0x000fe200078e0200 */
[----:B------:R-:W-:Y:S01]  /*0760*/  SHF.R.S32.HI R191, RZ, 0x1f, R196 ;  /* 0x0000001fffbf7819 */ /* 0x000fe200000114c4 */
[----:B------:R-:W-:Y:S01]  /*0770*/  IMAD.IADD R180, R0, 0x1, R182 ;  /* 0x0000000100b47824 */ /* 0x000fe200078e02b6 */
[----:B------:R-:W-:Y:S01]  /*0780*/  LEA R186, R186, 0x6100, 0x1 ;  /* 0x00006100baba7811 */ /* 0x000fe200078e08ff */
[----:B------:R-:W-:-:S02]  /*0790*/  IMAD.IADD R183, R185, 0x1, R0 ;  /* 0x00000001b9b77824 */ /* 0x000fc400078e0200 */
[----:B------:R-:W-:Y:S02]  /*07a0*/  IMAD.IADD R179, R0, 0x1, R181 ;  /* 0x0000000100b37824 */ /* 0x000fe400078e02b5 */
.L_x_652:
[----:B------:R-:W-:Y:S01]  /*07b0*/  IMAD.MOV.U32 R0, RZ, RZ, c[0x0][0x560] ;  /* 0x00015800ff007624 */ /* 0x000fe200078e00ff */
[----:B------:R-:W-:Y:S01]  /*07c0*/  MOV R4, R207 ;  /* 0x000000cf00047202 */ /* 0x000fe20000000f00 */
[----:B------:R-:W-:Y:S01]  /*07d0*/  YIELD ;  /* 0x0000000000007946 */ /* 0x000fe20003800000 */
[----:B------:R-:W-:Y:S02]  /*07e0*/  BSSY B0, `(.L_x_579) ;  /* 0x0000015000007945 */ /* 0x000fe40003800000 */
[----:B------:R-:W-:-:S13]  /*07f0*/  ISETP.NE.AND P0, PT, R0, 0x1, PT ;  /* 0x000000010000780c */ /* 0x000fda0003f05270 */
[----:B------:R-:W-:-:S05]  /*0800*/  @P0 IMAD.HI.U32 R0, R207, c[0x0][0x564], RZ ;  /* 0x00015900cf000a27 */ /* 0x000fca00078e00ff */
[----:B------:R-:W-:-:S04]  /*0810*/  @P0 SHF.R.U32.HI R4, RZ, c[0x0][0x568], R0 ;  /* 0x00015a00ff040a19 */ /* 0x000fc80000011600 */
[----:B------:R-:W-:Y:S01]  /*0820*/  ISETP.GE.AND P0, PT, R4, c[0x0][0x578], PT ;  /* 0x00015e0004007a0c */ /* 0x000fe20003f06270 */
[----:B------:R-:W-:-:S04]  /*0830*/  IMAD.MOV R0, RZ, RZ, -R4 ;  /* 0x000000ffff007224 */ /* 0x000fc800078e0a04 */
[----:B------:R-:W-:-:S08]  /*0840*/  IMAD R0, R0, c[0x0][0x560], R207 ;  /* 0x0001580000007a24 */ /* 0x000fd000078e02cf */
[----:B------:R-:W-:Y:S05]  /*0850*/  @!P0 BRA `(.L_x_580) ;  /* 0x0000007000008947 */ /* 0x000fea0003800000 */
[----:B------:R-:W-:Y:S02]  /*0860*/  MOV R2, c[0x0][0x56c] ;  /* 0x00015b0000027a02 */ /* 0x000fe40000000f00 */
[----:B------:R-:W-:Y:S02]  /*0870*/  MOV R3, R0 ;  /* 0x0000000000037202 */ /* 0x000fe40000000f00 */
[----:B------:R-:W-:-:S13]  /*0880*/  ISETP.NE.AND P0, PT, R2, 0x1, PT ;  /* 0x000000010200780c */ /* 0x000fda0003f05270 */
[----:B------:R-:W-:-:S05]  /*0890*/  @P0 IMAD.HI.U32 R2, R0, c[0x0][0x570], RZ ;  /* 0x00015c0000020a27 */ /* 0x000fca00078e00ff */
[----:B------:R-:W-:-:S05]  /*08a0*/  @P0 SHF.R.U32.HI R3, RZ, c[0x0][0x574], R2 ;  /* 0x00015d00ff030a19 */ /* 0x000fca0000011602 */
[----:B------:R-:W-:Y:S01]  /*08b0*/  IMAD R5, R3, c[0x0][0x56c], RZ ;  /* 0x00015b0003057a24 */ /* 0x000fe200078e02ff */
[----:B------:R-:W-:Y:S05]  /*08c0*/  BRA `(.L_x_581) ;  /* 0x0000006000007947 */ /* 0x000fea0003800000 */
.L_x_580:
[----:B------:R-:W-:Y:S02]  /*08d0*/  MOV R2, c[0x0][0x554] ;  /* 0x0001550000027a02 */ /* 0x000fe40000000f00 */
[----:B------:R-:W-:Y:S02]  /*08e0*/  MOV R3, R0 ;  /* 0x0000000000037202 */ /* 0x000fe40000000f00 */
[----:B------:R-:W-:-:S13]  /*08f0*/  ISETP.NE.AND P0, PT, R2, 0x1, PT ;  /* 0x000000010200780c */ /* 0x000fda0003f05270 */
[----:B------:R-:W-:-:S05]  /*0900*/  @P0 IMAD.HI.U32 R2, R0, c[0x0][0x558], RZ ;  /* 0x0001560000020a27 */ /* 0x000fca00078e00ff */
[----:B------:R-:W-:-:S05]  /*0910*/  @P0 SHF.R.U32.HI R3, RZ, c[0x0][0x55c], R2 ;  /* 0x00015700ff030a19 */ /* 0x000fca0000011602 */
[----:B------:R-:W-:Y:S02]  /*0920*/  IMAD R5, R3, c[0x0][0x554], RZ ;  /* 0x0001550003057a24 */ /* 0x000fe400078e02ff */
.L_x_581:
[----:B------:R-:W-:Y:S05]  /*0930*/  BSYNC B0 ;  /* 0x0000000000007941 */ /* 0x000fea0003800000 */
.L_x_579:
[----:B------:R-:W-:Y:S01]  /*0940*/  IMAD.MOV.U32 R2, RZ, RZ, c[0x0][0x548] ;  /* 0x00015200ff027624 */ /* 0x000fe200078e00ff */
[----:B------:R-:W-:Y:S01]  /*0950*/  ISETP.NE.U32.AND P0, PT, RZ, c[0x0][0x370], PT ;  /* 0x0000dc00ff007a0c */ /* 0x000fe20003f05070 */
[----:B------:R-:W-:Y:S02]  /*0960*/  IMAD.IADD R5, R0, 0x1, -R5 ;  /* 0x0000000100057824 */ /* 0x000fe400078e0a05 */
[----:B------:R-:W-:Y:S01]  /*0970*/  IMAD.MOV.U32 R225, RZ, RZ, RZ ;  /* 0x000000ffffe17224 */ /* 0x000fe200078e00ff */
[----:B------:R-:W-:Y:S01]  /*0980*/  ISETP.NE.AND P1, PT, R2, 0x1, PT ;  /* 0x000000010200780c */ /* 0x000fe20003f25270 */
[----:B------:R-:W-:Y:S01]  /*0990*/  IMAD R0, R4, c[0x0][0x554], R5 ;  /* 0x0001550004007a24 */ /* 0x000fe200078e0205 */
[----:B------:R-:W-:Y:S02]  /*09a0*/  LOP3.LUT R3, R3, 0x1ffffff, RZ, 0x3c, !PT ;  /* 0x01ffffff03037812 */ /* 0x000fe400078e3cff */
[----:B------:R-:W-:Y:S01]  /*09b0*/  ISETP.NE.AND.EX P0, PT, RZ, c[0x0][0x374], PT, P0 ;  /* 0x0000dd00ff007a0c */ /* 0x000fe20003f05300 */
[----:B------:R-:W-:-:S08]  /*09c0*/  IMAD.MOV.U32 R226, RZ, RZ, R0 ;  /* 0x000000ffffe27224 */ /* 0x000fd000078e0000 */
[----:B------:R-:W-:Y:S01]  /*09d0*/  @P1 IMAD.HI.U32 R2, R0, c[0x0][0x54c], RZ ;  /* 0x0001530000021a27 */ /* 0x000fe200078e00ff */
[----:B------:R-:W-:Y:S02]  /*09e0*/  IADD3 R3, R3, c[0x0][0x53c], RZ ;  /* 0x00014f0003037a10 */ /* 0x000fe40007ffe0ff */
[----:B------:R-:W-:Y:S01]  /*09f0*/  MOV R4, 0x40 ;  /* 0x0000004000047802 */ /* 0x000fe20000000f00 */
[----:B------:R-:W-:Y:S01]  /*0a00*/  @P0 IMAD.MOV.U32 R5, RZ, RZ, 0x4 ;  /* 0x00000004ff050424 */ /* 0x000fe200078e00ff */
[----:B------:R-:W-:Y:S01]  /*0a10*/  @P1 SHF.R.U32.HI R226, RZ, c[0x0][0x550], R2 ;  /* 0x00015400ffe21a19 */ /* 0x000fe20000011602 */
[----:B------:R-:W-:Y:S02]  /*0a20*/  IMAD.MOV.U32 R2, RZ, RZ, c[0x0][0x2c4] ;  /* 0x0000b100ff027624 */ /* 0x000fe400078e00ff */
[----:B------:R-:W-:Y:S01]  /*0a30*/  IMAD.SHL.U32 R220, R3, 0x80, RZ ;  /* 0x0000008003dc7824 */ /* 0x000fe200078e00ff */
[----:B------:R-:W-:Y:S01]  /*0a40*/  IADD3 R4, R4, -c[0x0][0x168], RZ ;  /* 0x80005a0004047a10 */ /* 0x000fe20007ffe0ff */
[----:B------:R-:W-:Y:S01]  /*0a50*/  @P0 IMAD.WIDE R6, R226, R5, c[0x0][0x370] ;  /* 0x0000dc00e2060625 */ /* 0x000fe200078e0205 */
[----:B------:R-:W-:-:S02]  /*0a60*/  ISETP.NE.AND P4, PT, R2, 0x1, PT ;  /* 0x000000010200780c */ /* 0x000fc40003f85270 */
[----:B------:R-:W-:Y:S01]  /*0a70*/  IADD3 R2, R220, 0x7f, RZ ;  /* 0x0000007fdc027810 */ /* 0x000fe20007ffe0ff */
[----:B------:R-:W-:Y:S01]  /*0a80*/  IMAD.MOV.U32 R5, RZ, RZ, c[0x0][0x2ac] ;  /* 0x0000ab00ff057624 */ /* 0x000fe200078e00ff */
[----:B------:R1:W5:Y:S01]  /*0a90*/  @P0 LDG.E R225, [R6.64] ;  /* 0x0000000606e10981 */ /* 0x000362000c1e1900 */
[----:B------:R-:W-:Y:S01]  /*0aa0*/  IMAD.MOV R221, RZ, RZ, -R226 ;  /* 0x000000ffffdd7224 */ /* 0x000fe200078e0ae2 */
[----:B------:R-:W-:Y:S01]  /*0ab0*/  CS2R R98, SRZ ;  /* 0x0000000000627805 */ /* 0x000fe2000001ff00 */
[C---:B------:R-:W-:Y:S01]  /*0ac0*/  IMAD R133, R5.reuse, c[0x0][0x1d0], RZ ;  /* 0x0000740005857a24 */ /* 0x040fe200078e02ff */
[----:B------:R-:W-:Y:S01]  /*0ad0*/  CS2R R96, SRZ ;  /* 0x0000000000607805 */ /* 0x000fe2000001ff00 */
[----:B------:R-:W-:Y:S01]  /*0ae0*/  IMAD R5, R5, c[0x0][0x1d0], R4 ;  /* 0x0000740005057a24 */ /* 0x000fe200078e0204 */
[----:B------:R-:W-:Y:S01]  /*0af0*/  CS2R R94, SRZ ;  /* 0x00000000005e7805 */ /* 0x000fe2000001ff00 */
[----:B------:R-:W-:Y:S01]  /*0b00*/  IMAD R221, R221, c[0x0][0x548], R0 ;  /* 0x00015200dddd7a24 */ /* 0x000fe200078e0200 */
[----:B------:R-:W-:Y:S01]  /*0b10*/  CS2R R92, SRZ ;  /* 0x00000000005c7805 */ /* 0x000fe2000001ff00 */
[----:B------:R-:W-:Y:S01]  /*0b20*/  @P4 IMAD.HI.U32 R3, R2, c[0x0][0x2c8], RZ ;  /* 0x0000b20002034a27 */ /* 0x000fe200078e00ff */
[----:B------:R-:W-:Y:S01]  /*0b30*/  CS2R R90, SRZ ;  /* 0x00000000005a7805 */ /* 0x000fe2000001ff00 */
[----:B------:R-:W-:Y:S01]  /*0b40*/  CS2R R88, SRZ ;  /* 0x0000000000587805 */ /* 0x000fe2000001ff00 */
[----:B------:R-:W-:Y:S01]  /*0b50*/  CS2R R86, SRZ ;  /* 0x0000000000567805 */ /* 0x000fe2000001ff00 */
[----:B------:R-:W-:Y:S01]  /*0b60*/  CS2R R84, SRZ ;  /* 0x0000000000547805 */ /* 0x000fe2000001ff00 */
[----:B------:R-:W-:Y:S01]  /*0b70*/  @P4 SHF.R.U32.HI R2, RZ, c[0x0][0x2cc], R3 ;  /* 0x0000b300ff024a19 */ /* 0x000fe20000011603 */
[----:B------:R-:W-:Y:S01]  /*0b80*/  CS2R R82, SRZ ;  /* 0x0000000000527805 */ /* 0x000fe2000001ff00 */
[----:B------:R-:W-:Y:S01]  /*0b90*/  IADD3 R3, R133, 0x3f, RZ ;  /* 0x0000003f85037810 */ /* 0x000fe20007ffe0ff */
[----:B------:R-:W-:Y:S01]  /*0ba0*/  CS2R R80, SRZ ;  /* 0x0000000000507805 */ /* 0x000fe2000001ff00 */
[----:B------:R-:W-:Y:S01]  /*0bb0*/  CS2R R78, SRZ ;  /* 0x00000000004e7805 */ /* 0x000fe2000001ff00 */
[----:B------:R-:W-:Y:S01]  /*0bc0*/  IMAD.IADD R5, R5, 0x1, R2 ;  /* 0x0000000105057824 */ /* 0x000fe200078e0202 */
[----:B------:R-:W-:Y:S01]  /*0bd0*/  SHF.R.S32.HI R4, RZ, 0x1f, R3 ;  /* 0x0000001fff047819 */ /* 0x000fe20000011403 */
[----:B------:R-:W-:Y:S01]  /*0be0*/  CS2R R76, SRZ ;  /* 0x00000000004c7805 */ /* 0x000fe2000001ff00 */
[----:B------:R-:W-:Y:S01]  /*0bf0*/  CS2R R74, SRZ ;  /* 0x00000000004a7805 */ /* 0x000fe2000001ff00 */
[----:B------:R-:W-:Y:S01]  /*0c00*/  CS2R R72, SRZ ;  /* 0x0000000000487805 */ /* 0x000fe2000001ff00 */
[----:B------:R-:W-:Y:S01]  /*0c10*/  SHF.R.S32.HI R2, RZ, 0x1f, R5 ;  /* 0x0000001fff027819 */ /* 0x000fe20000011405 */
[----:B------:R-:W-:Y:S01]  /*0c20*/  CS2R R70, SRZ ;  /* 0x0000000000467805 */ /* 0x000fe2000001ff00 */
[----:B------:R-:W-:Y:S01]  /*0c30*/  LEA.HI R3, R4, R3, RZ, 0x6 ;  /* 0x0000000304037211 */ /* 0x000fe200078f30ff */
[----:B------:R-:W-:Y:S01]  /*0c40*/  CS2R R68, SRZ ;  /* 0x0000000000447805 */ /* 0x000fe2000001ff00 */
[----:B------:R-:W-:Y:S01]  /*0c50*/  LEA.HI R2, R2, R5, RZ, 0x6 ;  /* 0x0000000502027211 */ /* 0x000fe200078f30ff */
[----:B------:R-:W-:Y:S01]  /*0c60*/  CS2R R66, SRZ ;  /* 0x0000000000427805 */ /* 0x000fe2000001ff00 */
[----:B------:R-:W-:Y:S01]  /*0c70*/  SHF.R.S32.HI R3, RZ, 0x6, R3 ;  /* 0x00000006ff037819 */ /* 0x000fe20000011403 */
[----:B------:R-:W-:Y:S01]  /*0c80*/  CS2R R64, SRZ ;  /* 0x0000000000407805 */ /* 0x000fe2000001ff00 */
[----:B------:R-:W-:Y:S01]  /*0c90*/  SHF.R.S32.HI R2, RZ, 0x6, R2 ;  /* 0x00000006ff027819 */ /* 0x000fe20000011402 */
[----:B------:R-:W-:Y:S01]  /*0ca0*/  CS2R R62, SRZ ;  /* 0x00000000003e7805 */ /* 0x000fe2000001ff00 */
[----:B------:R-:W-:Y:S01]  /*0cb0*/  PRMT R4, RZ, 0x7610, R4 ;  /* 0x00007610ff047816 */ /* 0x000fe20000000004 */
[----:B------:R-:W-:Y:S01]  /*0cc0*/  CS2R R60, SRZ ;  /* 0x00000000003c7805 */ /* 0x000fe2000001ff00 */
[----:B------:R-:W-:Y:S01]  /*0cd0*/  IMNMX R2, R3, R2, PT ;  /* 0x0000000203027217 */ /* 0x000fe20003800200 */
[----:B------:R-:W-:Y:S01]  /*0ce0*/  CS2R R58, SRZ ;  /* 0x00000000003a7805 */ /* 0x000fe2000001ff00 */
[----:B------:R-:W-:Y:S01]  /*0cf0*/  CS2R R56, SRZ ;  /* 0x0000000000387805 */ /* 0x000fe2000001ff00 */
[----:B------:R-:W-:Y:S01]  /*0d00*/  CS2R R54, SRZ ;  /* 0x0000000000367805 */ /* 0x000fe2000001ff00 */
[----:B------:R-:W-:Y:S01]  /*0d10*/  ISETP.GE.AND P0, PT, R2, 0x1, PT ;  /* 0x000000010200780c */ /* 0x000fe20003f06270 */
        /* <DEDUP_REMOVED lines=25> */
[----:B------:R-:W-:Y:S01]  /*0eb0*/  MOV R0, RZ ;  /* 0x000000ff00007202 */ /* 0x000fe20000000f00 */
[----:B------:R-:W-:-:S02]  /*0ec0*/  IMAD.MOV.U32 R3, RZ, RZ, RZ ;  /* 0x000000ffff037224 */ /* 0x000fc400078e00ff */
[----:B------:R-:W-:Y:S01]  /*0ed0*/  IMAD.MOV.U32 R222, RZ, RZ, -0x1 ;  /* 0xffffffffffde7424 */ /* 0x000fe200078e00ff */
[----:B------:R-:W-:Y:S05]  /*0ee0*/  @!P0 BRA `(.L_x_582) ;  /* 0x00009df000008947 */ /* 0x000fea0003800000 */
[----:B-1----:R-:W-:-:S04]  /*0ef0*/  ISETP.NE.U32.AND P1, PT, RZ, c[0x0][0x340], PT ;  /* 0x0000d000ff007a0c */ /* 0x002fc80003f25070 */
[----:B------:R-:W-:-:S13]  /*0f00*/  ISETP.NE.AND.EX P1, PT, RZ, c[0x0][0x344], PT, P1 ;  /* 0x0000d100ff007a0c */ /* 0x000fda0003f25310 */
[----:B------:R-:W-:-:S05]  /*0f10*/  @P1 MOV R3, 0x4 ;  /* 0x0000000400031802 */ /* 0x000fca0000000f00 */
[----:B------:R-:W-:-:S05]  /*0f20*/  @P1 IMAD.WIDE R12, R226, R3, c[0x0][0x340] ;  /* 0x0000d000e20c1625 */ /* 0x000fca00078e0203 */
[----:B------:R1:W5:Y:S01]  /*0f30*/  @P1 LDG.E R0, [R12.64] ;  /* 0x000000060c001981 */ /* 0x000362000c1e1900 */
[----:B------:R-:W-:Y:S01]  /*0f40*/  SHF.R.S32.HI R3, RZ, 0x1f, R221 ;  /* 0x0000001fff037819 */ /* 0x000fe200000114dd */
[----:B------:R-:W-:Y:S01]  /*0f50*/  IMAD.WIDE.U32 R10, R221, c[0x0][0x1b8], RZ ;  /* 0x00006e00dd0a7a25 */ /* 0x000fe200078e00ff */
[----:B------:R-:W-:Y:S02]  /*0f60*/  IADD3 R4, R203, R220, RZ ;  /* 0x000000dccb047210 */ /* 0x000fe40007ffe0ff */
[----:B------:R-:W-:Y:S01]  /*0f70*/  ISETP.GE.AND P6, PT, R206, c[0x0][0x198], PT ;  /* 0x00006600ce007a0c */ /* 0x000fe20003fc6270 */
[----:B------:R-:W-:Y:S01]  /*0f80*/  IMAD R6, R3, c[0x0][0x1b8], RZ ;  /* 0x00006e0003067a24 */ /* 0x000fe200078e02ff */
[----:B------:R-:W-:Y:S01]  /*0f90*/  ISETP.GE.AND P5, PT, R197, c[0x0][0x198], PT ;  /* 0x00006600c5007a0c */ /* 0x000fe20003fa6270 */
[----:B------:R-:W-:Y:S01]  /*0fa0*/  @P4 IMAD.HI.U32 R7, R4, c[0x0][0x2c8], RZ ;  /* 0x0000b20004074a27 */ /* 0x000fe200078e00ff */
[----:B------:R-:W-:-:S03]  /*0fb0*/  ISETP.GE.AND P3, PT, R196, c[0x0][0x198], PT ;  /* 0x00006600c4007a0c */ /* 0x000fc60003f66270 */
[----:B------:R-:W-:Y:S01]  /*0fc0*/  IMAD R5, R221, c[0x0][0x1bc], R6 ;  /* 0x00006f00dd057a24 */ /* 0x000fe200078e0206 */
[----:B------:R-:W-:Y:S01]  /*0fd0*/  SHF.R.S32.HI R6, RZ, 0x1f, R226 ;  /* 0x0000001fff067819 */ /* 0x000fe200000114e2 */
[----:B------:R-:W-:Y:S01]  /*0fe0*/  IMAD.MOV.U32 R8, RZ, RZ, R4 ;  /* 0x000000ffff087224 */ /* 0x000fe200078e0004 */
[----:B------:R-:W-:Y:S02]  /*0ff0*/  @P4 SHF.R.U32.HI R8, RZ, c[0x0][0x2cc], R7 ;  /* 0x0000b300ff084a19 */ /* 0x000fe40000011607 */
[----:B------:R-:W-:Y:S01]  /*1000*/  IADD3 R11, R11, R5, RZ ;  /* 0x000000050b0b7210 */ /* 0x000fe20007ffe0ff */
[----:B------:R-:W-:Y:S01]  /*1010*/  IMAD R5, R6, c[0x0][0x1c0], RZ ;  /* 0x0000700006057a24 */ /* 0x000fe200078e02ff */
[--C-:B------:R-:W-:Y:S01]  /*1020*/  SHF.R.S32.HI R6, RZ, 0x1f, R8.reuse ;  /* 0x0000001fff067819 */ /* 0x100fe20000011408 */
[----:B------:R-:W-:Y:S02]  /*1030*/  IMAD.MOV R7, RZ, RZ, -R8 ;  /* 0x000000ffff077224 */ /* 0x000fe400078e0a08 */
[----:B------:R-:W-:-:S02]  /*1040*/  IMAD R5, R226, c[0x0][0x1c4], R5 ;  /* 0x00007100e2057a24 */ /* 0x000fc400078e0205 */
[----:B------:R-:W-:-:S04]  /*1050*/  IMAD.WIDE.U32 R10, R226, c[0x0][0x1c0], R10 ;  /* 0x00007000e20a7a25 */ /* 0x000fc800078e000a */
[----:B------:R-:W-:Y:S01]  /*1060*/  IMAD R7, R7, c[0x0][0x2c4], R4 ;  /* 0x0000b10007077a24 */ /* 0x000fe200078e0204 */
[----:B------:R-:W-:Y:S01]  /*1070*/  IADD3 R11, R11, R5, RZ ;  /* 0x000000050b0b7210 */ /* 0x000fe20007ffe0ff */
[----:B------:R-:W-:-:S03]  /*1080*/  IMAD R5, R6, c[0x0][0x1b0], RZ ;  /* 0x00006c0006057a24 */ /* 0x000fc600078e02ff */
[----:B------:R-:W-:Y:S01]  /*1090*/  SHF.R.S32.HI R4, RZ, 0x1f, R7 ;  /* 0x0000001fff047819 */ /* 0x000fe20000011407 */
[C---:B------:R-:W-:Y:S02]  /*10a0*/  IMAD R5, R8.reuse, c[0x0][0x1b4], R5 ;  /* 0x00006d0008057a24 */ /* 0x040fe400078e0205 */
[----:B------:R-:W-:-:S04]  /*10b0*/  IMAD.WIDE.U32 R8, R8, c[0x0][0x1b0], R10 ;  /* 0x00006c0008087a25 */ /* 0x000fc800078e000a */
[----:B------:R-:W-:Y:S02]  /*10c0*/  IMAD.IADD R9, R9, 0x1, R5 ;  /* 0x0000000109097824 */ /* 0x000fe400078e0205 */
[----:B------:R-:W-:Y:S02]  /*10d0*/  IMAD R4, R4, c[0x0][0x1a8], RZ ;  /* 0x00006a0004047a24 */ /* 0x000fe400078e02ff */
[----:B------:R-:W-:-:S04]  /*10e0*/  IMAD.WIDE.U32 R8, R7, c[0x0][0x1a8], R8 ;  /* 0x00006a0007087a25 */ /* 0x000fc800078e0008 */
[----:B------:R-:W-:Y:S01]  /*10f0*/  IMAD R7, R7, c[0x0][0x1ac], R4 ;  /* 0x00006b0007077a24 */ /* 0x000fe200078e0204 */
[----:B------:R-:W-:-:S04]  /*1100*/  LEA R6, P0, R8, c[0x0][0x160], 0x1 ;  /* 0x0000580008067a11 */ /* 0x000fc800078008ff */
[----:B------:R-:W-:-:S04]  /*1110*/  IADD3 R5, R9, R7, RZ ;  /* 0x0000000709057210 */ /* 0x000fc80007ffe0ff */
[----:B------:R-:W-:Y:S02]  /*1120*/  LEA.HI.X R5, R8, c[0x0][0x164], R5, 0x1, P0 ;  /* 0x0000590008057a11 */ /* 0x000fe400000f0c05 */
[----:B------:R-:W-:Y:S01]  /*1130*/  @!P1 MOV R0, R226 ;  /* 0x000000e200009202 */ /* 0x000fe20000000f00 */
[----:B------:R-:W-:Y:S05]  /*1140*/  BRA.DIV ~URZ, `(.L_x_583) ;  /* 0x0000b7827f007947 */ /* 0x000fea000b800000 */
[----:B-1----:R1:W2:Y:S02]  /*1150*/  SHFL.IDX PT, R7, R5, RZ, 0x181f ;  /* 0x00181fff05077589 */ /* 0x0022a400000e0000 */
.L_x_653:
[----:B------:R-:W-:Y:S05]  /*1160*/  BRA.DIV ~URZ, `(.L_x_584) ;  /* 0x0000b7d27f007947 */ /* 0x000fea000b800000 */
[----:B------:R3:W4:Y:S02]  /*1170*/  SHFL.IDX PT, R175, R6, RZ, 0x181f ;  /* 0x00181fff06af7589 */ /* 0x00072400000e0000 */
.L_x_654:
[----:B------:R-:W-:Y:S01]  /*1180*/  MOV R9, c[0x0][0x2c4] ;  /* 0x0000b10000097a02 */ /* 0x000fe20000000f00 */
[----:B------:R-:W-:Y:S01]  /*1190*/  BSSY B0, `(.L_x_585) ;  /* 0x0000011000007945 */ /* 0x000fe20003800000 */
[----:B------:R-:W-:-:S03]  /*11a0*/  IADD3 R4, R208, R220, RZ ;  /* 0x000000dcd0047210 */ /* 0x000fc60007ffe0ff */
[----:B------:R-:W-:-:S05]  /*11b0*/  IMAD R9, R9, c[0x0][0x168], RZ ;  /* 0x00005a0009097a24 */ /* 0x000fca00078e02ff */
[----:B------:R-:W-:-:S13]  /*11c0*/  ISETP.GE.AND P0, PT, R4, R9, PT ;  /* 0x000000090400720c */ /* 0x000fda0003f06270 */
[----:B------:R-:W-:Y:S05]  /*11d0*/  @P0 BRA `(.L_x_586) ;  /* 0x000000c000000947 */ /* 0x000fea0003800000 */
[-C--:B----4-:R-:W-:Y:S02]  /*11e0*/  LEA R12, P2, R206, R175.reuse, 0x1 ;  /* 0x000000afce0c7211 */ /* 0x090fe400078408ff */
[CC--:B------:R-:W-:Y:S02]  /*11f0*/  LEA R10, P1, R197.reuse, R175.reuse, 0x1 ;  /* 0x000000afc50a7211 */ /* 0x0c0fe400078208ff */
[----:B------:R-:W-:Y:S02]  /*1200*/  LEA R14, P0, R196, R175, 0x1 ;  /* 0x000000afc40e7211 */ /* 0x000fe400078008ff */
[-C--:B--2---:R-:W-:Y:S02]  /*1210*/  LEA.HI.X R13, R206, R7.reuse, R193, 0x1, P2 ;  /* 0x00000007ce0d7211 */ /* 0x084fe400010f0cc1 */
[-C--:B------:R-:W-:Y:S02]  /*1220*/  LEA.HI.X R11, R197, R7.reuse, R192, 0x1, P1 ;  /* 0x00000007c50b7211 */ /* 0x080fe400008f0cc0 */
[----:B------:R-:W-:Y:S01]  /*1230*/  LEA.HI.X R15, R196, R7, R191, 0x1, P0 ;  /* 0x00000007c40f7211 */ /* 0x000fe200000f0cbf */
[----:B------:R-:W-:Y:S01]  /*1240*/  @!PT LDS RZ, [RZ] ;  /* 0x00000000fffff984 */ /* 0x000fe20000000800 */
[----:B------:R-:W-:Y:S01]  /*1250*/  @!PT LDS RZ, [RZ] ;  /* 0x00000000fffff984 */ /* 0x000fe20000000800 */
[----:B------:R-:W-:Y:S01]  /*1260*/  @!PT LDS RZ, [RZ] ;  /* 0x00000000fffff984 */ /* 0x000fe20000000800 */
[----:B------:R2:W-:Y:S04]  /*1270*/  LDGSTS.E.BYPASS.LTC128B.128 [R198+0xc100], [R12.64], !P6 ;  /* 0x0c1000000cc67fae */ /* 0x0005e8000f101d46 */
[----:B------:R2:W-:Y:S04]  /*1280*/  LDGSTS.E.BYPASS.LTC128B.128 [R198+0x10100], [R10.64], !P5 ;  /* 0x101000000ac67fae */ /* 0x0005e8000e901d46 */
[----:B------:R2:W-:Y:S02]  /*1290*/  LDGSTS.E.BYPASS.LTC128B.128 [R198+0x14100], [R14.64], !P3 ;  /* 0x141000000ec67fae */ /* 0x0005e4000d901d46 */
.L_x_586:
[----:B------:R-:W-:Y:S05]  /*12a0*/  BSYNC B0 ;  /* 0x0000000000007941 */ /* 0x000fea0003800000 */
.L_x_585:
[----:B------:R-:W-:Y:S05]  /*12b0*/  BRA.DIV ~URZ, `(.L_x_587) ;  /* 0x0000b6e27f007947 */ /* 0x000fea000b800000 */
[----:B--2---:R2:W1:Y:S04]  /*12c0*/  SHFL.IDX PT, R7, R5, 0x1, 0x181f ;  /* 0x00381f0005077f89 */ /* 0x00446800000e0000 */
[----:B----4-:R2:W4:Y:S02]  /*12d0*/  SHFL.IDX PT, R175, R6, 0x1, 0x181f ;  /* 0x00381f0006af7f89 */ /* 0x01052400000e0000 */
.L_x_655:
[----:B------:R-:W-:Y:S01]  /*12e0*/  IADD3 R8, R4, 0x20, RZ ;  /* 0x0000002004087810 */ /* 0x000fe20007ffe0ff */
[----:B------:R-:W-:Y:S03]  /*12f0*/  BSSY B0, `(.L_x_588) ;  /* 0x000000f000007945 */ /* 0x000fe60003800000 */
[----:B------:R-:W-:-:S13]  /*1300*/  ISETP.GE.AND P0, PT, R8, R9, PT ;  /* 0x000000090800720c */ /* 0x000fda0003f06270 */
[----:B------:R-:W-:Y:S05]  /*1310*/  @P0 BRA `(.L_x_589) ;  /* 0x000000c000000947 */ /* 0x000fea0003800000 */
[-C--:B----4-:R-:W-:Y:S02]  /*1320*/  LEA R12, P2, R206, R175.reuse, 0x1 ;  /* 0x000000afce0c7211 */ /* 0x090fe400078408ff */
[CC--:B------:R-:W-:Y:S02]  /*1330*/  LEA R10, P1, R197.reuse, R175.reuse, 0x1 ;  /* 0x000000afc50a7211 */ /* 0x0c0fe400078208ff */
[----:B------:R-:W-:Y:S02]  /*1340*/  LEA R14, P0, R196, R175, 0x1 ;  /* 0x000000afc40e7211 */ /* 0x000fe400078008ff */
[-C--:B-1----:R-:W-:Y:S02]  /*1350*/  LEA.HI.X R13, R206, R7.reuse, R193, 0x1, P2 ;  /* 0x00000007ce0d7211 */ /* 0x082fe400010f0cc1 */
        /* <DEDUP_REMOVED lines=8> */
.L_x_589:
[----:B------:R-:W-:Y:S05]  /*13e0*/  BSYNC B0 ;  /* 0x0000000000007941 */ /* 0x000fea0003800000 */
.L_x_588:
[----:B------:R-:W-:Y:S05]  /*13f0*/  BRA.DIV ~URZ, `(.L_x_590) ;  /* 0x0000b6627f007947 */ /* 0x000fea000b800000 */
[----:B-1----:R1:W2:Y:S02]  /*1400*/  SHFL.IDX PT, R7, R5, 0x2, 0x181f ;  /* 0x00581f0005077f89 */ /* 0x0022a400000e0000 */
.L_x_656:
[----:B------:R-:W-:Y:S05]  /*1410*/  BRA.DIV ~URZ, `(.L_x_591) ;  /* 0x0000b6b27f007947 */ /* 0x000fea000b800000 */
[----:B----4-:R4:W1:Y:S02]  /*1420*/  SHFL.IDX PT, R175, R6, 0x2, 0x181f ;  /* 0x00581f0006af7f89 */ /* 0x01086400000e0000 */
.L_x_657:
[----:B------:R-:W-:Y:S01]  /*1430*/  IADD3 R8, R4, 0x40, RZ ;  /* 0x0000004004087810 */ /* 0x000fe20007ffe0ff */
[----:B------:R-:W-:Y:S03]  /*1440*/  BSSY B0, `(.L_x_592) ;  /* 0x000000f000007945 */ /* 0x000fe60003800000 */
[----:B------:R-:W-:-:S13]  /*1450*/  ISETP.GE.AND P0, PT, R8, R9, PT ;  /* 0x000000090800720c */ /* 0x000fda0003f06270 */
[----:B------:R-:W-:Y:S05]  /*1460*/  @P0 BRA `(.L_x_593) ;  /* 0x000000c000000947 */ /* 0x000fea0003800000 */
[-C--:B-1----:R-:W-:Y:S02]  /*1470*/  LEA R12, P2, R206, R175.reuse, 0x1 ;  /* 0x000000afce0c7211 */ /* 0x082fe400078408ff */
        /* <DEDUP_REMOVED lines=11> */
.L_x_593:
[----:B------:R-:W-:Y:S05]  /*1530*/  BSYNC B0 ;  /* 0x0000000000007941 */ /* 0x000fea0003800000 */
.L_x_592:
[----:B------:R-:W-:Y:S05]  /*1540*/  BRA.DIV ~URZ, `(.L_x_594) ;  /* 0x0000b5e27f007947 */ /* 0x000fea000b800000 */
[----:B-12---:R-:W1:Y:S04]  /*1550*/  SHFL.IDX PT, R5, R5, 0x3, 0x181f ;  /* 0x00781f0005057f89 */ /* 0x006e6800000e0000 */
[----:B------:R2:W3:Y:S02]  /*1560*/  SHFL.IDX PT, R175, R6, 0x3, 0x181f ;  /* 0x00781f0006af7f89 */ /* 0x0004e400000e0000 */
.L_x_658:
[----:B------:R-:W-:Y:S01]  /*1570*/  IADD3 R4, R4, 0x60, RZ ;  /* 0x0000006004047810 */ /* 0x000fe20007ffe0ff */
[----:B-----5:R-:W-:Y:S01]  /*1580*/  IMAD.WIDE.U32 R234, R0, c[0x0][0x2b0], RZ ;  /* 0x0000ac0000ea7a25 */ /* 0x020fe200078e00ff */
[----:B------:R-:W-:-:S02]  /*1590*/  SHF.R.S32.HI R11, RZ, 0x1f, R0 ;  /* 0x0000001fff0b7819 */ /* 0x000fc40000011400 */
[----:B------:R-:W-:-:S03]  /*15a0*/  ISETP.GE.AND P2, PT, R4, R9, PT ;  /* 0x000000090400720c */ /* 0x000fc60003f46270 */
[----:B------:R-:W-:-:S04]  /*15b0*/  IMAD R11, R11, c[0x0][0x2b0], RZ ;  /* 0x0000ac000b0b7a24 */ /* 0x000fc800078e02ff */
[----:B------:R-:W-:-:S04]  /*15c0*/  IMAD R11, R0, c[0x0][0x2b4], R11 ;  /* 0x0000ad00000b7a24 */ /* 0x000fc800078e020b */
[----:B------:R-:W-:Y:S02]  /*15d0*/  IMAD.IADD R219, R235, 0x1, R11 ;  /* 0x00000001ebdb7824 */ /* 0x000fe400078e020b */
[CC--:B---3--:R-:W-:Y:S02]  /*15e0*/  @!P2 LEA R8, P0, R206.reuse, R175.reuse, 0x1 ;  /* 0x000000afce08a211 */ /* 0x0c8fe400078008ff */
[C---:B--2-4-:R-:W-:Y:S02]  /*15f0*/  @!P2 LEA R6, P1, R197.reuse, R175, 0x1 ;  /* 0x000000afc506a211 */ /* 0x054fe400078208ff */
[----:B-1----:R-:W-:Y:S02]  /*1600*/  @!P2 LEA.HI.X R9, R206, R5, R193, 0x1, P0 ;  /* 0x00000005ce09a211 */ /* 0x002fe400000f0cc1 */
[C---:B------:R-:W-:Y:S02]  /*1610*/  @!P2 LEA R4, P0, R196.reuse, R175, 0x1 ;  /* 0x000000afc404a211 */ /* 0x040fe400078008ff */
[-C--:B------:R-:W-:Y:S01]  /*1620*/  @!P2 LEA.HI.X R7, R197, R5.reuse, R192, 0x1, P1 ;  /* 0x00000005c507a211 */ /* 0x080fe200008f0cc0 */
[----:B------:R-:W-:Y:S01]  /*1630*/  @!PT LDS RZ, [RZ] ;  /* 0x00000000fffff984 */ /* 0x000fe20000000800 */
[----:B------:R-:W-:Y:S01]  /*1640*/  @!PT LDS RZ, [RZ] ;  /* 0x00000000fffff984 */ /* 0x000fe20000000800 */
[----:B------:R-:W-:Y:S01]  /*1650*/  @!PT LDS RZ, [RZ] ;  /* 0x00000000fffff984 */ /* 0x000fe20000000800 */
[----:B------:R1:W-:Y:S01]  /*1660*/  @!P2 LDGSTS.E.BYPASS.LTC128B.128 [R198+0xf100], [R8.64], !P6 ;  /* 0x0f10000008c6afae */ /* 0x0003e2000f101d46 */
[----:B------:R-:W-:-:S03]  /*1670*/  @!P2 LEA.HI.X R5, R196, R5, R191, 0x1, P0 ;  /* 0x00000005c405a211 */ /* 0x000fc600000f0cbf */
[----:B------:R1:W-:Y:S04]  /*1680*/  @!P2 LDGSTS.E.BYPASS.LTC128B.128 [R198+0x13100], [R6.64], !P5 ;  /* 0x1310000006c6afae */ /* 0x0003e8000e901d46 */
[----:B------:R1:W-:Y:S04]  /*1690*/  @!P2 LDGSTS.E.BYPASS.LTC128B.128 [R198+0x17100], [R4.64], !P3 ;  /* 0x1710000004c6afae */ /* 0x0003e8000d901d46 */
[----:B------:R-:W0:Y:S01]  /*16a0*/  LDGDEPBAR ;  /* 0x00000000000079af */ /* 0x000e220000000000 */
[----:B------:R-:W-:Y:S02]  /*16b0*/  WARPSYNC 0xffffffff ;  /* 0xffffffff00007948 */ /* 0x000fe40003800000 */
[----:B------:R-:W-:Y:S01]  /*16c0*/  IMAD.MOV.U32 R0, RZ, RZ, c[0x0][0x2b8] ;  /* 0x0000ae00ff007624 */ /* 0x000fe200078e00ff */
[----:B------:R-:W-:Y:S01]  /*16d0*/  BAR.SYNC.DEFER_BLOCKING 0x0 ;  /* 0x0000000000007b1d */ /* 0x000fe20000010000 */
[----:B-1----:R-:W-:-:S02]  /*16e0*/  IMAD R4, R2, 0x40, R203 ;  /* 0x0000004002047824 */ /* 0x002fc400078e02cb */
[----:B------:R-:W-:Y:S01]  /*16f0*/  IMAD.MOV.U32 R223, RZ, RZ, RZ ;  /* 0x000000ffffdf7224 */ /* 0x000fe200078e00ff */
[----:B------:R-:W-:Y:S02]  /*1700*/  ISETP.NE.AND P3, PT, R0, 0x1, PT ;  /* 0x000000010000780c */ /* 0x000fe40003f65270 */
[----:B------:R-:W-:-:S04]  /*1710*/  IADD3 R4, R4, -0x40, RZ ;  /* 0xffffffc004047810 */ /* 0x000fc80007ffe0ff */
[C---:B------:R-:W-:Y:S01]  /*1720*/  ISETP.GE.AND P1, PT, R4.reuse, R133, PT ;  /* 0x000000850400720c */ /* 0x040fe20003f26270 */
[----:B------:R-:W-:-:S03]  /*1730*/  IMAD.IADD R224, R4, 0x1, R225 ;  /* 0x0000000104e07824 */ /* 0x000fc600078e02e1 */
[----:B------:R-:W-:Y:S01]  /*1740*/  ISETP.GT.OR P1, PT, R203, 0x3f, P1 ;  /* 0x0000003fcb00780c */ /* 0x000fe20000f24670 */
[----:B------:R-:W-:Y:S02]  /*1750*/  IMAD.MOV.U32 R0, RZ, RZ, R224 ;  /* 0x000000ffff007224 */ /* 0x000fe400078e00e0 */
[----:B------:R-:W-:-:S05]  /*1760*/  @P3 IMAD.HI.U32 R4, R224, c[0x0][0x2bc], RZ ;  /* 0x0000af00e0043a27 */ /* 0x000fca00078e00ff */
[----:B------:R-:W-:-:S05]  /*1770*/  @P3 SHF.R.U32.HI R0, RZ, c[0x0][0x2c0], R4 ;  /* 0x0000b000ff003a19 */ /* 0x000fca0000011604 */
[----:B------:R-:W-:-:S04]  /*1780*/  @!P1 IADD3 R5, P0, R0, R234, RZ ;  /* 0x000000ea00059210 */ /* 0x000fc80007f1e0ff */
[----:B------:R-:W-:Y:S02]  /*1790*/  @!P1 LEA.HI.X.SX32 R4, R0, R219, 0x1, P0 ;  /* 0x000000db00049211 */ /* 0x000fe400000f0eff */
[----:B------:R-:W-:-:S04]  /*17a0*/  @!P1 LEA R12, P0, R5, c[0x0][0x2a0], 0x2 ;  /* 0x0000a800050c9a11 */ /* 0x000fc800078010ff */
[----:B------:R-:W-:-:S05]  /*17b0*/  @!P1 LEA.HI.X R13, R5, c[0x0][0x2a4], R4, 0x2, P0 ;  /* 0x0000a900050d9a11 */ /* 0x000fca00000f1404 */
[----:B------:R-:W2:Y:S01]  /*17c0*/  @!P1 LDG.E R223, [R12.64] ;  /* 0x000000060cdf9981 */ /* 0x000ea2000c1e1900 */
[----:B------:R-:W-:Y:S01]  /*17d0*/  IMAD.MOV R5, RZ, RZ, -R0 ;  /* 0x000000ffff057224 */ /* 0x000fe200078e0a00 */
[----:B------:R-:W-:Y:S01]  /*17e0*/  LEA R76, R2, 0xffffffc0, 0x6 ;  /* 0xffffffc0024c7811 */ /* 0x000fe200078e30ff */
[----:B------:R-:W-:Y:S01]  /*17f0*/  IMAD R0, R3, c[0x0][0x1e8], RZ ;  /* 0x00007a0003007a24 */ /* 0x000fe200078e02ff */
[----:B------:R-:W-:Y:S01]  /*1800*/  IADD3 R178, R186, 0x20, RZ ;  /* 0x00000020bab27810 */ /* 0x000fe20007ffe0ff */
[----:B------:R-:W-:Y:S01]  /*1810*/  IMAD R224, R5, c[0x0][0x2b8], R224 ;  /* 0x0000ae0005e07a24 */ /* 0x000fe200078e02e0 */
[----:B------:R-:W-:Y:S01]  /*1820*/  SHF.L.U64.HI R77, R206, 0x1, R193 ;  /* 0x00000001ce4d7819 */ /* 0x000fe200000102c1 */
[----:B------:R-:W-:Y:S01]  /*1830*/  IMAD.WIDE.U32 R232, R221, c[0x0][0x1e8], RZ ;  /* 0x00007a00dde87a25 */ /* 0x000fe200078e00ff */
[----:B------:R-:W-:Y:S01]  /*1840*/  SHF.L.U64.HI R81, R196, 0x1, R191 ;  /* 0x00000001c4517819 */ /* 0x000fe200000102bf */
[----:B------:R-:W-:Y:S01]  /*1850*/  BSSY B0, `(.L_x_595) ;  /* 0x0000158000007945 */ /* 0x000fe20003800000 */
[----:B------:R-:W-:Y:S01]  /*1860*/  SHF.R.S32.HI R5, RZ, 0x1f, R224 ;  /* 0x0000001fff057819 */ /* 0x000fe200000114e0 */
[----:B------:R-:W-:Y:S01]  /*1870*/  IMAD.WIDE.U32 R8, R224, c[0x0][0x1e0], RZ ;  /* 0x00007800e0087a25 */ /* 0x000fe200078e00ff */
[----:B------:R-:W-:-:S03]  /*1880*/  SHF.L.U64.HI R79, R197, 0x1, R192 ;  /* 0x00000001c54f7819 */ /* 0x000fc600000102c0 */
[----:B------:R-:W-:Y:S02]  /*1890*/  IMAD R7, R5, c[0x0][0x1e0], RZ ;  /* 0x0000780005077a24 */ /* 0x000fe400078e02ff */
[----:B------:R-:W-:Y:S02]  /*18a0*/  IMAD.IADD R76, R133, 0x1, -R76 ;  /* 0x00000001854c7824 */ /* 0x000fe400078e0a4c */
[----:B------:R-:W-:Y:S02]  /*18b0*/  IMAD R10, R224, c[0x0][0x1e4], R7 ;  /* 0x00007900e00a7a24 */ /* 0x000fe400078e0207 */
[----:B------:R-:W-:Y:S02]  /*18c0*/  IMAD R7, R221, c[0x0][0x1ec], R0 ;  /* 0x00007b00dd077a24 */ /* 0x000fe400078e0200 */
[----:B------:R-:W-:Y:S02]  /*18d0*/  IMAD.IADD R11, R9, 0x1, R10 ;  /* 0x00000001090b7824 */ /* 0x000fe400078e020a */
[----:B------:R-:W-:-:S02]  /*18e0*/  IMAD.MOV.U32 R10, RZ, RZ, R8 ;  /* 0x000000ffff0a7224 */ /* 0x000fc400078e0008 */
[----:B------:R-:W-:Y:S02]  /*18f0*/  IMAD.IADD R218, R233, 0x1, R7 ;  /* 0x00000001e9da7824 */ /* 0x000fe400078e0207 */
[----:B------:R-:W-:Y:S02]  /*1900*/  IMAD R5, R5, c[0x0][0x208], RZ ;  /* 0x0000820005057a24 */ /* 0x000fe400078e02ff */
[----:B------:R-:W-:-:S04]  /*1910*/  IMAD.WIDE.U32 R228, R221, c[0x0][0x210], RZ ;  /* 0x00008400dde47a25 */ /* 0x000fc800078e00ff */
[----:B------:R-:W-:Y:S02]  /*1920*/  IMAD R5, R224, c[0x0][0x20c], R5 ;  /* 0x00008300e0057a24 */ /* 0x000fe400078e0205 */
[----:B------:R-:W-:Y:S02]  /*1930*/  IMAD.SHL.U32 R78, R206, 0x2, RZ ;  /* 0x00000002ce4e7824 */ /* 0x000fe400078e00ff */
[----:B------:R-:W-:Y:S02]  /*1940*/  IMAD.SHL.U32 R82, R196, 0x2, RZ ;  /* 0x00000002c4527824 */ /* 0x000fe400078e00ff */
[----:B------:R-:W-:Y:S01]  /*1950*/  IMAD.SHL.U32 R80, R197, 0x2, RZ ;  /* 0x00000002c5507824 */ /* 0x000fe200078e00ff */
[----:B--2---:R-:W-:Y:S01]  /*1960*/  SHF.R.S32.HI R6, RZ, 0x1f, R223 ;  /* 0x0000001fff067819 */ /* 0x004fe200000114df */
[----:B------:R-:W-:-:S04]  /*1970*/  IMAD.WIDE.U32 R10, R223, c[0x0][0x1f0], R10 ;  /* 0x00007c00df0a7a25 */ /* 0x000fc800078e000a */
[----:B------:R-:W-:Y:S01]  /*1980*/  IMAD R0, R6, c[0x0][0x1f0], RZ ;  /* 0x00007c0006007a24 */ /* 0x000fe200078e02ff */
[----:B------:R-:W-:Y:S01]  /*1990*/  IADD3 R7, P0, R10, R232, RZ ;  /* 0x000000e80a077210 */ /* 0x000fe20007f1e0ff */
[----:B------:R-:W-:Y:S02]  /*19a0*/  IMAD R6, R6, c[0x0][0x218], RZ ;  /* 0x0000860006067a24 */ /* 0x000fe400078e02ff */
[C---:B------:R-:W-:Y:S02]  /*19b0*/  IMAD R9, R223.reuse, c[0x0][0x1f4], R0 ;  /* 0x00007d00df097a24 */ /* 0x040fe400078e0200 */
[----:B------:R-:W-:Y:S02]  /*19c0*/  IMAD.IADD R0, R76, 0x1, -R208 ;  /* 0x000000014c007824 */ /* 0x000fe400078e0ad0 */
[----:B------:R-:W-:Y:S01]  /*19d0*/  IMAD R6, R223, c[0x0][0x21c], R6 ;  /* 0x00008700df067a24 */ /* 0x000fe200078e0206 */
[----:B------:R-:W-:Y:S02]  /*19e0*/  IADD3.X R10, R218, R11, R9, P0, !PT ;  /* 0x0000000bda0a7210 */ /* 0x000fe400007fe409 */
[----:B------:R-:W-:-:S02]  /*19f0*/  LEA R11, P0, R7, c[0x0][0x1c8], 0x1 ;  /* 0x00007200070b7a11 */ /* 0x000fc400078008ff */
[C---:B------:R-:W-:Y:S02]  /*1a00*/  ISETP.GE.AND P2, PT, R0.reuse, 0x1, PT ;  /* 0x000000010000780c */ /* 0x040fe40003f46270 */
[----:B------:R-:W-:Y:S01]  /*1a10*/  LEA.HI.X R10, R7, c[0x0][0x1cc], R10, 0x1, P0 ;  /* 0x00007300070a7a11 */ /* 0x000fe200000f0c0a */
[----:B------:R-:W1:Y:S01]  /*1a20*/  SHFL.IDX PT, R9, R11, RZ, 0x181f ;  /* 0x00181fff0b097589 */ /* 0x000e6200000e0000 */
[----:B------:R-:W-:-:S03]  /*1a30*/  ISETP.GE.AND P6, PT, R0, 0x21, PT ;  /* 0x000000210000780c */ /* 0x000fc60003fc6270 */
[----:B------:R-:W2:Y:S04]  /*1a40*/  SHFL.IDX PT, R8, R10, RZ, 0x181f ;  /* 0x00181fff0a087589 */ /* 0x000ea800000e0000 */
[----:B------:R-:W3:Y:S02]  /*1a50*/  SHFL.IDX PT, R7, R11, 0x1, 0x181f ;  /* 0x00381f000b077f89 */ /* 0x000ee400000e0000 */
[C---:B------:R-:W-:Y:S02]  /*1a60*/  @P2 ISETP.GE.AND P1, PT, R206.reuse, c[0x0][0x1d4], PT ;  /* 0x00007500ce002a0c */ /* 0x040fe40003f26270 */
[----:B------:R4:W5:Y:S01]  /*1a70*/  SHFL.IDX PT, R4, R10, 0x1, 0x181f ;  /* 0x00381f000a047f89 */ /* 0x00096200000e0000 */
[----:B------:R-:W-:Y:S02]  /*1a80*/  @P2 ISETP.GE.AND P5, PT, R197, c[0x0][0x1d4], PT ;  /* 0x00007500c5002a0c */ /* 0x000fe40003fa6270 */
[----:B-1----:R-:W-:-:S04]  /*1a90*/  @P2 LEA R12, P0, R206, R9, 0x1 ;  /* 0x00000009ce0c2211 */ /* 0x002fc800078008ff */
[----:B--2---:R-:W-:Y:S02]  /*1aa0*/  @P2 LEA.HI.X R13, R206, R8, R193, 0x1, P0 ;  /* 0x00000008ce0d2211 */ /* 0x004fe400000f0cc1 */
[----:B------:R-:W-:-:S03]  /*1ab0*/  @P2 LEA R14, P0, R197, R9, 0x1 ;  /* 0x00000009c50e2211 */ /* 0x000fc600078008ff */
[----:B------:R1:W-:Y:S01]  /*1ac0*/  @P2 LDGSTS.E.BYPASS.LTC128B.128 [R198+0x6100], [R12.64], !P1 ;  /* 0x061000000cc62fae */ /* 0x0003e2000c901d46 */
[C---:B------:R-:W-:Y:S02]  /*1ad0*/  @P2 ISETP.GE.AND P1, PT, R196.reuse, c[0x0][0x1d4], PT ;  /* 0x00007500c4002a0c */ /* 0x040fe40003f26270 */
[----:B------:R-:W-:Y:S02]  /*1ae0*/  @P2 LEA.HI.X R15, R197, R8, R192, 0x1, P0 ;  /* 0x00000008c50f2211 */ /* 0x000fe400000f0cc0 */
[----:B------:R-:W-:-:S03]  /*1af0*/  @P2 LEA R16, P0, R196, R9, 0x1 ;  /* 0x00000009c4102211 */ /* 0x000fc600078008ff */
[----:B------:R2:W-:Y:S01]  /*1b00*/  @P2 LDGSTS.E.BYPASS.LTC128B.128 [R198+0x8100], [R14.64], !P5 ;  /* 0x081000000ec62fae */ /* 0x0005e2000e901d46 */
[----:B------:R-:W-:Y:S02]  /*1b10*/  @P2 LEA.HI.X R17, R196, R8, R191, 0x1, P0 ;  /* 0x00000008c4112211 */ /* 0x000fe400000f0cbf */
[CC--:B---3--:R-:W-:Y:S02]  /*1b20*/  @P6 LEA R8, P0, R206.reuse, R7.reuse, 0x1 ;  /* 0x00000007ce086211 */ /* 0x0c8fe400078008ff */
[C---:B----4-:R-:W-:Y:S01]  /*1b30*/  @P6 LEA R10, P5, R197.reuse, R7, 0x1 ;  /* 0x00000007c50a6211 */ /* 0x050fe200078a08ff */
[----:B------:R3:W-:Y:S01]  /*1b40*/  @P2 LDGSTS.E.BYPASS.LTC128B.128 [R198+0xa100], [R16.64], !P1 ;  /* 0x0a10000010c62fae */ /* 0x0007e2000c901d46 */
[C---:B------:R-:W-:Y:S02]  /*1b50*/  @P6 ISETP.GE.AND P2, PT, R206.reuse, c[0x0][0x1d4], PT ;  /* 0x00007500ce006a0c */ /* 0x040fe40003f46270 */
[----:B------:R-:W-:Y:S02]  /*1b60*/  @P6 ISETP.GE.AND P1, PT, R197, c[0x0][0x1d4], PT ;  /* 0x00007500c5006a0c */ /* 0x000fe40003f26270 */
[----:B-----5:R-:W-:-:S02]  /*1b70*/  @P6 LEA.HI.X R9, R206, R4, R193, 0x1, P0 ;  /* 0x00000004ce096211 */ /* 0x020fc400000f0cc1 */
[C---:B------:R-:W-:Y:S02]  /*1b80*/  @P6 ISETP.GE.AND P0, PT, R196.reuse, c[0x0][0x1d4], PT ;  /* 0x00007500c4006a0c */ /* 0x040fe40003f06270 */
[-C--:B------:R-:W-:Y:S02]  /*1b90*/  @P6 LEA.HI.X R11, R197, R4.reuse, R192, 0x1, P5 ;  /* 0x00000004c50b6211 */ /* 0x080fe400028f0cc0 */
[----:B------:R-:W-:Y:S01]  /*1ba0*/  @P6 LEA R20, P5, R196, R7, 0x1 ;  /* 0x00000007c4146211 */ /* 0x000fe200078a08ff */
[----:B-1----:R-:W-:Y:S02]  /*1bb0*/  IMAD.WIDE.U32 R12, R224, c[0x0][0x208], RZ ;  /* 0x00008200e00c7a25 */ /* 0x002fe400078e00ff */
[----:B------:R1:W-:Y:S01]  /*1bc0*/  @P6 LDGSTS.E.BYPASS.LTC128B.128 [R198+0x7100], [R8.64], !P2 ;  /* 0x0710000008c66fae */ /* 0x0003e2000d101d46 */
[----:B------:R-:W-:Y:S01]  /*1bd0*/  @P6 LEA.HI.X R21, R196, R4, R191, 0x1, P5 ;  /* 0x00000004c4156211 */ /* 0x000fe200028f0cbf */
[----:B------:R-:W-:Y:S02]  /*1be0*/  IMAD R4, R3, c[0x0][0x210], RZ ;  /* 0x0000840003047a24 */ /* 0x000fe400078e02ff */
[----:B------:R1:W-:Y:S01]  /*1bf0*/  @P6 LDGSTS.E.BYPASS.LTC128B.128 [R198+0x9100], [R10.64], !P1 ;  /* 0x091000000ac66fae */ /* 0x0003e2000c901d46 */
[----:B------:R-:W-:-:S02]  /*1c00*/  IMAD.IADD R13, R13, 0x1, R5 ;  /* 0x000000010d0d7824 */ /* 0x000fc400078e0205 */
[----:B------:R-:W-:Y:S01]  /*1c10*/  IMAD R217, R221, c[0x0][0x214], R4 ;  /* 0x00008500ddd97a24 */ /* 0x000fe200078e0204 */
[----:B------:R4:W-:Y:S01]  /*1c20*/  @P6 LDGSTS.E.BYPASS.LTC128B.128 [R198+0xb100], [R20.64], !P0 ;  /* 0x0b10000014c66fae */ /* 0x0009e2000c101d46 */
[----:B------:R-:W-:Y:S01]  /*1c30*/  IMAD.WIDE.U32 R4, R223, c[0x0][0x218], R12 ;  /* 0x00008600df047a25 */ /* 0x000fe200078e000c */
[----:B------:R-:W-:Y:S02]  /*1c40*/  R2P PR, R205, 0x6 ;  /* 0x00000006cd007804 */ /* 0x000fe40000000000 */
[----:B------:R-:W0:Y:S01]  /*1c50*/  LDGDEPBAR ;  /* 0x00000000000079af */ /* 0x000e220000000000 */
[----:B------:R-:W-:Y:S01]  /*1c60*/  IMAD.IADD R217, R229, 0x1, R217 ;  /* 0x00000001e5d97824 */ /* 0x000fe200078e02d9 */
[----:B------:R-:W-:Y:S02]  /*1c70*/  IADD3 R4, P0, R4, R228, RZ ;  /* 0x000000e404047210 */ /* 0x000fe40007f1e0ff */
[----:B------:R-:W-:Y:S02]  /*1c80*/  ISETP.GE.AND P6, PT, R206, c[0x0][0x1d4], PT ;  /* 0x00007500ce007a0c */ /* 0x000fe40003fc6270 */
[----:B------:R-:W-:-:S02]  /*1c90*/  IADD3.X R3, R217, R5, R6, P0, !PT ;  /* 0x00000005d9037210 */ /* 0x000fc400007fe406 */
[----:B------:R-:W-:-:S03]  /*1ca0*/  LEA R5, P0, R4, c[0x0][0x1f8], 0x1 ;  /* 0x00007e0004057a11 */ /* 0x000fc600078008ff */
[----:B------:R-:W-:Y:S02]  /*1cb0*/  @P1 IADD3 R178, R186, -0x20, RZ ;  /* 0xffffffe0bab21810 */ /* 0x000fe40007ffe0ff */
[----:B------:R-:W-:Y:S01]  /*1cc0*/  LEA.HI.X R4, R4, c[0x0][0x1fc], R3, 0x1, P0 ;  /* 0x00007f0004047a11 */ /* 0x000fe200000f0c03 */
[----:B------:R-:W5:Y:S04]  /*1cd0*/  SHFL.IDX PT, R65, R5, RZ, 0x181f ;  /* 0x00181fff05417589 */ /* 0x000f6800000e0000 */
[----:B------:R-:W1:Y:S04]  /*1ce0*/  SHFL.IDX PT, R56, R4, RZ, 0x181f ;  /* 0x00181fff04387589 */ /* 0x000e6800000e0000 */
[----:B------:R-:W2:Y:S01]  /*1cf0*/  SHFL.IDX PT, R3, R5, 0x1, 0x181f ;  /* 0x00381f0005037f89 */ /* 0x000ea200000e0000 */
[----:B------:R-:W-:-:S04]  /*1d00*/  DEPBAR.LE SB0, 0x1 ;  /* 0x000080400000791a */ /* 0x000fc80000000000 */
[----:B------:R-:W-:-:S04]  /*1d10*/  DEPBAR.LE SB0, 0x0 ;  /* 0x000080000000791a */ /* 0x000fc80000000000 */
[----:B------:R-:W-:Y:S06]  /*1d20*/  BAR.SYNC.DEFER_BLOCKING 0x0 ;  /* 0x0000000000007b1d */ /* 0x000fec0000010000 */
[----:B------:R-:W3:Y:S01]  /*1d30*/  SHFL.IDX PT, R48, R4, 0x1, 0x181f ;  /* 0x00381f0004307f89 */ /* 0x000ee200000e0000 */
[C---:B-----5:R-:W-:Y:S02]  /*1d40*/  IADD3 R66, P1, R65.reuse, R78, RZ ;  /* 0x0000004e41427210 */ /* 0x060fe40007f3e0ff */
[C---:B------:R-:W-:Y:S02]  /*1d50*/  IADD3 R64, P0, R65.reuse, R82, RZ ;  /* 0x0000005241407210 */ /* 0x040fe40007f1e0ff */
[----:B------:R-:W-:Y:S01]  /*1d60*/  IADD3 R50, P5, R65, R80, RZ ;  /* 0x0000005041327210 */ /* 0x000fe20007fbe0ff */
[C---:B-1----:R-:W-:Y:S01]  /*1d70*/  IMAD.X R67, R56.reuse, 0x1, R77, P1 ;  /* 0x0000000138437824 */ /* 0x042fe200008e064d */
[C---:B--2---:R-:W-:Y:S01]  /*1d80*/  IADD3 R60, P1, R3.reuse, R78, RZ ;  /* 0x0000004e033c7210 */ /* 0x044fe20007f3e0ff */
[C---:B------:R-:W-:Y:S01]  /*1d90*/  IMAD.X R65, R56.reuse, 0x1, R81, P0 ;  /* 0x0000000138417824 */ /* 0x040fe200000e0651 */
[----:B------:R-:W-:Y:S01]  /*1da0*/  IADD3 R62, P0, R3, R80, RZ ;  /* 0x00000050033e7210 */ /* 0x000fe20007f1e0ff */
[----:B------:R-:W-:Y:S01]  /*1db0*/  IMAD.X R51, R56, 0x1, R79, P5 ;  /* 0x0000000138337824 */ /* 0x000fe200028e064f */
[----:B------:R-:W-:Y:S01]  /*1dc0*/  ISETP.GE.AND P5, PT, R197, c[0x0][0x1d4], PT ;  /* 0x00007500c5007a0c */ /* 0x000fe20003fa6270 */
[----:B------:R-:W-:Y:S04]  /*1dd0*/  LDSM.16.M88.4 R72, [R187] ;  /* 0x00000000bb48783b */ /* 0x000fe80000000200 */
[----:B------:R-:W1:Y:S01]  /*1de0*/  LDSM.16.M88.4 R24, [R186] ;  /* 0x00000000ba18783b */ /* 0x000e620000000200 */
[----:B---3--:R-:W-:Y:S01]  /*1df0*/  IMAD.X R61, R48, 0x1, R77, P1 ;  /* 0x00000001303d7824 */ /* 0x008fe200008e064d */
[----:B------:R-:W-:-:S02]  /*1e00*/  ISETP.LT.OR P1, PT, R0, 0x1, P6 ;  /* 0x000000010000780c */ /* 0x000fc40003721670 */
[----:B------:R-:W4:Y:S01]  /*1e10*/  LDSM.16.M88.4 R16, [R186+0x800] ;  /* 0x00080000ba10783b */ /* 0x000f220000000200 */
[----:B------:R-:W-:Y:S01]  /*1e20*/  IMAD.X R63, R48, 0x1, R79, P0 ;  /* 0x00000001303f7824 */ /* 0x000fe200000e064f */
[C---:B------:R-:W-:Y:S02]  /*1e30*/  ISETP.LT.OR P0, PT, R0.reuse, 0x1, P5 ;  /* 0x000000010000780c */ /* 0x040fe40002f01670 */
[----:B------:R-:W2:Y:S01]  /*1e40*/  LDSM.16.M88.4 R8, [R186+0x1000] ;  /* 0x00100000ba08783b */ /* 0x000ea20000000200 */
[C---:B------:R-:W-:Y:S02]  /*1e50*/  ISETP.LT.OR P6, PT, R0.reuse, 0x21, P6 ;  /* 0x000000210000780c */ /* 0x040fe400037c1670 */
[----:B------:R-:W-:Y:S01]  /*1e60*/  ISETP.LT.OR P5, PT, R0, 0x21, P5 ;  /* 0x000000210000780c */ /* 0x000fe20002fa1670 */
[----:B------:R-:W3:Y:S04]  /*1e70*/  LDSM.16.M88.4 R44, [R186+0x1800] ;  /* 0x00180000ba2c783b */ /* 0x000ee80000000200 */
[----:B------:R-:W-:Y:S04]  /*1e80*/  LDSM.16.M88.4 R52, [R185] ;  /* 0x00000000b934783b */ /* 0x000fe80000000200 */
[----:B------:R-:W5:Y:S04]  /*1e90*/  LDSM.16.M88.4 R40, [R178] ;  /* 0x00000000b228783b */ /* 0x000f680000000200 */
[----:B------:R-:W3:Y:S04]  /*1ea0*/  LDSM.16.M88.4 R36, [R178+0x800] ;  /* 0x00080000b224783b */ /* 0x000ee80000000200 */
[----:B------:R-:W3:Y:S04]  /*1eb0*/  LDSM.16.M88.4 R32, [R178+0x1000] ;  /* 0x00100000b220783b */ /* 0x000ee80000000200 */
[----:B------:R-:W3:Y:S04]  /*1ec0*/  LDSM.16.M88.4 R56, [R178+0x1800] ;  /* 0x00180000b238783b */ /* 0x000ee80000000200 */
[----:B------:R-:W-:Y:S01]  /*1ed0*/  @!PT LDS RZ, [RZ] ;  /* 0x00000000fffff984 */ /* 0x000fe20000000800 */
[----:B------:R-:W-:Y:S01]  /*1ee0*/  @!PT LDS RZ, [RZ] ;  /* 0x00000000fffff984 */ /* 0x000fe20000000800 */
[----:B------:R-:W-:Y:S01]  /*1ef0*/  @!PT LDS RZ, [RZ] ;  /* 0x00000000fffff984 */ /* 0x000fe20000000800 */
[----:B------:R5:W-:Y:S01]  /*1f00*/  LDGSTS.E.BYPASS.LTC128B.128 [R198+0x100], [R66.64], !P1 ;  /* 0x0010000042c67fae */ /* 0x000be2000c901d46 */
[----:B------:R-:W-:Y:S01]  /*1f10*/  ISETP.GE.AND P1, PT, R196, c[0x0][0x1d4], PT ;  /* 0x00007500c4007a0c */ /* 0x000fe20003f26270 */
[----:B-1----:R-:W-:Y:S02]  /*1f20*/  HMMA.16816.F32.BF16 R28, R72, R24, RZ ;  /* 0x00000018481c723c */ /* 0x002fe400000418ff */
[----:B------:R1:W-:Y:S01]  /*1f30*/  LDGSTS.E.BYPASS.LTC128B.128 [R198+0x2100], [R50.64], !P0 ;  /* 0x0210000032c67fae */ /* 0x0003e2000c101d46 */
[----:B------:R-:W-:-:S02]  /*1f40*/  ISETP.LT.OR P0, PT, R0, 0x1, P1 ;  /* 0x000000010000780c */ /* 0x000fc40000f01670 */
[----:B------:R-:W-:Y:S01]  /*1f50*/  ISETP.LT.OR P1, PT, R0, 0x21, P1 ;  /* 0x000000210000780c */ /* 0x000fe20000f21670 */
[----:B------:R-:W-:Y:S02]  /*1f60*/  IMAD.MOV.U32 R0, RZ, RZ, 0x40 ;  /* 0x00000040ff007424 */ /* 0x000fe400078e00ff */
[C---:B----4-:R-:W-:Y:S08]  /*1f70*/  HMMA.16816.F32.BF16 R20, R72.reuse, R16, RZ ;  /* 0x000000104814723c */ /* 0x050ff000000418ff */
[----:B------:R4:W-:Y:S01]  /*1f80*/  LDGSTS.E.BYPASS.LTC128B.128 [R198+0x4100], [R64.64], !P0 ;  /* 0x0410000040c67fae */ /* 0x0009e2000c101d46 */
[----:B--2---:R-:W-:Y:S03]  /*1f90*/  HMMA.16816.F32.BF16 R12, R72, R8, RZ ;  /* 0x00000008480c723c */ /* 0x004fe600000418ff */
[----:B------:R2:W-:Y:S01]  /*1fa0*/  LDGSTS.E.BYPASS.LTC128B.128 [R198+0x1100], [R60.64], !P6 ;  /* 0x011000003cc67fae */ /* 0x0005e2000f101d46 */
[----:B-----5:R-:W-:-:S04]  /*1fb0*/  IADD3 R66, P0, R3, R82, RZ ;  /* 0x0000005203427210 */ /* 0x020fc80007f1e0ff */
[C---:B------:R-:W-:Y:S01]  /*1fc0*/  HMMA.16816.F32.BF16 R24, R72.reuse, R26, RZ ;  /* 0x0000001a4818723c */ /* 0x040fe200000418ff */
[----:B------:R-:W-:Y:S01]  /*1fd0*/  SEL R3, R0, 0xffffffc0, !P2 ;  /* 0xffffffc000037807 */ /* 0x000fe20005000000 */
[----:B------:R2:W-:Y:S01]  /*1fe0*/  LDGSTS.E.BYPASS.LTC128B.128 [R198+0x3100], [R62.64], !P5 ;  /* 0x031000003ec67fae */ /* 0x0005e2000e901d46 */
[----:B------:R-:W-:Y:S01]  /*1ff0*/  IADD3 R0, R178, 0x4000, RZ ;  /* 0x00004000b2007810 */ /* 0x000fe20007ffe0ff */
[----:B------:R-:W-:Y:S01]  /*2000*/  IMAD.X R67, R48, 0x1, R81, P0 ;  /* 0x0000000130437824 */ /* 0x000fe200000e0651 */
[----:B------:R-:W-:Y:S01]  /*2010*/  ISETP.GE.AND P0, PT, R2, 0x2, PT ;  /* 0x000000020200780c */ /* 0x000fe20003f06270 */
[--C-:B------:R-:W-:Y:S02]  /*2020*/  IMAD.IADD R177, R186, 0x1, R3.reuse ;  /* 0x00000001bab17824 */ /* 0x100fe400078e0203 */
[----:B------:R-:W-:Y:S01]  /*2030*/  HMMA.16816.F32.BF16 R16, R72, R18, RZ ;  /* 0x000000124810723c */ /* 0x000fe200000418ff */
[----:B------:R4:W-:Y:S01]  /*2040*/  LDGSTS.E.BYPASS.LTC128B.128 [R198+0x5100], [R66.64], !P1 ;  /* 0x0510000042c67fae */ /* 0x0009e2000c901d46 */
[----:B------:R-:W-:Y:S01]  /*2050*/  IMAD.IADD R176, R0, 0x1, R3 ;  /* 0x0000000100b07824 */ /* 0x000fe200078e0203 */
[----:B------:R-:W-:-:S02]  /*2060*/  ISETP.GT.AND P1, PT, R203, 0x3f, PT ;  /* 0x0000003fcb00780c */ /* 0x000fc40003f24270 */
[----:B-1----:R-:W-:Y:S03]  /*2070*/  LDSM.16.M88.4 R48, [R184] ;  /* 0x00000000b830783b */ /* 0x002fe60000000200 */
[C---:B------:R-:W-:Y:S01]  /*2080*/  HMMA.16816.F32.BF16 R8, R72.reuse, R10, RZ ;  /* 0x0000000a4808723c */ /* 0x040fe200000418ff */
[----:B------:R-:W-:Y:S04]  /*2090*/  LDSM.16.M88.4 R68, [R183] ;  /* 0x00000000b744783b */ /* 0x000fe80000000200 */
[----:B------:R-:W0:Y:S03]  /*20a0*/  LDGDEPBAR ;  /* 0x00000000000079af */ /* 0x000e260000000000 */
[C---:B---3--:R-:W-:Y:S01]  /*20b0*/  HMMA.16816.F32.BF16 R4, R72.reuse, R44, RZ ;  /* 0x0000002c4804723c */ /* 0x048fe200000418ff */
[----:B--2---:R-:W-:Y:S07]  /*20c0*/  LDSM.16.M88.4 R60, [R176+-0x3800] ;  /* 0xffc80000b03c783b */ /* 0x004fee0000000200 */
[----:B------:R-:W-:Y:S01]  /*20d0*/  HMMA.16816.F32.BF16 R72, R72, R46, RZ ;  /* 0x0000002e4848723c */ /* 0x000fe200000418ff */
[----:B------:R-:W1:Y:S04]  /*20e0*/  LDSM.16.M88.4 R44, [R177] ;  /* 0x00000000b12c783b */ /* 0x000e680000000200 */
[----:B----4-:R-:W-:Y:S03]  /*20f0*/  LDSM.16.M88.4 R64, [R176+-0x4000] ;  /* 0xffc00000b040783b */ /* 0x010fe60000000200 */
[C---:B------:R-:W-:Y:S08]  /*2100*/  HMMA.16816.F32.BF16 R28, R52.reuse, R40, R28 ;  /* 0x00000028341c723c */ /* 0x040ff0000004181c */
[C---:B------:R-:W-:Y:S01]  /*2110*/  HMMA.16816.F32.BF16 R24, R52.reuse, R42, R24 ;  /* 0x0000002a3418723c */ /* 0x040fe20000041818 */
[----:B------:R-:W2:Y:S07]  /*2120*/  LDSM.16.M88.4 R40, [R177+0x800] ;  /* 0x00080000b128783b */ /* 0x000eae0000000200 */
[C---:B------:R-:W-:Y:S08]  /*2130*/  HMMA.16816.F32.BF16 R20, R52.reuse, R36, R20 ;  /* 0x000000243414723c */ /* 0x040ff00000041814 */
[C---:B------:R-:W-:Y:S01]  /*2140*/  HMMA.16816.F32.BF16 R16, R52.reuse, R38, R16 ;  /* 0x000000263410723c */ /* 0x040fe20000041810 */
[----:B------:R-:W3:Y:S07]  /*2150*/  LDSM.16.M88.4 R36, [R177+0x1000] ;  /* 0x00100000b124783b */ /* 0x000eee0000000200 */
[C---:B------:R-:W-:Y:S08]  /*2160*/  HMMA.16816.F32.BF16 R12, R52.reuse, R32, R12 ;  /* 0x00000020340c723c */ /* 0x040ff0000004180c */
[C---:B------:R-:W-:Y:S01]  /*2170*/  HMMA.16816.F32.BF16 R8, R52.reuse, R34, R8 ;  /* 0x000000223408723c */ /* 0x040fe20000041808 */
[----:B------:R-:W4:Y:S07]  /*2180*/  LDSM.16.M88.4 R32, [R177+0x1800] ;  /* 0x00180000b120783b */ /* 0x000f2e0000000200 */
[C---:B------:R-:W-:Y:S08]  /*2190*/  HMMA.16816.F32.BF16 R4, R52.reuse, R56, R4 ;  /* 0x000000383404723c */ /* 0x040ff00000041804 */
[----:B------:R-:W-:Y:S01]  /*21a0*/  HMMA.16816.F32.BF16 R72, R52, R58, R72 ;  /* 0x0000003a3448723c */ /* 0x000fe20000041848 */
[----:B------:R-:W5:Y:S04]  /*21b0*/  LDSM.16.M88.4 R56, [R176+-0x3000] ;  /* 0xffd00000b038783b */ /* 0x000f680000000200 */
[----:B------:R-:W4:Y:S03]  /*21c0*/  LDSM.16.M88.4 R52, [R176+-0x2800] ;  /* 0xffd80000b034783b */ /* 0x000f260000000200 */
[C---:B-1----:R-:W-:Y:S08]  /*21d0*/  HMMA.16816.F32.BF16 R28, R48.reuse, R44, R28 ;  /* 0x0000002c301c723c */ /* 0x042ff0000004181c */
[C---:B------:R-:W-:Y:S01]  /*21e0*/  HMMA.16816.F32.BF16 R24, R48.reuse, R46, R24 ;  /* 0x0000002e3018723c */ /* 0x040fe20000041818 */
[----:B------:R-:W-:Y:S07]  /*21f0*/  LDSM.16.M88.4 R44, [R186+0x2000] ;  /* 0x00200000ba2c783b */ /* 0x000fee0000000200 */
[C---:B--2---:R-:W-:Y:S08]  /*2200*/  HMMA.16816.F32.BF16 R20, R48.reuse, R40, R20 ;  /* 0x000000283014723c */ /* 0x044ff00000041814 */
[C---:B------:R-:W-:Y:S01]  /*2210*/  HMMA.16816.F32.BF16 R16, R48.reuse, R42, R16 ;  /* 0x0000002a3010723c */ /* 0x040fe20000041810 */
[----:B------:R-:W-:Y:S07]  /*2220*/  LDSM.16.M88.4 R40, [R186+0x2800] ;  /* 0x00280000ba28783b */ /* 0x000fee0000000200 */
[C---:B---3--:R-:W-:Y:S08]  /*2230*/  HMMA.16816.F32.BF16 R12, R48.reuse, R36, R12 ;  /* 0x00000024300c723c */ /* 0x048ff0000004180c */
[C---:B------:R-:W-:Y:S01]  /*2240*/  HMMA.16816.F32.BF16 R8, R48.reuse, R38, R8 ;  /* 0x000000263008723c */ /* 0x040fe20000041808 */
[----:B------:R-:W-:Y:S07]  /*2250*/  LDSM.16.M88.4 R36, [R186+0x3000] ;  /* 0x00300000ba24783b */ /* 0x000fee0000000200 */
[C---:B----4-:R-:W-:Y:S08]  /*2260*/  HMMA.16816.F32.BF16 R4, R48.reuse, R32, R4 ;  /* 0x000000203004723c */ /* 0x050ff00000041804 */
[----:B------:R-:W-:Y:S01]  /*2270*/  HMMA.16816.F32.BF16 R72, R48, R34, R72 ;  /* 0x000000223048723c */ /* 0x000fe20000041848 */
[----:B------:R-:W1:Y:S04]  /*2280*/  LDSM.16.M88.4 R48, [R187+0x4000] ;  /* 0x00400000bb30783b */ /* 0x000e680000000200 */
[----:B------:R-:W2:Y:S03]  /*2290*/  LDSM.16.M88.4 R32, [R186+0x3800] ;  /* 0x00380000ba20783b */ /* 0x000ea60000000200 */
[C---:B------:R-:W-:Y:S08]  /*22a0*/  HMMA.16816.F32.BF16 R28, R68.reuse, R64, R28 ;  /* 0x00000040441c723c */ /* 0x040ff0000004181c */
[C---:B------:R-:W-:Y:S01]  /*22b0*/  HMMA.16816.F32.BF16 R24, R68.reuse, R66, R24 ;  /* 0x000000424418723c */ /* 0x040fe20000041818 */
[----:B------:R-:W-:Y:S07]  /*22c0*/  LDSM.16.M88.4 R64, [R178+0x2000] ;  /* 0x00200000b240783b */ /* 0x000fee0000000200 */
[C---:B------:R-:W-:Y:S08]  /*22d0*/  HMMA.16816.F32.BF16 R20, R68.reuse, R60, R20 ;  /* 0x0000003c4414723c */ /* 0x040ff00000041814 */
[C---:B------:R-:W-:Y:S01]  /*22e0*/  HMMA.16816.F32.BF16 R16, R68.reuse, R62, R16 ;  /* 0x0000003e4410723c */ /* 0x040fe20000041810 */
[----:B------:R-:W-:Y:S07]  /*22f0*/  LDSM.16.M88.4 R60, [R178+0x2800] ;  /* 0x00280000b23c783b */ /* 0x000fee0000000200 */
[C---:B-----5:R-:W-:Y:S08]  /*2300*/  HMMA.16816.F32.BF16 R12, R68.reuse, R56, R12 ;  /* 0x00000038440c723c */ /* 0x060ff0000004180c */
        /* <DEDUP_REMOVED lines=21> */
[----:B------:R-:W-:Y:S07]  /*2460*/  LDSM.16.M88.4 R64, [R176+-0x2000] ;  /* 0xffe00000b040783b */ /* 0x000fee0000000200 */
[C---:B------:R-:W-:Y:S08]  /*2470*/  HMMA.16816.F32.BF16 R20, R68.reuse, R60, R20 ;  /* 0x0000003c4414723c */ /* 0x040ff00000041814 */
[C---:B------:R-:W-:Y:S01]  /*2480*/  HMMA.16816.F32.BF16 R16, R68.reuse, R62, R16 ;  /* 0x0000003e4410723c */ /* 0x040fe20000041810 */
[----:B------:R-:W-:Y:S07]  /*2490*/  LDSM.16.M88.4 R60, [R176+-0x1800] ;  /* 0xffe80000b03c783b */ /* 0x000fee0000000200 */
[C---:B------:R-:W-:Y:S08]  /*24a0*/  HMMA.16816.F32.BF16 R12, R68.reuse, R56, R12 ;  /* 0x00000038440c723c */ /* 0x040ff0000004180c */
[C---:B------:R-:W-:Y:S01]  /*24b0*/  HMMA.16816.F32.BF16 R8, R68.reuse, R58, R8 ;  /* 0x0000003a4408723c */ /* 0x040fe20000041808 */
[----:B------:R-:W-:Y:S07]  /*24c0*/  LDSM.16.M88.4 R56, [R176+-0x1000] ;  /* 0xfff00000b038783b */ /* 0x000fee0000000200 */
[C---:B----4-:R-:W-:Y:S08]  /*24d0*/  HMMA.16816.F32.BF16 R4, R68.reuse, R52, R4 ;  /* 0x000000344404723c */ /* 0x050ff00000041804 */
[----:B------:R-:W-:Y:S01]  /*24e0*/  HMMA.16816.F32.BF16 R72, R68, R54, R72 ;  /* 0x000000364448723c */ /* 0x000fe20000041848 */
[----:B------:R-:W3:Y:S04]  /*24f0*/  LDSM.16.M88.4 R68, [R183+0x4000] ;  /* 0x00400000b744783b */ /* 0x000ee80000000200 */
[----:B------:R-:W4:Y:S03]  /*2500*/  LDSM.16.M88.4 R52, [R176+-0x800] ;  /* 0xfff80000b034783b */ /* 0x000f260000000200 */
        /* <DEDUP_REMOVED lines=41> */
[----:B------:R-:W-:Y:S07]  /*27a0*/  LDSM.16.M88.4 R64, [R176] ;  /* 0x00000000b040783b */ /* 0x000fee0000000200 */
        /* <DEDUP_REMOVED lines=30> */
[----:B------:R-:W-:Y:S01]  /*2990*/  IMAD R224, R2, 0x40, R225 ;  /* 0x0000004002e07824 */ /* 0x000fe200078e02e1 */
[----:B------:R-:W-:-:S04]  /*29a0*/  MOV R223, RZ ;  /* 0x000000ff00df7202 */ /* 0x000fc80000000f00 */
[----:B------:R-:W-:-:S05]  /*29b0*/  IADD3 R224, R224, -0x80, R203 ;  /* 0xffffff80e0e07810 */ /* 0x000fca0007ffe0cb */
[----:B------:R-:W-:-:S04]  /*29c0*/  @P3 IMAD.HI.U32 R3, R224, c[0x0][0x2bc], RZ ;  /* 0x0000af00e0033a27 */ /* 0x000fc800078e00ff */
[----:B------:R-:W-:Y:S01]  /*29d0*/  IMAD.MOV.U32 R0, RZ, RZ, R224 ;  /* 0x000000ffff007224 */ /* 0x000fe200078e00e0 */
        /* <DEDUP_REMOVED lines=11> */
[----:B------:R-:W-:-:S05]  /*2a90*/  IMAD R0, R224, c[0x0][0x1e4], R3 ;  /* 0x00007900e0007a24 */ /* 0x000fca00078e0203 */
[----:B------:R-:W-:Y:S02]  /*2aa0*/  IADD3 R33, R33, R0, RZ ;  /* 0x0000000021217210 */ /* 0x000fe40007ffe0ff */
        /* <DEDUP_REMOVED lines=10> */
.L_x_659:
[----:B------:R-:W-:Y:S05]  /*2b50*/  BRA.DIV ~URZ, `(.L_x_598) ;  /* 0x0000a1027f007947 */ /* 0x000fea000b800000 */
[----:B------:R-:W3:Y:S01]  /*2b60*/  SHFL.IDX PT, R3, R0, RZ, 0x181f ;  /* 0x00181fff00037589 */ /* 0x000ee200000e0000 */
[----:B------:R-:W-:Y:S02]  /*2b70*/  ISETP.GE.AND P5, PT, R206, c[0x0][0x1d4], PT ;  /* 0x00007500ce007a0c */ /* 0x000fe40003fa6270 */
[----:B------:R-:W-:Y:S01]  /*2b80*/  ISETP.GE.AND P2, PT, R197, c[0x0][0x1d4], PT ;  /* 0x00007500c5007a0c */ /* 0x000fe20003f46270 */
[----:B-1----:R-:W1:Y:S03]  /*2b90*/  SHFL.IDX PT, R32, R32, 0x1, 0x181f ;  /* 0x00381f0020207f89 */ /* 0x002e6600000e0000 */
[----:B------:R-:W-:Y:S01]  /*2ba0*/  SEL R33, RZ, 0x10, P2 ;  /* 0x00000010ff217807 */ /* 0x000fe20001000000 */
[----:B------:R4:W2:Y:S01]  /*2bb0*/  SHFL.IDX PT, R175, R0, 0x1, 0x181f ;  /* 0x00381f0000af7f89 */ /* 0x0008a200000e0000 */
[----:B---3--:R-:W-:-:S02]  /*2bc0*/  IADD3 R40, P0, R3, R78, RZ ;  /* 0x0000004e03287210 */ /* 0x008fc40007f1e0ff */
[----:B------:R-:W-:-:S03]  /*2bd0*/  IADD3 R38, P6, R3, R80, RZ ;  /* 0x0000005003267210 */ /* 0x000fc60007fde0ff */
[----:B--2---:R-:W-:Y:S01]  /*2be0*/  IMAD.X R41, R34, 0x1, R77, P0 ;  /* 0x0000000122297824 */ /* 0x004fe200000e064d */
[----:B------:R-:W-:Y:S01]  /*2bf0*/  ISETP.GE.AND P0, PT, R196, c[0x0][0x1d4], PT ;  /* 0x00007500c4007a0c */ /* 0x000fe20003f06270 */
[C---:B------:R-:W-:Y:S01]  /*2c00*/  IMAD.X R39, R34.reuse, 0x1, R79, P6 ;  /* 0x0000000122277824 */ /* 0x040fe200030e064f */
[----:B------:R-:W-:Y:S02]  /*2c10*/  IADD3 R36, P6, R3, R82, RZ ;  /* 0x0000005203247210 */ /* 0x000fe40007fde0ff */
[----:B------:R4:W-:Y:S01]  /*2c20*/  LDGSTS.E.BYPASS.LTC128B.128 [R198+0x6100], [R40.64], !P5 ;  /* 0x0610000028c67fae */ /* 0x0009e2000e901d46 */
[----:B------:R-:W-:Y:S02]  /*2c30*/  SEL R3, RZ, 0x10, P0 ;  /* 0x00000010ff037807 */ /* 0x000fe40000000000 */
[----:B------:R-:W-:Y:S01]  /*2c40*/  IMAD.X R37, R34, 0x1, R81, P6 ;  /* 0x0000000122257824 */ /* 0x000fe200030e0651 */
[----:B------:R4:W-:Y:S01]  /*2c50*/  LDGSTS.E.BYPASS.LTC128B.128 [R198+0x8100], [R38.64], !P2 ;  /* 0x0810000026c67fae */ /* 0x0009e2000d101d46 */
[----:B------:R-:W-:-:S04]  /*2c60*/  SEL R34, RZ, 0x10, P5 ;  /* 0x00000010ff227807 */ /* 0x000fc80002800000 */
[----:B------:R4:W-:Y:S03]  /*2c70*/  LDGSTS.E.BYPASS.LTC128B.128 [R198+0xa100], [R36.64], !P0 ;  /* 0x0a10000024c67fae */ /* 0x0009e6000c101d46 */
.L_x_660:
[----:B-1--4-:R-:W-:Y:S02]  /*2c80*/  IADD3 R37, -R34, 0x10, RZ ;  /* 0x0000001022257810 */ /* 0x012fe40007ffe1ff */
[----:B------:R-:W-:Y:S02]  /*2c90*/  IADD3 R35, -R33, 0x10, RZ ;  /* 0x0000001021237810 */ /* 0x000fe40007ffe1ff */
[----:B------:R-:W-:Y:S02]  /*2ca0*/  LOP3.LUT R37, R37, 0xf, RZ, 0xc0, !PT ;  /* 0x0000000f25257812 */ /* 0x000fe400078ec0ff */
[----:B------:R-:W-:Y:S02]  /*2cb0*/  IADD3 R0, -R3, 0x10, RZ ;  /* 0x0000001003007810 */ /* 0x000fe40007ffe1ff */
[----:B------:R-:W-:Y:S02]  /*2cc0*/  LOP3.LUT R35, R35, 0xf, RZ, 0xc0, !PT ;  /* 0x0000000f23237812 */ /* 0x000fe400078ec0ff */
[----:B------:R-:W-:-:S02]  /*2cd0*/  IADD3 R36, P2, P0, R37, R175, R78 ;  /* 0x000000af25247210 */ /* 0x000fc4000785e04e */
[----:B------:R-:W-:Y:S02]  /*2ce0*/  LOP3.LUT R0, R0, 0xf, RZ, 0xc0, !PT ;  /* 0x0000000f00007812 */ /* 0x000fe400078ec0ff */
[-C--:B------:R-:W-:Y:S02]  /*2cf0*/  IADD3 R38, P6, P5, R35, R175.reuse, R80 ;  /* 0x000000af23267210 */ /* 0x080fe40007dde050 */
[-C--:B------:R-:W-:Y:S02]  /*2d00*/  IADD3.X R37, RZ, R32.reuse, R77, P2, P0 ;  /* 0x00000020ff257210 */ /* 0x080fe400017e044d */
[----:B------:R-:W-:Y:S02]  /*2d10*/  IADD3 R82, P2, P0, R0, R175, R82 ;  /* 0x000000af00527210 */ /* 0x000fe4000785e052 */
[----:B------:R-:W-:Y:S02]  /*2d20*/  IADD3.X R39, RZ, R32, R79, P6, P5 ;  /* 0x00000020ff277210 */ /* 0x000fe400037ea44f */
[----:B------:R-:W-:-:S02]  /*2d30*/  ISETP.NE.U32.AND P6, PT, R34, RZ, PT ;  /* 0x000000ff2200720c */ /* 0x000fc40003fc5070 */
[----:B------:R-:W-:Y:S02]  /*2d40*/  ISETP.NE.U32.AND P5, PT, R33, RZ, PT ;  /* 0x000000ff2100720c */ /* 0x000fe40003fa5070 */
[----:B------:R-:W-:Y:S02]  /*2d50*/  IADD3.X R83, RZ, R32, R81, P2, P0 ;  /* 0x00000020ff537210 */ /* 0x000fe400017e0451 */
[----:B------:R-:W-:-:S07]  /*2d60*/  ISETP.NE.U32.AND P0, PT, R3, RZ, PT ;  /* 0x000000ff0300720c */ /* 0x000fce0003f05070 */
[----:B------:R-:W-:Y:S01]  /*2d70*/  @!PT LDS RZ, [RZ] ;  /* 0x00000000fffff984 */ /* 0x000fe20000000800 */
[----:B------:R-:W-:Y:S01]  /*2d80*/  @!PT LDS RZ, [RZ] ;  /* 0x00000000fffff984 */ /* 0x000fe20000000800 */
[----:B------:R-:W-:Y:S01]  /*2d90*/  @!PT LDS RZ, [RZ] ;  /* 0x00000000fffff984 */ /* 0x000fe20000000800 */
[----:B------:R1:W-:Y:S04]  /*2da0*/  LDGSTS.E.BYPASS.LTC128B.128.ZFILL [R198+0x7100], [R36.64], P6 ;  /* 0x0710000024c67fae */ /* 0x0003e8000b141d46 */
[----:B------:R1:W-:Y:S04]  /*2db0*/  LDGSTS.E.BYPASS.LTC128B.128.ZFILL [R198+0x9100], [R38.64], P5 ;  /* 0x0910000026c67fae */ /* 0x0003e8000a941d46 */
[----:B------:R1:W-:Y:S02]  /*2dc0*/  LDGSTS.E.BYPASS.LTC128B.128.ZFILL [R198+0xb100], [R82.64], P0 ;  /* 0x0b10000052c67fae */ /* 0x0003e40008141d46 */
.L_x_596:
[----:B------:R-:W-:Y:S05]  /*2dd0*/  BSYNC B0 ;  /* 0x0000000000007941 */ /* 0x000fea0003800000 */
.L_x_595:
[----:B------:R-:W-:Y:S01]  /*2de0*/  MOV R33, 0xffffffc0 ;  /* 0xffffffc000217802 */ /* 0x000fe20000000f00 */
[----:B------:R-:W0:Y:S01]  /*2df0*/  LDGDEPBAR ;  /* 0x00000000000079af */ /* 0x000e220000000000 */
[----:B------:R-:W-:-:S02]  /*2e00*/  IADD3 R239, R199, R220, RZ ;  /* 0x000000dcc7ef7210 */ /* 0x000fc40007ffe0ff */
[----:B------:R-:W-:Y:S01]  /*2e10*/  MOV R0, c[0x0][0x2ac] ;  /* 0x0000ab0000007a02 */ /* 0x000fe20000000f00 */
[----:B------:R-:W-:Y:S01]  /*2e20*/  IMAD R33, R2, R33, 0x41 ;  /* 0x0000004102217424 */ /* 0x000fe200078e0221 */
[----:B------:R-:W-:Y:S01]  /*2e30*/  IADD3 R76, -R195, R76, RZ ;  /* 0x0000004cc34c7210 */ /* 0x000fe20007ffe1ff */
[----:B------:R-:W-:-:S04]  /*2e40*/  @P4 IMAD.HI.U32 R3, R239, c[0x0][0x2c8], RZ ;  /* 0x0000b200ef034a27 */ /* 0x000fc800078e00ff */
[----:B------:R-:W-:Y:S01]  /*2e50*/  IMAD R0, R0, c[0x0][0x1d0], R33 ;  /* 0x0000740000007a24 */ /* 0x000fe200078e0221 */
[----:B------:R-:W-:-:S04]  /*2e60*/  @P4 SHF.R.U32.HI R239, RZ, c[0x0][0x2cc], R3 ;  /* 0x0000b300ffef4a19 */ /* 0x000fc80000011603 */
[----:B------:R-:W-:Y:S01]  /*2e70*/  IADD3 R0, R0, -c[0x0][0x168], -R195 ;  /* 0x80005a0000007a10 */ /* 0x000fe20007ffe8c3 */
[----:B------:R-:W-:Y:S05]  /*2e80*/  BRA.DIV ~URZ, `(.L_x_599) ;  /* 0x0000a0027f007947 */ /* 0x000fea000b800000 */
[----:B------:R2:W3:Y:S02]  /*2e90*/  SHFL.IDX PT, R175, R239, RZ, 0x1c1f ;  /* 0x001c1fffefaf7589 */ /* 0x0004e400000e0000 */
.L_x_661:
[----:B---3--:R-:W-:Y:S02]  /*2ea0*/  IMAD.IADD R3, R0, 0x1, R175 ;  /* 0x0000000100037824 */ /* 0x008fe400078e02af */
[----:B------:R-:W-:Y:S02]  /*2eb0*/  IMAD.MOV.U32 R227, RZ, RZ, 0x1f ;  /* 0x0000001fffe37424 */ /* 0x000fe400078e00ff */
[----:B------:R-:W-:Y:S01]  /*2ec0*/  IMAD.MOV.U32 R230, RZ, RZ, -0x1 ;  /* 0xffffffffffe67424 */ /* 0x000fe200078e00ff */
[----:B------:R-:W-:-:S04]  /*2ed0*/  IMNMX R32, R76, R3, PT ;  /* 0x000000034c207217 */ /* 0x000fc80003800200 */
[C---:B------:R-:W-:Y:S02]  /*2ee0*/  ISETP.GT.AND P5, PT, R32.reuse, 0x1, PT ;  /* 0x000000012000780c */ /* 0x040fe40003fa4270 */
[C---:B------:R-:W-:Y:S02]  /*2ef0*/  ISETP.GT.AND P6, PT, R32.reuse, RZ, PT ;  /* 0x000000ff2000720c */ /* 0x040fe40003fc4270 */
[C---:B------:R-:W-:Y:S02]  /*2f00*/  ISETP.GT.AND P2, PT, R32.reuse, 0x8, PT ;  /* 0x000000082000780c */ /* 0x040fe40003f44270 */
[----:B------:R-:W-:Y:S02]  /*2f10*/  ISETP.GT.AND P0, PT, R32, 0x9, PT ;  /* 0x000000092000780c */ /* 0x000fe40003f04270 */
[----:B------:R-:W-:Y:S02]  /*2f20*/  FSEL R35, R29, -INF , P5 ;  /* 0xff8000001d237808 */ /* 0x000fe40002800000 */
[----:B------:R-:W-:-:S02]  /*2f30*/  FSEL R28, R28, -INF , P6 ;  /* 0xff8000001c1c7808 */ /* 0x000fc40003000000 */
[----:B------:R-:W-:Y:S02]  /*2f40*/  FSEL R33, R24, -INF , P2 ;  /* 0xff80000018217808 */ /* 0x000fe40001000000 */
[----:B------:R-:W-:Y:S02]  /*2f50*/  FSEL R29, R25, -INF , P0 ;  /* 0xff800000191d7808 */ /* 0x000fe40000000000 */
[C---:B------:R-:W-:Y:S02]  /*2f60*/  ISETP.GT.AND P6, PT, R32.reuse, 0x10, PT ;  /* 0x000000102000780c */ /* 0x040fe40003fc4270 */
[C---:B------:R-:W-:Y:S02]  /*2f70*/  ISETP.GT.AND P5, PT, R32.reuse, 0x11, PT ;  /* 0x000000112000780c */ /* 0x040fe40003fa4270 */
[C---:B------:R-:W-:Y:S02]  /*2f80*/  ISETP.GT.AND P2, PT, R32.reuse, 0x18, PT ;  /* 0x000000182000780c */ /* 0x040fe40003f44270 */
[----:B------:R-:W-:-:S02]  /*2f90*/  ISETP.GT.AND P0, PT, R32, 0x19, PT ;  /* 0x000000192000780c */ /* 0x000fc40003f04270 */
[----:B------:R-:W-:Y:S02]  /*2fa0*/  FSEL R25, R20, -INF , P6 ;  /* 0xff80000014197808 */ /* 0x000fe40003000000 */
[----:B------:R-:W-:Y:S02]  /*2fb0*/  FSEL R21, R21, -INF , P5 ;  /* 0xff80000015157808 */ /* 0x000fe40002800000 */
[----:B------:R-:W-:Y:S02]  /*2fc0*/  FSEL R3, R16, -INF , P2 ;  /* 0xff80000010037808 */ /* 0x000fe40001000000 */
[----:B------:R-:W-:Y:S02]  /*2fd0*/  FSEL R17, R17, -INF , P0 ;  /* 0xff80000011117808 */ /* 0x000fe40000000000 */
[C---:B------:R-:W-:Y:S02]  /*2fe0*/  ISETP.GT.AND P6, PT, R32.reuse, 0x20, PT ;  /* 0x000000202000780c */ /* 0x040fe40003fc4270 */
[----:B------:R-:W-:-:S02]  /*2ff0*/  ISETP.GT.AND P5, PT, R32, 0x21, PT ;  /* 0x000000212000780c */ /* 0x000fc40003fa4270 */
[C---:B------:R-:W-:Y:S02]  /*3000*/  ISETP.GT.AND P2, PT, R32.reuse, 0x28, PT ;  /* 0x000000282000780c */ /* 0x040fe40003f44270 */
[----:B------:R-:W-:Y:S02]  /*3010*/  ISETP.GT.AND P0, PT, R32, 0x29, PT ;  /* 0x000000292000780c */ /* 0x000fe40003f04270 */
[----:B------:R-:W-:Y:S02]  /*3020*/  FSEL R157, R12, -INF , P6 ;  /* 0xff8000000c9d7808 */ /* 0x000fe40003000000 */
[----:B------:R-:W-:Y:S02]  /*3030*/  FSEL R165, R13, -INF , P5 ;  /* 0xff8000000da57808 */ /* 0x000fe40002800000 */
[----:B------:R-:W-:Y:S02]  /*3040*/  FSEL R163, R8, -INF , P2 ;  /* 0xff80000008a37808 */ /* 0x000fe40001000000 */
[----:B------:R-:W-:-:S02]  /*3050*/  FSEL R159, R9, -INF , P0 ;  /* 0xff800000099f7808 */ /* 0x000fc40000000000 */
[C---:B------:R-:W-:Y:S02]  /*3060*/  ISETP.GT.AND P6, PT, R32.reuse, 0x30, PT ;  /* 0x000000302000780c */ /* 0x040fe40003fc4270 */
[C---:B------:R-:W-:Y:S02]  /*3070*/  ISETP.GT.AND P5, PT, R32.reuse, 0x31, PT ;  /* 0x000000312000780c */ /* 0x040fe40003fa4270 */
[C---:B------:R-:W-:Y:S02]  /*3080*/  ISETP.GT.AND P2, PT, R32.reuse, 0x38, PT ;  /* 0x000000382000780c */ /* 0x040fe40003f44270 */
[----:B------:R-:W-:Y:S02]  /*3090*/  ISETP.GT.AND P0, PT, R32, 0x39, PT ;  /* 0x000000392000780c */ /* 0x000fe40003f04270 */
[----:B------:R-:W-:Y:S02]  /*30a0*/  FSEL R169, R4, -INF , P6 ;  /* 0xff80000004a97808 */ /* 0x000fe40003000000 */
[----:B------:R-:W-:-:S02]  /*30b0*/  FSEL R167, R5, -INF , P5 ;  /* 0xff80000005a77808 */ /* 0x000fc40002800000 */
[----:B------:R-:W-:Y:S02]  /*30c0*/  FSEL R143, R72, -INF , P2 ;  /* 0xff800000488f7808 */ /* 0x000fe40001000000 */
[----:B------:R-:W-:Y:S01]  /*30d0*/  FSEL R141, R73, -INF , P0 ;  /* 0xff800000498d7808 */ /* 0x000fe20000000000 */
[----:B------:R-:W-:Y:S05]  /*30e0*/  BRA.DIV ~URZ, `(.L_x_600) ;  /* 0x00009df27f007947 */ /* 0x000fea000b800000 */
[----:B--2---:R-:W2:Y:S02]  /*30f0*/  SHFL.IDX PT, R239, R239, 0x1, 0x1c1f ;  /* 0x003c1f00efef7f89 */ /* 0x004ea400000e0000 */
[----:B--2---:R-:W-:Y:S01]  /*3100*/  IMAD.IADD R5, R0, 0x1, R239 ;  /* 0x0000000100057824 */ /* 0x004fe200078e02ef */
[----:B------:R-:W-:-:S04]  /*3110*/  FMNMX.FTZ R0, R28, R35, !PT ;  /* 0x000000231c007209 */ /* 0x000fc80007810000 */
[----:B------:R-:W-:Y:S02]  /*3120*/  IMNMX R76, R76, R5, PT ;  /* 0x000000054c4c7217 */ /* 0x000fe40003800200 */
[----:B------:R-:W-:Y:S02]  /*3130*/  FMNMX.FTZ R0, R33, R0, !PT ;  /* 0x0000000021007209 */ /* 0x000fe40007810000 */
[C---:B------:R-:W-:Y:S02]  /*3140*/  ISETP.GT.AND P5, PT, R76.reuse, RZ, PT ;  /* 0x000000ff4c00720c */ /* 0x040fe40003fa4270 */
[C---:B------:R-:W-:Y:S02]  /*3150*/  ISETP.GT.AND P2, PT, R76.reuse, 0x1, PT ;  /* 0x000000014c00780c */ /* 0x040fe40003f44270 */
[----:B------:R-:W-:Y:S02]  /*3160*/  ISETP.GT.AND P0, PT, R76, 0x8, PT ;  /* 0x000000084c00780c */ /* 0x000fe40003f04270 */
[----:B------:R-:W-:-:S02]  /*3170*/  FSEL R5, R30, -INF , P5 ;  /* 0xff8000001e057808 */ /* 0x000fc40002800000 */
[----:B------:R-:W-:Y:S02]  /*3180*/  FSEL R16, R31, -INF , P2 ;  /* 0xff8000001f107808 */ /* 0x000fe40001000000 */
[----:B------:R-:W-:Y:S02]  /*3190*/  ISETP.GT.AND P2, PT, R76, 0x9, PT ;  /* 0x000000094c00780c */ /* 0x000fe40003f44270 */
[----:B------:R-:W-:Y:S02]  /*31a0*/  FSEL R26, R26, -INF , P0 ;  /* 0xff8000001a1a7808 */ /* 0x000fe40000000000 */
[----:B------:R-:W-:Y:S02]  /*31b0*/  FMNMX.FTZ R9, R5, R16, !PT ;  /* 0x0000001005097209 */ /* 0x000fe40007810000 */
[----:B------:R-:W-:Y:S02]  /*31c0*/  FSEL R4, R27, -INF , P2 ;  /* 0xff8000001b047808 */ /* 0x000fe40001000000 */
[----:B------:R-:W-:-:S02]  /*31d0*/  FMNMX.FTZ R0, R29, R0, !PT ;  /* 0x000000001d007209 */ /* 0x000fc40007810000 */
[----:B------:R-:W-:Y:S02]  /*31e0*/  ISETP.GT.AND P2, PT, R76, 0x10, PT ;  /* 0x000000104c00780c */ /* 0x000fe40003f44270 */
[----:B------:R-:W-:Y:S02]  /*31f0*/  FMNMX.FTZ R9, R26, R9, !PT ;  /* 0x000000091a097209 */ /* 0x000fe40007810000 */
[----:B------:R-:W-:Y:S02]  /*3200*/  FMNMX.FTZ R0, R25, R0, !PT ;  /* 0x0000000019007209 */ /* 0x000fe40007810000 */
[----:B------:R-:W-:Y:S02]  /*3210*/  ISETP.GT.AND P0, PT, R76, 0x11, PT ;  /* 0x000000114c00780c */ /* 0x000fe40003f04270 */
[----:B------:R-:W-:Y:S02]  /*3220*/  FSEL R22, R22, -INF , P2 ;  /* 0xff80000016167808 */ /* 0x000fe40001000000 */
[----:B------:R-:W-:-:S02]  /*3230*/  FMNMX.FTZ R9, R4, R9, !PT ;  /* 0x0000000904097209 */ /* 0x000fc40007810000 */
[----:B------:R-:W-:Y:S02]  /*3240*/  FMNMX.FTZ R0, R21, R0, !PT ;  /* 0x0000000015007209 */ /* 0x000fe40007810000 */
[----:B------:R-:W-:Y:S02]  /*3250*/  FSEL R12, R23, -INF , P0 ;  /* 0xff800000170c7808 */ /* 0x000fe40000000000 */
[----:B------:R-:W-:Y:S02]  /*3260*/  ISETP.GT.AND P2, PT, R76, 0x18, PT ;  /* 0x000000184c00780c */ /* 0x000fe40003f44270 */
[----:B------:R-:W-:Y:S02]  /*3270*/  FMNMX.FTZ R9, R22, R9, !PT ;  /* 0x0000000916097209 */ /* 0x000fe40007810000 */
[----:B------:R-:W-:Y:S02]  /*3280*/  FMNMX.FTZ R0, R3, R0, !PT ;  /* 0x0000000003007209 */ /* 0x000fe40007810000 */
[----:B------:R-:W-:-:S02]  /*3290*/  ISETP.GT.AND P0, PT, R76, 0x19, PT ;  /* 0x000000194c00780c */ /* 0x000fc40003f04270 */
[----:B------:R-:W-:Y:S02]  /*32a0*/  FSEL R18, R18, -INF , P2 ;  /* 0xff80000012127808 */ /* 0x000fe40001000000 */
[----:B------:R-:W-:Y:S02]  /*32b0*/  FMNMX.FTZ R9, R12, R9, !PT ;  /* 0x000000090c097209 */ /* 0x000fe40007810000 */
[----:B------:R-:W-:Y:S02]  /*32c0*/  FMNMX.FTZ R0, R17, R0, !PT ;  /* 0x0000000011007209 */ /* 0x000fe40007810000 */
[----:B------:R-:W-:Y:S02]  /*32d0*/  FSEL R8, R19, -INF , P0 ;  /* 0xff80000013087808 */ /* 0x000fe40000000000 */
[----:B------:R-:W-:Y:S02]  /*32e0*/  ISETP.GT.AND P2, PT, R76, 0x20, PT ;  /* 0x000000204c00780c */ /* 0x000fe40003f44270 */
[----:B------:R-:W-:-:S02]  /*32f0*/  FMNMX.FTZ R9, R18, R9, !PT ;  /* 0x0000000912097209 */ /* 0x000fc40007810000 */
[----:B------:R-:W-:Y:S02]  /*3300*/  FMNMX.FTZ R0, R157, R0, !PT ;  /* 0x000000009d007209 */ /* 0x000fe40007810000 */
[----:B------:R-:W-:Y:S02]  /*3310*/  ISETP.GT.AND P0, PT, R76, 0x21, PT ;  /* 0x000000214c00780c */ /* 0x000fe40003f04270 */
[----:B------:R-:W-:Y:S02]  /*3320*/  FSEL R174, R14, -INF , P2 ;  /* 0xff8000000eae7808 */ /* 0x000fe40001000000 */
[----:B------:R-:W-:Y:S02]  /*3330*/  FMNMX.FTZ R9, R8, R9, !PT ;  /* 0x0000000908097209 */ /* 0x000fe40007810000 */
[----:B------:R-:W-:Y:S02]  /*3340*/  FMNMX.FTZ R0, R165, R0, !PT ;  /* 0x00000000a5007209 */ /* 0x000fe40007810000 */
[----:B------:R-:W-:-:S02]  /*3350*/  FSEL R164, R15, -INF , P0 ;  /* 0xff8000000fa47808 */ /* 0x000fc40000000000 */
        /* <DEDUP_REMOVED lines=10> */
[----:B------:R-:W-:Y:S02]  /*3400*/  ISETP.GT.AND P0, PT, R76, 0x31, PT ;  /* 0x000000314c00780c */ /* 0x000fe40003f04270 */
[----:B------:R-:W-:-:S02]  /*3410*/  FMNMX.FTZ R0, R169, R0, !PT ;  /* 0x00000000a9007209 */ /* 0x000fc40007810000 */
[----:B------:R-:W-:Y:S02]  /*3420*/  FSEL R166, R6, -INF , P2 ;  /* 0xff80000006a67808 */ /* 0x000fe40001000000 */
[----:B------:R-:W-:Y:S02]  /*3430*/  FMNMX.FTZ R9, R170, R9, !PT ;  /* 0x00000009aa097209 */ /* 0x000fe40007810000 */
[----:B------:R-:W-:Y:S02]  /*3440*/  FSEL R142, R7, -INF , P0 ;  /* 0xff800000078e7808 */ /* 0x000fe40000000000 */
[----:B------:R-:W-:Y:S02]  /*3450*/  FMNMX.FTZ R0, R167, R0, !PT ;  /* 0x00000000a7007209 */ /* 0x000fe40007810000 */
        /* <DEDUP_REMOVED lines=8> */
[----:B------:R-:W-:Y:S01]  /*34e0*/  FMNMX.FTZ R7, R140, R7, !PT ;  /* 0x000000078c077209 */ /* 0x000fe20007810000 */
[----:B------:R-:W2:Y:S03]  /*34f0*/  SHFL.BFLY PT, R0, R9, 0x2, 0x1f ;  /* 0x0c401f0009007f89 */ /* 0x000ea600000e0000 */
[----:B------:R-:W-:-:S05]  /*3500*/  FMNMX.FTZ R6, R162, R7, !PT ;  /* 0x00000007a2067209 */ /* 0x000fca0007810000 */
[----:B------:R-:W3:Y:S01]  /*3510*/  SHFL.BFLY PT, R135, R6, 0x2, 0x1f ;  /* 0x0c401f0006877f89 */ /* 0x000ee200000e0000 */
[----:B--2---:R-:W-:-:S05]  /*3520*/  FMNMX.FTZ R7, R0, R9, !PT ;  /* 0x0000000900077209 */ /* 0x004fca0007810000 */
[----:B------:R-:W2:Y:S01]  /*3530*/  SHFL.BFLY PT, R0, R7, 0x1, 0x1f ;  /* 0x0c201f0007007f89 */ /* 0x000ea200000e0000 */
[----:B---3--:R-:W-:-:S05]  /*3540*/  FMNMX.FTZ R135, R6, R135, !PT ;  /* 0x0000008706877209 */ /* 0x008fca0007810000 */
[----:B------:R3:W4:Y:S01]  /*3550*/  SHFL.BFLY PT, R136, R135, 0x1, 0x1f ;  /* 0x0c201f0087887f89 */ /* 0x00072200000e0000 */
[----:B--2---:R-:W-:-:S05]  /*3560*/  FMNMX.FTZ R0, R7, R0, !PT ;  /* 0x0000000007007209 */ /* 0x004fca0007810000 */
.L_x_662:
[----:B------:R-:W-:Y:S01]  /*3570*/  FMUL.FTZ R168, R0, c[0x0][0x2d0] ;  /* 0x0000b40000a87a20 */ /* 0x000fe20000410000 */
[----:B----4-:R-:W-:Y:S01]  /*3580*/  FMNMX.FTZ R132, R136, R135, !PT ;  /* 0x0000008788847209 */ /* 0x010fe20007810000 */
[----:B------:R-:W-:Y:S01]  /*3590*/  WARPSYNC 0xffffffff ;  /* 0xffffffff00007948 */ /* 0x000fe20003800000 */
[----:B------:R-:W-:Y:S01]  /*35a0*/  FSETP.NEU.FTZ.AND P0, PT, R0, -INF , PT ;  /* 0xff8000000000780b */ /* 0x000fe20003f1d000 */
[----:B------:R-:W2:Y:S01]  /*35b0*/  LDSM.16.MT88.4 R40, [R182+0x2000] ;  /* 0x00200000b628783b */ /* 0x000ea20000004200 */
[----:B------:R-:W-:Y:S01]  /*35c0*/  IADD3 R238, R2, -0x2, RZ ;  /* 0xfffffffe02ee7810 */ /* 0x000fe20007ffe0ff */
[----:B------:R-:W-:Y:S01]  /*35d0*/  FMUL.FTZ R161, R132, c[0x0][0x2d0] ;  /* 0x0000b40084a17a20 */ /* 0x000fe20000410000 */
[----:B------:R-:W-:Y:S01]  /*35e0*/  FSEL R168, R168, RZ, P0 ;  /* 0x000000ffa8a87208 */ /* 0x000fe20000000000 */
[----:B------:R-:W4:Y:S01]  /*35f0*/  LDSM.16.MT88.4 R124, [R182] ;  /* 0x00000000b67c783b */ /* 0x000f220000004200 */
[----:B------:R-:W-:-:S03]  /*3600*/  FSETP.NEU.FTZ.AND P0, PT, R132, -INF , PT ;  /* 0xff8000008400780b */ /* 0x000fc60003f1d000 */
[--C-:B------:R-:W-:Y:S01]  /*3610*/  FFMA.FTZ R156, R28, c[0x0][0x2d0], -R168.reuse ;  /* 0x0000b4001c9c7a23 */ /* 0x100fe200000108a8 */
[----:B------:R-:W-:Y:S01]  /*3620*/  FSEL R161, R161, RZ, P0 ;  /* 0x000000ffa1a17208 */ /* 0x000fe20000000000 */
[--C-:B------:R-:W-:Y:S01]  /*3630*/  FFMA.FTZ R155, R35, c[0x0][0x2d0], -R168.reuse ;  /* 0x0000b400239b7a23 */ /* 0x100fe200000108a8 */
[----:B------:R-:W5:Y:S01]  /*3640*/  LDSM.16.MT88.4 R104, [R181] ;  /* 0x00000000b568783b */ /* 0x000f620000004200 */
[--C-:B------:R-:W-:Y:S02]  /*3650*/  FFMA.FTZ R154, R33, c[0x0][0x2d0], -R168.reuse ;  /* 0x0000b400219a7a23 */ /* 0x100fe400000108a8 */
[----:B------:R-:W-:Y:S01]  /*3660*/  FFMA.FTZ R153, R29, c[0x0][0x2d0], -R168 ;  /* 0x0000b4001d997a23 */ /* 0x000fe200000108a8 */
[----:B------:R-:W1:Y:S01]  /*3670*/  LDSM.16.MT88.4 R112, [R180] ;  /* 0x00000000b470783b */ /* 0x000e620000004200 */
[--C-:B------:R-:W-:Y:S01]  /*3680*/  FFMA.FTZ R152, R5, c[0x0][0x2d0], -R161.reuse ;  /* 0x0000b40005987a23 */ /* 0x100fe200000108a1 */
[----:B------:R-:W-:Y:S01]  /*3690*/  MUFU.EX2 R156, R156 ;  /* 0x0000009c009c7308 */ /* 0x000fe20000000800 */
[--C-:B------:R-:W-:Y:S01]  /*36a0*/  FFMA.FTZ R151, R16, c[0x0][0x2d0], -R161.reuse ;  /* 0x0000b40010977a23 */ /* 0x100fe200000108a1 */
[----:B------:R-:W3:Y:S01]  /*36b0*/  LDSM.16.MT88.4 R120, [R179] ;  /* 0x00000000b378783b */ /* 0x000ee20000004200 */
[----:B------:R-:W-:-:S02]  /*36c0*/  FFMA.FTZ R150, R26, c[0x0][0x2d0], -R161 ;  /* 0x0000b4001a967a23 */ /* 0x000fc400000108a1 */
[--C-:B------:R-:W-:Y:S01]  /*36d0*/  FFMA.FTZ R147, R4, c[0x0][0x2d0], -R161.reuse ;  /* 0x0000b40004937a23 */ /* 0x100fe200000108a1 */
[----:B------:R-:W1:Y:S01]  /*36e0*/  LDSM.16.MT88.4 R48, [R181+0x2000] ;  /* 0x00200000b530783b */ /* 0x000e620000004200 */
[--C-:B------:R-:W-:Y:S01]  /*36f0*/  FFMA.FTZ R134, R8, c[0x0][0x2d0], -R161.reuse ;  /* 0x0000b40008867a23 */ /* 0x100fe200000108a1 */
[----:B------:R-:W2:Y:S01]  /*3700*/  MUFU.EX2 R155, R155 ;  /* 0x0000009b009b7308 */ /* 0x000ea20000000800 */
[--C-:B------:R-:W-:Y:S01]  /*3710*/  FFMA.FTZ R144, R3, c[0x0][0x2d0], -R168.reuse ;  /* 0x0000b40003907a23 */ /* 0x100fe200000108a8 */
[----:B------:R-:W1:Y:S01]  /*3720*/  LDSM.16.MT88.4 R56, [R180+0x2000] ;  /* 0x00200000b438783b */ /* 0x000e620000004200 */
[--C-:B------:R-:W-:Y:S02]  /*3730*/  FFMA.FTZ R149, R25, c[0x0][0x2d0], -R168.reuse ;  /* 0x0000b40019957a23 */ /* 0x100fe400000108a8 */
[--C-:B------:R-:W-:Y:S01]  /*3740*/  FFMA.FTZ R148, R21, c[0x0][0x2d0], -R168.reuse ;  /* 0x0000b40015947a23 */ /* 0x100fe200000108a8 */
[----:B------:R-:W1:Y:S01]  /*3750*/  LDSM.16.MT88.4 R64, [R179+0x2000] ;  /* 0x00200000b340783b */ /* 0x000e620000004200 */
[----:B------:R-:W-:Y:S01]  /*3760*/  FFMA.FTZ R3, R17, c[0x0][0x2d0], -R168 ;  /* 0x0000b40011037a23 */ /* 0x000fe200000108a8 */
[----:B------:R-:W-:Y:S01]  /*3770*/  MUFU.EX2 R154, R154 ;  /* 0x0000009a009a7308 */ /* 0x000fe20000000800 */
[--C-:B------:R-:W-:Y:S01]  /*3780*/  FFMA.FTZ R146, R22, c[0x0][0x2d0], -R161.reuse ;  /* 0x0000b40016927a23 */ /* 0x100fe200000108a1 */
[----:B------:R-:W1:Y:S01]  /*3790*/  LDSM.16.MT88.4 R72, [R182+0x4000] ;  /* 0x00400000b648783b */ /* 0x000e620000004200 */
[----:B---3--:R-:W-:-:S02]  /*37a0*/  FFMA.FTZ R135, R12, c[0x0][0x2d0], -R161 ;  /* 0x0000b4000c877a23 */ /* 0x008fc400000108a1 */
[--C-:B------:R-:W-:Y:S01]  /*37b0*/  FFMA.FTZ R145, R18, c[0x0][0x2d0], -R161.reuse ;  /* 0x0000b40012917a23 */ /* 0x100fe200000108a1 */
[----:B-1----:R-:W1:Y:S01]  /*37c0*/  LDSM.16.MT88.4 R80, [R181+0x4000] ;  /* 0x00400000b550783b */ /* 0x002e620000004200 */
[--C-:B------:R-:W-:Y:S01]  /*37d0*/  FFMA.FTZ R160, R165, c[0x0][0x2d0], -R168.reuse ;  /* 0x0000b400a5a07a23 */ /* 0x100fe200000108a8 */
[----:B------:R-:W3:Y:S01]  /*37e0*/  MUFU.EX2 R153, R153 ;  /* 0x0000009900997308 */ /* 0x000ee20000000800 */
[----:B--2---:R-:W-:Y:S01]  /*37f0*/  F2FP.BF16.PACK_AB R96, R155, R156 ;  /* 0x0000009c9b60723e */ /* 0x004fe200000010ff */
[----:B------:R-:W2:Y:S01]  /*3800*/  LDSM.16.MT88.4 R88, [R180+0x4000] ;  /* 0x00400000b458783b */ /* 0x000ea20000004200 */
[--C-:B------:R-:W-:Y:S02]  /*3810*/  FFMA.FTZ R158, R163, c[0x0][0x2d0], -R168.reuse ;  /* 0x0000b400a39e7a23 */ /* 0x100fe400000108a8 */
[--C-:B------:R-:W-:Y:S01]  /*3820*/  FFMA.FTZ R157, R157, c[0x0][0x2d0], -R168.reuse ;  /* 0x0000b4009d9d7a23 */ /* 0x100fe200000108a8 */
[----:B------:R-:W1:Y:S01]  /*3830*/  LDSM.16.MT88.4 R4, [R179+0x4000] ;  /* 0x00400000b304783b */ /* 0x000e620000004200 */
[----:B------:R-:W-:Y:S01]  /*3840*/  FFMA.FTZ R159, R159, c[0x0][0x2d0], -R168 ;  /* 0x0000b4009f9f7a23 */ /* 0x000fe200000108a8 */
[----:B------:R-:W-:Y:S01]  /*3850*/  MUFU.EX2 R152, R152 ;  /* 0x0000009800987308 */ /* 0x000fe20000000800 */
[--C-:B------:R-:W-:Y:S01]  /*3860*/  FFMA.FTZ R163, R174, c[0x0][0x2d0], -R161.reuse ;  /* 0x0000b400aea37a23 */ /* 0x100fe200000108a1 */
[----:B------:R-:W1:Y:S01]  /*3870*/  LDSM.16.MT88.4 R8, [R182+0x2800] ;  /* 0x00280000b608783b */ /* 0x000e620000004200 */
[----:B------:R-:W-:-:S02]  /*3880*/  FFMA.FTZ R164, R164, c[0x0][0x2d0], -R161 ;  /* 0x0000b400a4a47a23 */ /* 0x000fc400000108a1 */
[--C-:B------:R-:W-:Y:S01]  /*3890*/  FFMA.FTZ R165, R172, c[0x0][0x2d0], -R161.reuse ;  /* 0x0000b400aca57a23 */ /* 0x100fe200000108a1 */
[----:B------:R-:W1:Y:S01]  /*38a0*/  LDSM.16.MT88.4 R16, [R180+0x2800] ;  /* 0x00280000b410783b */ /* 0x000e620000004200 */
[--C-:B------:R-:W-:Y:S01]  /*38b0*/  FFMA.FTZ R170, R170, c[0x0][0x2d0], -R161.reuse ;  /* 0x0000b400aaaa7a23 */ /* 0x100fe200000108a1 */
[----:B------:R-:W4:Y:S01]  /*38c0*/  MUFU.EX2 R151, R151 ;  /* 0x0000009700977308 */ /* 0x000f220000000800 */
[----:B---3--:R-:W-:Y:S01]  /*38d0*/  F2FP.BF16.PACK_AB R98, R153, R154 ;  /* 0x0000009a9962723e */ /* 0x008fe200000010ff */
[----:B------:R-:W3:Y:S01]  /*38e0*/  LDSM.16.MT88.4 R20, [R182+0x800] ;  /* 0x00080000b614783b */ /* 0x000ee20000004200 */
[--C-:B------:R-:W-:Y:S02]  /*38f0*/  FFMA.FTZ R172, R167, c[0x0][0x2d0], -R168.reuse ;  /* 0x0000b400a7ac7a23 */ /* 0x100fe400000108a8 */
[--C-:B------:R-:W-:Y:S01]  /*3900*/  FFMA.FTZ R169, R169, c[0x0][0x2d0], -R168.reuse ;  /* 0x0000b400a9a97a23 */ /* 0x100fe200000108a8 */
[----:B------:R-:W1:Y:S01]  /*3910*/  LDSM.16.MT88.4 R12, [R179+0x2800] ;  /* 0x00280000b30c783b */ /* 0x000e620000004200 */
[--C-:B------:R-:W-:Y:S01]  /*3920*/  FFMA.FTZ R167, R143, c[0x0][0x2d0], -R168.reuse ;  /* 0x0000b4008fa77a23 */ /* 0x100fe200000108a8 */
[----:B------:R-:W-:Y:S01]  /*3930*/  MUFU.EX2 R150, R150 ;  /* 0x0000009600967308 */ /* 0x000fe20000000800 */
[----:B------:R-:W-:Y:S01]  /*3940*/  FFMA.FTZ R236, R141, c[0x0][0x2d0], -R168 ;  /* 0x0000b4008dec7a23 */ /* 0x000fe200000108a8 */
[----:B------:R-:W-:Y:S01]  /*3950*/  LDSM.16.MT88.4 R136, [R181+0x800] ;  /* 0x00080000b588783b */ /* 0x000fe20000004200 */
[----:B------:R-:W-:-:S02]  /*3960*/  FFMA.FTZ R166, R166, c[0x0][0x2d0], -R161 ;  /* 0x0000b400a6a67a23 */ /* 0x000fc400000108a1 */
[--C-:B------:R-:W-:Y:S01]  /*3970*/  FFMA.FTZ R171, R142, c[0x0][0x2d0], -R161.reuse ;  /* 0x0000b4008eab7a23 */ /* 0x100fe200000108a1 */
[----:B------:R-:W-:Y:S01]  /*3980*/  LDSM.16.MT88.4 R32, [R180+0x800] ;  /* 0x00080000b420783b */ /* 0x000fe20000004200 */
[--C-:B------:R-:W-:Y:S01]  /*3990*/  FFMA.FTZ R168, R140, c[0x0][0x2d0], -R161.reuse ;  /* 0x0000b4008ca87a23 */ /* 0x100fe200000108a1 */
[----:B------:R-:W2:Y:S01]  /*39a0*/  MUFU.EX2 R147, R147 ;  /* 0x0000009300937308 */ /* 0x000ea20000000800 */
[----:B----4-:R-:W-:Y:S01]  /*39b0*/  F2FP.BF16.PACK_AB R97, R151, R152 ;  /* 0x000000989761723e */ /* 0x010fe200000010ff */
[----:B------:R-:W-:Y:S01]  /*39c0*/  LDSM.16.MT88.4 R28, [R179+0x800] ;  /* 0x00080000b31c783b */ /* 0x000fe20000004200 */
[----:B------:R-:W-:Y:S02]  /*39d0*/  FFMA.FTZ R231, R162, c[0x0][0x2d0], -R161 ;  /* 0x0000b400a2e77a23 */ /* 0x000fe400000108a1 */
[----:B------:R-:W-:Y:S01]  /*39e0*/  FADD.FTZ R155, R156, R155 ;  /* 0x0000009b9c9b7221 */ /* 0x000fe20000010000 */
[----:B------:R-:W-:Y:S01]  /*39f0*/  LDSM.16.MT88.4 R24, [R181+0x2800] ;  /* 0x00280000b518783b */ /* 0x000fe20000004200 */
[----:B------:R-:W-:Y:S01]  /*3a00*/  FADD.FTZ R151, R152, R151 ;  /* 0x0000009798977221 */ /* 0x000fe20000010000 */
[----:B------:R-:W-:Y:S02]  /*3a10*/  MUFU.EX2 R149, R149 ;  /* 0x0000009500957308 */ /* 0x000fe40000000800 */
[----:B------:R-:W-:Y:S01]  /*3a20*/  LDSM.16.MT88.4 R140, [R181+0x1800] ;  /* 0x00180000b58c783b */ /* 0x000fe20000004200 */
[----:B--2---:R-:W-:-:S05]  /*3a30*/  F2FP.BF16.PACK_AB R99, R147, R150 ;  /* 0x000000969363723e */ /* 0x004fca00000010ff */
        /* <DEDUP_REMOVED lines=9> */
[C---:B-----5:R-:W-:Y:S02]  /*3ad0*/  HMMA.16816.F32.BF16 R100, R96.reuse, R104, RZ ;  /* 0x000000686064723c */ /* 0x060fe400000418ff */
        /* <DEDUP_REMOVED lines=12> */
[----:B------:R-:W2:Y:S06]  /*3ba0*/  MUFU.EX2 R159, R159 ;  /* 0x0000009f009f7308 */ /* 0x000eac0000000800 */
[C---:B-1----:R-:W-:Y:S02]  /*3bb0*/  HMMA.16816.F32.BF16 R76, R96.reuse, R80, RZ ;  /* 0x00000050604c723c */ /* 0x042fe400000418ff */
        /* <DEDUP_REMOVED lines=27> */
[----:B------:R-:W-:-:S04]  /*3d70*/  FADD.FTZ R146, R146, R147 ;  /* 0x0000009392927221 */ /* 0x000fc80000010000 */
[----:B------:R-:W-:Y:S01]  /*3d80*/  FADD.FTZ R146, R135, R146 ;  /* 0x0000009287927221 */ /* 0x000fe20000010000 */
[----:B------:R-:W-:Y:S02]  /*3d90*/  F2FP.BF16.PACK_AB R6, R3, R144 ;  /* 0x000000900306723e */ /* 0x000fe400000010ff */
[----:B-----5:R-:W-:Y:S01]  /*3da0*/  F2FP.BF16.PACK_AB R7, R134, R145 ;  /* 0x000000918607723e */ /* 0x020fe200000010ff */
[----:B------:R-:W-:-:S04]  /*3db0*/  FADD.FTZ R145, R145, R146 ;  /* 0x0000009291917221 */ /* 0x000fc80000010000 */
[----:B------:R-:W-:Y:S02]  /*3dc0*/  FADD.FTZ R134, R134, R145 ;  /* 0x0000009186867221 */ /* 0x000fe40000010000 */
[C---:B------:R-:W-:Y:S08]  /*3dd0*/  HMMA.16816.F32.BF16 R36, R4.reuse, R8, R36 ;  /* 0x000000080424723c */ /* 0x040ff00000041824 */
[C---:B------:R-:W-:Y:S01]  /*3de0*/  HMMA.16816.F32.BF16 R40, R4.reuse, R10, R40 ;  /* 0x0000000a0428723c */ /* 0x040fe20000041828 */
[----:B------:R-:W2:Y:S07]  /*3df0*/  LDSM.16.MT88.4 R8, [R181+0x4800] ;  /* 0x00480000b508783b */ /* 0x000eae0000004200 */
[C---:B------:R-:W-:Y:S08]  /*3e00*/  HMMA.16816.F32.BF16 R52, R4.reuse, R16, R52 ;  /* 0x000000100434723c */ /* 0x040ff00000041834 */
[C---:B------:R-:W-:Y:S01]  /*3e10*/  HMMA.16816.F32.BF16 R56, R4.reuse, R18, R56 ;  /* 0x000000120438723c */ /* 0x040fe20000041838 */
[----:B------:R-:W4:Y:S07]  /*3e20*/  LDSM.16.MT88.4 R16, [R180+0x4800] ;  /* 0x00480000b410783b */ /* 0x000f2e0000004200 */
[C---:B---3--:R-:W-:Y:S08]  /*3e30*/  HMMA.16816.F32.BF16 R128, R4.reuse, R20, R128 ;  /* 0x000000140480723c */ /* 0x048ff00000041880 */
[C---:B------:R-:W-:Y:S01]  /*3e40*/  HMMA.16816.F32.BF16 R124, R4.reuse, R22, R124 ;  /* 0x00000016047c723c */ /* 0x040fe2000004187c */
[----:B------:R-:W3:Y:S07]  /*3e50*/  LDSM.16.MT88.4 R20, [R182+0x4800] ;  /* 0x00480000b614783b */ /* 0x000eee0000004200 */
[C---:B------:R-:W-:Y:S08]  /*3e60*/  HMMA.16816.F32.BF16 R60, R4.reuse, R12, R60 ;  /* 0x0000000c043c723c */ /* 0x040ff0000004183c */
[C---:B------:R-:W-:Y:S01]  /*3e70*/  HMMA.16816.F32.BF16 R64, R4.reuse, R14, R64 ;  /* 0x0000000e0440723c */ /* 0x040fe20000041840 */
[----:B------:R-:W5:Y:S07]  /*3e80*/  LDSM.16.MT88.4 R12, [R179+0x4800] ;  /* 0x00480000b30c783b */ /* 0x000f6e0000004200 */
[C---:B--2---:R-:W-:Y:S08]  /*3e90*/  HMMA.16816.F32.BF16 R76, R4.reuse, R8, R76 ;  /* 0x00000008044c723c */ /* 0x044ff0000004184c */
[C---:B------:R-:W-:Y:S01]  /*3ea0*/  HMMA.16816.F32.BF16 R80, R4.reuse, R10, R80 ;  /* 0x0000000a0450723c */ /* 0x040fe20000041850 */
[----:B------:R-:W2:Y:S07]  /*3eb0*/  LDSM.16.MT88.4 R8, [R182+0x1000] ;  /* 0x00100000b608783b */ /* 0x000eae0000004200 */
        /* <DEDUP_REMOVED lines=18> */
[C---:B-----5:R-:W-:Y:S08]  /*3fe0*/  HMMA.16816.F32.BF16 R92, R4.reuse, R12, R92 ;  /* 0x0000000c045c723c */ /* 0x060ff0000004185c */
[----:B------:R-:W-:Y:S01]  /*3ff0*/  HMMA.16816.F32.BF16 R96, R4, R14, R96 ;  /* 0x0000000e0460723c */ /* 0x000fe20000041860 */
[----:B------:R-:W3:Y:S06]  /*4000*/  LDSM.16.MT88.4 R12, [R182+0x3000] ;  /* 0x00300000b60c783b */ /* 0x000eec0000004200 */
[----:B------:R-:W-:-:S02]  /*4010*/  F2FP.BF16.PACK_AB R4, R160, R157 ;  /* 0x0000009da004723e */ /* 0x000fc400000010ff */
[----:B------:R-:W-:Y:S02]  /*4020*/  F2FP.BF16.PACK_AB R6, R159, R158 ;  /* 0x0000009e9f06723e */ /* 0x000fe400000010ff */
[----:B-1----:R-:W-:Y:S01]  /*4030*/  F2FP.BF16.PACK_AB R5, R164, R163 ;  /* 0x000000a3a405723e */ /* 0x002fe200000010ff */
[----:B------:R-:W-:Y:S01]  /*4040*/  FADD.FTZ R163, R163, R134 ;  /* 0x00000086a3a37221 */ /* 0x000fe20000010000 */
[----:B------:R-:W-:-:S03]  /*4050*/  F2FP.BF16.PACK_AB R7, R170, R165 ;  /* 0x000000a5aa07723e */ /* 0x000fc600000010ff */
[----:B------:R-:W-:-:S04]  /*4060*/  FADD.FTZ R164, R164, R163 ;  /* 0x000000a3a4a47221 */ /* 0x000fc80000010000 */
[----:B--2---:R-:W-:Y:S01]  /*4070*/  HMMA.16816.F32.BF16 R128, R4, R8, R128 ;  /* 0x000000080480723c */ /* 0x004fe20000041880 */
[----:B------:R-:W-:-:S04]  /*4080*/  FADD.FTZ R165, R165, R164 ;  /* 0x000000a4a5a57221 */ /* 0x000fc80000010000 */
[----:B------:R-:W-:-:S03]  /*4090*/  FADD.FTZ R165, R170, R165 ;  /* 0x000000a5aaa57221 */ /* 0x000fc60000010000 */
[C---:B------:R-:W-:Y:S01]  /*40a0*/  HMMA.16816.F32.BF16 R124, R4.reuse, R10, R124 ;  /* 0x0000000a047c723c */ /* 0x040fe2000004187c */
[----:B------:R-:W1:Y:S07]  /*40b0*/  LDSM.16.MT88.4 R8, [R180+0x3000] ;  /* 0x00300000b408783b */ /* 0x000e6e0000004200 */
[C---:B----4-:R-:W-:Y:S08]  /*40c0*/  HMMA.16816.F32.BF16 R100, R4.reuse, R16, R100 ;  /* 0x000000100464723c */ /* 0x050ff00000041864 */
        /* <DEDUP_REMOVED lines=30> */
[----:B------:R-:W-:Y:S01]  /*42b0*/  HMMA.16816.F32.BF16 R96, R4, R18, R96 ;  /* 0x000000120460723c */ /* 0x000fe20000041860 */
[----:B------:R-:W2:Y:S06]  /*42c0*/  LDSM.16.MT88.4 R16, [R182+0x5800] ;  /* 0x00580000b610783b */ /* 0x000eac0000004200 */
[----:B------:R-:W-:-:S02]  /*42d0*/  F2FP.BF16.PACK_AB R4, R172, R169 ;  /* 0x000000a9ac04723e */ /* 0x000fc400000010ff */
[----:B------:R-:W-:Y:S02]  /*42e0*/  F2FP.BF16.PACK_AB R6, R236, R167 ;  /* 0x000000a7ec06723e */ /* 0x000fe400000010ff */
[----:B------:R-:W-:Y:S01]  /*42f0*/  F2FP.BF16.PACK_AB R5, R171, R166 ;  /* 0x000000a6ab05723e */ /* 0x000fe200000010ff */
[----:B------:R-:W-:Y:S01]  /*4300*/  FADD.FTZ R166, R166, R165 ;  /* 0x000000a5a6a67221 */ /* 0x000fe20000010000 */
[----:B------:R-:W-:-:S03]  /*4310*/  F2FP.BF16.PACK_AB R7, R231, R168 ;  /* 0x000000a8e707723e */ /* 0x000fc600000010ff */
[----:B------:R-:W-:-:S04]  /*4320*/  FADD.FTZ R171, R171, R166 ;  /* 0x000000a6abab7221 */ /* 0x000fc80000010000 */
[----:B---3--:R-:W-:Y:S01]  /*4330*/  HMMA.16816.F32.BF16 R128, R4, R12, R128 ;  /* 0x0000000c0480723c */ /* 0x008fe20000041880 */
[----:B------:R-:W-:-:S04]  /*4340*/  FADD.FTZ R168, R168, R171 ;  /* 0x000000aba8a87221 */ /* 0x000fc80000010000 */
        /* <DEDUP_REMOVED lines=10> */
[C---:B---3--:R-:W-:Y:S07]  /*43f0*/  HMMA.16816.F32.BF16 R76, R4.reuse, R12, R76 ;  /* 0x0000000c044c723c */ /* 0x048fee000004184c */
[----:B------:R-:W-:Y:S01]  /*4400*/  FADD.FTZ R12, R154, R155 ;  /* 0x0000009b9a0c7221 */ /* 0x000fe20000010000 */
[----:B------:R-:W-:Y:S03]  /*4410*/  HMMA.16816.F32.BF16 R104, R4, R142, R104 ;  /* 0x0000008e0468723c */ /* 0x000fe60000041868 */
[----:B------:R-:W-:-:S04]  /*4420*/  FADD.FTZ R12, R153, R12 ;  /* 0x0000000c990c7221 */ /* 0x000fc80000010000 */
[----:B------:R-:W-:Y:S01]  /*4430*/  FADD.FTZ R13, R149, R12 ;  /* 0x0000000c950d7221 */ /* 0x000fe20000010000 */
[----:B-1----:R-:W-:Y:S01]  /*4440*/  HMMA.16816.F32.BF16 R84, R4, R8, R84 ;  /* 0x000000080454723c */ /* 0x002fe20000041854 */
[----:B------:R-:W-:Y:S02]  /*4450*/  MOV R12, R220 ;  /* 0x000000dc000c7202 */ /* 0x000fe40000000f00 */
[----:B------:R-:W-:-:S04]  /*4460*/  FADD.FTZ R13, R148, R13 ;  /* 0x0000000d940d7221 */ /* 0x000fc80000010000 */
[----:B------:R-:W-:Y:S01]  /*4470*/  @P4 IMAD.HI.U32 R8, R220, c[0x0][0x2c8], RZ ;  /* 0x0000b200dc084a27 */ /* 0x000fe200078e00ff */
[----:B------:R-:W-:Y:S03]  /*4480*/  HMMA.16816.F32.BF16 R108, R4, R136, R108 ;  /* 0x00000088046c723c */ /* 0x000fe6000004186c */
[----:B------:R-:W-:Y:S01]  /*4490*/  FADD.FTZ R144, R144, R13 ;  /* 0x0000000d90907221 */ /* 0x000fe20000010000 */
[----:B------:R-:W-:-:S03]  /*44a0*/  @P4 SHF.R.U32.HI R12, RZ, c[0x0][0x2cc], R8 ;  /* 0x0000b300ff0c4a19 */ /* 0x000fc60000011608 */
[----:B------:R-:W-:Y:S01]  /*44b0*/  FADD.FTZ R144, R3, R144 ;  /* 0x0000009003907221 */ /* 0x000fe20000010000 */
[----:B------:R-:W-:Y:S01]  /*44c0*/  IADD3 R133, R12, -c[0x0][0x168], R133 ;  /* 0x80005a000c857a10 */ /* 0x000fe20007ffe085 */
[----:B------:R-:W-:Y:S02]  /*44d0*/  HMMA.16816.F32.BF16 R112, R4, R138, R112 ;  /* 0x0000008a0470723c */ /* 0x000fe40000041870 */
[----:B------:R-:W-:Y:S01]  /*44e0*/  FADD.FTZ R157, R157, R144 ;  /* 0x000000909d9d7221 */ /* 0x000fe20000010000 */
[----:B------:R-:W-:-:S03]  /*44f0*/  SHF.R.S32.HI R8, RZ, 0x1f, R133 ;  /* 0x0000001fff087819 */ /* 0x000fc60000011485 */
[----:B------:R-:W-:Y:S01]  /*4500*/  FADD.FTZ R157, R160, R157 ;  /* 0x0000009da09d7221 */ /* 0x000fe20000010000 */
[----:B------:R-:W-:Y:S01]  /*4510*/  LEA.HI R133, R8, R133, RZ, 0x6 ;  /* 0x0000008508857211 */ /* 0x000fe200078f30ff */
[----:B------:R-:W-:Y:S02]  /*4520*/  HMMA.16816.F32.BF16 R116, R4, R32, R116 ;  /* 0x000000200474723c */ /* 0x000fe40000041874 */
[----:B------:R-:W-:Y:S01]  /*4530*/  FADD.FTZ R158, R158, R157 ;  /* 0x0000009d9e9e7221 */ /* 0x000fe20000010000 */
[----:B------:R-:W-:-:S03]  /*4540*/  SHF.R.S32.HI R133, RZ, 0x6, R133 ;  /* 0x00000006ff857819 */ /* 0x000fc60000011485 */
[----:B------:R-:W-:Y:S01]  /*4550*/  FADD.FTZ R158, R159, R158 ;  /* 0x0000009e9f9e7221 */ /* 0x000fe20000010000 */
[----:B------:R-:W-:Y:S01]  /*4560*/  IMNMX R173, RZ, R133, !PT ;  /* 0x00000085ffad7217 */ /* 0x000fe20007800200 */
[----:B------:R-:W-:Y:S02]  /*4570*/  HMMA.16816.F32.BF16 R120, R4, R34, R120 ;  /* 0x000000220478723c */ /* 0x000fe40000041878 */
[----:B------:R-:W-:Y:S01]  /*4580*/  FADD.FTZ R169, R169, R158 ;  /* 0x0000009ea9a97221 */ /* 0x000fe20000010000 */
[----:B------:R-:W-:-:S03]  /*4590*/  ISETP.GE.AND P0, PT, R238, R173, PT ;  /* 0x000000adee00720c */ /* 0x000fc60003f06270 */
[----:B------:R-:W-:Y:S02]  /*45a0*/  FADD.FTZ R172, R172, R169 ;  /* 0x000000a9acac7221 */ /* 0x000fe40000010000 */
[----:B------:R-:W-:Y:S02]  /*45b0*/  HMMA.16816.F32.BF16 R44, R4, R28, R44 ;  /* 0x0000001c042c723c */ /* 0x000fe4000004182c */
[----:B------:R-:W-:-:S04]  /*45c0*/  FADD.FTZ R167, R167, R172 ;  /* 0x000000aca7a77221 */ /* 0x000fc80000010000 */
[----:B------:R-:W-:Y:S02]  /*45d0*/  FADD.FTZ R236, R236, R167 ;  /* 0x000000a7ecec7221 */ /* 0x000fe40000010000 */
        /* <DEDUP_REMOVED lines=8> */
[----:B------:R-:W-:Y:S01]  /*4660*/  HMMA.16816.F32.BF16 R96, R4, R18, R96 ;  /* 0x000000120460723c */ /* 0x000fe20000041860 */
[----:B------:R-:W-:Y:S03]  /*4670*/  @!UPT UIADD3 URZ, URZ, URZ, URZ ;  /* 0x0000003f3f3ff290 */ /* 0x000fe6000fffe03f */
[----:B------:R-:W-:Y:S11]  /*4680*/  @!P0 BRA `(.L_x_601) ;  /* 0x0000321000008947 */ /* 0x000ff60003800000 */
[----:B------:R-:W-:Y:S02]  /*4690*/  MOV R2, R132 ;  /* 0x0000008400027202 */ /* 0x000fe40000000f00 */
[----:B------:R-:W-:-:S07]  /*46a0*/  MOV R3, R0 ;  /* 0x0000000000037202 */ /* 0x000fce0000000f00 */
.L_x_612:
[----:B------:R-:W-:Y:S04]  /*46b0*/  DEPBAR.LE SB0, 0x0 ;  /* 0x000080000000791a */ /* 0x000fe80000000000 */
[----:B------:R-:W-:Y:S01]  /*46c0*/  WARPSYNC 0xffffffff ;  /* 0xffffffff00007948 */ /* 0x000fe20003800000 */
[----:B------:R-:W-:Y:S01]  /*46d0*/  BAR.SYNC.DEFER_BLOCKING 0x0 ;  /* 0x0000000000007b1d */ /* 0x000fe20000010000 */
[----:B------:R-:W-:Y:S05]  /*46e0*/  ISETP.GE.AND P0, PT, R238, RZ, PT ;  /* 0x000000ffee00720c */ /* 0x000fea0003f06270 */
[----:B------:R1:W2:Y:S01]  /*46f0*/  LDSM.16.M88.4 R132, [R187] ;  /* 0x00000000bb84783b */ /* 0x0002a20000000200 */
[----:B------:R-:W-:Y:S03]  /*4700*/  BSSY B0, `(.L_x_602) ;  /* 0x0000048000007945 */ /* 0x000fe60003800000 */
[----:B------:R1:W3:Y:S04]  /*4710*/  LDSM.16.M88.4 R136, [R186] ;  /* 0x00000000ba88783b */ /* 0x0002e80000000200 */
[----:B------:R1:W4:Y:S04]  /*4720*/  LDSM.16.M88.4 R140, [R186+0x800] ;  /* 0x00080000ba8c783b */ /* 0x0003280000000200 */
[----:B------:R1:W1:Y:S04]  /*4730*/  LDSM.16.M88.4 R144, [R186+0x1000] ;  /* 0x00100000ba90783b */ /* 0x0002680000000200 */
[----:B------:R1:W1:Y:S04]  /*4740*/  LDSM.16.M88.4 R148, [R186+0x1800] ;  /* 0x00180000ba94783b */ /* 0x0002680000000200 */
[----:B------:R1:W1:Y:S04]  /*4750*/  LDSM.16.M88.4 R152, [R185] ;  /* 0x00000000b998783b */ /* 0x0002680000000200 */
[----:B------:R1:W1:Y:S04]  /*4760*/  LDSM.16.M88.4 R156, [R178] ;  /* 0x00000000b29c783b */ /* 0x0002680000000200 */
[----:B------:R1:W1:Y:S04]  /*4770*/  LDSM.16.M88.4 R160, [R178+0x800] ;  /* 0x00080000b2a0783b */ /* 0x0002680000000200 */
[----:B------:R1:W1:Y:S04]  /*4780*/  LDSM.16.M88.4 R164, [R178+0x1000] ;  /* 0x00100000b2a4783b */ /* 0x0002680000000200 */
[----:B------:R1:W1:Y:S01]  /*4790*/  LDSM.16.M88.4 R168, [R178+0x1800] ;  /* 0x00180000b2a8783b */ /* 0x0002620000000200 */
[----:B------:R-:W-:-:S05]  /*47a0*/  @!P0 BRA `(.L_x_603) ;  /* 0x000003d000008947 */ /* 0x000fca0003800000 */
[----:B------:R-:W-:Y:S01]  /*47b0*/  IMAD.WIDE.U32 R4, R224, c[0x0][0x208], RZ ;  /* 0x00008200e0047a25 */ /* 0x000fe200078e00ff */
[----:B------:R-:W-:Y:S02]  /*47c0*/  SHF.R.S32.HI R0, RZ, 0x1f, R224 ;  /* 0x0000001fff007819 */ /* 0x000fe400000114e0 */
[----:B------:R-:W-:Y:S01]  /*47d0*/  SHF.R.S32.HI R10, RZ, 0x1f, R223 ;  /* 0x0000001fff0a7819 */ /* 0x000fe200000114df */
[----:B------:R-:W-:Y:S02]  /*47e0*/  IMAD.SHL.U32 R8, R196, 0x2, RZ ;  /* 0x00000002c4087824 */ /* 0x000fe400078e00ff */
[----:B------:R-:W-:Y:S02]  /*47f0*/  IMAD R0, R0, c[0x0][0x208], RZ ;  /* 0x0000820000007a24 */ /* 0x000fe400078e02ff */
[----:B------:R-:W-:Y:S02]  /*4800*/  IMAD R10, R10, c[0x0][0x218], RZ ;  /* 0x000086000a0a7a24 */ /* 0x000fe400078e02ff */
[----:B------:R-:W-:Y:S02]  /*4810*/  IMAD R0, R224, c[0x0][0x20c], R0 ;  /* 0x00008300e0007a24 */ /* 0x000fe400078e0200 */
[----:B------:R-:W-:Y:S02]  /*4820*/  IMAD R10, R223, c[0x0][0x21c], R10 ;  /* 0x00008700df0a7a24 */ /* 0x000fe400078e020a */
[----:B------:R-:W-:Y:S02]  /*4830*/  IMAD.IADD R5, R5, 0x1, R0 ;  /* 0x0000000105057824 */ /* 0x000fe400078e0200 */
[C---:B------:R-:W-:Y:S02]  /*4840*/  IMAD.SHL.U32 R0, R206.reuse, 0x2, RZ ;  /* 0x00000002ce007824 */ /* 0x040fe400078e00ff */
[----:B------:R-:W-:Y:S01]  /*4850*/  IMAD.WIDE.U32 R6, R223, c[0x0][0x218], R4 ;  /* 0x00008600df067a25 */ /* 0x000fe200078e0004 */
[----:B------:R-:W-:Y:S04]  /*4860*/  SHF.L.U64.HI R4, R206, 0x1, R193 ;  /* 0x00000001ce047819 */ /* 0x000fe800000102c1 */
[----:B------:R-:W-:Y:S02]  /*4870*/  IADD3 R5, P0, R228, R6, RZ ;  /* 0x00000006e4057210 */ /* 0x000fe40007f1e0ff */
[----:B------:R-:W-:Y:S02]  /*4880*/  SHF.L.U32 R6, R197, 0x1, RZ ;  /* 0x00000001c5067819 */ /* 0x000fe400000006ff */
[----:B------:R-:W-:Y:S02]  /*4890*/  IADD3.X R10, R217, R7, R10, P0, !PT ;  /* 0x00000007d90a7210 */ /* 0x000fe400007fe40a */
[C---:B------:R-:W-:Y:S02]  /*48a0*/  LEA R9, P0, R5.reuse, c[0x0][0x1f8], 0x1 ;  /* 0x00007e0005097a11 */ /* 0x040fe400078008ff */
[----:B------:R-:W-:Y:S02]  /*48b0*/  SHF.L.U64.HI R7, R196, 0x1, R191 ;  /* 0x00000001c4077819 */ /* 0x000fe400000102bf */
[----:B------:R-:W-:Y:S02]  /*48c0*/  LEA.HI.X R10, R5, c[0x0][0x1fc], R10, 0x1, P0 ;  /* 0x00007f00050a7a11 */ /* 0x000fe400000f0c0a */
[----:B------:R-:W-:Y:S01]  /*48d0*/  SHF.L.U64.HI R5, R197, 0x1, R192 ;  /* 0x00000001c5057819 */ /* 0x000fe200000102c0 */
[----:B------:R-:W-:-:S05]  /*48e0*/  BRA.DIV ~URZ, `(.L_x_604) ;  /* 0x00008b427f007947 */ /* 0x000fca000b800000 */
[----:B------:R4:W3:Y:S02]  /*48f0*/  SHFL.IDX PT, R12, R10, RZ, 0x181f ;  /* 0x00181fff0a0c7589 */ /* 0x0008e400000e0000 */
.L_x_663:
[----:B------:R-:W-:-:S05]  /*4900*/  BRA.DIV ~URZ, `(.L_x_605) ;  /* 0x00008b927f007947 */ /* 0x000fca000b800000 */
[----:B------:R-:W5:Y:S01]  /*4910*/  SHFL.IDX PT, R11, R9, RZ, 0x181f ;  /* 0x00181fff090b7589 */ /* 0x000f6200000e0000 */
[----:B------:R-:W-:Y:S02]  /*4920*/  ISETP.GE.AND P5, PT, R206, c[0x0][0x1d4], PT ;  /* 0x00007500ce007a0c */ /* 0x000fe40003fa6270 */
[----:B------:R-:W-:Y:S01]  /*4930*/  ISETP.GE.AND P2, PT, R197, c[0x0][0x1d4], PT ;  /* 0x00007500c5007a0c */ /* 0x000fe20003f46270 */
[----:B----4-:R-:W4:Y:S01]  /*4940*/  SHFL.IDX PT, R10, R10, 0x1, 0x181f ;  /* 0x00381f000a0a7f89 */ /* 0x010f2200000e0000 */
[----:B------:R-:W-:Y:S03]  /*4950*/  SEL R13, RZ, 0x10, P5 ;  /* 0x00000010ff0d7807 */ /* 0x000fe60002800000 */
[----:B------:R3:W2:Y:S01]  /*4960*/  SHFL.IDX PT, R175, R9, 0x1, 0x181f ;  /* 0x00381f0009af7f89 */ /* 0x0006a200000e0000 */
[C---:B-----5:R-:W-:Y:S02]  /*4970*/  IADD3 R18, P0, R11.reuse, R0, RZ ;  /* 0x000000000b127210 */ /* 0x060fe40007f1e0ff */
[C---:B------:R-:W-:Y:S03]  /*4980*/  IADD3 R16, P6, R11.reuse, R6, RZ ;  /* 0x000000060b107210 */ /* 0x040fe60007fde0ff */
[----:B---3--:R-:W-:Y:S01]  /*4990*/  IMAD.X R19, R12, 0x1, R4, P0 ;  /* 0x000000010c137824 */ /* 0x008fe200000e0604 */
[----:B------:R-:W-:Y:S01]  /*49a0*/  ISETP.GE.AND P0, PT, R196, c[0x0][0x1d4], PT ;  /* 0x00007500c4007a0c */ /* 0x000fe20003f06270 */
[C---:B------:R-:W-:Y:S01]  /*49b0*/  IMAD.X R17, R12.reuse, 0x1, R5, P6 ;  /* 0x000000010c117824 */ /* 0x040fe200030e0605 */
[----:B------:R-:W-:Y:S02]  /*49c0*/  IADD3 R14, P6, R11, R8, RZ ;  /* 0x000000080b0e7210 */ /* 0x000fe40007fde0ff */
[----:B------:R3:W-:Y:S01]  /*49d0*/  LDGSTS.E.BYPASS.LTC128B.128 [R198+0x100], [R18.64], !P5 ;  /* 0x0010000012c67fae */ /* 0x0007e2000e901d46 */
[----:B------:R-:W-:Y:S02]  /*49e0*/  SEL R11, RZ, 0x10, P0 ;  /* 0x00000010ff0b7807 */ /* 0x000fe40000000000 */
[----:B------:R-:W-:Y:S01]  /*49f0*/  IMAD.X R15, R12, 0x1, R7, P6 ;  /* 0x000000010c0f7824 */ /* 0x000fe200030e0607 */
[----:B------:R3:W-:Y:S01]  /*4a00*/  LDGSTS.E.BYPASS.LTC128B.128 [R198+0x2100], [R16.64], !P2 ;  /* 0x0210000010c67fae */ /* 0x0007e2000d101d46 */
[----:B------:R-:W-:Y:S04]  /*4a10*/  SEL R12, RZ, 0x10, P2 ;  /* 0x00000010ff0c7807 */ /* 0x000fe80001000000 */
[----:B------:R3:W-:Y:S03]  /*4a20*/  LDGSTS.E.BYPASS.LTC128B.128 [R198+0x4100], [R14.64], !P0 ;  /* 0x041000000ec67fae */ /* 0x0007e6000c101d46 */
.L_x_664:
[----:B--234-:R-:W-:Y:S02]  /*4a30*/  IADD3 R14, -R12, 0x10, RZ ;  /* 0x000000100c0e7810 */ /* 0x01cfe40007ffe1ff */
[----:B------:R-:W-:Y:S02]  /*4a40*/  IADD3 R15, -R13, 0x10, RZ ;  /* 0x000000100d0f7810 */ /* 0x000fe40007ffe1ff */
[----:B------:R-:W-:Y:S02]  /*4a50*/  LOP3.LUT R14, R14, 0xf, RZ, 0xc0, !PT ;  /* 0x0000000f0e0e7812 */ /* 0x000fe400078ec0ff */
[----:B------:R-:W-:Y:S02]  /*4a60*/  LOP3.LUT R15, R15, 0xf, RZ, 0xc0, !PT ;  /* 0x0000000f0f0f7812 */ /* 0x000fe400078ec0ff */
[----:B------:R-:W-:Y:S02]  /*4a70*/  IADD3 R9, -R11, 0x10, RZ ;  /* 0x000000100b097810 */ /* 0x000fe40007ffe1ff */
[-C--:B------:R-:W-:Y:S02]  /*4a80*/  IADD3 R14, P6, P5, R14, R175.reuse, R6 ;  /* 0x000000af0e0e7210 */ /* 0x080fe40007dde006 */
[-C--:B------:R-:W-:Y:S02]  /*4a90*/  IADD3 R16, P2, P0, R15, R175.reuse, R0 ;  /* 0x000000af0f107210 */ /* 0x080fe4000785e000 */
[----:B------:R-:W-:Y:S02]  /*4aa0*/  LOP3.LUT R9, R9, 0xf, RZ, 0xc0, !PT ;  /* 0x0000000f09097812 */ /* 0x000fe400078ec0ff */
[-C--:B------:R-:W-:Y:S02]  /*4ab0*/  IADD3.X R15, RZ, R10.reuse, R5, P6, P5 ;  /* 0x0000000aff0f7210 */ /* 0x080fe400037ea405 */
[----:B------:R-:W-:Y:S02]  /*4ac0*/  ISETP.NE.U32.AND P6, PT, R13, RZ, PT ;  /* 0x000000ff0d00720c */ /* 0x000fe40003fc5070 */
[-C--:B------:R-:W-:Y:S02]  /*4ad0*/  IADD3.X R17, RZ, R10.reuse, R4, P2, P0 ;  /* 0x0000000aff117210 */ /* 0x080fe400017e0404 */
[----:B------:R-:W-:Y:S02]  /*4ae0*/  IADD3 R8, P2, P0, R9, R175, R8 ;  /* 0x000000af09087210 */ /* 0x000fe4000785e008 */
[----:B------:R-:W-:Y:S02]  /*4af0*/  ISETP.NE.U32.AND P5, PT, R12, RZ, PT ;  /* 0x000000ff0c00720c */ /* 0x000fe40003fa5070 */
[----:B------:R-:W-:Y:S02]  /*4b00*/  IADD3.X R9, RZ, R10, R7, P2, P0 ;  /* 0x0000000aff097210 */ /* 0x000fe400017e0407 */
[----:B------:R-:W-:Y:S03]  /*4b10*/  ISETP.NE.U32.AND P0, PT, R11, RZ, PT ;  /* 0x000000ff0b00720c */ /* 0x000fe60003f05070 */
[----:B------:R-:W-:Y:S01]  /*4b20*/  @!PT LDS RZ, [RZ] ;  /* 0x00000000fffff984 */ /* 0x000fe20000000800 */
[----:B------:R-:W-:Y:S01]  /*4b30*/  @!PT LDS RZ, [RZ] ;  /* 0x00000000fffff984 */ /* 0x000fe20000000800 */
[----:B------:R-:W-:Y:S01]  /*4b40*/  @!PT LDS RZ, [RZ] ;  /* 0x00000000fffff984 */ /* 0x000fe20000000800 */
[----:B------:R2:W-:Y:S06]  /*4b50*/  LDGSTS.E.BYPASS.LTC128B.128.ZFILL [R198+0x1100], [R16.64], P6 ;  /* 0x0110000010c67fae */ /* 0x0005ec000b141d46 */
[----:B------:R2:W-:Y:S04]  /*4b60*/  LDGSTS.E.BYPASS.LTC128B.128.ZFILL [R198+0x3100], [R14.64], P5 ;  /* 0x031000000ec67fae */ /* 0x0005e8000a941d46 */
[----:B------:R2:W-:Y:S02]  /*4b70*/  LDGSTS.E.BYPASS.LTC128B.128.ZFILL [R198+0x5100], [R8.64], P0 ;  /* 0x0510000008c67fae */ /* 0x0005e40008141d46 */
.L_x_603:
[----:B------:R-:W-:Y:S05]  /*4b80*/  BSYNC B0 ;  /* 0x0000000000007941 */ /* 0x000fea0003800000 */
.L_x_602:
[----:B------:R-:W0:Y:S01]  /*4b90*/  LDGDEPBAR ;  /* 0x00000000000079af */ /* 0x000e220000000000 */
[----:B------:R-:W-:Y:S01]  /*4ba0*/  WARPSYNC 0xffffffff ;  /* 0xffffffff00007948 */ /* 0x000fe20003800000 */
[C---:B--23--:R-:W-:Y:S01]  /*4bb0*/  HMMA.16816.F32.BF16 R4, R132.reuse, R136, RZ ;  /* 0x000000888404723c */ /* 0x04cfe200000418ff */
[----:B------:R-:W-:Y:S02]  /*4bc0*/  BSSY B0, `(.L_x_606) ;  /* 0x00000e1000007945 */ /* 0x000fe40003800000 */
[----:B------:R-:W-:Y:S05]  /*4bd0*/  ISETP.GE.AND P0, PT, R238, 0x1, PT ;  /* 0x00000001ee00780c */ /* 0x000fea0003f06270 */
[C---:B------:R-:W-:Y:S01]  /*4be0*/  HMMA.16816.F32.BF16 R8, R132.reuse, R138, RZ ;  /* 0x0000008a8408723c */ /* 0x040fe200000418ff */
[----:B------:R-:W-:Y:S07]  /*4bf0*/  LDSM.16.M88.4 R136, [R184] ;  /* 0x00000000b888783b */ /* 0x000fee0000000200 */
[C---:B----4-:R-:W-:Y:S08]  /*4c00*/  HMMA.16816.F32.BF16 R12, R132.reuse, R140, RZ ;  /* 0x0000008c840c723c */ /* 0x050ff000000418ff */
[C---:B------:R-:W-:Y:S01]  /*4c10*/  HMMA.16816.F32.BF16 R16, R132.reuse, R142, RZ ;  /* 0x0000008e8410723c */ /* 0x040fe200000418ff */
[----:B------:R-:W2:Y:S07]  /*4c20*/  LDSM.16.M88.4 R140, [R177] ;  /* 0x00000000b18c783b */ /* 0x000eae0000000200 */
        /* <DEDUP_REMOVED lines=9> */
[----:B------:R-:W-:Y:S07]  /*4cc0*/  LDSM.16.M88.4 R156, [R183] ;  /* 0x00000000b79c783b */ /* 0x000fee0000000200 */
[C---:B------:R-:W-:Y:S08]  /*4cd0*/  HMMA.16816.F32.BF16 R12, R152.reuse, R160, R12 ;  /* 0x000000a0980c723c */ /* 0x040ff0000004180c */
[C---:B------:R-:W-:Y:S01]  /*4ce0*/  HMMA.16816.F32.BF16 R16, R152.reuse, R162, R16 ;  /* 0x000000a29810723c */ /* 0x040fe20000041810 */
[----:B------:R-:W5:Y:S07]  /*4cf0*/  LDSM.16.M88.4 R160, [R176+-0x4000] ;  /* 0xffc00000b0a0783b */ /* 0x000f6e0000000200 */
[C---:B------:R-:W-:Y:S08]  /*4d00*/  HMMA.16816.F32.BF16 R20, R152.reuse, R164, R20 ;  /* 0x000000a49814723c */ /* 0x040ff00000041814 */
[C---:B------:R-:W-:Y:S01]  /*4d10*/  HMMA.16816.F32.BF16 R24, R152.reuse, R166, R24 ;  /* 0x000000a69818723c */ /* 0x040fe20000041818 */
[----:B------:R-:W3:Y:S07]  /*4d20*/  LDSM.16.M88.4 R164, [R176+-0x3800] ;  /* 0xffc80000b0a4783b */ /* 0x000eee0000000200 */
[C---:B------:R-:W-:Y:S08]  /*4d30*/  HMMA.16816.F32.BF16 R28, R152.reuse, R168, R28 ;  /* 0x000000a8981c723c */ /* 0x040ff0000004181c */
[----:B------:R-:W-:Y:S01]  /*4d40*/  HMMA.16816.F32.BF16 R32, R152, R170, R32 ;  /* 0x000000aa9820723c */ /* 0x000fe20000041820 */
[----:B------:R-:W4:Y:S06]  /*4d50*/  LDSM.16.M88.4 R152, [R176+-0x3000] ;  /* 0xffd00000b098783b */ /* 0x000f2c0000000200 */
[----:B------:R-:W4:Y:S01]  /*4d60*/  LDSM.16.M88.4 R168, [R176+-0x2800] ;  /* 0xffd80000b0a8783b */ /* 0x000f220000000200 */
        /* <DEDUP_REMOVED lines=41> */
[----:B------:R-:W-:Y:S07]  /*5000*/  LDSM.16.M88.4 R160, [R176+-0x2000] ;  /* 0xffe00000b0a0783b */ /* 0x000fee0000000200 */
[C---:B------:R-:W-:Y:S08]  /*5010*/  HMMA.16816.F32.BF16 R12, R152.reuse, R164, R12 ;  /* 0x000000a4980c723c */ /* 0x040ff0000004180c */
[C---:B------:R-:W-:Y:S01]  /*5020*/  HMMA.16816.F32.BF16 R16, R152.reuse, R166, R16 ;  /* 0x000000a69810723c */ /* 0x040fe20000041810 */
[----:B------:R-:W-:Y:S07]  /*5030*/  LDSM.16.M88.4 R164, [R176+-0x1800] ;  /* 0xffe80000b0a4783b */ /* 0x000fee0000000200 */
[C---:B-----5:R-:W-:Y:S08]  /*5040*/  HMMA.16816.F32.BF16 R20, R152.reuse, R156, R20 ;  /* 0x0000009c9814723c */ /* 0x060ff00000041814 */
[C---:B------:R-:W-:Y:S01]  /*5050*/  HMMA.16816.F32.BF16 R24, R152.reuse, R158, R24 ;  /* 0x0000009e9818723c */ /* 0x040fe20000041818 */
[----:B------:R-:W4:Y:S07]  /*5060*/  LDSM.16.M88.4 R156, [R183+0x4000] ;  /* 0x00400000b79c783b */ /* 0x000f2e0000000200 */
[C---:B------:R-:W-:Y:S08]  /*5070*/  HMMA.16816.F32.BF16 R28, R152.reuse, R168, R28 ;  /* 0x000000a8981c723c */ /* 0x040ff0000004181c */
[----:B------:R-:W-:Y:S01]  /*5080*/  HMMA.16816.F32.BF16 R32, R152, R170, R32 ;  /* 0x000000aa9820723c */ /* 0x000fe20000041820 */
[----:B------:R-:W5:Y:S06]  /*5090*/  LDSM.16.M88.4 R152, [R176+-0x1000] ;  /* 0xfff00000b098783b */ /* 0x000f6c0000000200 */
[----:B------:R-:W3:Y:S01]  /*50a0*/  LDSM.16.M88.4 R168, [R176+-0x800] ;  /* 0xfff80000b0a8783b */ /* 0x000ee20000000200 */
        /* <DEDUP_REMOVED lines=72> */
[----:B------:R-:W-:Y:S02]  /*5530*/  IMAD R224, R238, 0x40, R225 ;  /* 0x00000040eee07824 */ /* 0x000fe400078e02e1 */
[----:B------:R-:W-:Y:S02]  /*5540*/  IMAD.MOV.U32 R223, RZ, RZ, RZ ;  /* 0x000000ffffdf7224 */ /* 0x000fe400078e00ff */
[----:B------:R-:W-:Y:S01]  /*5550*/  IMAD.SHL.U32 R134, R197, 0x2, RZ ;  /* 0x00000002c5867824 */ /* 0x000fe200078e00ff */
[----:B------:R-:W-:Y:S05]  /*5560*/  IADD3 R224, R224, -0x40, R203 ;  /* 0xffffffc0e0e07810 */ /* 0x000fea0007ffe0cb */
[----:B------:R-:W-:Y:S04]  /*5570*/  @P3 IMAD.HI.U32 R132, R224, c[0x0][0x2bc], RZ ;  /* 0x0000af00e0843a27 */ /* 0x000fe800078e00ff */
[----:B------:R-:W-:Y:S01]  /*5580*/  IMAD.MOV.U32 R0, RZ, RZ, R224 ;  /* 0x000000ffff007224 */ /* 0x000fe200078e00e0 */
[----:B------:R-:W-:Y:S04]  /*5590*/  @P3 SHF.R.U32.HI R0, RZ, c[0x0][0x2c0], R132 ;  /* 0x0000b000ff003a19 */ /* 0x000fe80000011684 */
[C---:B------:R-:W-:Y:S04]  /*55a0*/  @!P1 IADD3 R133, P0, R0.reuse, R234, RZ ;  /* 0x000000ea00859210 */ /* 0x040fe80007f1e0ff */
[----:B------:R-:W-:Y:S02]  /*55b0*/  @!P1 LEA.HI.X.SX32 R132, R0, R219, 0x1, P0 ;  /* 0x000000db00849211 */ /* 0x000fe400000f0eff */
[C---:B------:R-:W-:Y:S04]  /*55c0*/  @!P1 LEA R136, P0, R133.reuse, c[0x0][0x2a0], 0x2 ;  /* 0x0000a80085889a11 */ /* 0x040fe800078010ff */
[----:B------:R-:W-:Y:S01]  /*55d0*/  @!P1 LEA.HI.X R137, R133, c[0x0][0x2a4], R132, 0x2, P0 ;  /* 0x0000a90085899a11 */ /* 0x000fe200000f1484 */
[----:B------:R-:W-:Y:S01]  /*55e0*/  IMAD.MOV R133, RZ, RZ, -R0 ;  /* 0x000000ffff857224 */ /* 0x000fe200078e0a00 */
[----:B------:R-:W-:Y:S03]  /*55f0*/  SHF.L.U32 R132, R206, 0x1, RZ ;  /* 0x00000001ce847819 */ /* 0x000fe600000006ff */
[----:B------:R1:W2:Y:S01]  /*5600*/  @!P1 LDG.E R223, [R136.64] ;  /* 0x0000000688df9981 */ /* 0x0002a2000c1e1900 */
[----:B------:R-:W-:Y:S04]  /*5610*/  IMAD R224, R133, c[0x0][0x2b8], R224 ;  /* 0x0000ae0085e07a24 */ /* 0x000fe800078e02e0 */
[C---:B------:R-:W-:Y:S01]  /*5620*/  IMAD.WIDE.U32 R138, R224.reuse, c[0x0][0x1e0], RZ ;  /* 0x00007800e08a7a25 */ /* 0x040fe200078e00ff */
[----:B------:R-:W-:Y:S05]  /*5630*/  SHF.R.S32.HI R133, RZ, 0x1f, R224 ;  /* 0x0000001fff857819 */ /* 0x000fea00000114e0 */
[----:B------:R-:W-:Y:S04]  /*5640*/  IMAD R133, R133, c[0x0][0x1e0], RZ ;  /* 0x0000780085857a24 */ /* 0x000fe800078e02ff */
[----:B------:R-:W-:Y:S05]  /*5650*/  IMAD R133, R224, c[0x0][0x1e4], R133 ;  /* 0x00007900e0857a24 */ /* 0x000fea00078e0285 */
[----:B------:R-:W-:Y:S02]  /*5660*/  IADD3 R139, R139, R133, RZ ;  /* 0x000000858b8b7210 */ /* 0x000fe40007ffe0ff */
[C---:B-1----:R-:W-:Y:S01]  /*5670*/  SHF.L.U64.HI R137, R196.reuse, 0x1, R191 ;  /* 0x00000001c4897819 */ /* 0x042fe200000102bf */
[----:B------:R-:W-:Y:S01]  /*5680*/  IMAD.SHL.U32 R136, R196, 0x2, RZ ;  /* 0x00000002c4887824 */ /* 0x000fe200078e00ff */
[----:B--2---:R-:W-:Y:S01]  /*5690*/  SHF.R.S32.HI R135, RZ, 0x1f, R223 ;  /* 0x0000001fff877819 */ /* 0x004fe200000114df */
[----:B------:R-:W-:Y:S04]  /*56a0*/  IMAD.WIDE.U32 R138, R223, c[0x0][0x1f0], R138 ;  /* 0x00007c00df8a7a25 */ /* 0x000fe800078e008a */
[----:B------:R-:W-:Y:S01]  /*56b0*/  IMAD R135, R135, c[0x0][0x1f0], RZ ;  /* 0x00007c0087877a24 */ /* 0x000fe200078e02ff */
[----:B------:R-:W-:Y:S03]  /*56c0*/  IADD3 R133, P0, R232, R138, RZ ;  /* 0x0000008ae8857210 */ /* 0x000fe60007f1e0ff */
[----:B------:R-:W-:Y:S05]  /*56d0*/  IMAD R135, R223, c[0x0][0x1f4], R135 ;  /* 0x00007d00df877a24 */ /* 0x000fea00078e0287 */
[----:B------:R-:W-:Y:S02]  /*56e0*/  IADD3.X R138, R218, R139, R135, P0, !PT ;  /* 0x0000008bda8a7210 */ /* 0x000fe400007fe487 */
[----:B------:R-:W-:Y:S02]  /*56f0*/  LEA R0, P0, R133, c[0x0][0x1c8], 0x1 ;  /* 0x0000720085007a11 */ /* 0x000fe400078008ff */
[----:B------:R-:W-:Y:S02]  /*5700*/  SHF.L.U64.HI R135, R197, 0x1, R192 ;  /* 0x00000001c5877819 */ /* 0x000fe400000102c0 */
[----:B------:R-:W-:Y:S02]  /*5710*/  LEA.HI.X R138, R133, c[0x0][0x1cc], R138, 0x1, P0 ;  /* 0x00007300858a7a11 */ /* 0x000fe400000f0c8a */
[----:B------:R-:W-:Y:S01]  /*5720*/  SHF.L.U64.HI R133, R206, 0x1, R193 ;  /* 0x00000001ce857819 */ /* 0x000fe200000102c1 */
[----:B------:R-:W-:-:S05]  /*5730*/  BRA.DIV ~URZ, `(.L_x_608) ;  /* 0x00007f927f007947 */ /* 0x000fca000b800000 */
[----:B------:R1:W2:Y:S02]  /*5740*/  SHFL.IDX PT, R140, R138, RZ, 0x181f ;  /* 0x00181fff8a8c7589 */ /* 0x0002a400000e0000 */
.L_x_665:
[----:B------:R-:W-:-:S05]  /*5750*/  BRA.DIV ~URZ, `(.L_x_609) ;  /* 0x00007fe27f007947 */ /* 0x000fca000b800000 */
[----:B------:R-:W3:Y:S01]  /*5760*/  SHFL.IDX PT, R139, R0, RZ, 0x181f ;  /* 0x00181fff008b7589 */ /* 0x000ee200000e0000 */
[----:B------:R-:W-:Y:S02]  /*5770*/  ISETP.GE.AND P5, PT, R206, c[0x0][0x1d4], PT ;  /* 0x00007500ce007a0c */ /* 0x000fe40003fa6270 */
[----:B------:R-:W-:Y:S01]  /*5780*/  ISETP.GE.AND P2, PT, R197, c[0x0][0x1d4], PT ;  /* 0x00007500c5007a0c */ /* 0x000fe20003f46270 */
[----:B-1----:R-:W1:Y:S01]  /*5790*/  SHFL.IDX PT, R138, R138, 0x1, 0x181f ;  /* 0x00381f008a8a7f89 */ /* 0x002e6200000e0000 */
[----:B------:R-:W-:Y:S03]  /*57a0*/  SEL R141, RZ, 0x10, P5 ;  /* 0x00000010ff8d7807 */ /* 0x000fe60002800000 */
[----:B------:R4:W2:Y:S01]  /*57b0*/  SHFL.IDX PT, R175, R0, 0x1, 0x181f ;  /* 0x00381f0000af7f89 */ /* 0x0008a200000e0000 */
[C---:B---3--:R-:W-:Y:S02]  /*57c0*/  IADD3 R146, P0, R139.reuse, R132, RZ ;  /* 0x000000848b927210 */ /* 0x048fe40007f1e0ff */
[C---:B------:R-:W-:Y:S03]  /*57d0*/  IADD3 R144, P6, R139.reuse, R134, RZ ;  /* 0x000000868b907210 */ /* 0x040fe60007fde0ff */
        /* <DEDUP_REMOVED lines=10> */
.L_x_666:
[----:B-1--4-:R-:W-:Y:S02]  /*5880*/  IADD3 R142, -R140, 0x10, RZ ;  /* 0x000000108c8e7810 */ /* 0x012fe40007ffe1ff */
        /* <DEDUP_REMOVED lines=20> */
.L_x_607:
[----:B------:R-:W-:Y:S05]  /*59d0*/  BSYNC B0 ;  /* 0x0000000000007941 */ /* 0x000fea0003800000 */
.L_x_606:
[----:B-1----:R-:W-:Y:S01]  /*59e0*/  MOV R132, 0x1 ;  /* 0x0000000100847802 */ /* 0x002fe20000000f00 */
[----:B------:R-:W0:Y:S01]  /*59f0*/  LDGDEPBAR ;  /* 0x00000000000079af */ /* 0x000e220000000000 */
[----:B------:R-:W-:Y:S02]  /*5a00*/  IADD3 R239, R199, R220, RZ ;  /* 0x000000dcc7ef7210 */ /* 0x000fe40007ffe0ff */
[----:B------:R-:W-:Y:S01]  /*5a10*/  MOV R133, c[0x0][0x2ac] ;  /* 0x0000ab0000857a02 */ /* 0x000fe20000000f00 */
[----:B------:R-:W-:Y:S02]  /*5a20*/  IMAD R132, R238, -0x40, R132 ;  /* 0xffffffc0ee847824 */ /* 0x000fe400078e0284 */
[----:B------:R-:W-:Y:S03]  /*5a30*/  @P4 IMAD.HI.U32 R0, R239, c[0x0][0x2c8], RZ ;  /* 0x0000b200ef004a27 */ /* 0x000fe600078e00ff */
[----:B------:R-:W-:Y:S02]  /*5a40*/  IADD3 R132, -R195, R132, RZ ;  /* 0x00000084c3847210 */ /* 0x000fe40007ffe1ff */
[----:B------:R-:W-:Y:S03]  /*5a50*/  @P4 SHF.R.U32.HI R239, RZ, c[0x0][0x2cc], R0 ;  /* 0x0000b300ffef4a19 */ /* 0x000fe60000011600 */
[----:B------:R-:W-:Y:S05]  /*5a60*/  IMAD R132, R133, c[0x0][0x1d0], R132 ;  /* 0x0000740085847a24 */ /* 0x000fea00078e0284 */
[----:B------:R-:W-:Y:S01]  /*5a70*/  IADD3 R0, R132, -c[0x0][0x168], RZ ;  /* 0x80005a0084007a10 */ /* 0x000fe20007ffe0ff */
[----:B------:R-:W-:-:S05]  /*5a80*/  BRA.DIV ~URZ, `(.L_x_610) ;  /* 0x00007ee27f007947 */ /* 0x000fca000b800000 */
[----:B------:R1:W2:Y:S02]  /*5a90*/  SHFL.IDX PT, R175, R239, RZ, 0x1c1f ;  /* 0x001c1fffefaf7589 */ /* 0x0002a400000e0000 */
.L_x_667:
[----:B--2---:R-:W-:Y:S05]  /*5aa0*/  IMAD.IADD R175, R0, 0x1, R175 ;  /* 0x0000000100af7824 */ /* 0x004fea00078e02af */
[C---:B------:R-:W-:Y:S02]  /*5ab0*/  ISETP.GT.AND P6, PT, R175.reuse, RZ, PT ;  /* 0x000000ffaf00720c */ /* 0x040fe40003fc4270 */
[C---:B------:R-:W-:Y:S02]  /*5ac0*/  ISETP.GT.AND P5, PT, R175.reuse, 0x1, PT ;  /* 0x00000001af00780c */ /* 0x040fe40003fa4270 */
[C---:B------:R-:W-:Y:S02]  /*5ad0*/  ISETP.GT.AND P2, PT, R175.reuse, 0x8, PT ;  /* 0x00000008af00780c */ /* 0x040fe40003f44270 */
[C---:B------:R-:W-:Y:S02]  /*5ae0*/  ISETP.GT.AND P0, PT, R175.reuse, 0x9, PT ;  /* 0x00000009af00780c */ /* 0x040fe40003f04270 */
[----:B------:R-:W-:Y:S02]  /*5af0*/  FSEL R4, R4, -INF , P6 ;  /* 0xff80000004047808 */ /* 0x000fe40003000000 */
[----:B------:R-:W-:Y:S02]  /*5b00*/  ISETP.GT.AND P6, PT, R175, 0x10, PT ;  /* 0x00000010af00780c */ /* 0x000fe40003fc4270 */
[----:B------:R-:W-:Y:S02]  /*5b10*/  FSEL R133, R5, -INF , P5 ;  /* 0xff80000005857808 */ /* 0x000fe40002800000 */
        /* <DEDUP_REMOVED lines=20> */
[----:B------:R-:W-:Y:S02]  /*5c60*/  ISETP.GT.AND P0, PT, R175, 0x39, PT ;  /* 0x00000039af00780c */ /* 0x000fe40003f04270 */
[----:B------:R-:W-:Y:S02]  /*5c70*/  FSEL R152, R28, -INF , P6 ;  /* 0xff8000001c987808 */ /* 0x000fe40003000000 */
[----:B------:R-:W-:Y:S02]  /*5c80*/  FSEL R151, R29, -INF , P5 ;  /* 0xff8000001d977808 */ /* 0x000fe40002800000 */
[----:B------:R-:W-:Y:S02]  /*5c90*/  FSEL R149, R32, -INF , P2 ;  /* 0xff80000020957808 */ /* 0x000fe40001000000 */
[----:B------:R-:W-:Y:S01]  /*5ca0*/  FSEL R147, R33, -INF , P0 ;  /* 0xff80000021937808 */ /* 0x000fe20000000000 */
[----:B------:R-:W-:-:S05]  /*5cb0*/  BRA.DIV ~URZ, `(.L_x_611) ;  /* 0x00007d027f007947 */ /* 0x000fca000b800000 */
[----:B------:R-:W-:Y:S01]  /*5cc0*/  FMNMX.FTZ R12, R4, R3, !PT ;  /* 0x00000003040c7209 */ /* 0x000fe20007810000 */
[----:B-1----:R-:W1:Y:S03]  /*5cd0*/  SHFL.IDX PT, R239, R239, 0x1, 0x1c1f ;  /* 0x003c1f00efef7f89 */ /* 0x002e6600000e0000 */
[----:B------:R-:W-:Y:S04]  /*5ce0*/  FMNMX.FTZ R12, R133, R12, !PT ;  /* 0x0000000c850c7209 */ /* 0x000fe80007810000 */
[----:B------:R-:W-:Y:S04]  /*5cf0*/  FMNMX.FTZ R12, R5, R12, !PT ;  /* 0x0000000c050c7209 */ /* 0x000fe80007810000 */
[----:B------:R-:W-:Y:S04]  /*5d00*/  FMNMX.FTZ R12, R9, R12, !PT ;  /* 0x0000000c090c7209 */ /* 0x000fe80007810000 */
[----:B------:R-:W-:Y:S04]  /*5d10*/  FMNMX.FTZ R12, R165, R12, !PT ;  /* 0x0000000ca50c7209 */ /* 0x000fe80007810000 */
[----:B------:R-:W-:Y:S04]  /*5d20*/  FMNMX.FTZ R12, R167, R12, !PT ;  /* 0x0000000ca70c7209 */ /* 0x000fe80007810000 */
[----:B------:R-:W-:Y:S01]  /*5d30*/  FMNMX.FTZ R12, R143, R12, !PT ;  /* 0x0000000c8f0c7209 */ /* 0x000fe20007810000 */
[----:B-1----:R-:W-:Y:S03]  /*5d40*/  IMAD.IADD R0, R0, 0x1, R239 ;  /* 0x0000000100007824 */ /* 0x002fe600078e02ef */
[----:B------:R-:W-:Y:S02]  /*5d50*/  FMNMX.FTZ R12, R141, R12, !PT ;  /* 0x0000000c8d0c7209 */ /* 0x000fe40007810000 */
[C---:B------:R-:W-:Y:S02]  /*5d60*/  ISETP.GT.AND P2, PT, R0.reuse, RZ, PT ;  /* 0x000000ff0000720c */ /* 0x040fe40003f44270 */
[----:B------:R-:W-:Y:S02]  /*5d70*/  ISETP.GT.AND P0, PT, R0, 0x1, PT ;  /* 0x000000010000780c */ /* 0x000fe40003f04270 */
[----:B------:R-:W-:Y:S02]  /*5d80*/  FSEL R13, R6, -INF , P2 ;  /* 0xff800000060d7808 */ /* 0x000fe40001000000 */
[----:B------:R-:W-:Y:S02]  /*5d90*/  FSEL R8, R7, -INF , P0 ;  /* 0xff80000007087808 */ /* 0x000fe40000000000 */
[C---:B------:R-:W-:Y:S02]  /*5da0*/  ISETP.GT.AND P2, PT, R0.reuse, 0x8, PT ;  /* 0x000000080000780c */ /* 0x040fe40003f44270 */
[----:B------:R-:W-:Y:S02]  /*5db0*/  FMNMX.FTZ R7, R13, R2, !PT ;  /* 0x000000020d077209 */ /* 0x000fe40007810000 */
[----:B------:R-:W-:Y:S02]  /*5dc0*/  ISETP.GT.AND P0, PT, R0, 0x9, PT ;  /* 0x000000090000780c */ /* 0x000fe40003f04270 */
[----:B------:R-:W-:Y:S02]  /*5dd0*/  FSEL R10, R10, -INF , P2 ;  /* 0xff8000000a0a7808 */ /* 0x000fe40001000000 */
[----:B------:R-:W-:Y:S02]  /*5de0*/  FMNMX.FTZ R7, R8, R7, !PT ;  /* 0x0000000708077209 */ /* 0x000fe40007810000 */
[----:B------:R-:W-:Y:S02]  /*5df0*/  FSEL R6, R11, -INF , P0 ;  /* 0xff8000000b067808 */ /* 0x000fe40000000000 */
[----:B------:R-:W-:Y:S02]  /*5e00*/  ISETP.GT.AND P2, PT, R0, 0x10, PT ;  /* 0x000000100000780c */ /* 0x000fe40003f44270 */
        /* <DEDUP_REMOVED lines=13> */
[----:B------:R-:W-:Y:S02]  /*5ee0*/  FMNMX.FTZ R12, R159, R12, !PT ;  /* 0x0000000c9f0c7209 */ /* 0x000fe40007810000 */
[----:B------:R-:W-:Y:S02]  /*5ef0*/  ISETP.GT.AND P0, PT, R0, 0x21, PT ;  /* 0x000000210000780c */ /* 0x000fe40003f04270 */
[----:B------:R-:W-:Y:S02]  /*5f00*/  FSEL R188, R22, -INF , P2 ;  /* 0xff80000016bc7808 */ /* 0x000fe40001000000 */
[----:B------:R-:W-:Y:S02]  /*5f10*/  FMNMX.FTZ R7, R140, R7, !PT ;  /* 0x000000078c077209 */ /* 0x000fe40007810000 */
        /* <DEDUP_REMOVED lines=26> */
[----:B------:R-:W-:Y:S01]  /*60c0*/  FMNMX.FTZ R11, R146, R11, !PT ;  /* 0x0000000b920b7209 */ /* 0x000fe20007810000 */
[----:B------:R-:W1:Y:S03]  /*60d0*/  SHFL.BFLY PT, R15, R14, 0x2, 0x1f ;  /* 0x0c401f000e0f7f89 */ /* 0x000e6600000e0000 */
[----:B------:R-:W-:Y:S05]  /*60e0*/  FMNMX.FTZ R12, R144, R11, !PT ;  /* 0x0000000b900c7209 */ /* 0x000fea0007810000 */
[----:B------:R-:W2:Y:S01]  /*60f0*/  SHFL.BFLY PT, R11, R12, 0x2, 0x1f ;  /* 0x0c401f000c0b7f89 */ /* 0x000ea200000e0000 */
[----:B-1----:R-:W-:Y:S07]  /*6100*/  FMNMX.FTZ R7, R15, R14, !PT ;  /* 0x0000000e0f077209 */ /* 0x002fee0007810000 */
[----:B------:R-:W1:Y:S01]  /*6110*/  SHFL.BFLY PT, R0, R7, 0x1, 0x1f ;  /* 0x0c201f0007007f89 */ /* 0x000e6200000e0000 */
[----:B--2---:R-:W-:Y:S07]  /*6120*/  FMNMX.FTZ R135, R12, R11, !PT ;  /* 0x0000000b0c877209 */ /* 0x004fee0007810000 */
[----:B------:R2:W3:Y:S01]  /*6130*/  SHFL.BFLY PT, R132, R135, 0x1, 0x1f ;  /* 0x0c201f0087847f89 */ /* 0x0004e200000e0000 */
[----:B-1----:R-:W-:Y:S07]  /*6140*/  FMNMX.FTZ R0, R7, R0, !PT ;  /* 0x0000000007007209 */ /* 0x002fee0007810000 */
.L_x_668:
[C---:B------:R-:W-:Y:S01]  /*6150*/  FMUL.FTZ R154, R0.reuse, c[0x0][0x2d0] ;  /* 0x0000b400009a7a20 */ /* 0x040fe20000410000 */
[----:B------:R-:W-:Y:S01]  /*6160*/  FSETP.NEU.FTZ.AND P0, PT, R0, -INF , PT ;  /* 0xff8000000000780b */ /* 0x000fe20003f1d000 */
[----:B------:R-:W-:Y:S01]  /*6170*/  WARPSYNC 0xffffffff ;  /* 0xffffffff00007948 */ /* 0x000fe20003800000 */
[----:B---3--:R-:W-:Y:S01]  /*6180*/  FMNMX.FTZ R132, R132, R135, !PT ;  /* 0x0000008784847209 */ /* 0x008fe20007810000 */
[----:B------:R-:W-:Y:S01]  /*6190*/  LDSM.16.MT88.4 R20, [R181] ;  /* 0x00000000b514783b */ /* 0x000fe20000004200 */
[----:B------:R-:W-:Y:S03]  /*61a0*/  FSEL R154, R154, RZ, P0 ;  /* 0x000000ff9a9a7208 */ /* 0x000fe60000000000 */
[----:B------:R-:W-:Y:S02]  /*61b0*/  FMUL.FTZ R145, R132, c[0x0][0x2d0] ;  /* 0x0000b40084917a20 */ /* 0x000fe40000410000 */
[--C-:B------:R-:W-:Y:S01]  /*61c0*/  FFMA.FTZ R161, R4, c[0x0][0x2d0], -R154.reuse ;  /* 0x0000b40004a17a23 */ /* 0x100fe2000001089a */
[----:B------:R-:W-:Y:S01]  /*61d0*/  FSEL R4, R0, RZ, P0 ;  /* 0x000000ff00047208 */ /* 0x000fe20000000000 */
[--C-:B------:R-:W-:Y:S01]  /*61e0*/  FFMA.FTZ R134, R133, c[0x0][0x2d0], -R154.reuse ;  /* 0x0000b40085867a23 */ /* 0x100fe2000001089a */
[----:B------:R-:W-:Y:S01]  /*61f0*/  FSETP.NEU.FTZ.AND P0, PT, R132, -INF , PT ;  /* 0xff8000008400780b */ /* 0x000fe20003f1d000 */
[--C-:B------:R-:W-:Y:S01]  /*6200*/  FFMA.FTZ R133, R5, c[0x0][0x2d0], -R154.reuse ;  /* 0x0000b40005857a23 */ /* 0x100fe2000001089a */
[----:B------:R-:W-:Y:S01]  /*6210*/  LDSM.16.MT88.4 R28, [R180] ;  /* 0x00000000b41c783b */ /* 0x000fe20000004200 */
[----:B------:R-:W-:Y:S01]  /*6220*/  FADD.FTZ R4, -R4, R3 ;  /* 0x0000000304047221 */ /* 0x000fe20000010100 */
[----:B------:R-:W-:Y:S01]  /*6230*/  FSEL R145, R145, RZ, P0 ;  /* 0x000000ff91917208 */ /* 0x000fe20000000000 */
[----:B------:R-:W-:Y:S01]  /*6240*/  FFMA.FTZ R160, R9, c[0x0][0x2d0], -R154 ;  /* 0x0000b40009a07a23 */ /* 0x000fe2000001089a */
[----:B------:R-:W-:Y:S01]  /*6250*/  FSEL R5, R132, RZ, P0 ;  /* 0x000000ff84057208 */ /* 0x000fe20000000000 */
[----:B------:R-:W-:Y:S01]  /*6260*/  FMUL.FTZ R3, R4, c[0x0][0x2d0] ;  /* 0x0000b40004037a20 */ /* 0x000fe20000410000 */
[----:B------:R-:W-:Y:S01]  /*6270*/  MUFU.EX2 R161, R161 ;  /* 0x000000a100a17308 */ /* 0x000fe20000000800 */
[--C-:B------:R-:W-:Y:S01]  /*6280*/  FFMA.FTZ R163, R13, c[0x0][0x2d0], -R145.reuse ;  /* 0x0000b4000da37a23 */ /* 0x100fe20000010891 */
[----:B------:R-:W-:Y:S01]  /*6290*/  ISETP.GT.AND P0, PT, R238, R173, PT ;  /* 0x000000adee00720c */ /* 0x000fe20003f04270 */
[----:B------:R-:W-:Y:S01]  /*62a0*/  FADD.FTZ R5, -R5, R2 ;  /* 0x0000000205057221 */ /* 0x000fe20000010100 */
[----:B------:R-:W1:Y:S01]  /*62b0*/  LDSM.16.MT88.4 R12, [R182] ;  /* 0x00000000b60c783b */ /* 0x000e620000004200 */
[--C-:B------:R-:W-:Y:S01]  /*62c0*/  FFMA.FTZ R162, R8, c[0x0][0x2d0], -R145.reuse ;  /* 0x0000b40008a27a23 */ /* 0x100fe20000010891 */
[----:B------:R-:W-:Y:S01]  /*62d0*/  IADD3 R238, R238, -0x1, RZ ;  /* 0xffffffffeeee7810 */ /* 0x000fe20007ffe0ff */
[--C-:B--2---:R-:W-:Y:S02]  /*62e0*/  FFMA.FTZ R135, R10, c[0x0][0x2d0], -R145.reuse ;  /* 0x0000b4000a877a23 */ /* 0x104fe40000010891 */
        /* <DEDUP_REMOVED lines=17> */
[----:B------:R-:W-:Y:S01]  /*6400*/  LDSM.16.MT88.4 R148, [R180+0x3800] ;  /* 0x00380000b494783b */ /* 0x000fe20000004200 */
[--C-:B------:R-:W-:Y:S02]  /*6410*/  FFMA.FTZ R247, R146, c[0x0][0x2d0], -R145.reuse ;  /* 0x0000b40092f77a23 */ /* 0x100fe40000010891 */
[----:B------:R-:W3:Y:S01]  /*6420*/  MUFU.EX2 R3, R3 ;  /* 0x0000000300037308 */ /* 0x000ee20000000800 */
[--C-:B------:R-:W-:Y:S02]  /*6430*/  FFMA.FTZ R165, R165, c[0x0][0x2d0], -R154.reuse ;  /* 0x0000b400a5a57a23 */ /* 0x100fe4000001089a */
[--C-:B------:R-:W-:Y:S02]  /*6440*/  FFMA.FTZ R166, R167, c[0x0][0x2d0], -R154.reuse ;  /* 0x0000b400a7a67a23 */ /* 0x100fe4000001089a */
[--C-:B------:R-:W-:Y:S02]  /*6450*/  FFMA.FTZ R167, R143, c[0x0][0x2d0], -R154.reuse ;  /* 0x0000b4008fa77a23 */ /* 0x100fe4000001089a */
[----:B------:R-:W-:Y:S02]  /*6460*/  FFMA.FTZ R154, R147, c[0x0][0x2d0], -R154 ;  /* 0x0000b400939a7a23 */ /* 0x000fe4000001089a */
[--C-:B------:R-:W-:Y:S01]  /*6470*/  FFMA.FTZ R169, R172, c[0x0][0x2d0], -R145.reuse ;  /* 0x0000b400aca97a23 */ /* 0x100fe20000010891 */
[----:B------:R-:W-:Y:S01]  /*6480*/  MUFU.EX2 R163, R163 ;  /* 0x000000a300a37308 */ /* 0x000fe20000000800 */
[--C-:B------:R-:W-:Y:S02]  /*6490*/  FFMA.FTZ R172, R140, c[0x0][0x2d0], -R145.reuse ;  /* 0x0000b4008cac7a23 */ /* 0x100fe40000010891 */
[----:B------:R-:W-:Y:S01]  /*64a0*/  LDSM.16.MT88.4 R140, [R180+0x2800] ;  /* 0x00280000b48c783b */ /* 0x000fe20000004200 */
[--C-:B------:R-:W-:Y:S02]  /*64b0*/  FFMA.FTZ R170, R170, c[0x0][0x2d0], -R145.reuse ;  /* 0x0000b400aaaa7a23 */ /* 0x100fe40000010891 */
[--C-:B------:R-:W-:Y:S02]  /*64c0*/  FFMA.FTZ R188, R188, c[0x0][0x2d0], -R145.reuse ;  /* 0x0000b400bcbc7a23 */ /* 0x100fe40000010891 */
[--C-:B------:R-:W-:Y:S02]  /*64d0*/  FFMA.FTZ R237, R174, c[0x0][0x2d0], -R145.reuse ;  /* 0x0000b400aeed7a23 */ /* 0x100fe40000010891 */
[----:B------:R-:W4:Y:S01]  /*64e0*/  MUFU.EX2 R162, R162 ;  /* 0x000000a200a27308 */ /* 0x000f220000000800 */
[--C-:B------:R-:W-:Y:S02]  /*64f0*/  FFMA.FTZ R174, R158, c[0x0][0x2d0], -R145.reuse ;  /* 0x0000b4009eae7a23 */ /* 0x100fe40000010891 */
[----:B------:R-:W-:Y:S01]  /*6500*/  LDSM.16.MT88.4 R156, [R182+0x5800] ;  /* 0x00580000b69c783b */ /* 0x000fe20000004200 */
[----:B------:R-:W-:Y:S06]  /*6510*/  FFMA.FTZ R145, R144, c[0x0][0x2d0], -R145 ;  /* 0x0000b40090917a23 */ /* 0x000fec0000010891 */
[----:B------:R-:W-:Y:S10]  /*6520*/  MUFU.EX2 R135, R135 ;  /* 0x0000008700877308 */ /* 0x000ff40000000800 */
[----:B------:R-:W-:Y:S10]  /*6530*/  MUFU.EX2 R164, R164 ;  /* 0x000000a400a47308 */ /* 0x000ff40000000800 */
[----:B------:R-:W5:Y:S10]  /*6540*/  MUFU.EX2 R2, R2 ;  /* 0x0000000200027308 */ /* 0x000f740000000800 */
        /* <DEDUP_REMOVED lines=27> */
[C---:B---3--:R-:W-:Y:S01]  /*6700*/  FMUL.FTZ R4, R3.reuse, R128 ;  /* 0x0000008003047220 */ /* 0x048fe20000410000 */
[----:B------:R-:W-:Y:S01]  /*6710*/  F2FP.BF16.PACK_AB R138, R160, R133 ;  /* 0x00000085a08a723e */ /* 0x000fe200000010ff */
[C---:B------:R-:W-:Y:S01]  /*6720*/  FMUL.FTZ R5, R3.reuse, R129 ;  /* 0x0000008103057220 */ /* 0x040fe20000410000 */
[----:B----4-:R-:W-:Y:S01]  /*6730*/  F2FP.BF16.PACK_AB R137, R162, R163 ;  /* 0x000000a3a289723e */ /* 0x010fe200000010ff */
[----:B-----5:R-:W-:Y:S01]  /*6740*/  FMUL.FTZ R6, R2, R130 ;  /* 0x0000008202067220 */ /* 0x020fe20000410000 */
[----:B------:R-:W-:Y:S01]  /*6750*/  F2FP.BF16.PACK_AB R139, R164, R135 ;  /* 0x00000087a48b723e */ /* 0x000fe200000010ff */
[C---:B------:R-:W-:Y:S02]  /*6760*/  FMUL.FTZ R7, R2.reuse, R131 ;  /* 0x0000008302077220 */ /* 0x040fe40000410000 */
[----:B------:R-:W-:Y:S01]  /*6770*/  LDSM.16.MT88.4 R128, [R181+0x2800] ;  /* 0x00280000b580783b */ /* 0x000fe20000004200 */
[C---:B------:R-:W-:Y:S02]  /*6780*/  FMUL.FTZ R8, R3.reuse, R124 ;  /* 0x0000007c03087220 */ /* 0x040fe40000410000 */
[C---:B------:R-:W-:Y:S02]  /*6790*/  FMUL.FTZ R9, R3.reuse, R125 ;  /* 0x0000007d03097220 */ /* 0x040fe40000410000 */
[C---:B------:R-:W-:Y:S05]  /*67a0*/  HMMA.16816.F32.BF16 R4, R136.reuse, R12, R4 ;  /* 0x0000000c8804723c */ /* 0x040fea0000041804 */
        /* <DEDUP_REMOVED lines=9> */
[----:B------:R-:W3:Y:S01]  /*6840*/  LDSM.16.MT88.4 R100, [R179] ;  /* 0x00000000b364783b */ /* 0x000ee20000004200 */
[C---:B------:R-:W-:Y:S02]  /*6850*/  FMUL.FTZ R17, R3.reuse, R105 ;  /* 0x0000006903117220 */ /* 0x040fe40000410000 */
[C---:B------:R-:W-:Y:S02]  /*6860*/  FMUL.FTZ R18, R2.reuse, R106 ;  /* 0x0000006a02127220 */ /* 0x040fe40000410000 */
[C---:B------:R-:W-:Y:S03]  /*6870*/  HMMA.16816.F32.BF16 R12, R136.reuse, R20, R12 ;  /* 0x00000014880c723c */ /* 0x040fe6000004180c */
        /* <DEDUP_REMOVED lines=91> */
[----:B------:R-:W-:Y:S02]  /*6e30*/  FMUL.FTZ R83, R2, R83 ;  /* 0x0000005302537220 */ /* 0x000fe40000410000 */
[C---:B------:R-:W-:Y:S01]  /*6e40*/  FMUL.FTZ R84, R3.reuse, R84 ;  /* 0x0000005403547220 */ /* 0x040fe20000410000 */
[----:B-1----:R-:W-:Y:S01]  /*6e50*/  F2FP.BF16.PACK_AB R100, R166, R165 ;  /* 0x000000a5a664723e */ /* 0x002fe200000010ff */
[C---:B------:R-:W-:Y:S03]  /*6e60*/  FMUL.FTZ R85, R3.reuse, R85 ;  /* 0x0000005503557220 */ /* 0x040fe60000410000 */
[C---:B------:R-:W-:Y:S03]  /*6e70*/  HMMA.16816.F32.BF16 R80, R136.reuse, R102, R80 ;  /* 0x000000668850723c */ /* 0x040fe60000041850 */
[----:B------:R-:W-:Y:S01]  /*6e80*/  FMUL.FTZ R86, R2, R86 ;  /* 0x0000005602567220 */ /* 0x000fe20000410000 */
[----:B--2---:R-:W-:Y:S01]  /*6e90*/  F2FP.BF16.PACK_AB R101, R170, R169 ;  /* 0x000000a9aa65723e */ /* 0x004fe200000010ff */
[----:B------:R-:W-:Y:S02]  /*6ea0*/  FMUL.FTZ R87, R2, R87 ;  /* 0x0000005702577220 */ /* 0x000fe40000410000 */
[C---:B------:R-:W-:Y:S01]  /*6eb0*/  FMUL.FTZ R88, R3.reuse, R88 ;  /* 0x0000005803587220 */ /* 0x040fe20000410000 */
[----:B------:R-:W-:Y:S01]  /*6ec0*/  F2FP.BF16.PACK_AB R102, R168, R167 ;  /* 0x000000a7a866723e */ /* 0x000fe200000010ff */
[C---:B------:R-:W-:Y:S03]  /*6ed0*/  FMUL.FTZ R89, R3.reuse, R89 ;  /* 0x0000005903597220 */ /* 0x040fe60000410000 */
[C---:B----4-:R-:W-:Y:S03]  /*6ee0*/  HMMA.16816.F32.BF16 R84, R136.reuse, R104, R84 ;  /* 0x000000688854723c */ /* 0x050fe60000041854 */
[----:B------:R-:W-:Y:S01]  /*6ef0*/  FMUL.FTZ R90, R2, R90 ;  /* 0x0000005a025a7220 */ /* 0x000fe20000410000 */
        /* <DEDUP_REMOVED lines=17> */
[----:B------:R-:W-:Y:S02]  /*7010*/  FADD.FTZ R134, R134, R161 ;  /* 0x000000a186867221 */ /* 0x000fe40000010000 */
[----:B------:R-:W-:Y:S02]  /*7020*/  FADD.FTZ R162, R162, R163 ;  /* 0x000000a3a2a27221 */ /* 0x000fe40000010000 */
[----:B------:R-:W-:Y:S01]  /*7030*/  FADD.FTZ R133, R133, R134 ;  /* 0x0000008685857221 */ /* 0x000fe20000010000 */
[C---:B------:R-:W-:Y:S01]  /*7040*/  HMMA.16816.F32.BF16 R4, R100.reuse, R112, R4 ;  /* 0x000000706404723c */ /* 0x040fe20000041804 */
[----:B------:R-:W-:Y:S04]  /*7050*/  LDSM.16.MT88.4 R136, [R180+0x3000] ;  /* 0x00300000b488783b */ /* 0x000fe80000004200 */
        /* <DEDUP_REMOVED lines=13> */
[C---:B-1----:R-:W-:Y:S04]  /*7130*/  HMMA.16816.F32.BF16 R20, R100.reuse, R104, R20 ;  /* 0x000000686414723c */ /* 0x042fe80000041814 */
[----:B------:R-:W-:Y:S02]  /*7140*/  FADD.FTZ R3, R171, R170 ;  /* 0x000000aaab037221 */ /* 0x000fe40000010000 */
[----:B------:R-:W-:Y:S02]  /*7150*/  FADD.FTZ R168, R168, R167 ;  /* 0x000000a7a8a87221 */ /* 0x000fe40000010000 */
        /* <DEDUP_REMOVED lines=40> */
[C---:B-1----:R-:W-:Y:S03]  /*73e0*/  HMMA.16816.F32.BF16 R4, R100.reuse, R104, R4 ;  /* 0x000000686404723c */ /* 0x042fe60000041804 */
        /* <DEDUP_REMOVED lines=27> */
[----:B------:R-:W-:Y:S01]  /*75a0*/  FADD.FTZ R245, R245, R2 ;  /* 0x00000002f5f57221 */ /* 0x000fe20000010000 */
[----:B------:R-:W-:Y:S01]  /*75b0*/  MOV R2, R132 ;  /* 0x0000008400027202 */ /* 0x000fe20000000f00 */
        /* <DEDUP_REMOVED lines=41> */
[C---:B---3--:R-:W-:Y:S08]  /*7850*/  HMMA.16816.F32.BF16 R84, R136.reuse, R8, R84 ;  /* 0x000000088854723c */ /* 0x048ff00000041854 */
[C---:B------:R-:W-:Y:S08]  /*7860*/  HMMA.16816.F32.BF16 R88, R136.reuse, R10, R88 ;  /* 0x0000000a8858723c */ /* 0x040ff00000041858 */
[C---:B----4-:R-:W-:Y:S08]  /*7870*/  HMMA.16816.F32.BF16 R92, R136.reuse, R12, R92 ;  /* 0x0000000c885c723c */ /* 0x050ff0000004185c */
[----:B------:R-:W-:Y:S01]  /*7880*/  HMMA.16816.F32.BF16 R96, R136, R14, R96 ;  /* 0x0000000e8860723c */ /* 0x000fe20000041860 */
[----:B------:R-:W-:-:S07]  /*7890*/  @P0 BRA `(.L_x_612) ;  /* 0xffffce1000000947 */ /* 0x000fce000383ffff */
.L_x_601:
[----:B------:R-:W-:-:S13]  /*78a0*/  ISETP.GE.AND P0, PT, R238, RZ, PT ;  /* 0x000000ffee00720c */ /* 0x000fda0003f06270 */
[----:B------:R-:W-:Y:S05]  /*78b0*/  @!P0 BRA `(.L_x_613) ;  /* 0x00002c4000008947 */ /* 0x000fea0003800000 */
[----:B------:R-:W-:Y:S02]  /*78c0*/  MOV R133, R132 ;  /* 0x0000008400857202 */ /* 0x000fe40000000f00 */
[----:B------:R-:W-:Y:S02]  /*78d0*/  MOV R3, R0 ;  /* 0x0000000000037202 */ /* 0x000fe40000000f00 */
.L_x_620:
[----:B------:R-:W-:Y:S04]  /*78e0*/  DEPBAR.LE SB0, 0x0 ;  /* 0x000080000000791a */ /* 0x000fe80000000000 */
[----:B------:R-:W-:Y:S01]  /*78f0*/  WARPSYNC 0xffffffff ;  /* 0xffffffff00007948 */ /* 0x000fe20003800000 */
[----:B------:R-:W-:Y:S01]  /*7900*/  BAR.SYNC.DEFER_BLOCKING 0x0 ;  /* 0x0000000000007b1d */ /* 0x000fe20000010000 */
[----:B------:R-:W-:Y:S01]  /*7910*/  SHF.R.S32.HI R7, RZ, 0x1f, R224 ;  /* 0x0000001fff077819 */ /* 0x000fe200000114e0 */
[----:B------:R-:W-:Y:S01]  /*7920*/  IMAD.WIDE.U32 R4, R224, c[0x0][0x208], RZ ;  /* 0x00008200e0047a25 */ /* 0x000fe200078e00ff */
[----:B------:R-:W-:Y:S02]  /*7930*/  SHF.R.S32.HI R2, RZ, 0x1f, R223 ;  /* 0x0000001fff027819 */ /* 0x000fe400000114df */
[C---:B------:R-:W-:Y:S01]  /*7940*/  IADD3 R132, R178.reuse, 0x4800, RZ ;  /* 0x00004800b2847810 */ /* 0x040fe20007ffe0ff */
[----:B------:R-:W-:Y:S01]  /*7950*/  IMAD R7, R7, c[0x0][0x208], RZ ;  /* 0x0000820007077a24 */ /* 0x000fe200078e02ff */
[----:B------:R-:W-:Y:S01]  /*7960*/  IADD3 R134, R178, 0x4000, RZ ;  /* 0x00004000b2867810 */ /* 0x000fe20007ffe0ff */
[----:B------:R-:W-:Y:S01]  /*7970*/  IMAD R2, R2, c[0x0][0x218], RZ ;  /* 0x0000860002027a24 */ /* 0x000fe200078e02ff */
[----:B------:R-:W-:Y:S01]  /*7980*/  IADD3 R135, R178, 0x3800, RZ ;  /* 0x00003800b2877810 */ /* 0x000fe20007ffe0ff */
[----:B------:R-:W-:Y:S01]  /*7990*/  IMAD R7, R224, c[0x0][0x20c], R7 ;  /* 0x00008300e0077a24 */ /* 0x000fe200078e0207 */
[C---:B------:R-:W-:Y:S01]  /*79a0*/  IADD3 R188, R178.reuse, 0x3000, RZ ;  /* 0x00003000b2bc7810 */ /* 0x040fe20007ffe0ff */
[----:B------:R-:W-:Y:S01]  /*79b0*/  IMAD R2, R223, c[0x0][0x21c], R2 ;  /* 0x00008700df027a24 */ /* 0x000fe200078e0202 */
[C---:B------:R-:W-:Y:S01]  /*79c0*/  IADD3 R189, R178.reuse, 0x2800, RZ ;  /* 0x00002800b2bd7810 */ /* 0x040fe20007ffe0ff */
[----:B------:R-:W-:Y:S01]  /*79d0*/  IMAD.IADD R5, R5, 0x1, R7 ;  /* 0x0000000105057824 */ /* 0x000fe200078e0207 */
[----:B------:R-:W-:Y:S01]  /*79e0*/  IADD3 R190, R178, 0x2000, RZ ;  /* 0x00002000b2be7810 */ /* 0x000fe20007ffe0ff */
[C---:B------:R-:W-:Y:S01]  /*79f0*/  IMAD.SHL.U32 R23, R196.reuse, 0x2, RZ ;  /* 0x00000002c4177824 */ /* 0x040fe200078e00ff */
[----:B------:R-:W-:Y:S01]  /*7a00*/  SHF.L.U64.HI R28, R196, 0x1, R191 ;  /* 0x00000001c41c7819 */ /* 0x000fe200000102bf */
[----:B------:R-:W-:Y:S01]  /*7a10*/  IMAD.WIDE.U32 R4, R223, c[0x0][0x218], R4 ;  /* 0x00008600df047a25 */ /* 0x000fe200078e0004 */
[C---:B------:R-:W-:Y:S02]  /*7a20*/  SHF.L.U64.HI R30, R197.reuse, 0x1, R192 ;  /* 0x00000001c51e7819 */ /* 0x040fe400000102c0 */
[----:B------:R-:W-:Y:S01]  /*7a30*/  SHF.L.U64.HI R22, R206, 0x1, R193 ;  /* 0x00000001ce167819 */ /* 0x000fe200000102c1 */
[----:B------:R-:W-:Y:S01]  /*7a40*/  IMAD.SHL.U32 R21, R197, 0x2, RZ ;  /* 0x00000002c5157824 */ /* 0x000fe200078e00ff */
[----:B------:R-:W-:Y:S01]  /*7a50*/  IADD3 R0, P0, R228, R4, RZ ;  /* 0x00000004e4007210 */ /* 0x000fe20007f1e0ff */
[----:B------:R1:W2:Y:S01]  /*7a60*/  LDSM.16.M88.4 R32, [R187] ;  /* 0x00000000bb20783b */ /* 0x0002a20000000200 */
[----:B------:R-:W-:Y:S02]  /*7a70*/  IMAD.SHL.U32 R20, R206, 0x2, RZ ;  /* 0x00000002ce147824 */ /* 0x000fe400078e00ff */
[----:B------:R-:W-:Y:S01]  /*7a80*/  IADD3.X R239, R217, R5, R2, P0, !PT ;  /* 0x00000005d9ef7210 */ /* 0x000fe200007fe402 */
[----:B------:R1:W3:Y:S01]  /*7a90*/  LDSM.16.M88.4 R8, [R186] ;  /* 0x00000000ba08783b */ /* 0x0002e20000000200 */
[----:B------:R-:W-:Y:S02]  /*7aa0*/  LEA R12, P0, R0, c[0x0][0x1f8], 0x1 ;  /* 0x00007e00000c7a11 */ /* 0x000fe400078008ff */
[----:B------:R-:W-:Y:S01]  /*7ab0*/  IADD3 R2, R178, 0x5000, RZ ;  /* 0x00005000b2027810 */ /* 0x000fe20007ffe0ff */
[----:B------:R1:W4:Y:S01]  /*7ac0*/  LDSM.16.M88.4 R16, [R186+0x800] ;  /* 0x00080000ba10783b */ /* 0x0003220000000200 */
[----:B------:R-:W-:Y:S02]  /*7ad0*/  LEA.HI.X R239, R0, c[0x0][0x1fc], R239, 0x1, P0 ;  /* 0x00007f0000ef7a11 */ /* 0x000fe400000f0cef */
[----:B------:R-:W-:Y:S01]  /*7ae0*/  IADD3 R0, R178, 0x5800, RZ ;  /* 0x00005800b2007810 */ /* 0x000fe20007ffe0ff */
[----:B------:R1:W1:Y:S04]  /*7af0*/  LDSM.16.M88.4 R24, [R186+0x1000] ;  /* 0x00100000ba18783b */ /* 0x0002680000000200 */
[----:B------:R1:W1:Y:S04]  /*7b00*/  LDSM.16.M88.4 R136, [R186+0x1800] ;  /* 0x00180000ba88783b */ /* 0x0002680000000200 */
[----:B------:R1:W1:Y:S04]  /*7b10*/  LDSM.16.M88.4 R140, [R185] ;  /* 0x00000000b98c783b */ /* 0x0002680000000200 */
[----:B------:R1:W1:Y:S04]  /*7b20*/  LDSM.16.M88.4 R144, [R178] ;  /* 0x00000000b290783b */ /* 0x0002680000000200 */
[----:B------:R1:W1:Y:S04]  /*7b30*/  LDSM.16.M88.4 R148, [R178+0x800] ;  /* 0x00080000b294783b */ /* 0x0002680000000200 */
[----:B------:R1:W1:Y:S04]  /*7b40*/  LDSM.16.M88.4 R152, [R178+0x1000] ;  /* 0x00100000b298783b */ /* 0x0002680000000200 */
[----:B------:R1:W1:Y:S01]  /*7b50*/  LDSM.16.M88.4 R156, [R178+0x1800] ;  /* 0x00180000b29c783b */ /* 0x0002620000000200 */
[----:B------:R-:W-:-:S05]  /*7b60*/  BRA.DIV ~URZ, `(.L_x_614) ;  /* 0x000063c27f007947 */ /* 0x000fca000b800000 */
[----:B------:R4:W3:Y:S02]  /*7b70*/  SHFL.IDX PT, R175, R239, RZ, 0x181f ;  /* 0x00181fffefaf7589 */ /* 0x0008e400000e0000 */
.L_x_669:
[C---:B--23--:R-:W-:Y:S01]  /*7b80*/  HMMA.16816.F32.BF16 R4, R32.reuse, R8, RZ ;  /* 0x000000082004723c */ /* 0x04cfe200000418ff */
[----:B------:R-:W2:Y:S01]  /*7b90*/  SHFL.IDX PT, R240, R12, 0x1, 0x181f ;  /* 0x00381f000cf07f89 */ /* 0x000ea200000e0000 */
[----:B------:R-:W-:Y:S01]  /*7ba0*/  BSSY B0, `(.L_x_615) ;  /* 0x00000fc000007945 */ /* 0x000fe20003800000 */
[----:B------:R-:W-:Y:S02]  /*7bb0*/  ISETP.GE.AND P0, PT, R206, c[0x0][0x1d4], PT ;  /* 0x00007500ce007a0c */ /* 0x000fe40003f06270 */
[----:B------:R-:W-:Y:S01]  /*7bc0*/  ISETP.GE.AND P6, PT, R197, c[0x0][0x1d4], PT ;  /* 0x00007500c5007a0c */ /* 0x000fe20003fc6270 */
[----:B------:R3:W-:Y:S01]  /*7bd0*/  SHFL.IDX PT, R160, R12, RZ, 0x181f ;  /* 0x00181fff0ca07589 */ /* 0x0007e200000e0000 */
[----:B------:R-:W-:Y:S01]  /*7be0*/  SEL R237, RZ, 0x10, P0 ;  /* 0x00000010ffed7807 */ /* 0x000fe20000000000 */
[C---:B------:R-:W-:Y:S01]  /*7bf0*/  HMMA.16816.F32.BF16 R8, R32.reuse, R10, RZ ;  /* 0x0000000a2008723c */ /* 0x040fe200000418ff */
[----:B------:R-:W-:Y:S02]  /*7c00*/  ISETP.GE.AND P5, PT, R196, c[0x0][0x1d4], PT ;  /* 0x00007500c4007a0c */ /* 0x000fe40003fa6270 */
[----:B----4-:R-:W4:Y:S01]  /*7c10*/  SHFL.IDX PT, R239, R239, 0x1, 0x181f ;  /* 0x00381f00efef7f89 */ /* 0x010f2200000e0000 */
[----:B------:R-:W-:Y:S02]  /*7c20*/  SEL R29, RZ, 0x10, P6 ;  /* 0x00000010ff1d7807 */ /* 0x000fe40003000000 */
[----:B------:R-:W-:Y:S02]  /*7c30*/  IADD3 R245, -R237, 0x10, RZ ;  /* 0x00000010edf57810 */ /* 0x000fe40007ffe1ff */
[----:B------:R-:W-:Y:S04]  /*7c40*/  IADD3 R242, -R29, 0x10, RZ ;  /* 0x000000101df27810 */ /* 0x000fe80007ffe1ff */
[----:B------:R-:W-:Y:S02]  /*7c50*/  LOP3.LUT R245, R245, 0xf, RZ, 0xc0, !PT ;  /* 0x0000000ff5f57812 */ /* 0x000fe400078ec0ff */
[----:B------:R-:W-:Y:S02]  /*7c60*/  SEL R31, RZ, 0x10, P5 ;  /* 0x00000010ff1f7807 */ /* 0x000fe40002800000 */
[----:B------:R-:W-:Y:S02]  /*7c70*/  LOP3.LUT R242, R242, 0xf, RZ, 0xc0, !PT ;  /* 0x0000000ff2f27812 */ /* 0x000fe400078ec0ff */
[----:B------:R-:W-:Y:S01]  /*7c80*/  IADD3 R161, -R31, 0x10, RZ ;  /* 0x000000101fa17810 */ /* 0x000fe20007ffe1ff */
[C---:B---3--:R-:W-:Y:S03]  /*7c90*/  HMMA.16816.F32.BF16 R12, R32.reuse, R16, RZ ;  /* 0x00000010200c723c */ /* 0x048fe600000418ff */
[----:B------:R-:W-:Y:S05]  /*7ca0*/  LOP3.LUT R161, R161, 0xf, RZ, 0xc0, !PT ;  /* 0x0000000fa1a17812 */ /* 0x000fea00078ec0ff */
[C---:B------:R-:W-:Y:S01]  /*7cb0*/  HMMA.16816.F32.BF16 R16, R32.reuse, R18, RZ ;  /* 0x000000122010723c */ /* 0x040fe200000418ff */
[-C--:B--2---:R-:W-:Y:S04]  /*7cc0*/  IADD3 R244, P4, P2, R245, R240.reuse, R20 ;  /* 0x000000f0f5f47210 */ /* 0x084fe80007a9e014 */
[-C--:B----4-:R-:W-:Y:S02]  /*7cd0*/  IADD3.X R245, RZ, R239.reuse, R22, P4, P2 ;  /* 0x000000effff57210 */ /* 0x090fe400027e4416 */
[-C--:B------:R-:W-:Y:S05]  /*7ce0*/  IADD3 R242, P4, P2, R242, R240.reuse, R21 ;  /* 0x000000f0f2f27210 */ /* 0x080fea0007a9e015 */
[-C--:B------:R-:W-:Y:S02]  /*7cf0*/  IADD3.X R243, RZ, R239.reuse, R30, P4, P2 ;  /* 0x000000effff37210 */ /* 0x080fe400027e441e */
[----:B------:R-:W-:Y:S04]  /*7d00*/  IADD3 R240, P4, P2, R161, R240, R23 ;  /* 0x000000f0a1f07210 */ /* 0x000fe80007a9e017 */
[----:B------:R-:W-:Y:S02]  /*7d10*/  IADD3.X R241, RZ, R239, R28, P4, P2 ;  /* 0x000000effff17210 */ /* 0x000fe400027e441c */
[C---:B------:R-:W-:Y:S02]  /*7d20*/  IADD3 R168, P2, R160.reuse, R20, RZ ;  /* 0x00000014a0a87210 */ /* 0x040fe40007f5e0ff */
[C---:B------:R-:W-:Y:S03]  /*7d30*/  IADD3 R172, P4, R160.reuse, R21, RZ ;  /* 0x00000015a0ac7210 */ /* 0x040fe60007f9e0ff */
[C---:B------:R-:W-:Y:S01]  /*7d40*/  IMAD.X R169, R175.reuse, 0x1, R22, P2 ;  /* 0x00000001afa97824 */ /* 0x040fe200010e0616 */
[----:B------:R-:W-:Y:S01]  /*7d50*/  IADD3 R246, P2, R160, R23, RZ ;  /* 0x00000017a0f67210 */ /* 0x000fe20007f5e0ff */
[----:B------:R-:W-:Y:S01]  /*7d60*/  IMAD.X R173, R175, 0x1, R30, P4 ;  /* 0x00000001afad7824 */ /* 0x000fe200020e061e */
[C---:B-1----:R-:W-:Y:S01]  /*7d70*/  HMMA.16816.F32.BF16 R20, R32.reuse, R24, RZ ;  /* 0x000000182014723c */ /* 0x042fe200000418ff */
[----:B------:R-:W-:Y:S01]  /*7d80*/  ISETP.NE.U32.AND P4, PT, R237, RZ, PT ;  /* 0x000000ffed00720c */ /* 0x000fe20003f85070 */
[----:B------:R1:W-:Y:S01]  /*7d90*/  LDGSTS.E.BYPASS.LTC128B.128 [R198+0x100], [R168.64], !P0 ;  /* 0x00100000a8c67fae */ /* 0x0003e2000c101d46 */
[----:B------:R-:W-:Y:S01]  /*7da0*/  IMAD.X R247, R175, 0x1, R28, P2 ;  /* 0x00000001aff77824 */ /* 0x000fe200010e061c */
[----:B------:R-:W-:Y:S02]  /*7db0*/  ISETP.NE.U32.AND P2, PT, R29, RZ, PT ;  /* 0x000000ff1d00720c */ /* 0x000fe40003f45070 */
[----:B------:R-:W-:Y:S01]  /*7dc0*/  ISETP.NE.U32.AND P0, PT, R31, RZ, PT ;  /* 0x000000ff1f00720c */ /* 0x000fe20003f05070 */
[----:B------:R2:W-:Y:S01]  /*7dd0*/  LDGSTS.E.BYPASS.LTC128B.128 [R198+0x2100], [R172.64], !P6 ;  /* 0x02100000acc67fae */ /* 0x0005e2000f101d46 */
[C---:B------:R-:W-:Y:S04]  /*7de0*/  HMMA.16816.F32.BF16 R24, R32.reuse, R26, RZ ;  /* 0x0000001a2018723c */ /* 0x040fe800000418ff */
[----:B------:R3:W-:Y:S04]  /*7df0*/  LDGSTS.E.BYPASS.LTC128B.128 [R198+0x4100], [R246.64], !P5 ;  /* 0x04100000f6c67fae */ /* 0x0007e8000e901d46 */
[C---:B------:R-:W-:Y:S01]  /*7e00*/  HMMA.16816.F32.BF16 R28, R32.reuse, R136, RZ ;  /* 0x00000088201c723c */ /* 0x040fe200000418ff */
[----:B------:R3:W-:Y:S05]  /*7e10*/  LDGSTS.E.BYPASS.LTC128B.128.ZFILL [R198+0x1100], [R244.64], P4 ;  /* 0x01100000f4c67fae */ /* 0x0007ea000a141d46 */
[----:B------:R3:W-:Y:S02]  /*7e20*/  LDGSTS.E.BYPASS.LTC128B.128.ZFILL [R198+0x3100], [R242.64], P2 ;  /* 0x03100000f2c67fae */ /* 0x0007e40009141d46 */
[----:B------:R-:W-:Y:S03]  /*7e30*/  HMMA.16816.F32.BF16 R32, R32, R138, RZ ;  /* 0x0000008a2020723c */ /* 0x000fe600000418ff */
[----:B------:R3:W-:Y:S01]  /*7e40*/  LDGSTS.E.BYPASS.LTC128B.128.ZFILL [R198+0x5100], [R240.64], P0 ;  /* 0x05100000f0c67fae */ /* 0x0007e20008141d46 */
[----:B------:R-:W-:Y:S04]  /*7e50*/  ISETP.GE.AND P0, PT, R238, 0x1, PT ;  /* 0x00000001ee00780c */ /* 0x000fe80003f06270 */
[C---:B------:R-:W-:Y:S01]  /*7e60*/  HMMA.16816.F32.BF16 R4, R140.reuse, R144, R4 ;  /* 0x000000908c04723c */ /* 0x040fe20000041804 */
[----:B------:R-:W-:Y:S05]  /*7e70*/  LDSM.16.M88.4 R160, [R184] ;  /* 0x00000000b8a0783b */ /* 0x000fea0000000200 */
[----:B------:R-:W0:Y:S02]  /*7e80*/  LDGDEPBAR ;  /* 0x00000000000079af */ /* 0x000e240000000000 */
[C---:B------:R-:W-:Y:S03]  /*7e90*/  HMMA.16816.F32.BF16 R8, R140.reuse, R146, R8 ;  /* 0x000000928c08723c */ /* 0x040fe60000041808 */
[----:B------:R-:W4:Y:S05]  /*7ea0*/  LDSM.16.M88.4 R164, [R177] ;  /* 0x00000000b1a4783b */ /* 0x000f2a0000000200 */
[C---:B------:R-:W-:Y:S01]  /*7eb0*/  HMMA.16816.F32.BF16 R12, R140.reuse, R148, R12 ;  /* 0x000000948c0c723c */ /* 0x040fe2000004180c */
[----:B-1----:R-:W1:Y:S05]  /*7ec0*/  LDSM.16.M88.4 R168, [R177+0x800] ;  /* 0x00080000b1a8783b */ /* 0x002e6a0000000200 */
[----:B------:R-:W5:Y:S02]  /*7ed0*/  LDSM.16.M88.4 R136, [R177+0x1000] ;  /* 0x00100000b188783b */ /* 0x000f640000000200 */
[C---:B------:R-:W-:Y:S03]  /*7ee0*/  HMMA.16816.F32.BF16 R16, R140.reuse, R150, R16 ;  /* 0x000000968c10723c */ /* 0x040fe60000041810 */
[----:B--2---:R-:W2:Y:S05]  /*7ef0*/  LDSM.16.M88.4 R172, [R177+0x1800] ;  /* 0x00180000b1ac783b */ /* 0x004eaa0000000200 */
[C---:B------:R-:W-:Y:S01]  /*7f00*/  HMMA.16816.F32.BF16 R20, R140.reuse, R152, R20 ;  /* 0x000000988c14723c */ /* 0x040fe20000041814 */
[----:B------:R-:W-:Y:S05]  /*7f10*/  LDSM.16.M88.4 R144, [R183] ;  /* 0x00000000b790783b */ /* 0x000fea0000000200 */
[----:B------:R-:W1:Y:S02]  /*7f20*/  LDSM.16.M88.4 R148, [R176+-0x4000] ;  /* 0xffc00000b094783b */ /* 0x000e640000000200 */
[C---:B------:R-:W-:Y:S03]  /*7f30*/  HMMA.16816.F32.BF16 R24, R140.reuse, R154, R24 ;  /* 0x0000009a8c18723c */ /* 0x040fe60000041818 */
[----:B------:R-:W2:Y:S05]  /*7f40*/  LDSM.16.M88.4 R152, [R176+-0x3800] ;  /* 0xffc80000b098783b */ /* 0x000eaa0000000200 */
[C---:B------:R-:W-:Y:S08]  /*7f50*/  HMMA.16816.F32.BF16 R28, R140.reuse, R156, R28 ;  /* 0x0000009c8c1c723c */ /* 0x040ff0000004181c */
[----:B------:R-:W-:Y:S01]  /*7f60*/  HMMA.16816.F32.BF16 R32, R140, R158, R32 ;  /* 0x0000009e8c20723c */ /* 0x000fe20000041820 */
[----:B------:R-:W2:Y:S05]  /*7f70*/  LDSM.16.M88.4 R140, [R176+-0x3000] ;  /* 0xffd00000b08c783b */ /* 0x000eaa0000000200 */
[----:B------:R-:W2:Y:S02]  /*7f80*/  LDSM.16.M88.4 R156, [R176+-0x2800] ;  /* 0xffd80000b09c783b */ /* 0x000ea40000000200 */
[C---:B----4-:R-:W-:Y:S08]  /*7f90*/  HMMA.16816.F32.BF16 R4, R160.reuse, R164, R4 ;  /* 0x000000a4a004723c */ /* 0x050ff00000041804 */
[C---:B------:R-:W-:Y:S01]  /*7fa0*/  HMMA.16816.F32.BF16 R8, R160.reuse, R166, R8 ;  /* 0x000000a6a008723c */ /* 0x040fe20000041808 */
[----:B------:R-:W-:Y:S07]  /*7fb0*/  LDSM.16.M88.4 R164, [R186+0x2000] ;  /* 0x00200000baa4783b */ /* 0x000fee0000000200 */
[C---:B-1----:R-:W-:Y:S08]  /*7fc0*/  HMMA.16816.F32.BF16 R12, R160.reuse, R168, R12 ;  /* 0x000000a8a00c723c */ /* 0x042ff0000004180c */
        /* <DEDUP_REMOVED lines=20> */
[----:B------:R-:W3:Y:S05]  /*8110*/  LDSM.16.M88.4 R144, [R188] ;  /* 0x00000000bc90783b */ /* 0x000eea0000000200 */
[----:B------:R-:W3:Y:S02]  /*8120*/  LDSM.16.M88.4 R156, [R135] ;  /* 0x00000000879c783b */ /* 0x000ee40000000200 */
        /* <DEDUP_REMOVED lines=15> */
[----:B------:R-:W-:Y:S07]  /*8220*/  LDSM.16.M88.4 R148, [R176+-0x2000] ;  /* 0xffe00000b094783b */ /* 0x000fee0000000200 */
[C---:B------:R-:W-:Y:S08]  /*8230*/  HMMA.16816.F32.BF16 R12, R140.reuse, R152, R12 ;  /* 0x000000988c0c723c */ /* 0x040ff0000004180c */
[C---:B------:R-:W-:Y:S01]  /*8240*/  HMMA.16816.F32.BF16 R16, R140.reuse, R154, R16 ;  /* 0x0000009a8c10723c */ /* 0x040fe20000041810 */
[----:B------:R-:W-:Y:S07]  /*8250*/  LDSM.16.M88.4 R152, [R176+-0x1800] ;  /* 0xffe80000b098783b */ /* 0x000fee0000000200 */
[C---:B---3--:R-:W-:Y:S08]  /*8260*/  HMMA.16816.F32.BF16 R20, R140.reuse, R144, R20 ;  /* 0x000000908c14723c */ /* 0x048ff00000041814 */
[C---:B------:R-:W-:Y:S01]  /*8270*/  HMMA.16816.F32.BF16 R24, R140.reuse, R146, R24 ;  /* 0x000000928c18723c */ /* 0x040fe20000041818 */
[----:B------:R-:W3:Y:S07]  /*8280*/  LDSM.16.M88.4 R144, [R183+0x4000] ;  /* 0x00400000b790783b */ /* 0x000eee0000000200 */
[C---:B------:R-:W-:Y:S08]  /*8290*/  HMMA.16816.F32.BF16 R28, R140.reuse, R156, R28 ;  /* 0x0000009c8c1c723c */ /* 0x040ff0000004181c */
[----:B------:R-:W-:Y:S01]  /*82a0*/  HMMA.16816.F32.BF16 R32, R140, R158, R32 ;  /* 0x0000009e8c20723c */ /* 0x000fe20000041820 */
[----:B------:R-:W5:Y:S05]  /*82b0*/  LDSM.16.M88.4 R140, [R176+-0x1000] ;  /* 0xfff00000b08c783b */ /* 0x000f6a0000000200 */
[----:B------:R-:W3:Y:S02]  /*82c0*/  LDSM.16.M88.4 R156, [R176+-0x800] ;  /* 0xfff80000b09c783b */ /* 0x000ee40000000200 */
        /* <DEDUP_REMOVED lines=24> */
[----:B------:R-:W5:Y:S05]  /*8450*/  LDSM.16.M88.4 R144, [R2] ;  /* 0x000000000290783b */ /* 0x000f6a0000000200 */
        /* <DEDUP_REMOVED lines=47> */
[----:B------:R-:W-:Y:S01]  /*8750*/  SHF.L.U64.HI R134, R206, 0x1, R193 ;  /* 0x00000001ce867819 */ /* 0x000fe200000102c1 */
[----:B------:R-:W-:Y:S01]  /*8760*/  IMAD R224, R238, 0x40, R225 ;  /* 0x00000040eee07824 */ /* 0x000fe200078e02e1 */
[----:B------:R-:W-:Y:S01]  /*8770*/  SHF.L.U32 R132, R206, 0x1, RZ ;  /* 0x00000001ce847819 */ /* 0x000fe200000006ff */
        /* <DEDUP_REMOVED lines=10> */
[----:B------:R-:W-:Y:S04]  /*8820*/  IMAD.MOV R135, RZ, RZ, -R0 ;  /* 0x000000ffff877224 */ /* 0x000fe800078e0a00 */
[----:B------:R-:W-:Y:S01]  /*8830*/  IMAD R224, R135, c[0x0][0x2b8], R224 ;  /* 0x0000ae0087e07a24 */ /* 0x000fe200078e02e0 */
[----:B------:R-:W2:Y:S03]  /*8840*/  @!P1 LDG.E R223, [R140.64] ;  /* 0x000000068cdf9981 */ /* 0x000ea6000c1e1900 */
[C---:B------:R-:W-:Y:S01]  /*8850*/  IMAD.WIDE.U32 R138, R224.reuse, c[0x0][0x1e0], RZ ;  /* 0x00007800e08a7a25 */ /* 0x040fe200078e00ff */
[----:B------:R-:W-:Y:S05]  /*8860*/  SHF.R.S32.HI R135, RZ, 0x1f, R224 ;  /* 0x0000001fff877819 */ /* 0x000fea00000114e0 */
[----:B------:R-:W-:Y:S04]  /*8870*/  IMAD R135, R135, c[0x0][0x1e0], RZ ;  /* 0x0000780087877a24 */ /* 0x000fe800078e02ff */
[----:B------:R-:W-:Y:S05]  /*8880*/  IMAD R135, R224, c[0x0][0x1e4], R135 ;  /* 0x00007900e0877a24 */ /* 0x000fea00078e0287 */
[----:B------:R-:W-:Y:S02]  /*8890*/  IADD3 R139, R139, R135, RZ ;  /* 0x000000878b8b7210 */ /* 0x000fe40007ffe0ff */
[----:B--2---:R-:W-:Y:S03]  /*88a0*/  SHF.R.S32.HI R137, RZ, 0x1f, R223 ;  /* 0x0000001fff897819 */ /* 0x004fe600000114df */
[----:B------:R-:W-:Y:S04]  /*88b0*/  IMAD.WIDE.U32 R138, R223, c[0x0][0x1f0], R138 ;  /* 0x00007c00df8a7a25 */ /* 0x000fe800078e008a */
[----:B------:R-:W-:Y:S01]  /*88c0*/  IMAD R137, R137, c[0x0][0x1f0], RZ ;  /* 0x00007c0089897a24 */ /* 0x000fe200078e02ff */
[----:B------:R-:W-:Y:S01]  /*88d0*/  IADD3 R135, P0, R232, R138, RZ ;  /* 0x0000008ae8877210 */ /* 0x000fe20007f1e0ff */
[----:B------:R-:W-:Y:S02]  /*88e0*/  IMAD.SHL.U32 R138, R196, 0x2, RZ ;  /* 0x00000002c48a7824 */ /* 0x000fe400078e00ff */
[----:B------:R-:W-:Y:S05]  /*88f0*/  IMAD R137, R223, c[0x0][0x1f4], R137 ;  /* 0x00007d00df897a24 */ /* 0x000fea00078e0289 */
[----:B------:R-:W-:Y:S02]  /*8900*/  IADD3.X R0, R218, R139, R137, P0, !PT ;  /* 0x0000008bda007210 */ /* 0x000fe400007fe489 */
[C---:B------:R-:W-:Y:S02]  /*8910*/  LEA R2, P0, R135.reuse, c[0x0][0x1c8], 0x1 ;  /* 0x0000720087027a11 */ /* 0x040fe400078008ff */
[----:B------:R-:W-:Y:S02]  /*8920*/  SHF.L.U64.HI R137, R196, 0x1, R191 ;  /* 0x00000001c4897819 */ /* 0x000fe400000102bf */
[----:B------:R-:W-:Y:S02]  /*8930*/  LEA.HI.X R0, R135, c[0x0][0x1cc], R0, 0x1, P0 ;  /* 0x0000730087007a11 */ /* 0x000fe400000f0c00 */
[----:B------:R-:W-:Y:S01]  /*8940*/  SHF.L.U64.HI R135, R197, 0x1, R192 ;  /* 0x00000001c5877819 */ /* 0x000fe200000102c0 */
[----:B------:R-:W-:-:S05]  /*8950*/  BRA.DIV ~URZ, `(.L_x_617) ;  /* 0x000056227f007947 */ /* 0x000fca000b800000 */
[----:B------:R1:W2:Y:S02]  /*8960*/  SHFL.IDX PT, R140, R0, RZ, 0x181f ;  /* 0x00181fff008c7589 */ /* 0x0002a400000e0000 */
.L_x_670:
[----:B------:R-:W-:-:S05]  /*8970*/  BRA.DIV ~URZ, `(.L_x_618) ;  /* 0x000056727f007947 */ /* 0x000fca000b800000 */
[----:B------:R-:W3:Y:S01]  /*8980*/  SHFL.IDX PT, R141, R2, RZ, 0x181f ;  /* 0x00181fff028d7589 */ /* 0x000ee200000e0000 */
[C---:B------:R-:W-:Y:S02]  /*8990*/  IADD3 R139, -R237.reuse, 0x10, RZ ;  /* 0x00000010ed8b7810 */ /* 0x040fe40007ffe1ff */
[----:B------:R-:W-:Y:S01]  /*89a0*/  ISETP.NE.U32.AND P0, PT, R237, RZ, PT ;  /* 0x000000ffed00720c */ /* 0x000fe20003f05070 */
[----:B-1----:R-:W1:Y:S01]  /*89b0*/  SHFL.IDX PT, R0, R0, 0x1, 0x181f ;  /* 0x00381f0000007f89 */ /* 0x002e6200000e0000 */
[----:B------:R-:W-:Y:S03]  /*89c0*/  LOP3.LUT R139, R139, 0xf, RZ, 0xc0, !PT ;  /* 0x0000000f8b8b7812 */ /* 0x000fe600078ec0ff */
[----:B------:R4:W2:Y:S01]  /*89d0*/  SHFL.IDX PT, R175, R2, 0x1, 0x181f ;  /* 0x00381f0002af7f89 */ /* 0x0008a200000e0000 */
[----:B---3--:R-:W-:Y:S04]  /*89e0*/  IADD3 R146, P4, P2, R139, R141, R132 ;  /* 0x0000008d8b927210 */ /* 0x008fe80007a9e084 */
[----:B--2---:R-:W-:Y:S02]  /*89f0*/  IADD3.X R147, RZ, R140, R134, P4, P2 ;  /* 0x0000008cff937210 */ /* 0x004fe400027e4486 */
[C---:B------:R-:W-:Y:S02]  /*8a00*/  IADD3 R142, P4, R141.reuse, R136, RZ ;  /* 0x000000888d8e7210 */ /* 0x040fe40007f9e0ff */
[----:B------:R-:W-:Y:S01]  /*8a10*/  IADD3 R144, P2, R141, R138, RZ ;  /* 0x0000008a8d907210 */ /* 0x000fe20007f5e0ff */
[----:B------:R4:W-:Y:S02]  /*8a20*/  LDGSTS.E.BYPASS.LTC128B.128.ZFILL [R198+0x6100], [R146.64], P0 ;  /* 0x0610000092c67fae */ /* 0x0009e40008141d46 */
[C---:B------:R-:W-:Y:S02]  /*8a30*/  IMAD.X R143, R140.reuse, 0x1, R135, P4 ;  /* 0x000000018c8f7824 */ /* 0x040fe400020e0687 */
[----:B------:R-:W-:Y:S03]  /*8a40*/  IMAD.X R145, R140, 0x1, R137, P2 ;  /* 0x000000018c917824 */ /* 0x000fe600010e0689 */
[----:B------:R4:W-:Y:S04]  /*8a50*/  LDGSTS.E.BYPASS.LTC128B.128 [R198+0x8100], [R142.64], !P6 ;  /* 0x081000008ec67fae */ /* 0x0009e8000f101d46 */
[----:B------:R4:W-:Y:S02]  /*8a60*/  LDGSTS.E.BYPASS.LTC128B.128 [R198+0xa100], [R144.64], !P5 ;  /* 0x0a10000090c67fae */ /* 0x0009e4000e901d46 */
.L_x_671:
[----:B-1--4-:R-:W-:Y:S02]  /*8a70*/  IADD3 R2, -R237, 0x10, RZ ;  /* 0x00000010ed027810 */ /* 0x012fe40007ffe1ff */
[C---:B------:R-:W-:Y:S02]  /*8a80*/  IADD3 R140, P4, R175.reuse, R136, RZ ;  /* 0x00000088af8c7210 */ /* 0x040fe40007f9e0ff */
[----:B------:R-:W-:Y:S02]  /*8a90*/  IADD3 R138, P2, R175, R138, RZ ;  /* 0x0000008aaf8a7210 */ /* 0x000fe40007f5e0ff */
[----:B------:R-:W-:Y:S01]  /*8aa0*/  ISETP.NE.U32.AND P0, PT, R237, RZ, PT ;  /* 0x000000ffed00720c */ /* 0x000fe20003f05070 */
[----:B------:R-:W-:Y:S01]  /*8ab0*/  IMAD.X R141, R0, 0x1, R135, P4 ;  /* 0x00000001008d7824 */ /* 0x000fe200020e0687 */
[----:B------:R-:W-:Y:S01]  /*8ac0*/  LOP3.LUT R2, R2, 0xf, RZ, 0xc0, !PT ;  /* 0x0000000f02027812 */ /* 0x000fe200078ec0ff */
[----:B------:R-:W-:Y:S03]  /*8ad0*/  IMAD.X R139, R0, 0x1, R137, P2 ;  /* 0x00000001008b7824 */ /* 0x000fe600010e0689 */
[----:B------:R-:W-:Y:S04]  /*8ae0*/  IADD3 R136, P4, P2, R2, R175, R132 ;  /* 0x000000af02887210 */ /* 0x000fe80007a9e084 */
[----:B------:R-:W-:Y:S05]  /*8af0*/  IADD3.X R137, RZ, R0, R134, P4, P2 ;  /* 0x00000000ff897210 */ /* 0x000fea00027e4486 */
[----:B------:R-:W-:Y:S01]  /*8b00*/  @!PT LDS RZ, [RZ] ;  /* 0x00000000fffff984 */ /* 0x000fe20000000800 */
[----:B------:R-:W-:Y:S01]  /*8b10*/  @!PT LDS RZ, [RZ] ;  /* 0x00000000fffff984 */ /* 0x000fe20000000800 */
[----:B------:R-:W-:Y:S01]  /*8b20*/  @!PT LDS RZ, [RZ] ;  /* 0x00000000fffff984 */ /* 0x000fe20000000800 */
[----:B------:R1:W-:Y:S04]  /*8b30*/  LDGSTS.E.BYPASS.LTC128B.128.ZFILL [R198+0x7100], [R136.64], P0 ;  /* 0x0710000088c67fae */ /* 0x0003e80008141d46 */
[----:B------:R1:W-:Y:S04]  /*8b40*/  LDGSTS.E.BYPASS.LTC128B.128 [R198+0x9100], [R140.64], !P6 ;  /* 0x091000008cc67fae */ /* 0x0003e8000f101d46 */
[----:B------:R1:W-:Y:S02]  /*8b50*/  LDGSTS.E.BYPASS.LTC128B.128 [R198+0xb100], [R138.64], !P5 ;  /* 0x0b1000008ac67fae */ /* 0x0003e4000e901d46 */
.L_x_616:
[----:B------:R-:W-:Y:S05]  /*8b60*/  BSYNC B0 ;  /* 0x0000000000007941 */ /* 0x000fea0003800000 */
.L_x_615:
        /* <DEDUP_REMOVED lines=34> */
[----:B------:R-:W1:Y:S04]  /*8d90*/  SHFL.BFLY PT, R0, R135, 0x2, 0x1f ;  /* 0x0c401f0087007f89 */ /* 0x000e6800000e0000 */
[----:B------:R-:W2:Y:S01]  /*8da0*/  SHFL.BFLY PT, R2, R137, 0x2, 0x1f ;  /* 0x0c401f0089027f89 */ /* 0x000ea200000e0000 */
[----:B-1----:R-:W-:Y:S02]  /*8db0*/  FMNMX.FTZ R139, R135, R0, !PT ;  /* 0x00000000878b7209 */ /* 0x002fe40007810000 */
[----:B--2---:R-:W-:Y:S03]  /*8dc0*/  FMNMX.FTZ R135, R137, R2, !PT ;  /* 0x0000000289877209 */ /* 0x004fe60007810000 */
[----:B------:R-:W1:Y:S04]  /*8dd0*/  SHFL.BFLY PT, R0, R139, 0x1, 0x1f ;  /* 0x0c201f008b007f89 */ /* 0x000e6800000e0000 */
[----:B------:R2:W3:Y:S01]  /*8de0*/  SHFL.BFLY PT, R132, R135, 0x1, 0x1f ;  /* 0x0c201f0087847f89 */ /* 0x0004e200000e0000 */
[----:B-1----:R-:W-:Y:S04]  /*8df0*/  FMNMX.FTZ R0, R139, R0, !PT ;  /* 0x000000008b007209 */ /* 0x002fe80007810000 */
.L_x_672:
[----:B---3--:R-:W-:Y:S01]  /*8e00*/  FMNMX.FTZ R132, R132, R135, !PT ;  /* 0x0000008784847209 */ /* 0x008fe20007810000 */
[C---:B------:R-:W-:Y:S01]  /*8e10*/  FMUL.FTZ R166, R0.reuse, c[0x0][0x2d0] ;  /* 0x0000b40000a67a20 */ /* 0x040fe20000410000 */
[----:B------:R-:W-:Y:S01]  /*8e20*/  WARPSYNC 0xffffffff ;  /* 0xffffffff00007948 */ /* 0x000fe20003800000 */
[----:B------:R-:W-:Y:S01]  /*8e30*/  FADD.FTZ R2, -R0, R3 ;  /* 0x0000000300027221 */ /* 0x000fe20000010100 */
[----:B------:R-:W1:Y:S01]  /*8e40*/  LDSM.16.MT88.4 R140, [R182] ;  /* 0x00000000b68c783b */ /* 0x000e620000004200 */
[--C-:B------:R-:W-:Y:S01]  /*8e50*/  FFMA.FTZ R161, R4, c[0x0][0x2d0], -R166.reuse ;  /* 0x0000b40004a17a23 */ /* 0x100fe200000108a6 */
[----:B------:R-:W-:Y:S01]  /*8e60*/  ISETP.GT.AND P0, PT, R238, RZ, PT ;  /* 0x000000ffee00720c */ /* 0x000fe20003f04270 */
[C---:B------:R-:W-:Y:S02]  /*8e70*/  FADD.FTZ R4, -R132.reuse, R133 ;  /* 0x0000008584047221 */ /* 0x040fe40000010100 */
[----:B------:R-:W-:Y:S02]  /*8e80*/  FMUL.FTZ R165, R132, c[0x0][0x2d0] ;  /* 0x0000b40084a57a20 */ /* 0x000fe40000410000 */
[----:B------:R-:W-:Y:S01]  /*8e90*/  FMUL.FTZ R3, R2, c[0x0][0x2d0] ;  /* 0x0000b40002037a20 */ /* 0x000fe20000410000 */
[----:B------:R-:W-:Y:S01]  /*8ea0*/  MUFU.EX2 R161, R161 ;  /* 0x000000a100a17308 */ /* 0x000fe20000000800 */
[----:B------:R-:W-:Y:S01]  /*8eb0*/  FMUL.FTZ R2, R4, c[0x0][0x2d0] ;  /* 0x0000b40004027a20 */ /* 0x000fe20000410000 */
[----:B------:R-:W3:Y:S01]  /*8ec0*/  LDSM.16.MT88.4 R144, [R181] ;  /* 0x00000000b590783b */ /* 0x000ee20000004200 */
[--C-:B------:R-:W-:Y:S02]  /*8ed0*/  FFMA.FTZ R134, R5, c[0x0][0x2d0], -R166.reuse ;  /* 0x0000b40005867a23 */ /* 0x100fe400000108a6 */
[--C-:B------:R-:W-:Y:S02]  /*8ee0*/  FFMA.FTZ R160, R8, c[0x0][0x2d0], -R166.reuse ;  /* 0x0000b40008a07a23 */ /* 0x100fe400000108a6 */
[--C-:B--2---:R-:W-:Y:S02]  /*8ef0*/  FFMA.FTZ R135, R9, c[0x0][0x2d0], -R166.reuse ;  /* 0x0000b40009877a23 */ /* 0x104fe400000108a6 */
[--C-:B------:R-:W-:Y:S01]  /*8f00*/  FFMA.FTZ R133, R6, c[0x0][0x2d0], -R165.reuse ;  /* 0x0000b40006857a23 */ /* 0x100fe200000108a5 */
[----:B------:R-:W2:Y:S01]  /*8f10*/  MUFU.EX2 R3, R3 ;  /* 0x0000000300037308 */ /* 0x000ea20000000800 */
[--C-:B------:R-:W-:Y:S01]  /*8f20*/  FFMA.FTZ R162, R7, c[0x0][0x2d0], -R165.reuse ;  /* 0x0000b40007a27a23 */ /* 0x100fe200000108a5 */
[----:B------:R-:W-:Y:S01]  /*8f30*/  LDSM.16.MT88.4 R148, [R182+0x2800] ;  /* 0x00280000b694783b */ /* 0x000fe20000004200 */
[--C-:B------:R-:W-:Y:S02]  /*8f40*/  FFMA.FTZ R163, R10, c[0x0][0x2d0], -R165.reuse ;  /* 0x0000b4000aa37a23 */ /* 0x100fe400000108a5 */
[--C-:B------:R-:W-:Y:S02]  /*8f50*/  FFMA.FTZ R164, R11, c[0x0][0x2d0], -R165.reuse ;  /* 0x0000b4000ba47a23 */ /* 0x100fe400000108a5 */
[--C-:B------:R-:W-:Y:S02]  /*8f60*/  FFMA.FTZ R169, R16, c[0x0][0x2d0], -R166.reuse ;  /* 0x0000b40010a97a23 */ /* 0x100fe400000108a6 */
[--C-:B------:R-:W-:Y:S01]  /*8f70*/  FFMA.FTZ R170, R17, c[0x0][0x2d0], -R166.reuse ;  /* 0x0000b40011aa7a23 */ /* 0x100fe200000108a6 */
[----:B------:R-:W-:Y:S01]  /*8f80*/  MUFU.EX2 R2, R2 ;  /* 0x0000000200027308 */ /* 0x000fe20000000800 */
[----:B------:R-:W-:Y:S01]  /*8f90*/  LDSM.16.MT88.4 R152, [R181+0x2800] ;  /* 0x00280000b598783b */ /* 0x000fe20000004200 */
[--C-:B------:R-:W-:Y:S02]  /*8fa0*/  FFMA.FTZ R173, R18, c[0x0][0x2d0], -R165.reuse ;  /* 0x0000b40012ad7a23 */ /* 0x100fe400000108a5 */
[--C-:B------:R-:W-:Y:S02]  /*8fb0*/  FFMA.FTZ R174, R19, c[0x0][0x2d0], -R165.reuse ;  /* 0x0000b40013ae7a23 */ /* 0x100fe400000108a5 */
[--C-:B------:R-:W-:Y:S02]  /*8fc0*/  FFMA.FTZ R175, R28, c[0x0][0x2d0], -R166.reuse ;  /* 0x0000b4001caf7a23 */ /* 0x100fe400000108a6 */
[--C-:B------:R-:W-:Y:S01]  /*8fd0*/  FFMA.FTZ R188, R29, c[0x0][0x2d0], -R166.reuse ;  /* 0x0000b4001dbc7a23 */ /* 0x100fe200000108a6 */
[----:B------:R-:W-:Y:S01]  /*8fe0*/  LDSM.16.MT88.4 R16, [R180+0x800] ;  /* 0x00080000b410783b */ /* 0x000fe20000004200 */
[----:B------:R-:W4:Y:S01]  /*8ff0*/  MUFU.EX2 R134, R134 ;  /* 0x0000008600867308 */ /* 0x000f220000000800 */
[--C-:B------:R-:W-:Y:S02]  /*9000*/  FFMA.FTZ R189, R32, c[0x0][0x2d0], -R166.reuse ;  /* 0x0000b40020bd7a23 */ /* 0x100fe400000108a6 */
[--C-:B------:R-:W-:Y:S02]  /*9010*/  FFMA.FTZ R190, R30, c[0x0][0x2d0], -R165.reuse ;  /* 0x0000b4001ebe7a23 */ /* 0x100fe400000108a5 */
[--C-:B------:R-:W-:Y:S02]  /*9020*/  FFMA.FTZ R237, R31, c[0x0][0x2d0], -R165.reuse ;  /* 0x0000b4001fed7a23 */ /* 0x100fe400000108a5 */
[----:B------:R-:W-:Y:S01]  /*9030*/  LDSM.16.MT88.4 R156, [R180+0x2800] ;  /* 0x00280000b49c783b */ /* 0x000fe20000004200 */
[--C-:B------:R-:W-:Y:S02]  /*9040*/  FFMA.FTZ R239, R34, c[0x0][0x2d0], -R165.reuse ;  /* 0x0000b40022ef7a23 */ /* 0x100fe400000108a5 */
        /* <DEDUP_REMOVED lines=25> */
[C---:B--2---:R-:W-:Y:S01]  /*91e0*/  FMUL.FTZ R4, R3.reuse, R128 ;  /* 0x0000008003047220 */ /* 0x044fe20000410000 */
[----:B----4-:R-:W-:Y:S01]  /*91f0*/  F2FP.BF16.PACK_AB R136, R134, R161 ;  /* 0x000000a18688723e */ /* 0x010fe200000010ff */
[----:B------:R-:W-:Y:S01]  /*9200*/  FMUL.FTZ R5, R3, R129 ;  /* 0x0000008103057220 */ /* 0x000fe20000410000 */
[----:B-----5:R-:W-:Y:S01]  /*9210*/  F2FP.BF16.PACK_AB R138, R135, R160 ;  /* 0x000000a0878a723e */ /* 0x020fe200000010ff */
[----:B------:R-:W-:Y:S01]  /*9220*/  FMUL.FTZ R6, R2, R130 ;  /* 0x0000008202067220 */ /* 0x000fe20000410000 */
[----:B-1----:R-:W-:Y:S01]  /*9230*/  F2FP.BF16.PACK_AB R137, R162, R133 ;  /* 0x00000085a289723e */ /* 0x002fe200000010ff */
[----:B------:R-:W-:Y:S01]  /*9240*/  FMUL.FTZ R7, R2, R131 ;  /* 0x0000008302077220 */ /* 0x000fe20000410000 */
[----:B------:R-:W-:Y:S01]  /*9250*/  F2FP.BF16.PACK_AB R139, R164, R163 ;  /* 0x000000a3a48b723e */ /* 0x000fe200000010ff */
[----:B------:R-:W1:Y:S01]  /*9260*/  LDSM.16.MT88.4 R128, [R180] ;  /* 0x00000000b480783b */ /* 0x000e620000004200 */
[C---:B------:R-:W-:Y:S01]  /*9270*/  FMUL.FTZ R8, R3.reuse, R124 ;  /* 0x0000007c03087220 */ /* 0x040fe20000410000 */
[----:B------:R-:W-:Y:S01]  /*9280*/  F2FP.BF16.PACK_AB R12, R168, R167 ;  /* 0x000000a7a80c723e */ /* 0x000fe200000010ff */
[C---:B------:R-:W-:Y:S01]  /*9290*/  FMUL.FTZ R9, R3.reuse, R125 ;  /* 0x0000007d03097220 */ /* 0x040fe20000410000 */
[----:B------:R-:W-:Y:S01]  /*92a0*/  F2FP.BF16.PACK_AB R14, R170, R169 ;  /* 0x000000a9aa0e723e */ /* 0x000fe200000010ff */
[C---:B------:R-:W-:Y:S01]  /*92b0*/  FMUL.FTZ R10, R2.reuse, R126 ;  /* 0x0000007e020a7220 */ /* 0x040fe20000410000 */
[C---:B------:R-:W-:Y:S05]  /*92c0*/  HMMA.16816.F32.BF16 R4, R136.reuse, R140, R4 ;  /* 0x0000008c8804723c */ /* 0x040fea0000041804 */
[----:B------:R-:W-:Y:S01]  /*92d0*/  FMUL.FTZ R11, R2, R127 ;  /* 0x0000007f020b7220 */ /* 0x000fe20000410000 */
[----:B------:R-:W-:Y:S01]  /*92e0*/  F2FP.BF16.PACK_AB R13, R172, R171 ;  /* 0x000000abac0d723e */ /* 0x000fe200000010ff */
[----:B------:R-:W2:Y:S01]  /*92f0*/  LDSM.16.MT88.4 R124, [R179] ;  /* 0x00000000b37c783b */ /* 0x000ea20000004200 */
[C---:B------:R-:W-:Y:S01]  /*9300*/  FMUL.FTZ R100, R3.reuse, R100 ;  /* 0x0000006403647220 */ /* 0x040fe20000410000 */
        /* <DEDUP_REMOVED lines=269> */
[----:B------:R-:W-:Y:S01]  /*a3e0*/  IADD3 R4, R238, -0x1, RZ ;  /* 0xffffffffee047810 */ /* 0x000fe20007ffe0ff */
[C---:B------:R-:W-:Y:S04]  /*a3f0*/  HMMA.16816.F32.BF16 R80, R12.reuse, R6, R80 ;  /* 0x000000060c50723c */ /* 0x040fe80000041850 */
[----:B------:R-:W-:Y:S01]  /*a400*/  FADD.FTZ R5, R173, R172 ;  /* 0x000000acad057221 */ /* 0x000fe20000010000 */
[----:B------:R-:W-:Y:S03]  /*a410*/  MOV R238, R4 ;  /* 0x0000000400ee7202 */ /* 0x000fe60000000f00 */
[C---:B---3--:R-:W-:Y:S04]  /*a420*/  HMMA.16816.F32.BF16 R84, R12.reuse, R8, R84 ;  /* 0x000000080c54723c */ /* 0x048fe80000041854 */
[----:B------:R-:W-:Y:S04]  /*a430*/  FADD.FTZ R5, R174, R5 ;  /* 0x00000005ae057221 */ /* 0x000fe80000010000 */
[C---:B------:R-:W-:Y:S04]  /*a440*/  HMMA.16816.F32.BF16 R88, R12.reuse, R10, R88 ;  /* 0x0000000a0c58723c */ /* 0x040fe80000041858 */
[----:B------:R-:W-:Y:S04]  /*a450*/  FADD.FTZ R156, R156, R5 ;  /* 0x000000059c9c7221 */ /* 0x000fe80000010000 */
[C---:B--2---:R-:W-:Y:S04]  /*a460*/  HMMA.16816.F32.BF16 R92, R12.reuse, R16, R92 ;  /* 0x000000100c5c723c */ /* 0x044fe8000004185c */
[----:B------:R-:W-:Y:S04]  /*a470*/  FADD.FTZ R157, R157, R156 ;  /* 0x0000009c9d9d7221 */ /* 0x000fe80000010000 */
[----:B------:R-:W-:Y:S01]  /*a480*/  FADD.FTZ R158, R158, R157 ;  /* 0x0000009d9e9e7221 */ /* 0x000fe20000010000 */
[----:B------:R-:W-:Y:S03]  /*a490*/  HMMA.16816.F32.BF16 R96, R12, R18, R96 ;  /* 0x000000120c60723c */ /* 0x000fe60000041860 */
[----:B------:R-:W-:Y:S04]  /*a4a0*/  FADD.FTZ R159, R159, R158 ;  /* 0x0000009e9f9f7221 */ /* 0x000fe80000010000 */
[----:B------:R-:W-:Y:S05]  /*a4b0*/  FADD.FTZ R190, R190, R159 ;  /* 0x0000009fbebe7221 */ /* 0x000fea0000010000 */
[----:B------:R-:W-:Y:S04]  /*a4c0*/  FADD.FTZ R190, R237, R190 ;  /* 0x000000beedbe7221 */ /* 0x000fe80000010000 */
[----:B------:R-:W-:Y:S04]  /*a4d0*/  FADD.FTZ R231, R239, R190 ;  /* 0x000000beefe77221 */ /* 0x000fe80000010000 */
[----:B------:R-:W-:Y:S01]  /*a4e0*/  FADD.FTZ R231, R240, R231 ;  /* 0x000000e7f0e77221 */ /* 0x000fe20000010000 */
[----:B------:R-:W-:-:S05]  /*a4f0*/  @P0 BRA `(.L_x_620) ;  /* 0xffffd3e000000947 */ /* 0x000fca000383ffff */
.L_x_613:
[----:B------:R-:W-:Y:S05]  /*a500*/  BRA.DIV ~URZ, `(.L_x_621) ;  /* 0x00003e027f007947 */ /* 0x000fea000b800000 */
[----:B------:R1:W2:Y:S02]  /*a510*/  SHFL.BFLY PT, R136, R236, 0x2, 0x1f ;  /* 0x0c401f00ec887f89 */ /* 0x0002a400000e0000 */
.L_x_673:
[----:B--2---:R-:W-:Y:S01]  /*a520*/  FADD.FTZ R135, R136, R236 ;  /* 0x000000ec88877221 */ /* 0x004fe20000010000 */
[----:B------:R-:W-:Y:S05]  /*a530*/  BRA.DIV ~URZ, `(.L_x_622) ;  /* 0x00003e227f007947 */ /* 0x000fea000b800000 */
[----:B------:R-:W2:Y:S04]  /*a540*/  SHFL.BFLY PT, R4, R231, 0x2, 0x1f ;  /* 0x0c401f00e7047f89 */ /* 0x000ea800000e0000 */
[----:B------:R-:W3:Y:S01]  /*a550*/  SHFL.BFLY PT, R2, R135, 0x1, 0x1f ;  /* 0x0c201f0087027f89 */ /* 0x000ee200000e0000 */
[----:B--2---:R-:W-:-:S02]  /*a560*/  FADD.FTZ R3, R4, R231 ;  /* 0x000000e704037221 */ /* 0x004fc40000010000 */
[----:B---3--:R-:W-:-:S03]  /*a570*/  FADD.FTZ R2, R135, R2 ;  /* 0x0000000287027221 */ /* 0x008fc60000010000 */
[----:B------:R2:W3:Y:S04]  /*a580*/  SHFL.BFLY PT, R136, R3, 0x1, 0x1f ;  /* 0x0c201f0003887f89 */ /* 0x0004e800000e0000 */
.L_x_674:
[----:B---3--:R-:W-:Y:S01]  /*a590*/  FADD.FTZ R5, R136, R3 ;  /* 0x0000000388057221 */ /* 0x008fe20000010000 */
[----:B------:R-:W-:Y:S02]  /*a5a0*/  FSETP.NE.FTZ.AND P1, PT, R2, RZ, PT ;  /* 0x000000ff0200720b */ /* 0x000fe40003f35000 */
[----:B------:R-:W-:Y:S02]  /*a5b0*/  MOV R4, RZ ;  /* 0x000000ff00047202 */ /* 0x000fe40000000f00 */
[----:B------:R-:W-:Y:S02]  /*a5c0*/  FSETP.NE.FTZ.AND P0, PT, R5, RZ, PT ;  /* 0x000000ff0500720b */ /* 0x000fe40003f15000 */
[----:B------:R-:W-:Y:S02]  /*a5d0*/  MOV R6, RZ ;  /* 0x000000ff00067202 */ /* 0x000fe40000000f00 */
[----:B--2---:R-:W-:-:S05]  /*a5e0*/  MOV R3, 0xff800000 ;  /* 0xff80000000037802 */ /* 0x004fca0000000f00 */
[----:B------:R-:W2:Y:S01]  /*a5f0*/  @P1 MUFU.RCP R4, R2 ;  /* 0x0000000200041308 */ /* 0x000ea20000001000 */
[----:B------:R-:W-:-:S05]  /*a600*/  @P1 MOV R7, 0x3f317218 ;  /* 0x3f31721800071802 */ /* 0x000fca0000000f00 */
[----:B------:R-:W-:Y:S02]  /*a610*/  @P1 FMUL.FTZ R7, R7, c[0x0][0x2d0] ;  /* 0x0000b40007071a20 */ /* 0x000fe40000410000 */
[----:B------:R3:W4:Y:S08]  /*a620*/  @P1 MUFU.LG2 R8, R2 ;  /* 0x0000000200081308 */ /* 0x0007300000000c00 */
[----:B------:R-:W-:Y:S01]  /*a630*/  @P0 MUFU.RCP R6, R5 ;  /* 0x0000000500060308 */ /* 0x000fe20000001000 */
[----:B--2---:R-:W-:-:S02]  /*a640*/  FMUL.FTZ R128, R4, R128 ;  /* 0x0000008004807220 */ /* 0x004fc40000410000 */
[C---:B------:R-:W-:Y:S02]  /*a650*/  FMUL.FTZ R129, R4.reuse, R129 ;  /* 0x0000008104817220 */ /* 0x040fe40000410000 */
[C---:B------:R-:W-:Y:S02]  /*a660*/  FMUL.FTZ R124, R4.reuse, R124 ;  /* 0x0000007c047c7220 */ /* 0x040fe40000410000 */
[C---:B------:R-:W-:Y:S01]  /*a670*/  FMUL.FTZ R125, R4.reuse, R125 ;  /* 0x0000007d047d7220 */ /* 0x040fe20000410000 */
[----:B------:R-:W2:Y:S01]  /*a680*/  @P0 MUFU.LG2 R5, R5 ;  /* 0x0000000500050308 */ /* 0x000ea20000000c00 */
[----:B---3--:R-:W-:Y:S01]  /*a690*/  @P0 MOV R2, 0x3f317218 ;  /* 0x3f31721800020802 */ /* 0x008fe20000000f00 */
        /* <DEDUP_REMOVED lines=41> */
[----:B----4-:R-:W-:Y:S02]  /*a930*/  @P1 FMUL.FTZ R9, R8, 0.69314718246459960938 ;  /* 0x3f31721808091820 */ /* 0x010fe40000410000 */
[C---:B------:R-:W-:Y:S02]  /*a940*/  FMUL.FTZ R93, R4.reuse, R93 ;  /* 0x0000005d045d7220 */ /* 0x040fe40000410000 */
[C---:B------:R-:W-:Y:S02]  /*a950*/  FMUL.FTZ R96, R4.reuse, R96 ;  /* 0x0000006004607220 */ /* 0x040fe40000410000 */
[----:B------:R-:W-:-:S02]  /*a960*/  FMUL.FTZ R97, R4, R97 ;  /* 0x0000006104617220 */ /* 0x000fc40000410000 */
[----:B--2---:R-:W-:Y:S02]  /*a970*/  @P0 FMUL.FTZ R4, R5, 0.69314718246459960938 ;  /* 0x3f31721805040820 */ /* 0x004fe40000410000 */
[----:B------:R-:W-:Y:S01]  /*a980*/  @P0 FMUL.FTZ R5, R2, c[0x0][0x2d0] ;  /* 0x0000b40002050a20 */ /* 0x000fe20000410000 */
[----:B------:R-:W-:Y:S01]  /*a990*/  MOV R2, 0x1 ;  /* 0x0000000100027802 */ /* 0x000fe20000000f00 */
[----:B------:R-:W-:Y:S01]  /*a9a0*/  @P1 FFMA.FTZ R3, R7, R0, R9 ;  /* 0x0000000007031223 */ /* 0x000fe20000010009 */
[----:B------:R-:W-:Y:S01]  /*a9b0*/  MOV R0, 0xff800000 ;  /* 0xff80000000007802 */ /* 0x000fe20000000f00 */
[--C-:B------:R-:W-:Y:S01]  /*a9c0*/  @P0 FFMA.FTZ R0, R5, R132, R4.reuse ;  /* 0x0000008405000223 */ /* 0x100fe20000010004 */
[----:B------:R-:W-:Y:S01]  /*a9d0*/  PRMT R4, R2, 0x7610, R4 ;  /* 0x0000761002047816 */ /* 0x000fe20000000004 */
        /* <DEDUP_REMOVED lines=47> */
[----:B------:R-:W-:Y:S02]  /*acd0*/  FMUL.FTZ R99, R6, R99 ;  /* 0x0000006306637220 */ /* 0x000fe40000410000 */
.L_x_582:
[----:B-1----:R-:W-:Y:S01]  /*ace0*/  LOP3.LUT P6, RZ, R194, 0xff, RZ, 0xc0, !PT ;  /* 0x000000ffc2ff7812 */ /* 0x002fe200078cc0ff */
[----:B------:R-:W-:-:S12]  /*acf0*/  BSSY B0, `(.L_x_623) ;  /* 0x000000f000007945 */ /* 0x000fd80003800000 */
[----:B------:R-:W-:Y:S05]  /*ad00*/  @P6 BRA `(.L_x_624) ;  /* 0x000000d000006947 */ /* 0x000fea0003800000 */
[----:B------:R-:W1:Y:S01]  /*ad10*/  S2R R5, SR_LANEID ;  /* 0x0000000000057919 */ /* 0x000e620000000000 */
[----:B------:R-:W-:Y:S01]  /*ad20*/  VOTEU.ANY UR4, UPT, PT ;  /* 0x0000000000047886 */ /* 0x000fe200038e0100 */
[----:B------:R-:W-:Y:S01]  /*ad30*/  IMAD.MOV.U32 R8, RZ, RZ, c[0x0][0x580] ;  /* 0x00016000ff087624 */ /* 0x000fe200078e00ff */
[----:B------:R-:W1:Y:S01]  /*ad40*/  FLO.U32 R6, UR4 ;  /* 0x0000000400067d00 */ /* 0x000e6200080e0000 */
[----:B------:R-:W-:-:S07]  /*ad50*/  IMAD.MOV.U32 R9, RZ, RZ, c[0x0][0x584] ;  /* 0x00016100ff097624 */ /* 0x000fce00078e00ff */
[----:B------:R-:W2:Y:S01]  /*ad60*/  POPC R7, UR4 ;  /* 0x0000000400077d09 */ /* 0x000ea20008000000 */
[----:B-1----:R-:W-:-:S13]  /*ad70*/  ISETP.EQ.U32.AND P0, PT, R6, R5, PT ;  /* 0x000000050600720c */ /* 0x002fda0003f02070 */
[----:B--2---:R-:W2:Y:S04]  /*ad80*/  @P0 ATOMG.E.ADD.STRONG.GPU PT, R5, [R8.64], R7 ;  /* 0x00000007080509a8 */ /* 0x004ea800081ee1c6 */
[----:B------:R-:W1:Y:S02]  /*ad90*/  S2R R2, SR_LTMASK ;  /* 0x0000000000027919 */ /* 0x000e640000003900 */
[----:B-1----:R-:W-:-:S06]  /*ada0*/  LOP3.LUT R2, R2, UR4, RZ, 0xc0, !PT ;  /* 0x0000000402027c12 */ /* 0x002fcc000f8ec0ff */
[----:B------:R-:W1:Y:S01]  /*adb0*/  POPC R2, R2 ;  /* 0x0000000200027309 */ /* 0x000e620000000000 */
[----:B--2---:R-:W1:Y:S02]  /*adc0*/  SHFL.IDX PT, R5, R5, R6, 0x1f ;  /* 0x00001f0605057589 */ /* 0x004e6400000e0000 */
[----:B-1----:R-:W-:-:S05]  /*add0*/  IADD3 R207, R5, c[0x0][0xc], R2 ;  /* 0x0000030005cf7a10 */ /* 0x002fca0007ffe002 */
.L_x_624:
[----:B------:R-:W-:Y:S05]  /*ade0*/  BSYNC B0 ;  /* 0x0000000000007941 */ /* 0x000fea0003800000 */
.L_x_623:
[----:B------:R-:W-:Y:S01]  /*adf0*/  PRMT R4, R4, 0x9910, RZ ;  /* 0x0000991004047816 */ /* 0x000fe200000000ff */
[----:B------:R-:W-:Y:S01]  /*ae00*/  BSSY B1, `(.L_x_625) ;  /* 0x000019b000017945 */ /* 0x000fe20003800000 */
[----:B------:R-:W-:Y:S02]  /*ae10*/  IMAD.MOV.U32 R2, RZ, RZ, R207 ;  /* 0x000000ffff027224 */ /* 0x000fe400078e00cf */
[----:B------:R-:W-:-:S13]  /*ae20*/  ISETP.NE.AND P0, PT, R4, RZ, PT ;  /* 0x000000ff0400720c */ /* 0x000fda0003f05270 */
[----:B------:R-:W-:Y:S05]  /*ae30*/  @!P0 BRA `(.L_x_626) ;  /* 0x0000105000008947 */ /* 0x000fea0003800000 */
[----:B------:R-:W-:Y:S01]  /*ae40*/  WARPSYNC 0xffffffff ;  /* 0xffffffff00007948 */ /* 0x000fe20003800000 */
[----:B------:R-:W-:Y:S01]  /*ae50*/  BAR.SYNC.DEFER_BLOCKING 0x1, 0x100 ;  /* 0x0044000000007b1d */ /* 0x000fe20000010000 */
        /* <DEDUP_REMOVED lines=11> */
[----:B------:R-:W-:Y:S01]  /*af10*/  F2FP.BF16.PACK_AB R115, R115, R114 ;  /* 0x000000727373723e */ /* 0x000fe200000010ff */
[----:B------:R1:W-:Y:S01]  /*af20*/  STS [R204], R129 ;  /* 0x00000081cc007388 */ /* 0x0003e20000000800 */
[----:B------:R-:W-:Y:S02]  /*af30*/  F2FP.BF16.PACK_AB R117, R117, R116 ;  /* 0x000000747575723e */ /* 0x000fe400000010ff */
[----:B------:R-:W-:Y:S01]  /*af40*/  F2FP.BF16.PACK_AB R119, R119, R118 ;  /* 0x000000767777723e */ /* 0x000fe200000010ff */
[----:B------:R1:W-:Y:S01]  /*af50*/  STS [R204+0x400], R131 ;  /* 0x00040083cc007388 */ /* 0x0003e20000000800 */
[----:B------:R-:W-:Y:S02]  /*af60*/  F2FP.BF16.PACK_AB R121, R121, R120 ;  /* 0x000000787979723e */ /* 0x000fe400000010ff */
[----:B------:R-:W-:Y:S01]  /*af70*/  F2FP.BF16.PACK_AB R123, R123, R122 ;  /* 0x0000007a7b7b723e */ /* 0x000fe200000010ff */
[----:B------:R1:W-:Y:S01]  /*af80*/  STS [R213], R124 ;  /* 0x0000007cd5007388 */ /* 0x0003e20000000800 */
[----:B------:R-:W-:-:S02]  /*af90*/  F2FP.BF16.PACK_AB R37, R37, R36 ;  /* 0x000000242525723e */ /* 0x000fc400000010ff */
[----:B------:R-:W-:Y:S01]  /*afa0*/  F2FP.BF16.PACK_AB R39, R39, R38 ;  /* 0x000000262727723e */ /* 0x000fe200000010ff */
[----:B------:R1:W-:Y:S01]  /*afb0*/  STS [R213+0x400], R126 ;  /* 0x0004007ed5007388 */ /* 0x0003e20000000800 */
[----:B------:R-:W-:Y:S02]  /*afc0*/  F2FP.BF16.PACK_AB R40, R41, R40 ;  /* 0x000000282928723e */ /* 0x000fe400000010ff */
[----:B------:R-:W-:Y:S01]  /*afd0*/  F2FP.BF16.PACK_AB R42, R43, R42 ;  /* 0x0000002a2b2a723e */ /* 0x000fe200000010ff */
[----:B------:R1:W-:Y:S01]  /*afe0*/  STS [R212], R101 ;  /* 0x00000065d4007388 */ /* 0x0003e20000000800 */
[----:B------:R-:W-:Y:S02]  /*aff0*/  F2FP.BF16.PACK_AB R45, R45, R44 ;  /* 0x0000002c2d2d723e */ /* 0x000fe400000010ff */
[----:B------:R-:W-:Y:S01]  /*b000*/  F2FP.BF16.PACK_AB R47, R47, R46 ;  /* 0x0000002e2f2f723e */ /* 0x000fe200000010ff */
[----:B------:R1:W-:Y:S01]  /*b010*/  STS [R212+0x400], R103 ;  /* 0x00040067d4007388 */ /* 0x0003e20000000800 */
        /* <DEDUP_REMOVED lines=32> */
[----:B------:R1:W-:Y:S01]  /*b220*/  STS [R204+0x4000], R37 ;  /* 0x00400025cc007388 */ /* 0x0003e20000000800 */
[----:B------:R-:W-:Y:S02]  /*b230*/  F2FP.BF16.PACK_AB R93, R93, R92 ;  /* 0x0000005c5d5d723e */ /* 0x000fe400000010ff */
[----:B------:R-:W-:Y:S01]  /*b240*/  F2FP.BF16.PACK_AB R95, R95, R94 ;  /* 0x0000005e5f5f723e */ /* 0x000fe200000010ff */
[----:B------:R1:W-:Y:S01]  /*b250*/  STS [R204+0x4400], R39 ;  /* 0x00440027cc007388 */ /* 0x0003e20000000800 */
[----:B------:R-:W-:-:S02]  /*b260*/  F2FP.BF16.PACK_AB R97, R97, R96 ;  /* 0x000000606161723e */ /* 0x000fc400000010ff */
[----:B------:R-:W-:Y:S01]  /*b270*/  F2FP.BF16.PACK_AB R99, R99, R98 ;  /* 0x000000626363723e */ /* 0x000fe200000010ff */
        /* <DEDUP_REMOVED lines=30> */
[----:B------:R-:W-:Y:S06]  /*b460*/  BAR.SYNC.DEFER_BLOCKING 0x1, 0x100 ;  /* 0x0044000000007b1d */ /* 0x000fec0000010000 */
[----:B------:R-:W-:Y:S05]  /*b470*/  BRA.CONV ~URZ, `(.L_x_627) ;  /* 0x000000537f007947 */ /* 0x000fea000b800000 */
[----:B------:R-:W-:Y:S01]  /*b480*/  IMAD.MOV.U32 R239, RZ, RZ, R202 ;  /* 0x000000ffffef7224 */ /* 0x000fe200078e00ca */
[----:B------:R-:W-:Y:S01]  /*b490*/  MOV R174, RZ ;  /* 0x000000ff00ae7202 */ /* 0x000fe20000000f00 */
[----:B------:R-:W-:Y:S01]  /*b4a0*/  IMAD.MOV.U32 R175, RZ, RZ, 0x1f ;  /* 0x0000001fffaf7424 */ /* 0x000fe200078e00ff */
[----:B------:R-:W-:-:S02]  /*b4b0*/  MOV R172, 0xb4d0 ;  /* 0x0000b4d000ac7802 */ /* 0x000fc40000000f00 */
[----:B-1---5:R-:W-:Y:S05]  /*b4c0*/  CALL.REL.NOINC `($__internal_3_$__cuda_sm70_shflsync_idx_p) ;  /* 0x0000334000007944 */ /* 0x022fea0003c00000 */
.L_x_627:
[----:B------:R-:W-:Y:S01]  /*b4d0*/  MOV R4, 0x1 ;  /* 0x0000000100047802 */ /* 0x000fe20000000f00 */
[C---:B------:R-:W-:Y:S01]  /*b4e0*/  IMAD.WIDE.U32 R10, R221.reuse, c[0x0][0x490], RZ ;  /* 0x00012400dd0a7a25 */ /* 0x040fe200078e00ff */
[----:B------:R-:W-:Y:S01]  /*b4f0*/  SHF.R.S32.HI R8, RZ, 0x1f, R221 ;  /* 0x0000001fff087819 */ /* 0x000fe200000114dd */
[----:B------:R-:W-:Y:S01]  /*b500*/  ULDC UR5, c[0x0][0x4e8] ;  /* 0x00013a0000057ab9 */ /* 0x000fe20000000800 */
[----:B------:R-:W-:Y:S01]  /*b510*/  ISETP.NE.AND P1, PT, R4, c[0x0][0x4e8], PT ;  /* 0x00013a0004007a0c */ /* 0x000fe20003f25270 */
[----:B------:R-:W-:Y:S01]  /*b520*/  IMAD.WIDE.U32 R14, R221, c[0x0][0x3e8], RZ ;  /* 0x0000fa00dd0e7a25 */ /* 0x000fe200078e00ff */
[----:B------:R-:W-:Y:S01]  /*b530*/  IADD3 R4, R199, R220, RZ ;  /* 0x000000dcc7047210 */ /* 0x000fe20007ffe0ff */
[----:B------:R-:W-:Y:S01]  /*b540*/  ULDC UR4, c[0x0][0x388] ;  /* 0x0000e20000047ab9 */ /* 0x000fe20000000800 */
[----:B------:R-:W-:Y:S01]  /*b550*/  BSSY B0, `(.L_x_628) ;  /* 0x000005a000007945 */ /* 0x000fe20003800000 */
[----:B------:R-:W-:Y:S01]  /*b560*/  IMAD R12, R8, c[0x0][0x490], RZ ;  /* 0x00012400080c7a24 */ /* 0x000fe200078e02ff */
[----:B------:R-:W-:Y:S01]  /*b570*/  UIMAD UR4, UR5, UR4, URZ ;  /* 0x00000004050472a4 */ /* 0x000fe2000f8e023f */
[----:B------:R-:W-:-:S02]  /*b580*/  IMAD.MOV.U32 R7, RZ, RZ, R4 ;  /* 0x000000ffff077224 */ /* 0x000fc400078e0004 */
[----:B------:R-:W-:Y:S02]  /*b590*/  IMAD R5, R221, c[0x0][0x494], R12 ;  /* 0x00012500dd057a24 */ /* 0x000fe400078e020c */
[----:B------:R-:W-:Y:S02]  /*b5a0*/  IMAD R8, R8, c[0x0][0x3e8], RZ ;  /* 0x0000fa0008087a24 */ /* 0x000fe400078e02ff */
[----:B------:R-:W-:Y:S01]  /*b5b0*/  @P1 IMAD.HI.U32 R6, R4, c[0x0][0x4ec], RZ ;  /* 0x00013b0004061a27 */ /* 0x000fe200078e00ff */
[----:B------:R-:W-:-:S04]  /*b5c0*/  IADD3 R11, R11, R5, RZ ;  /* 0x000000050b0b7210 */ /* 0x000fc80007ffe0ff */
[----:B------:R-:W-:Y:S01]  /*b5d0*/  @P1 SHF.R.U32.HI R7, RZ, c[0x0][0x4f0], R6 ;  /* 0x00013c00ff071a19 */ /* 0x000fe20000011606 */
[----:B------:R-:W-:Y:S01]  /*b5e0*/  IMAD.WIDE.U32 R10, R226, c[0x0][0x498], R10 ;  /* 0x00012600e20a7a25 */ /* 0x000fe200078e000a */
[----:B------:R-:W-:-:S03]  /*b5f0*/  SHF.R.S32.HI R6, RZ, 0x1f, R226 ;  /* 0x0000001fff067819 */ /* 0x000fc600000114e2 */
[----:B------:R-:W-:Y:S01]  /*b600*/  IMAD.MOV R9, RZ, RZ, -R7 ;  /* 0x000000ffff097224 */ /* 0x000fe200078e0a07 */
[----:B------:R-:W-:Y:S01]  /*b610*/  IADD3 R10, P0, R7, R10, RZ ;  /* 0x0000000a070a7210 */ /* 0x000fe20007f1e0ff */
[----:B------:R-:W-:Y:S02]  /*b620*/  IMAD R5, R6, c[0x0][0x498], RZ ;  /* 0x0001260006057a24 */ /* 0x000fe400078e02ff */
[----:B------:R-:W-:Y:S02]  /*b630*/  IMAD R12, R9, c[0x0][0x4e8], R4 ;  /* 0x00013a00090c7a24 */ /* 0x000fe400078e0204 */
[----:B------:R-:W-:Y:S01]  /*b640*/  IMAD R4, R226, c[0x0][0x49c], R5 ;  /* 0x00012700e2047a24 */ /* 0x000fe200078e0205 */
[----:B------:R-:W-:Y:S01]  /*b650*/  SHF.R.S32.HI R5, RZ, 0x1f, R7 ;  /* 0x0000001fff057819 */ /* 0x000fe20000011407 */
[----:B------:R-:W-:Y:S01]  /*b660*/  IMAD R9, R221, c[0x0][0x3ec], R8 ;  /* 0x0000fb00dd097a24 */ /* 0x000fe200078e0208 */
[----:B------:R-:W-:Y:S02]  /*b670*/  SHF.R.S32.HI R7, RZ, 0x1f, R12 ;  /* 0x0000001fff077819 */ /* 0x000fe4000001140c */
[----:B------:R-:W-:Y:S01]  /*b680*/  IADD3.X R11, R5, R11, R4, P0, !PT ;  /* 0x0000000b050b7210 */ /* 0x000fe200007fe404 */
[----:B------:R-:W-:Y:S01]  /*b690*/  IMAD.IADD R9, R15, 0x1, R9 ;  /* 0x000000010f097824 */ /* 0x000fe200078e0209 */
[----:B------:R-:W-:Y:S01]  /*b6a0*/  IADD3 R4, R203, R220, RZ ;  /* 0x000000dccb047210 */ /* 0x000fe20007ffe0ff */
[----:B------:R-:W-:-:S03]  /*b6b0*/  IMAD R7, R7, c[0x0][0x488], RZ ;  /* 0x0001220007077a24 */ /* 0x000fc600078e02ff */
[----:B------:R-:W-:Y:S01]  /*b6c0*/  MOV R5, R4 ;  /* 0x0000000400057202 */ /* 0x000fe20000000f00 */
[C---:B------:R-:W-:Y:S02]  /*b6d0*/  IMAD R7, R12.reuse, c[0x0][0x48c], R7 ;  /* 0x000123000c077a24 */ /* 0x040fe400078e0207 */
[----:B------:R-:W-:-:S04]  /*b6e0*/  IMAD.WIDE.U32 R12, R12, c[0x0][0x488], R10 ;  /* 0x000122000c0c7a25 */ /* 0x000fc800078e000a */
[----:B------:R-:W-:Y:S01]  /*b6f0*/  @P1 IMAD.HI.U32 R8, R4, c[0x0][0x4ec], RZ ;  /* 0x00013b0004081a27 */ /* 0x000fe200078e00ff */
[----:B------:R-:W-:Y:S02]  /*b700*/  IADD3 R7, R13, R7, RZ ;  /* 0x000000070d077210 */ /* 0x000fe40007ffe0ff */
[----:B------:R-:W-:Y:S01]  /*b710*/  LEA R10, P0, R12, c[0x0][0x450], 0x2 ;  /* 0x000114000c0a7a11 */ /* 0x000fe200078010ff */
[----:B------:R-:W-:Y:S01]  /*b720*/  IMAD R11, R6, c[0x0][0x3f0], RZ ;  /* 0x0000fc00060b7a24 */ /* 0x000fe200078e02ff */
[----:B------:R-:W-:Y:S02]  /*b730*/  @P1 SHF.R.U32.HI R5, RZ, c[0x0][0x4f0], R8 ;  /* 0x00013c00ff051a19 */ /* 0x000fe40000011608 */
[----:B------:R-:W-:Y:S01]  /*b740*/  MOV R8, R14 ;  /* 0x0000000e00087202 */ /* 0x000fe20000000f00 */
[----:B------:R-:W-:Y:S01]  /*b750*/  SHFL.IDX PT, R46, R10, RZ, 0x1c1f ;  /* 0x001c1fff0a2e7589 */ /* 0x000fe200000e0000 */
[----:B------:R-:W-:Y:S01]  /*b760*/  LEA.HI.X R6, R12, c[0x0][0x454], R7, 0x2, P0 ;  /* 0x000115000c067a11 */ /* 0x000fe200000f1407 */
[C---:B------:R-:W-:Y:S01]  /*b770*/  IMAD R7, R226.reuse, c[0x0][0x3f4], R11 ;  /* 0x0000fd00e2077a24 */ /* 0x040fe200078e020b */
[----:B------:R-:W-:Y:S01]  /*b780*/  LOP3.LUT P0, RZ, R201, 0x3, RZ, 0xc0, !PT ;  /* 0x00000003c9ff7812 */ /* 0x000fe2000780c0ff */
[----:B------:R-:W-:Y:S01]  /*b790*/  IMAD.WIDE.U32 R226, R226, c[0x0][0x3f0], R8 ;  /* 0x0000fc00e2e27a25 */ /* 0x000fe200078e0008 */
[----:B------:R-:W-:Y:S01]  /*b7a0*/  SHFL.IDX PT, R44, R10, 0x1, 0x1c1f ;  /* 0x003c1f000a2c7f89 */ /* 0x000fe200000e0000 */
[----:B------:R-:W-:-:S02]  /*b7b0*/  SHF.R.S32.HI R8, RZ, 0x1f, R5 ;  /* 0x0000001fff087819 */ /* 0x000fc40000011405 */
[----:B------:R-:W-:Y:S01]  /*b7c0*/  IMAD.MOV R9, RZ, RZ, -R5 ;  /* 0x000000ffff097224 */ /* 0x000fe200078e0a05 */
[----:B-1----:R-:W1:Y:S01]  /*b7d0*/  SHFL.IDX PT, R47, R6, RZ, 0x1c1f ;  /* 0x001c1fff062f7589 */ /* 0x002e6200000e0000 */
[----:B------:R-:W-:Y:S01]  /*b7e0*/  IADD3 R227, R227, R7, RZ ;  /* 0x00000007e3e37210 */ /* 0x000fe20007ffe0ff */
[----:B------:R-:W-:Y:S01]  /*b7f0*/  IMAD R8, R8, c[0x0][0x3e0], RZ ;  /* 0x0000f80008087a24 */ /* 0x000fe200078e02ff */
[-C--:B------:R-:W-:Y:S01]  /*b800*/  IADD3 R7, R200, R220.reuse, RZ ;  /* 0x000000dcc8077210 */ /* 0x080fe20007ffe0ff */
[----:B------:R-:W3:Y:S01]  /*b810*/  SHFL.IDX PT, R45, R6, 0x1, 0x1c1f ;  /* 0x003c1f00062d7f89 */ /* 0x000ee200000e0000 */
[----:B------:R-:W-:Y:S01]  /*b820*/  IMAD R40, R9, c[0x0][0x4e8], R4 ;  /* 0x00013a0009287a24 */ /* 0x000fe200078e0204 */
[----:B------:R-:W-:Y:S01]  /*b830*/  IADD3 R220, R208, R220, RZ ;  /* 0x000000dcd0dc7210 */ /* 0x000fe20007ffe0ff */
[----:B------:R-:W-:Y:S01]  /*b840*/  IMAD R8, R5, c[0x0][0x3e4], R8 ;  /* 0x0000f90005087a24 */ /* 0x000fe200078e0208 */
[----:B------:R-:W-:Y:S01]  /*b850*/  ISETP.GE.OR P1, PT, R7, UR4, P0 ;  /* 0x0000000407007c0c */ /* 0x000fe20008726670 */
[----:B------:R-:W-:Y:S01]  /*b860*/  IMAD.WIDE.U32 R42, R5, c[0x0][0x3e0], R226 ;  /* 0x0000f800052a7a25 */ /* 0x000fe200078e00e2 */
[----:B------:R-:W-:-:S02]  /*b870*/  IADD3 R7, R7, 0x8, RZ ;  /* 0x0000000807077810 */ /* 0x000fc40007ffe0ff */
[----:B------:R-:W-:Y:S01]  /*b880*/  SHF.R.S32.HI R4, RZ, 0x1f, R40 ;  /* 0x0000001fff047819 */ /* 0x000fe20000011428 */
[----:B------:R-:W-:Y:S01]  /*b890*/  IMAD.IADD R43, R43, 0x1, R8 ;  /* 0x000000012b2b7824 */ /* 0x000fe200078e0208 */
[----:B------:R-:W-:-:S03]  /*b8a0*/  ISETP.GE.OR P0, PT, R7, UR4, P0 ;  /* 0x0000000407007c0c */ /* 0x000fc60008706670 */
[----:B------:R-:W-:Y:S02]  /*b8b0*/  IMAD R41, R4, c[0x0][0x3d8], RZ ;  /* 0x0000f60004297a24 */ /* 0x000fe400078e02ff */
[----:B------:R-:W-:-:S04]  /*b8c0*/  IMAD.WIDE.U32 R42, R40, c[0x0][0x3d8], R42 ;  /* 0x0000f600282a7a25 */ /* 0x000fc800078e002a */
[----:B------:R-:W-:Y:S01]  /*b8d0*/  IMAD R41, R40, c[0x0][0x3dc], R41 ;  /* 0x0000f70028297a24 */ /* 0x000fe200078e0229 */
[----:B-1----:R1:W-:Y:S04]  /*b8e0*/  @!P1 ST.E [R46.64], R3 ;  /* 0x000000032e009985 */ /* 0x0023e8000c101906 */
[----:B---3--:R1:W-:Y:S01]  /*b8f0*/  @!P0 ST.E [R44.64], R0 ;  /* 0x000000002c008985 */ /* 0x0083e2000c101906 */
[----:B------:R-:W-:Y:S02]  /*b900*/  IADD3 R41, R43, R41, RZ ;  /* 0x000000292b297210 */ /* 0x000fe40007ffe0ff */
[C---:B------:R-:W-:Y:S01]  /*b910*/  LEA R53, P0, R42.reuse, c[0x0][0x380], 0x1 ;  /* 0x0000e0002a357a11 */ /* 0x040fe200078008ff */
[----:B------:R1:W3:Y:S03]  /*b920*/  LDS.128 R36, [R198+0x1080] ;  /* 0x00108000c6247984 */ /* 0x0002e60000000c00 */
[----:B------:R-:W-:Y:S01]  /*b930*/  LEA.HI.X R52, R42, c[0x0][0x384], R41, 0x1, P0 ;  /* 0x0000e1002a347a11 */ /* 0x000fe200000f0c29 */
[----:B------:R1:W4:Y:S01]  /*b940*/  LDS.128 R32, [R198+0x2080] ;  /* 0x00208000c6207984 */ /* 0x0003220000000c00 */
[----:B------:R-:W-:-:S03]  /*b950*/  ISETP.GE.AND P0, PT, R220, UR4, PT ;  /* 0x00000004dc007c0c */ /* 0x000fc6000bf06270 */
[----:B------:R1:W2:Y:S04]  /*b960*/  LDS.128 R28, [R198+0x3080] ;  /* 0x00308000c61c7984 */ /* 0x0002a80000000c00 */
        /* <DEDUP_REMOVED lines=9> */
[----:B---3--:R-:W3:Y:S01]  /*ba00*/  LDS.128 R48, [R198+0x80] ;  /* 0x00008000c6307984 */ /* 0x008ee20000000c00 */
[----:B------:R-:W-:-:S02]  /*ba10*/  ISETP.GE.AND P5, PT, R206, c[0x0][0x3c8], PT ;  /* 0x0000f200ce007a0c */ /* 0x000fc40003fa6270 */
[----:B------:R-:W-:Y:S01]  /*ba20*/  ISETP.GE.AND P4, PT, R197, c[0x0][0x3c8], PT ;  /* 0x0000f200c5007a0c */ /* 0x000fe20003f86270 */
[----:B-1----:R-:W1:Y:S01]  /*ba30*/  LDS.128 R44, [R198+0x4080] ;  /* 0x00408000c62c7984 */ /* 0x002e620000000c00 */
[----:B------:R-:W-:-:S03]  /*ba40*/  ISETP.GE.AND P3, PT, R196, c[0x0][0x3c8], PT ;  /* 0x0000f200c4007a0c */ /* 0x000fc60003f66270 */
[----:B------:R-:W4:Y:S06]  /*ba50*/  LDS.128 R40, [R198+0x8080] ;  /* 0x00808000c6287984 */ /* 0x000f2c0000000c00 */
[-C--:B------:R-:W-:Y:S02]  /*ba60*/  @!P5 LEA R56, P2, R206, R3.reuse, 0x1 ;  /* 0x00000003ce38d211 */ /* 0x080fe400078408ff */
[-C--:B------:R-:W-:Y:S02]  /*ba70*/  @!P4 LEA R54, P1, R197, R3.reuse, 0x1 ;  /* 0x00000003c536c211 */ /* 0x080fe400078208ff */
[----:B------:R-:W-:-:S02]  /*ba80*/  @!P3 LEA R58, P0, R196, R3, 0x1 ;  /* 0x00000003c43ab211 */ /* 0x000fc400078008ff */
[-C--:B------:R-:W-:Y:S02]  /*ba90*/  @!P5 LEA.HI.X R57, R206, R0.reuse, R193, 0x1, P2 ;  /* 0x00000000ce39d211 */ /* 0x080fe400010f0cc1 */
[-C--:B------:R-:W-:Y:S02]  /*baa0*/  @!P4 LEA.HI.X R55, R197, R0.reuse, R192, 0x1, P1 ;  /* 0x00000000c537c211 */ /* 0x080fe400008f0cc0 */
[----:B------:R-:W-:Y:S01]  /*bab0*/  @!P3 LEA.HI.X R59, R196, R0, R191, 0x1, P0 ;  /* 0x00000000c43bb211 */ /* 0x000fe200000f0cbf */
[----:B---3--:R3:W-:Y:S04]  /*bac0*/  @!P5 ST.E.128 [R56.64], R48 ;  /* 0x000000303800d985 */ /* 0x0087e8000c101d06 */
[----:B-1----:R3:W-:Y:S04]  /*bad0*/  @!P4 ST.E.128 [R54.64], R44 ;  /* 0x0000002c3600c985 */ /* 0x0027e8000c101d06 */
[----:B----4-:R3:W-:Y:S02]  /*bae0*/  @!P3 ST.E.128 [R58.64], R40 ;  /* 0x000000283a00b985 */ /* 0x0107e4000c101d06 */
.L_x_629:
[----:B---3--:R-:W-:Y:S05]  /*baf0*/  BSYNC B0 ;  /* 0x0000000000007941 */ /* 0x008fea0003800000 */
.L_x_628:
[----:B------:R-:W-:Y:S01]  /*bb00*/  IADD3 R40, R220, 0x20, RZ ;  /* 0x00000020dc287810 */ /* 0x000fe20007ffe0ff */
[----:B-1----:R1:W3:Y:S01]  /*bb10*/  SHFL.IDX PT, R0, R52, 0x1, 0x181f ;  /* 0x00381f0034007f89 */ /* 0x0022e200000e0000 */
[----:B------:R-:W-:Y:S02]  /*bb20*/  BSSY B0, `(.L_x_630) ;  /* 0x0000010000007945 */ /* 0x000fe40003800000 */
[----:B------:R-:W-:Y:S01]  /*bb30*/  ISETP.GE.AND P0, PT, R40, UR4, PT ;  /* 0x0000000428007c0c */ /* 0x000fe2000bf06270 */
[----:B------:R1:W4:-:S12]  /*bb40*/  SHFL.IDX PT, R3, R53, 0x1, 0x181f ;  /* 0x00381f0035037f89 */ /* 0x00031800000e0000 */
[----:B------:R-:W-:Y:S05]  /*bb50*/  @P0 BRA `(.L_x_631) ;  /* 0x000000c000000947 */ /* 0x000fea0003800000 */
[----:B------:R-:W-:Y:S02]  /*bb60*/  ISETP.GE.AND P2, PT, R206, c[0x0][0x3c8], PT ;  /* 0x0000f200ce007a0c */ /* 0x000fe40003f46270 */
[----:B------:R-:W-:Y:S02]  /*bb70*/  ISETP.GE.AND P1, PT, R197, c[0x0][0x3c8], PT ;  /* 0x0000f200c5007a0c */ /* 0x000fe40003f26270 */
[----:B------:R-:W-:-:S09]  /*bb80*/  ISETP.GE.AND P0, PT, R196, c[0x0][0x3c8], PT ;  /* 0x0000f200c4007a0c */ /* 0x000fd20003f06270 */
[-C--:B----4-:R-:W-:Y:S02]  /*bb90*/  @!P2 LEA R42, P5, R206, R3.reuse, 0x1 ;  /* 0x00000003ce2aa211 */ /* 0x090fe400078a08ff */
[CC--:B------:R-:W-:Y:S02]  /*bba0*/  @!P1 LEA R40, P4, R197.reuse, R3.reuse, 0x1 ;  /* 0x00000003c5289211 */ /* 0x0c0fe400078808ff */
[----:B------:R-:W-:Y:S02]  /*bbb0*/  @!P0 LEA R44, P3, R196, R3, 0x1 ;  /* 0x00000003c42c8211 */ /* 0x000fe400078608ff */
[-C--:B---3--:R-:W-:Y:S02]  /*bbc0*/  @!P2 LEA.HI.X R43, R206, R0.reuse, R193, 0x1, P5 ;  /* 0x00000000ce2ba211 */ /* 0x088fe400028f0cc1 */
[-C--:B------:R-:W-:Y:S02]  /*bbd0*/  @!P1 LEA.HI.X R41, R197, R0.reuse, R192, 0x1, P4 ;  /* 0x00000000c5299211 */ /* 0x080fe400020f0cc0 */
[----:B------:R-:W-:Y:S01]  /*bbe0*/  @!P0 LEA.HI.X R45, R196, R0, R191, 0x1, P3 ;  /* 0x00000000c42d8211 */ /* 0x000fe200018f0cbf */
[----:B------:R3:W-:Y:S04]  /*bbf0*/  @!P2 ST.E.128 [R42.64], R36 ;  /* 0x000000242a00a985 */ /* 0x0007e8000c101d06 */
[----:B------:R3:W-:Y:S04]  /*bc00*/  @!P1 ST.E.128 [R40.64], R24 ;  /* 0x0000001828009985 */ /* 0x0007e8000c101d06 */
[----:B------:R3:W-:Y:S02]  /*bc10*/  @!P0 ST.E.128 [R44.64], R12 ;  /* 0x0000000c2c008985 */ /* 0x0007e4000c101d06 */
.L_x_631:
[----:B------:R-:W-:Y:S05]  /*bc20*/  BSYNC B0 ;  /* 0x0000000000007941 */ /* 0x000fea0003800000 */
.L_x_630:
[----:B---3--:R-:W-:Y:S01]  /*bc30*/  IADD3 R12, R220, 0x40, RZ ;  /* 0x00000040dc0c7810 */ /* 0x008fe20007ffe0ff */
[----:B------:R3:W1:Y:S01]  /*bc40*/  SHFL.IDX PT, R0, R52, 0x2, 0x181f ;  /* 0x00581f0034007f89 */ /* 0x00066200000e0000 */
[----:B------:R-:W-:Y:S02]  /*bc50*/  BSSY B0, `(.L_x_632) ;  /* 0x0000010000007945 */ /* 0x000fe40003800000 */
[----:B------:R-:W-:Y:S01]  /*bc60*/  ISETP.GE.AND P0, PT, R12, UR4, PT ;  /* 0x000000040c007c0c */ /* 0x000fe2000bf06270 */
[----:B----4-:R3:W4:-:S12]  /*bc70*/  SHFL.IDX PT, R3, R53, 0x2, 0x181f ;  /* 0x00581f0035037f89 */ /* 0x01071800000e0000 */
[----:B------:R-:W-:Y:S05]  /*bc80*/  @P0 BRA `(.L_x_633) ;  /* 0x000000c000000947 */ /* 0x000fea0003800000 */
[----:B------:R-:W-:Y:S02]  /*bc90*/  ISETP.GE.AND P2, PT, R206, c[0x0][0x3c8], PT ;  /* 0x0000f200ce007a0c */ /* 0x000fe40003f46270 */
[----:B------:R-:W-:Y:S02]  /*bca0*/  ISETP.GE.AND P1, PT, R197, c[0x0][0x3c8], PT ;  /* 0x0000f200c5007a0c */ /* 0x000fe40003f26270 */
[----:B------:R-:W-:-:S09]  /*bcb0*/  ISETP.GE.AND P0, PT, R196, c[0x0][0x3c8], PT ;  /* 0x0000f200c4007a0c */ /* 0x000fd20003f06270 */
[-C--:B----4-:R-:W-:Y:S02]  /*bcc0*/  @!P2 LEA R14, P5, R206, R3.reuse, 0x1 ;  /* 0x00000003ce0ea211 */ /* 0x090fe400078a08ff */
[CC--:B------:R-:W-:Y:S02]  /*bcd0*/  @!P1 LEA R12, P4, R197.reuse, R3.reuse, 0x1 ;  /* 0x00000003c50c9211 */ /* 0x0c0fe400078808ff */
[----:B------:R-:W-:Y:S02]  /*bce0*/  @!P0 LEA R24, P3, R196, R3, 0x1 ;  /* 0x00000003c4188211 */ /* 0x000fe400078608ff */
[-C--:B-1----:R-:W-:Y:S02]  /*bcf0*/  @!P2 LEA.HI.X R15, R206, R0.reuse, R193, 0x1, P5 ;  /* 0x00000000ce0fa211 */ /* 0x082fe400028f0cc1 */
[-C--:B------:R-:W-:Y:S02]  /*bd00*/  @!P1 LEA.HI.X R13, R197, R0.reuse, R192, 0x1, P4 ;  /* 0x00000000c50d9211 */ /* 0x080fe400020f0cc0 */
[----:B------:R-:W-:Y:S01]  /*bd10*/  @!P0 LEA.HI.X R25, R196, R0, R191, 0x1, P3 ;  /* 0x00000000c4198211 */ /* 0x000fe200018f0cbf */
[----:B------:R1:W-:Y:S04]  /*bd20*/  @!P2 ST.E.128 [R14.64], R32 ;  /* 0x000000200e00a985 */ /* 0x0003e8000c101d06 */
[----:B------:R1:W-:Y:S04]  /*bd30*/  @!P1 ST.E.128 [R12.64], R20 ;  /* 0x000000140c009985 */ /* 0x0003e8000c101d06 */
[----:B------:R1:W-:Y:S02]  /*bd40*/  @!P0 ST.E.128 [R24.64], R8 ;  /* 0x0000000818008985 */ /* 0x0003e4000c101d06 */
.L_x_633:
[----:B------:R-:W-:Y:S05]  /*bd50*/  BSYNC B0 ;  /* 0x0000000000007941 */ /* 0x000fea0003800000 */
.L_x_632:
[----:B------:R-:W-:Y:S01]  /*bd60*/  IADD3 R220, R220, 0x60, RZ ;  /* 0x00000060dcdc7810 */ /* 0x000fe20007ffe0ff */
[----:B-1-3--:R-:W1:Y:S03]  /*bd70*/  SHFL.IDX PT, R52, R52, 0x3, 0x181f ;  /* 0x00781f0034347f89 */ /* 0x00ae6600000e0000 */
[----:B------:R-:W-:Y:S01]  /*bd80*/  ISETP.GE.AND P0, PT, R220, UR4, PT ;  /* 0x00000004dc007c0c */ /* 0x000fe2000bf06270 */
[----:B------:R-:W3:-:S12]  /*bd90*/  SHFL.IDX PT, R53, R53, 0x3, 0x181f ;  /* 0x00781f0035357f89 */ /* 0x000ed800000e0000 */
[----:B------:R-:W-:Y:S05]  /*bda0*/  @P0 BRA `(.L_x_634) ;  /* 0x00000a0000000947 */ /* 0x000fea0003800000 */
[----:B------:R-:W-:Y:S02]  /*bdb0*/  ISETP.GE.AND P1, PT, R206, c[0x0][0x3c8], PT ;  /* 0x0000f200ce007a0c */ /* 0x000fe40003f26270 */
[----:B------:R-:W-:-:S11]  /*bdc0*/  ISETP.GE.AND P0, PT, R197, c[0x0][0x3c8], PT ;  /* 0x0000f200c5007a0c */ /* 0x000fd60003f06270 */
[CC--:B---3--:R-:W-:Y:S02]  /*bdd0*/  @!P1 LEA R10, P3, R206.reuse, R53.reuse, 0x1 ;  /* 0x00000035ce0a9211 */ /* 0x0c8fe400078608ff */
[C---:B------:R-:W-:Y:S02]  /*bde0*/  @!P0 LEA R8, P2, R197.reuse, R53, 0x1 ;  /* 0x00000035c5088211 */ /* 0x040fe400078408ff */
[-C--:B-1----:R-:W-:Y:S02]  /*bdf0*/  @!P1 LEA.HI.X R11, R206, R52.reuse, R193, 0x1, P3 ;  /* 0x00000034ce0b9211 */ /* 0x082fe400018f0cc1 */
[----:B------:R-:W-:-:S03]  /*be00*/  @!P0 LEA.HI.X R9, R197, R52, R192, 0x1, P2 ;  /* 0x00000034c5098211 */ /* 0x000fc600010f0cc0 */
[----:B--2---:R1:W-:Y:S04]  /*be10*/  @!P1 ST.E.128 [R10.64], R28 ;  /* 0x0000001c0a009985 */ /* 0x0043e8000c101d06 */
[----:B------:R1:W-:Y:S01]  /*be20*/  @!P0 ST.E.128 [R8.64], R16 ;  /* 0x0000001008008985 */ /* 0x0003e2000c101d06 */
[----:B------:R-:W-:-:S13]  /*be30*/  ISETP.GE.AND P0, PT, R196, c[0x0][0x3c8], PT ;  /* 0x0000f200c4007a0c */ /* 0x000fda0003f06270 */
[----:B------:R-:W-:Y:S05]  /*be40*/  @P0 BRA `(.L_x_634) ;  /* 0x0000096000000947 */ /* 0x000fea0003800000 */
[----:B-1----:R-:W-:-:S04]  /*be50*/  LEA R8, P0, R196, R53, 0x1 ;  /* 0x00000035c4087211 */ /* 0x002fc800078008ff */
[----:B------:R-:W-:-:S05]  /*be60*/  LEA.HI.X R9, R196, R52, R191, 0x1, P0 ;  /* 0x00000034c4097211 */ /* 0x000fca00000f0cbf */
[----:B------:R1:W-:Y:S01]  /*be70*/  ST.E.128 [R8.64], R4 ;  /* 0x0000000408007985 */ /* 0x0003e2000c101d06 */
[----:B------:R-:W-:Y:S05]  /*be80*/  BRA `(.L_x_634) ;  /* 0x0000092000007947 */ /* 0x000fea0003800000 */
.L_x_626:
[----:B------:R-:W-:Y:S01]  /*be90*/  ISETP.GE.AND P0, PT, R194, 0x80, PT ;  /* 0x00000080c200780c */ /* 0x000fe20003f06270 */
[----:B------:R-:W-:Y:S01]  /*bea0*/  BSSY B0, `(.L_x_635) ;  /* 0x0000022000007945 */ /* 0x000fe20003800000 */
[----:B------:R-:W-:Y:S02]  /*beb0*/  SHF.R.S32.HI R3, RZ, 0x1f, R221 ;  /* 0x0000001fff037819 */ /* 0x000fe400000114dd */
[----:B------:R-:W-:-:S09]  /*bec0*/  SHF.R.S32.HI R0, RZ, 0x1f, R226 ;  /* 0x0000001fff007819 */ /* 0x000fd200000114e2 */
[----:B------:R-:W-:Y:S05]  /*bed0*/  @P0 BRA `(.L_x_636) ;  /* 0x000001e000000947 */ /* 0x000fea0003800000 */
[----:B------:R-:W-:Y:S02]  /*bee0*/  MOV R6, c[0x0][0x4e8] ;  /* 0x00013a0000067a02 */ /* 0x000fe40000000f00 */
[----:B------:R-:W-:-:S03]  /*bef0*/  IADD3 R4, R220, R194, RZ ;  /* 0x000000c2dc047210 */ /* 0x000fc60007ffe0ff */
[----:B------:R-:W-:-:S05]  /*bf00*/  IMAD R5, R6, c[0x0][0x388], RZ ;  /* 0x0000e20006057a24 */ /* 0x000fca00078e02ff */
[----:B------:R-:W-:-:S13]  /*bf10*/  ISETP.GE.AND P0, PT, R4, R5, PT ;  /* 0x000000050400720c */ /* 0x000fda0003f06270 */
[----:B------:R-:W-:Y:S05]  /*bf20*/  @P0 BRA `(.L_x_636) ;  /* 0x0000019000000947 */ /* 0x000fea0003800000 */
[----:B------:R-:W-:Y:S01]  /*bf30*/  ISETP.NE.AND P0, PT, R6, 0x1, PT ;  /* 0x000000010600780c */ /* 0x000fe20003f05270 */
[----:B------:R-:W-:Y:S01]  /*bf40*/  IMAD R10, R3, c[0x0][0x490], RZ ;  /* 0x00012400030a7a24 */ /* 0x000fe200078e02ff */
[----:B------:R-:W-:Y:S01]  /*bf50*/  MOV R6, R4 ;  /* 0x0000000400067202 */ /* 0x000fe20000000f00 */
[----:B------:R-:W-:-:S04]  /*bf60*/  IMAD.WIDE.U32 R8, R221, c[0x0][0x490], RZ ;  /* 0x00012400dd087a25 */ /* 0x000fc800078e00ff */
[----:B------:R-:W-:-:S05]  /*bf70*/  IMAD R5, R221, c[0x0][0x494], R10 ;  /* 0x00012500dd057a24 */ /* 0x000fca00078e020a */
[----:B------:R-:W-:Y:S01]  /*bf80*/  IADD3 R9, R9, R5, RZ ;  /* 0x0000000509097210 */ /* 0x000fe20007ffe0ff */
[----:B------:R-:W-:-:S04]  /*bf90*/  @P0 IMAD.HI.U32 R7, R4, c[0x0][0x4ec], RZ ;  /* 0x00013b0004070a27 */ /* 0x000fc800078e00ff */
[----:B------:R-:W-:Y:S01]  /*bfa0*/  IMAD.WIDE.U32 R8, R226, c[0x0][0x498], R8 ;  /* 0x00012600e2087a25 */ /* 0x000fe200078e0008 */
[----:B------:R-:W-:-:S03]  /*bfb0*/  @P0 SHF.R.U32.HI R6, RZ, c[0x0][0x4f0], R7 ;  /* 0x00013c00ff060a19 */ /* 0x000fc60000011607 */
[----:B------:R-:W-:Y:S01]  /*bfc0*/  IMAD R7, R0, c[0x0][0x498], RZ ;  /* 0x0001260000077a24 */ /* 0x000fe200078e02ff */
[C---:B------:R-:W-:Y:S02]  /*bfd0*/  IADD3 R5, -R6.reuse, RZ, RZ ;  /* 0x000000ff06057210 */ /* 0x040fe40007ffe1ff */
[----:B------:R-:W-:Y:S01]  /*bfe0*/  IADD3 R8, P0, R6, R8, RZ ;  /* 0x0000000806087210 */ /* 0x000fe20007f1e0ff */
[----:B------:R-:W-:Y:S02]  /*bff0*/  IMAD R7, R226, c[0x0][0x49c], R7 ;  /* 0x00012700e2077a24 */ /* 0x000fe400078e0207 */
[----:B------:R-:W-:Y:S01]  /*c000*/  IMAD R5, R5, c[0x0][0x4e8], R4 ;  /* 0x00013a0005057a24 */ /* 0x000fe200078e0204 */
[----:B------:R-:W-:-:S04]  /*c010*/  SHF.R.S32.HI R4, RZ, 0x1f, R6 ;  /* 0x0000001fff047819 */ /* 0x000fc80000011406 */
[----:B------:R-:W-:Y:S02]  /*c020*/  SHF.R.S32.HI R6, RZ, 0x1f, R5 ;  /* 0x0000001fff067819 */ /* 0x000fe40000011405 */
[----:B------:R-:W-:Y:S02]  /*c030*/  IADD3.X R9, R4, R9, R7, P0, !PT ;  /* 0x0000000904097210 */ /* 0x000fe400007fe407 */
[----:B------:R-:W-:Y:S01]  /*c040*/  MOV R7, 0xff800000 ;  /* 0xff80000000077802 */ /* 0x000fe20000000f00 */
[----:B------:R-:W-:Y:S02]  /*c050*/  IMAD R4, R6, c[0x0][0x488], RZ ;  /* 0x0001220006047a24 */ /* 0x000fe400078e02ff */
[----:B------:R-:W-:-:S04]  /*c060*/  IMAD.WIDE.U32 R8, R5, c[0x0][0x488], R8 ;  /* 0x0001220005087a25 */ /* 0x000fc800078e0008 */
[----:B------:R-:W-:-:S05]  /*c070*/  IMAD R4, R5, c[0x0][0x48c], R4 ;  /* 0x0001230005047a24 */ /* 0x000fca00078e0204 */
[----:B------:R-:W-:Y:S02]  /*c080*/  IADD3 R5, R9, R4, RZ ;  /* 0x0000000409057210 */ /* 0x000fe40007ffe0ff */
[----:B------:R-:W-:-:S04]  /*c090*/  LEA R4, P0, R8, c[0x0][0x450], 0x2 ;  /* 0x0001140008047a11 */ /* 0x000fc800078010ff */
[----:B------:R-:W-:-:S05]  /*c0a0*/  LEA.HI.X R5, R8, c[0x0][0x454], R5, 0x2, P0 ;  /* 0x0001150008057a11 */ /* 0x000fca00000f1405 */
[----:B------:R1:W-:Y:S04]  /*c0b0*/  STG.E [R4.64], R7 ;  /* 0x0000000704007986 */ /* 0x0003e8000c101906 */
.L_x_636:
[----:B------:R-:W-:Y:S05]  /*c0c0*/  BSYNC B0 ;  /* 0x0000000000007941 */ /* 0x000fea0003800000 */
.L_x_635:
[----:B-1----:R-:W-:Y:S01]  /*c0d0*/  MOV R4, c[0x0][0x4e8] ;  /* 0x00013a0000047a02 */ /* 0x002fe20000000f00 */
[----:B------:R-:W-:-:S03]  /*c0e0*/  IMAD.WIDE.U32 R6, R221, c[0x0][0x3e8], RZ ;  /* 0x0000fa00dd067a25 */ /* 0x000fc600078e00ff */
[----:B------:R-:W-:Y:S01]  /*c0f0*/  ISETP.NE.AND P0, PT, R4, 0x1, PT ;  /* 0x000000010400780c */ /* 0x000fe20003f05270 */
[----:B------:R-:W-:Y:S01]  /*c100*/  IMAD R4, R3, c[0x0][0x3e8], RZ ;  /* 0x0000fa0003047a24 */ /* 0x000fe200078e02ff */
[----:B------:R-:W-:Y:S01]  /*c110*/  IADD3 R3, R203, R220, RZ ;  /* 0x000000dccb037210 */ /* 0x000fe20007ffe0ff */
[----:B------:R-:W-:Y:S02]  /*c120*/  IMAD R5, R0, c[0x0][0x3f0], RZ ;  /* 0x0000fc0000057a24 */ /* 0x000fe400078e02ff */
[----:B------:R-:W-:Y:S01]  /*c130*/  IMAD R4, R221, c[0x0][0x3ec], R4 ;  /* 0x0000fb00dd047a24 */ /* 0x000fe200078e0204 */
[----:B------:R-:W-:Y:S01]  /*c140*/  MOV R8, R3 ;  /* 0x0000000300087202 */ /* 0x000fe20000000f00 */
[----:B------:R-:W-:-:S03]  /*c150*/  IMAD R5, R226, c[0x0][0x3f4], R5 ;  /* 0x0000fd00e2057a24 */ /* 0x000fc600078e0205 */
[----:B------:R-:W-:-:S03]  /*c160*/  IADD3 R7, R7, R4, RZ ;  /* 0x0000000407077210 */ /* 0x000fc60007ffe0ff */
[----:B------:R-:W-:-:S04]  /*c170*/  @P0 IMAD.HI.U32 R0, R3, c[0x0][0x4ec], RZ ;  /* 0x00013b0003000a27 */ /* 0x000fc800078e00ff */
[----:B------:R-:W-:Y:S01]  /*c180*/  IMAD.WIDE.U32 R6, R226, c[0x0][0x3f0], R6 ;  /* 0x0000fc00e2067a25 */ /* 0x000fe200078e0006 */
[----:B------:R-:W-:-:S04]  /*c190*/  @P0 SHF.R.U32.HI R8, RZ, c[0x0][0x4f0], R0 ;  /* 0x00013c00ff080a19 */ /* 0x000fc80000011600 */
[----:B------:R-:W-:Y:S02]  /*c1a0*/  SHF.R.S32.HI R4, RZ, 0x1f, R8 ;  /* 0x0000001fff047819 */ /* 0x000fe40000011408 */
[----:B------:R-:W-:Y:S02]  /*c1b0*/  IADD3 R0, -R8, RZ, RZ ;  /* 0x000000ff08007210 */ /* 0x000fe40007ffe1ff */
[----:B------:R-:W-:Y:S01]  /*c1c0*/  IADD3 R7, R7, R5, RZ ;  /* 0x0000000507077210 */ /* 0x000fe20007ffe0ff */
[----:B------:R-:W-:Y:S02]  /*c1d0*/  IMAD R5, R4, c[0x0][0x3e0], RZ ;  /* 0x0000f80004057a24 */ /* 0x000fe400078e02ff */
[----:B------:R-:W-:Y:S02]  /*c1e0*/  IMAD R0, R0, c[0x0][0x4e8], R3 ;  /* 0x00013a0000007a24 */ /* 0x000fe400078e0203 */
[C---:B------:R-:W-:Y:S02]  /*c1f0*/  IMAD R5, R8.reuse, c[0x0][0x3e4], R5 ;  /* 0x0000f90008057a24 */ /* 0x040fe400078e0205 */
[----:B------:R-:W-:Y:S01]  /*c200*/  IMAD.WIDE.U32 R6, R8, c[0x0][0x3e0], R6 ;  /* 0x0000f80008067a25 */ /* 0x000fe200078e0006 */
[----:B------:R-:W-:-:S04]  /*c210*/  SHF.R.S32.HI R3, RZ, 0x1f, R0 ;  /* 0x0000001fff037819 */ /* 0x000fc80000011400 */
[----:B------:R-:W-:Y:S01]  /*c220*/  IADD3 R7, R7, R5, RZ ;  /* 0x0000000507077210 */ /* 0x000fe20007ffe0ff */
[----:B------:R-:W-:-:S04]  /*c230*/  IMAD R3, R3, c[0x0][0x3d8], RZ ;  /* 0x0000f60003037a24 */ /* 0x000fc800078e02ff */
[----:B------:R-:W-:-:S04]  /*c240*/  IMAD.WIDE.U32 R6, R0, c[0x0][0x3d8], R6 ;  /* 0x0000f60000067a25 */ /* 0x000fc800078e0006 */
[----:B------:R-:W-:Y:S01]  /*c250*/  IMAD R3, R0, c[0x0][0x3dc], R3 ;  /* 0x0000f70000037a24 */ /* 0x000fe200078e0203 */
[----:B------:R-:W-:-:S04]  /*c260*/  LEA R4, P0, R6, c[0x0][0x380], 0x1 ;  /* 0x0000e00006047a11 */ /* 0x000fc800078008ff */
[----:B------:R-:W-:-:S04]  /*c270*/  IADD3 R3, R7, R3, RZ ;  /* 0x0000000307037210 */ /* 0x000fc80007ffe0ff */
[----:B------:R-:W-:Y:S01]  /*c280*/  LEA.HI.X R3, R6, c[0x0][0x384], R3, 0x1, P0 ;  /* 0x0000e10006037a11 */ /* 0x000fe200000f0c03 */
[----:B------:R-:W-:Y:S05]  /*c290*/  BRA.DIV ~URZ, `(.L_x_637) ;  /* 0x000021a27f007947 */ /* 0x000fea000b800000 */
[----:B------:R1:W2:Y:S02]  /*c2a0*/  SHFL.IDX PT, R5, R3, RZ, 0x181f ;  /* 0x00181fff03057589 */ /* 0x0002a400000e0000 */
.L_x_675:
[----:B------:R-:W-:Y:S05]  /*c2b0*/  BRA.DIV ~URZ, `(.L_x_638) ;  /* 0x000021f27f007947 */ /* 0x000fea000b800000 */
[----:B------:R3:W4:Y:S02]  /*c2c0*/  SHFL.IDX PT, R175, R4, RZ, 0x181f ;  /* 0x00181fff04af7589 */ /* 0x00072400000e0000 */
.L_x_676:
[----:B------:R-:W-:Y:S01]  /*c2d0*/  MOV R0, c[0x0][0x4e8] ;  /* 0x00013a0000007a02 */ /* 0x000fe20000000f00 */
[----:B------:R-:W-:Y:S01]  /*c2e0*/  BSSY B0, `(.L_x_639) ;  /* 0x0000011000007945 */ /* 0x000fe20003800000 */
[----:B------:R-:W-:-:S03]  /*c2f0*/  IADD3 R7, R208, R220, RZ ;  /* 0x000000dcd0077210 */ /* 0x000fc60007ffe0ff */
[----:B------:R-:W-:-:S05]  /*c300*/  IMAD R0, R0, c[0x0][0x388], RZ ;  /* 0x0000e20000007a24 */ /* 0x000fca00078e02ff */
[----:B------:R-:W-:-:S13]  /*c310*/  ISETP.GE.AND P0, PT, R7, R0, PT ;  /* 0x000000000700720c */ /* 0x000fda0003f06270 */
[----:B------:R-:W-:Y:S05]  /*c320*/  @P0 BRA `(.L_x_640) ;  /* 0x000000c000000947 */ /* 0x000fea0003800000 */
[----:B------:R-:W-:Y:S02]  /*c330*/  ISETP.GE.AND P2, PT, R206, c[0x0][0x3c8], PT ;  /* 0x0000f200ce007a0c */ /* 0x000fe40003f46270 */
[----:B------:R-:W-:Y:S02]  /*c340*/  ISETP.GE.AND P1, PT, R197, c[0x0][0x3c8], PT ;  /* 0x0000f200c5007a0c */ /* 0x000fe40003f26270 */
[----:B------:R-:W-:-:S09]  /*c350*/  ISETP.GE.AND P0, PT, R196, c[0x0][0x3c8], PT ;  /* 0x0000f200c4007a0c */ /* 0x000fd20003f06270 */
[-C--:B----4-:R-:W-:Y:S02]  /*c360*/  @!P2 LEA R10, P5, R206, R175.reuse, 0x1 ;  /* 0x000000afce0aa211 */ /* 0x090fe400078a08ff */
[CC--:B------:R-:W-:Y:S02]  /*c370*/  @!P1 LEA R8, P4, R197.reuse, R175.reuse, 0x1 ;  /* 0x000000afc5089211 */ /* 0x0c0fe400078808ff */
[----:B------:R-:W-:Y:S02]  /*c380*/  @!P0 LEA R12, P3, R196, R175, 0x1 ;  /* 0x000000afc40c8211 */ /* 0x000fe400078608ff */
[-C--:B--2---:R-:W-:Y:S02]  /*c390*/  @!P2 LEA.HI.X R11, R206, R5.reuse, R193, 0x1, P5 ;  /* 0x00000005ce0ba211 */ /* 0x084fe400028f0cc1 */
[-C--:B------:R-:W-:Y:S02]  /*c3a0*/  @!P1 LEA.HI.X R9, R197, R5.reuse, R192, 0x1, P4 ;  /* 0x00000005c5099211 */ /* 0x080fe400020f0cc0 */
[----:B------:R-:W-:Y:S01]  /*c3b0*/  @!P0 LEA.HI.X R13, R196, R5, R191, 0x1, P3 ;  /* 0x00000005c40d8211 */ /* 0x000fe200018f0cbf */
[----:B------:R2:W-:Y:S04]  /*c3c0*/  @!P2 ST.E.128 [R10.64], RZ ;  /* 0x000000ff0a00a985 */ /* 0x0005e8000c101d06 */
[----:B------:R2:W-:Y:S04]  /*c3d0*/  @!P1 ST.E.128 [R8.64], RZ ;  /* 0x000000ff08009985 */ /* 0x0005e8000c101d06 */
[----:B------:R2:W-:Y:S02]  /*c3e0*/  @!P0 ST.E.128 [R12.64], RZ ;  /* 0x000000ff0c008985 */ /* 0x0005e4000c101d06 */
.L_x_640:
[----:B------:R-:W-:Y:S05]  /*c3f0*/  BSYNC B0 ;  /* 0x0000000000007941 */ /* 0x000fea0003800000 */
.L_x_639:
[----:B------:R-:W-:Y:S05]  /*c400*/  BRA.DIV ~URZ, `(.L_x_641) ;  /* 0x000021027f007947 */ /* 0x000fea000b800000 */
[----:B--2---:R2:W1:Y:S04]  /*c410*/  SHFL.IDX PT, R5, R3, 0x1, 0x181f ;  /* 0x00381f0003057f89 */ /* 0x00446800000e0000 */
[----:B----4-:R2:W4:Y:S02]  /*c420*/  SHFL.IDX PT, R175, R4, 0x1, 0x181f ;  /* 0x00381f0004af7f89 */ /* 0x01052400000e0000 */
.L_x_677:
[----:B------:R-:W-:Y:S01]  /*c430*/  IADD3 R9, R7, 0x20, RZ ;  /* 0x0000002007097810 */ /* 0x000fe20007ffe0ff */
[----:B------:R-:W-:Y:S03]  /*c440*/  BSSY B0, `(.L_x_642) ;  /* 0x000000f000007945 */ /* 0x000fe60003800000 */
        /* <DEDUP_REMOVED lines=11> */
[----:B------:R1:W-:Y:S04]  /*c500*/  @!P2 ST.E.128 [R10.64], RZ ;  /* 0x000000ff0a00a985 */ /* 0x0003e8000c101d06 */
[----:B------:R1:W-:Y:S04]  /*c510*/  @!P1 ST.E.128 [R8.64], RZ ;  /* 0x000000ff08009985 */ /* 0x0003e8000c101d06 */
[----:B------:R1:W-:Y:S02]  /*c520*/  @!P0 ST.E.128 [R12.64], RZ ;  /* 0x000000ff0c008985 */ /* 0x0003e4000c101d06 */
.L_x_643:
[----:B------:R-:W-:Y:S05]  /*c530*/  BSYNC B0 ;  /* 0x0000000000007941 */ /* 0x000fea0003800000 */
.L_x_642:
[----:B------:R-:W-:Y:S05]  /*c540*/  BRA.DIV ~URZ, `(.L_x_644) ;  /* 0x000020827f007947 */ /* 0x000fea000b800000 */
[----:B-1----:R1:W2:Y:S02]  /*c550*/  SHFL.IDX PT, R5, R3, 0x2, 0x181f ;  /* 0x00581f0003057f89 */ /* 0x0022a400000e0000 */
.L_x_678:
[----:B------:R-:W-:Y:S05]  /*c560*/  BRA.DIV ~URZ, `(.L_x_645) ;  /* 0x000020d27f007947 */ /* 0x000fea000b800000 */
[----:B----4-:R4:W1:Y:S02]  /*c570*/  SHFL.IDX PT, R175, R4, 0x2, 0x181f ;  /* 0x00581f0004af7f89 */ /* 0x01086400000e0000 */
.L_x_679:
[----:B------:R-:W-:Y:S01]  /*c580*/  IADD3 R9, R7, 0x40, RZ ;  /* 0x0000004007097810 */ /* 0x000fe20007ffe0ff */
[----:B------:R-:W-:Y:S03]  /*c590*/  BSSY B0, `(.L_x_646) ;  /* 0x000000f000007945 */ /* 0x000fe60003800000 */
[----:B------:R-:W-:-:S13]  /*c5a0*/  ISETP.GE.AND P0, PT, R9, R0, PT ;  /* 0x000000000900720c */ /* 0x000fda0003f06270 */
[----:B------:R-:W-:Y:S05]  /*c5b0*/  @P0 BRA `(.L_x_647) ;  /* 0x000000c000000947 */ /* 0x000fea0003800000 */
[----:B------:R-:W-:Y:S02]  /*c5c0*/  ISETP.GE.AND P2, PT, R206, c[0x0][0x3c8], PT ;  /* 0x0000f200ce007a0c */ /* 0x000fe40003f46270 */
[----:B------:R-:W-:Y:S02]  /*c5d0*/  ISETP.GE.AND P1, PT, R197, c[0x0][0x3c8], PT ;  /* 0x0000f200c5007a0c */ /* 0x000fe40003f26270 */
[----:B------:R-:W-:-:S09]  /*c5e0*/  ISETP.GE.AND P0, PT, R196, c[0x0][0x3c8], PT ;  /* 0x0000f200c4007a0c */ /* 0x000fd20003f06270 */
[-C--:B-1----:R-:W-:Y:S02]  /*c5f0*/  @!P2 LEA R10, P5, R206, R175.reuse, 0x1 ;  /* 0x000000afce0aa211 */ /* 0x082fe400078a08ff */
        /* <DEDUP_REMOVED lines=8> */
.L_x_647:
[----:B------:R-:W-:Y:S05]  /*c680*/  BSYNC B0 ;  /* 0x0000000000007941 */ /* 0x000fea0003800000 */
.L_x_646:
[----:B------:R-:W-:Y:S05]  /*c690*/  BRA.DIV ~URZ, `(.L_x_648) ;  /* 0x000020027f007947 */ /* 0x000fea000b800000 */
[----:B-12---:R-:W1:Y:S04]  /*c6a0*/  SHFL.IDX PT, R3, R3, 0x3, 0x181f ;  /* 0x00781f0003037f89 */ /* 0x006e6800000e0000 */
[----:B------:R2:W3:Y:S02]  /*c6b0*/  SHFL.IDX PT, R175, R4, 0x3, 0x181f ;  /* 0x00781f0004af7f89 */ /* 0x0004e400000e0000 */
.L_x_680:
[----:B------:R-:W-:-:S04]  /*c6c0*/  IADD3 R7, R7, 0x60, RZ ;  /* 0x0000006007077810 */ /* 0x000fc80007ffe0ff */
[----:B------:R-:W-:-:S13]  /*c6d0*/  ISETP.GE.AND P0, PT, R7, R0, PT ;  /* 0x000000000700720c */ /* 0x000fda0003f06270 */
[----:B------:R-:W-:Y:S05]  /*c6e0*/  @P0 BRA `(.L_x_634) ;  /* 0x000000c000000947 */ /* 0x000fea0003800000 */
[----:B------:R-:W-:Y:S02]  /*c6f0*/  ISETP.GE.AND P2, PT, R206, c[0x0][0x3c8], PT ;  /* 0x0000f200ce007a0c */ /* 0x000fe40003f46270 */
[----:B------:R-:W-:Y:S02]  /*c700*/  ISETP.GE.AND P1, PT, R197, c[0x0][0x3c8], PT ;  /* 0x0000f200c5007a0c */ /* 0x000fe40003f26270 */
[----:B------:R-:W-:-:S09]  /*c710*/  ISETP.GE.AND P0, PT, R196, c[0x0][0x3c8], PT ;  /* 0x0000f200c4007a0c */ /* 0x000fd20003f06270 */
[-C--:B---3--:R-:W-:Y:S02]  /*c720*/  @!P2 LEA R6, P5, R206, R175.reuse, 0x1 ;  /* 0x000000afce06a211 */ /* 0x088fe400078a08ff */
[CC--:B--2-4-:R-:W-:Y:S02]  /*c730*/  @!P1 LEA R4, P4, R197.reuse, R175.reuse, 0x1 ;  /* 0x000000afc5049211 */ /* 0x0d4fe400078808ff */
[----:B------:R-:W-:Y:S02]  /*c740*/  @!P0 LEA R8, P3, R196, R175, 0x1 ;  /* 0x000000afc4088211 */ /* 0x000fe400078608ff */
[-C--:B-1----:R-:W-:Y:S02]  /*c750*/  @!P2 LEA.HI.X R7, R206, R3.reuse, R193, 0x1, P5 ;  /* 0x00000003ce07a211 */ /* 0x082fe400028f0cc1 */
[-C--:B------:R-:W-:Y:S02]  /*c760*/  @!P1 LEA.HI.X R5, R197, R3.reuse, R192, 0x1, P4 ;  /* 0x00000003c5059211 */ /* 0x080fe400020f0cc0 */
[----:B------:R-:W-:Y:S01]  /*c770*/  @!P0 LEA.HI.X R9, R196, R3, R191, 0x1, P3 ;  /* 0x00000003c4098211 */ /* 0x000fe200018f0cbf */
[----:B------:R1:W-:Y:S04]  /*c780*/  @!P2 ST.E.128 [R6.64], RZ ;  /* 0x000000ff0600a985 */ /* 0x0003e8000c101d06 */
[----:B------:R1:W-:Y:S04]  /*c790*/  @!P1 ST.E.128 [R4.64], RZ ;  /* 0x000000ff04009985 */ /* 0x0003e8000c101d06 */
[----:B------:R1:W-:Y:S02]  /*c7a0*/  @!P0 ST.E.128 [R8.64], RZ ;  /* 0x000000ff08008985 */ /* 0x0003e4000c101d06 */
.L_x_634:
[----:B------:R-:W-:Y:S05]  /*c7b0*/  BSYNC B1 ;  /* 0x0000000000017941 */ /* 0x000fea0003800000 */
.L_x_625:
[----:B------:R-:W-:-:S13]  /*c7c0*/  ISETP.NE.AND P0, PT, R209, RZ, PT ;  /* 0x000000ffd100720c */ /* 0x000fda0003f05270 */
[----:B------:R-:W-:Y:S01]  /*c7d0*/  @P0 WARPSYNC 0xffffffff ;  /* 0xffffffff00000948 */ /* 0x000fe20003800000 */
[----:B------:R-:W-:Y:S06]  /*c7e0*/  @P0 BAR.SYNC.DEFER_BLOCKING 0x5, 0x100 ;  /* 0x0144000000000b1d */ /* 0x000fec0000010000 */
[----:B------:R-:W4:Y:S04]  /*c7f0*/  @P0 LDS R207, [0x18100] ;  /* 0x01810000ffcf0984 */ /* 0x000f280000000800 */
[----:B------:R-:W-:Y:S06]  /*c800*/  @P0 BAR.ARV 0x4, 0x100 ;  /* 0x0104000000000b1d */ /* 0x000fec0000002000 */
[----:B------:R-:W-:Y:S05]  /*c810*/  @P0 BRA `(.L_x_649) ;  /* 0x0000007000000947 */ /* 0x000fea0003800000 */
[----:B------:R-:W-:Y:S05]  /*c820*/  BRA.DIV ~URZ, `(.L_x_650) ;  /* 0x00001f327f007947 */ /* 0x000fea000b800000 */
[----:B--23--:R2:W3:Y:S02]  /*c830*/  SHFL.IDX PT, R175, R2, RZ, 0x1f ;  /* 0x00001fff02af7589 */ /* 0x00c4e400000e0000 */
.L_x_681:
[----:B------:R-:W-:Y:S01]  /*c840*/  WARPSYNC 0xffffffff ;  /* 0xffffffff00007948 */ /* 0x000fe20003800000 */
[----:B------:R-:W-:Y:S01]  /*c850*/  BAR.SYNC.DEFER_BLOCKING 0x4, 0x100 ;  /* 0x0104000000007b1d */ /* 0x000fe20000010000 */
[----:B---34-:R-:W-:-:S05]  /*c860*/  MOV R207, R175 ;  /* 0x000000af00cf7202 */ /* 0x018fca0000000f00 */
[----:B------:R3:W-:Y:S04]  /*c870*/  @!P6 STS [0x18100], R2 ;  /* 0x01810002ff00e388 */ /* 0x0007e80000000800 */
[----:B------:R-:W-:Y:S06]  /*c880*/  BAR.ARV 0x5, 0x100 ;  /* 0x0144000000007b1d */ /* 0x000fec0000002000 */
.L_x_649:
[----:B----4-:R-:W-:-:S13]  /*c890*/  ISETP.GE.AND P0, PT, R207, c[0x0][0x538], PT ;  /* 0x00014e00cf007a0c */ /* 0x010fda0003f06270 */
[----:B-123-5:R-:W-:Y:S01]  /*c8a0*/  @P0 CALL.REL.NOINC `(.L_x_651) ;  /* 0x0000001000000944 */ /* 0x02efe20003c00000 */
[----:B------:R-:W-:Y:S05]  /*c8b0*/  BRA `(.L_x_652) ;  /* 0xffff3ef000007947 */ /* 0x000fea000383ffff */
.L_x_651:
[----:B------:R-:W-:Y:S05]  /*c8c0*/  EXIT ;  /* 0x000000000000794d */ /* 0x000fea0003800000 */
.L_x_583:
[----:B-1----:R-:W-:Y:S01]  /*c8d0*/  IMAD.MOV.U32 R239, RZ, RZ, R5 ;  /* 0x000000ffffef7224 */ /* 0x002fe200078e0005 */
[----:B------:R-:W-:Y:S01]  /*c8e0*/  MOV R174, RZ ;  /* 0x000000ff00ae7202 */ /* 0x000fe20000000f00 */
[----:B------:R-:W-:Y:S01]  /*c8f0*/  IMAD.MOV.U32 R175, RZ, RZ, 0x181f ;  /* 0x0000181fffaf7424 */ /* 0x000fe200078e00ff */
[----:B------:R-:W-:Y:S02]  /*c900*/  MOV R172, 0xc920 ;  /* 0x0000c92000ac7802 */ /* 0x000fe40000000f00 */
[----:B-----5:R-:W-:Y:S05]  /*c910*/  CALL.REL.NOINC `($__internal_3_$__cuda_sm70_shflsync_idx_p) ;  /* 0x00001ef000007944 */ /* 0x020fea0003c00000 */
[----:B--2---:R-:W-:Y:S01]  /*c920*/  MOV R7, R175 ;  /* 0x000000af00077202 */ /* 0x004fe20000000f00 */
[----:B-1----:R-:W-:Y:S05]  /*c930*/  BRA `(.L_x_653) ;  /* 0xffff482000007947 */ /* 0x002fea000383ffff */
.L_x_584:
[----:B------:R-:W-:Y:S01]  /*c940*/  IMAD.MOV.U32 R239, RZ, RZ, R6 ;  /* 0x000000ffffef7224 */ /* 0x000fe200078e0006 */
[----:B------:R-:W-:Y:S01]  /*c950*/  MOV R174, RZ ;  /* 0x000000ff00ae7202 */ /* 0x000fe20000000f00 */
[----:B------:R-:W-:Y:S01]  /*c960*/  IMAD.MOV.U32 R175, RZ, RZ, 0x181f ;  /* 0x0000181fffaf7424 */ /* 0x000fe200078e00ff */
[----:B------:R-:W-:Y:S02]  /*c970*/  MOV R172, 0xc990 ;  /* 0x0000c99000ac7802 */ /* 0x000fe40000000f00 */
[----:B-12--5:R-:W-:Y:S05]  /*c980*/  CALL.REL.NOINC `($__internal_3_$__cuda_sm70_shflsync_idx_p) ;  /* 0x00001e8000007944 */ /* 0x026fea0003c00000 */
[----:B-12---:R-:W-:Y:S05]  /*c990*/  BRA `(.L_x_654) ;  /* 0xffff47e000007947 */ /* 0x006fea000383ffff */
.L_x_587:
[----:B------:R-:W-:Y:S01]  /*c9a0*/  IMAD.MOV.U32 R239, RZ, RZ, R5 ;  /* 0x000000ffffef7224 */ /* 0x000fe200078e0005 */
[----:B------:R-:W-:Y:S01]  /*c9b0*/  MOV R174, 0x1 ;  /* 0x0000000100ae7802 */ /* 0x000fe20000000f00 */
[----:B----4-:R-:W-:Y:S01]  /*c9c0*/  IMAD.MOV.U32 R175, RZ, RZ, 0x181f ;  /* 0x0000181fffaf7424 */ /* 0x010fe200078e00ff */
[----:B------:R-:W-:-:S02]  /*c9d0*/  MOV R172, 0xc9f0 ;  /* 0x0000c9f000ac7802 */ /* 0x000fc40000000f00 */
[----:B-123-5:R-:W-:Y:S05]  /*c9e0*/  CALL.REL.NOINC `($__internal_3_$__cuda_sm70_shflsync_idx_p) ;  /* 0x00001e2000007944 */ /* 0x02efea0003c00000 */
[----:B--2---:R-:W-:Y:S01]  /*c9f0*/  IMAD.MOV.U32 R7, RZ, RZ, R175 ;  /* 0x000000ffff077224 */ /* 0x004fe200078e00af */
[----:B-1----:R-:W-:Y:S01]  /*ca00*/  MOV R174, 0x1 ;  /* 0x0000000100ae7802 */ /* 0x002fe20000000f00 */
[----:B------:R-:W-:Y:S01]  /*ca10*/  IMAD.MOV.U32 R239, RZ, RZ, R6 ;  /* 0x000000ffffef7224 */ /* 0x000fe200078e0006 */
[----:B------:R-:W-:-:S02]  /*ca20*/  MOV R175, 0x181f ;  /* 0x0000181f00af7802 */ /* 0x000fc40000000f00 */
[----:B------:R-:W-:Y:S02]  /*ca30*/  MOV R172, 0xca50 ;  /* 0x0000ca5000ac7802 */ /* 0x000fe40000000f00 */
[----:B------:R-:W-:Y:S05]  /*ca40*/  CALL.REL.NOINC `($__internal_3_$__cuda_sm70_shflsync_idx_p) ;  /* 0x00001dc000007944 */ /* 0x000fea0003c00000 */
[----:B-12---:R-:W-:Y:S05]  /*ca50*/  BRA `(.L_x_655) ;  /* 0xffff488000007947 */ /* 0x006fea000383ffff */
.L_x_590:
[----:B------:R-:W-:Y:S01]  /*ca60*/  IMAD.MOV.U32 R239, RZ, RZ, R5 ;  /* 0x000000ffffef7224 */ /* 0x000fe200078e0005 */
[----:B------:R-:W-:Y:S01]  /*ca70*/  MOV R174, 0x2 ;  /* 0x0000000200ae7802 */ /* 0x000fe20000000f00 */
[----:B----4-:R-:W-:Y:S01]  /*ca80*/  IMAD.MOV.U32 R175, RZ, RZ, 0x181f ;  /* 0x0000181fffaf7424 */ /* 0x010fe200078e00ff */
[----:B------:R-:W-:Y:S02]  /*ca90*/  MOV R172, 0xcab0 ;  /* 0x0000cab000ac7802 */ /* 0x000fe40000000f00 */
[----:B-123-5:R-:W-:Y:S05]  /*caa0*/  CALL.REL.NOINC `($__internal_3_$__cuda_sm70_shflsync_idx_p) ;  /* 0x00001d6000007944 */ /* 0x02efea0003c00000 */
[----:B--2---:R-:W-:Y:S01]  /*cab0*/  MOV R7, R175 ;  /* 0x000000af00077202 */ /* 0x004fe20000000f00 */
[----:B-1----:R-:W-:Y:S05]  /*cac0*/  BRA `(.L_x_656) ;  /* 0xffff494000007947 */ /* 0x002fea000383ffff */
.L_x_591:
[----:B------:R-:W-:Y:S01]  /*cad0*/  IMAD.MOV.U32 R239, RZ, RZ, R6 ;  /* 0x000000ffffef7224 */ /* 0x000fe200078e0006 */
[----:B------:R-:W-:Y:S01]  /*cae0*/  MOV R174, 0x2 ;  /* 0x0000000200ae7802 */ /* 0x000fe20000000f00 */
[----:B----4-:R-:W-:Y:S01]  /*caf0*/  IMAD.MOV.U32 R175, RZ, RZ, 0x181f ;  /* 0x0000181fffaf7424 */ /* 0x010fe200078e00ff */
[----:B------:R-:W-:Y:S02]  /*cb00*/  MOV R172, 0xcb20 ;  /* 0x0000cb2000ac7802 */ /* 0x000fe40000000f00 */
[----:B-123-5:R-:W-:Y:S05]  /*cb10*/  CALL.REL.NOINC `($__internal_3_$__cuda_sm70_shflsync_idx_p) ;  /* 0x00001cf000007944 */ /* 0x02efea0003c00000 */
[----:B-12---:R-:W-:Y:S05]  /*cb20*/  BRA `(.L_x_657) ;  /* 0xffff490000007947 */ /* 0x006fea000383ffff */
.L_x_594:
[----:B------:R-:W-:Y:S01]  /*cb30*/  IMAD.MOV.U32 R239, RZ, RZ, R5 ;  /* 0x000000ffffef7224 */ /* 0x000fe200078e0005 */
[----:B------:R-:W-:Y:S01]  /*cb40*/  MOV R174, 0x3 ;  /* 0x0000000300ae7802 */ /* 0x000fe20000000f00 */
[----:B-1----:R-:W-:Y:S01]  /*cb50*/  IMAD.MOV.U32 R175, RZ, RZ, 0x181f ;  /* 0x0000181fffaf7424 */ /* 0x002fe200078e00ff */
[----:B------:R-:W-:-:S02]  /*cb60*/  MOV R172, 0xcb80 ;  /* 0x0000cb8000ac7802 */ /* 0x000fc40000000f00 */
[----:B--2345:R-:W-:Y:S05]  /*cb70*/  CALL.REL.NOINC `($__internal_3_$__cuda_sm70_shflsync_idx_p) ;  /* 0x00001c9000007944 */ /* 0x03cfea0003c00000 */
[----:B--2---:R-:W-:Y:S01]  /*cb80*/  IMAD.MOV.U32 R5, RZ, RZ, R175 ;  /* 0x000000ffff057224 */ /* 0x004fe200078e00af */
[----:B-1----:R-:W-:Y:S01]  /*cb90*/  MOV R174, 0x3 ;  /* 0x0000000300ae7802 */ /* 0x002fe20000000f00 */
[----:B------:R-:W-:Y:S01]  /*cba0*/  IMAD.MOV.U32 R239, RZ, RZ, R6 ;  /* 0x000000ffffef7224 */ /* 0x000fe200078e0006 */
[----:B------:R-:W-:-:S02]  /*cbb0*/  MOV R175, 0x181f ;  /* 0x0000181f00af7802 */ /* 0x000fc40000000f00 */
[----:B------:R-:W-:Y:S02]  /*cbc0*/  MOV R172, 0xcbe0 ;  /* 0x0000cbe000ac7802 */ /* 0x000fe40000000f00 */
[----:B------:R-:W-:Y:S05]  /*cbd0*/  CALL.REL.NOINC `($__internal_3_$__cuda_sm70_shflsync_idx_p) ;  /* 0x00001c3000007944 */ /* 0x000fea0003c00000 */
[----:B-12---:R-:W-:Y:S05]  /*cbe0*/  BRA `(.L_x_658) ;  /* 0xffff498000007947 */ /* 0x006fea000383ffff */
.L_x_597:
[----:B------:R-:W-:Y:S01]  /*cbf0*/  IMAD.MOV.U32 R239, RZ, RZ, R32 ;  /* 0x000000ffffef7224 */ /* 0x000fe200078e0020 */
[----:B------:R-:W-:Y:S01]  /*cc00*/  MOV R174, RZ ;  /* 0x000000ff00ae7202 */ /* 0x000fe20000000f00 */
[----:B------:R-:W-:Y:S01]  /*cc10*/  IMAD.MOV.U32 R175, RZ, RZ, 0x181f ;  /* 0x0000181fffaf7424 */ /* 0x000fe200078e00ff */
[----:B------:R-:W-:Y:S02]  /*cc20*/  MOV R172, 0xcc40 ;  /* 0x0000cc4000ac7802 */ /* 0x000fe40000000f00 */
[----:B------:R-:W-:Y:S05]  /*cc30*/  CALL.REL.NOINC `($__internal_3_$__cuda_sm70_shflsync_idx_p) ;  /* 0x00001bd000007944 */ /* 0x000fea0003c00000 */
[----:B--2---:R-:W-:Y:S01]  /*cc40*/  MOV R34, R175 ;  /* 0x000000af00227202 */ /* 0x004fe20000000f00 */
[----:B-1----:R-:W-:Y:S05]  /*cc50*/  BRA `(.L_x_659) ;  /* 0xffff5ef000007947 */ /* 0x002fea000383ffff */
.L_x_598:
[----:B------:R-:W-:Y:S01]  /*cc60*/  IMAD.MOV.U32 R239, RZ, RZ, R0 ;  /* 0x000000ffffef7224 */ /* 0x000fe200078e0000 */
[----:B------:R-:W-:Y:S01]  /*cc70*/  MOV R174, RZ ;  /* 0x000000ff00ae7202 */ /* 0x000fe20000000f00 */
[----:B------:R-:W-:Y:S01]  /*cc80*/  IMAD.MOV.U32 R175, RZ, RZ, 0x181f ;  /* 0x0000181fffaf7424 */ /* 0x000fe200078e00ff */
[----:B------:R-:W-:Y:S02]  /*cc90*/  MOV R172, 0xccb0 ;  /* 0x0000ccb000ac7802 */ /* 0x000fe40000000f00 */
[----:B-12---:R-:W-:Y:S05]  /*cca0*/  CALL.REL.NOINC `($__internal_3_$__cuda_sm70_shflsync_idx_p) ;  /* 0x00001b6000007944 */ /* 0x006fea0003c00000 */
[C---:B--2---:R-:W-:Y:S01]  /*ccb0*/  IADD3 R38, P0, R175.reuse, R78, RZ ;  /* 0x0000004eaf267210 */ /* 0x044fe20007f1e0ff */
[----:B-1----:R-:W-:Y:S01]  /*ccc0*/  IMAD.MOV.U32 R239, RZ, RZ, R32 ;  /* 0x000000ffffef7224 */ /* 0x002fe200078e0020 */
[----:B------:R-:W-:Y:S01]  /*ccd0*/  IADD3 R36, P6, R175, R80, RZ ;  /* 0x00000050af247210 */ /* 0x000fe20007fde0ff */
[----:B------:R-:W-:Y:S01]  /*cce0*/  IMAD.MOV.U32 R174, RZ, RZ, 0x1 ;  /* 0x00000001ffae7424 */ /* 0x000fe200078e00ff */
[----:B------:R-:W-:Y:S01]  /*ccf0*/  ISETP.GE.AND P5, PT, R206, c[0x0][0x1d4], PT ;  /* 0x00007500ce007a0c */ /* 0x000fe20003fa6270 */
[C---:B------:R-:W-:Y:S01]  /*cd00*/  IMAD.X R39, R34.reuse, 0x1, R77, P0 ;  /* 0x0000000122277824 */ /* 0x040fe200000e064d */
[----:B------:R-:W-:Y:S01]  /*cd10*/  ISETP.GE.AND P2, PT, R197, c[0x0][0x1d4], PT ;  /* 0x00007500c5007a0c */ /* 0x000fe20003f46270 */
[----:B------:R-:W-:Y:S01]  /*cd20*/  IMAD.X R37, R34, 0x1, R79, P6 ;  /* 0x0000000122257824 */ /* 0x000fe200030e064f */
[----:B------:R-:W-:-:S02]  /*cd30*/  ISETP.GE.AND P0, PT, R196, c[0x0][0x1d4], PT ;  /* 0x00007500c4007a0c */ /* 0x000fc40003f06270 */
[----:B------:R-:W-:Y:S01]  /*cd40*/  IADD3 R40, P6, R175, R82, RZ ;  /* 0x00000052af287210 */ /* 0x000fe20007fde0ff */
[----:B------:R-:W-:Y:S01]  /*cd50*/  IMAD.MOV.U32 R175, RZ, RZ, 0x181f ;  /* 0x0000181fffaf7424 */ /* 0x000fe200078e00ff */
[----:B------:R-:W-:Y:S02]  /*cd60*/  SEL R33, RZ, 0x10, P2 ;  /* 0x00000010ff217807 */ /* 0x000fe40001000000 */
[----:B------:R-:W-:Y:S01]  /*cd70*/  SEL R3, RZ, 0x10, P0 ;  /* 0x00000010ff037807 */ /* 0x000fe20000000000 */
[----:B------:R-:W-:Y:S01]  /*cd80*/  IMAD.X R41, R34, 0x1, R81, P6 ;  /* 0x0000000122297824 */ /* 0x000fe200030e0651 */
[----:B------:R-:W-:Y:S01]  /*cd90*/  SEL R34, RZ, 0x10, P5 ;  /* 0x00000010ff227807 */ /* 0x000fe20002800000 */
[----:B------:R-:W-:Y:S01]  /*cda0*/  @!PT LDS RZ, [RZ] ;  /* 0x00000000fffff984 */ /* 0x000fe20000000800 */
[----:B------:R-:W-:Y:S01]  /*cdb0*/  @!PT LDS RZ, [RZ] ;  /* 0x00000000fffff984 */ /* 0x000fe20000000800 */
[----:B------:R-:W-:Y:S01]  /*cdc0*/  @!PT LDS RZ, [RZ] ;  /* 0x00000000fffff984 */ /* 0x000fe20000000800 */
[----:B------:R1:W-:Y:S01]  /*cdd0*/  LDGSTS.E.BYPASS.LTC128B.128 [R198+0x6100], [R38.64], !P5 ;  /* 0x0610000026c67fae */ /* 0x0003e2000e901d46 */
[----:B------:R-:W-:-:S03]  /*cde0*/  MOV R172, 0xce20 ;  /* 0x0000ce2000ac7802 */ /* 0x000fc60000000f00 */
[----:B------:R1:W-:Y:S04]  /*cdf0*/  LDGSTS.E.BYPASS.LTC128B.128 [R198+0x8100], [R36.64], !P2 ;  /* 0x0810000024c67fae */ /* 0x0003e8000d101d46 */
[----:B------:R1:W-:Y:S02]  /*ce00*/  LDGSTS.E.BYPASS.LTC128B.128 [R198+0xa100], [R40.64], !P0 ;  /* 0x0a10000028c67fae */ /* 0x0003e4000c101d46 */
[----:B-1----:R-:W-:Y:S05]  /*ce10*/  CALL.REL.NOINC `($__internal_3_$__cuda_sm70_shflsync_idx_p) ;  /* 0x000019f000007944 */ /* 0x002fea0003c00000 */
[----:B--2---:R-:W-:Y:S01]  /*ce20*/  IMAD.MOV.U32 R32, RZ, RZ, R175 ;  /* 0x000000ffff207224 */ /* 0x004fe200078e00af */
[----:B-1----:R-:W-:Y:S01]  /*ce30*/  MOV R174, 0x1 ;  /* 0x0000000100ae7802 */ /* 0x002fe20000000f00 */
[----:B------:R-:W-:Y:S01]  /*ce40*/  IMAD.MOV.U32 R239, RZ, RZ, R0 ;  /* 0x000000ffffef7224 */ /* 0x000fe200078e0000 */
[----:B------:R-:W-:Y:S02]  /*ce50*/  MOV R175, 0x181f ;  /* 0x0000181f00af7802 */ /* 0x000fe40000000f00 */
[----:B------:R-:W-:Y:S02]  /*ce60*/  MOV R172, 0xce80 ;  /* 0x0000ce8000ac7802 */ /* 0x000fe40000000f00 */
[----:B------:R-:W-:Y:S05]  /*ce70*/  CALL.REL.NOINC `($__internal_3_$__cuda_sm70_shflsync_idx_p) ;  /* 0x0000199000007944 */ /* 0x000fea0003c00000 */
[----:B-12---:R-:W-:Y:S05]  /*ce80*/  BRA `(.L_x_660) ;  /* 0xffff5df000007947 */ /* 0x006fea000383ffff */
.L_x_599:
[----:B------:R-:W-:Y:S01]  /*ce90*/  IMAD.MOV.U32 R174, RZ, RZ, RZ ;  /* 0x000000ffffae7224 */ /* 0x000fe200078e00ff */
[----:B------:R-:W-:-:S02]  /*cea0*/  MOV R175, 0x1c1f ;  /* 0x00001c1f00af7802 */ /* 0x000fc40000000f00 */
[----:B------:R-:W-:Y:S02]  /*ceb0*/  MOV R172, 0xced0 ;  /* 0x0000ced000ac7802 */ /* 0x000fe40000000f00 */
[----:B-1----:R-:W-:Y:S05]  /*cec0*/  CALL.REL.NOINC `($__internal_3_$__cuda_sm70_shflsync_idx_p) ;  /* 0x0000194000007944 */ /* 0x002fea0003c00000 */
[----:B-12---:R-:W-:Y:S05]  /*ced0*/  BRA `(.L_x_661) ;  /* 0xffff5fc000007947 */ /* 0x006fea000383ffff */
.L_x_600:
[----:B------:R-:W-:Y:S01]  /*cee0*/  IMAD.MOV.U32 R174, RZ, RZ, 0x1 ;  /* 0x00000001ffae7424 */ /* 0x000fe200078e00ff */
[----:B------:R-:W-:Y:S02]  /*cef0*/  MOV R175, 0x1c1f ;  /* 0x00001c1f00af7802 */ /* 0x000fe40000000f00 */
[----:B------:R-:W-:Y:S02]  /*cf00*/  MOV R172, 0xcf20 ;  /* 0x0000cf2000ac7802 */ /* 0x000fe40000000f00 */
[----:B-12---:R-:W-:Y:S05]  /*cf10*/  CALL.REL.NOINC `($__internal_3_$__cuda_sm70_shflsync_idx_p) ;  /* 0x000018f000007944 */ /* 0x006fea0003c00000 */
[----:B--2---:R-:W-:Y:S01]  /*cf20*/  IMAD.IADD R175, R0, 0x1, R175 ;  /* 0x0000000100af7824 */ /* 0x004fe200078e02af */
[----:B------:R-:W-:Y:S01]  /*cf30*/  FMNMX.FTZ R0, R28, R35, !PT ;  /* 0x000000231c007209 */ /* 0x000fe20007810000 */
[----:B------:R-:W-:Y:S01]  /*cf40*/  IMAD.MOV.U32 R136, RZ, RZ, 0x2 ;  /* 0x00000002ff887424 */ /* 0x000fe200078e00ff */
[----:B------:R-:W-:Y:S02]  /*cf50*/  MOV R134, 0xd350 ;  /* 0x0000d35000867802 */ /* 0x000fe40000000f00 */
[----:B------:R-:W-:Y:S02]  /*cf60*/  IMNMX R76, R76, R175, PT ;  /* 0x000000af4c4c7217 */ /* 0x000fe40003800200 */
[----:B------:R-:W-:-:S02]  /*cf70*/  FMNMX.FTZ R0, R33, R0, !PT ;  /* 0x0000000021007209 */ /* 0x000fc40007810000 */
[C---:B------:R-:W-:Y:S02]  /*cf80*/  ISETP.GT.AND P5, PT, R76.reuse, RZ, PT ;  /* 0x000000ff4c00720c */ /* 0x040fe40003fa4270 */
[C---:B------:R-:W-:Y:S02]  /*cf90*/  ISETP.GT.AND P2, PT, R76.reuse, 0x1, PT ;  /* 0x000000014c00780c */ /* 0x040fe40003f44270 */
[----:B------:R-:W-:Y:S02]  /*cfa0*/  ISETP.GT.AND P0, PT, R76, 0x8, PT ;  /* 0x000000084c00780c */ /* 0x000fe40003f04270 */
[----:B------:R-:W-:Y:S02]  /*cfb0*/  FSEL R5, R30, -INF , P5 ;  /* 0xff8000001e057808 */ /* 0x000fe40002800000 */
[----:B------:R-:W-:Y:S02]  /*cfc0*/  FSEL R16, R31, -INF , P2 ;  /* 0xff8000001f107808 */ /* 0x000fe40001000000 */
[----:B------:R-:W-:-:S02]  /*cfd0*/  ISETP.GT.AND P2, PT, R76, 0x9, PT ;  /* 0x000000094c00780c */ /* 0x000fc40003f44270 */
[----:B------:R-:W-:Y:S02]  /*cfe0*/  FSEL R26, R26, -INF , P0 ;  /* 0xff8000001a1a7808 */ /* 0x000fe40000000000 */
[----:B------:R-:W-:Y:S02]  /*cff0*/  FMNMX.FTZ R9, R5, R16, !PT ;  /* 0x0000001005097209 */ /* 0x000fe40007810000 */
[----:B------:R-:W-:Y:S02]  /*d000*/  FSEL R4, R27, -INF , P2 ;  /* 0xff8000001b047808 */ /* 0x000fe40001000000 */
[----:B------:R-:W-:Y:S02]  /*d010*/  ISETP.GT.AND P2, PT, R76, 0x10, PT ;  /* 0x000000104c00780c */ /* 0x000fe40003f44270 */
[----:B------:R-:W-:Y:S02]  /*d020*/  FMNMX.FTZ R9, R26, R9, !PT ;  /* 0x000000091a097209 */ /* 0x000fe40007810000 */
[----:B------:R-:W-:-:S02]  /*d030*/  FMNMX.FTZ R0, R29, R0, !PT ;  /* 0x000000001d007209 */ /* 0x000fc40007810000 */
[----:B------:R-:W-:Y:S02]  /*d040*/  ISETP.GT.AND P0, PT, R76, 0x11, PT ;  /* 0x000000114c00780c */ /* 0x000fe40003f04270 */
[----:B------:R-:W-:Y:S02]  /*d050*/  FSEL R22, R22, -INF , P2 ;  /* 0xff80000016167808 */ /* 0x000fe40001000000 */
[----:B------:R-:W-:Y:S02]  /*d060*/  FMNMX.FTZ R9, R4, R9, !PT ;  /* 0x0000000904097209 */ /* 0x000fe40007810000 */
[----:B------:R-:W-:Y:S02]  /*d070*/  FMNMX.FTZ R0, R25, R0, !PT ;  /* 0x0000000019007209 */ /* 0x000fe40007810000 */
[----:B------:R-:W-:Y:S02]  /*d080*/  FSEL R12, R23, -INF , P0 ;  /* 0xff800000170c7808 */ /* 0x000fe40000000000 */
[----:B------:R-:W-:-:S02]  /*d090*/  ISETP.GT.AND P2, PT, R76, 0x18, PT ;  /* 0x000000184c00780c */ /* 0x000fc40003f44270 */
[----:B------:R-:W-:Y:S02]  /*d0a0*/  FMNMX.FTZ R9, R22, R9, !PT ;  /* 0x0000000916097209 */ /* 0x000fe40007810000 */
[----:B------:R-:W-:Y:S02]  /*d0b0*/  FMNMX.FTZ R0, R21, R0, !PT ;  /* 0x0000000015007209 */ /* 0x000fe40007810000 */
[----:B------:R-:W-:Y:S02]  /*d0c0*/  ISETP.GT.AND P0, PT, R76, 0x19, PT ;  /* 0x000000194c00780c */ /* 0x000fe40003f04270 */
[----:B------:R-:W-:Y:S02]  /*d0d0*/  FSEL R18, R18, -INF , P2 ;  /* 0xff80000012127808 */ /* 0x000fe40001000000 */
[----:B------:R-:W-:Y:S02]  /*d0e0*/  FMNMX.FTZ R9, R12, R9, !PT ;  /* 0x000000090c097209 */ /* 0x000fe40007810000 */
[----:B------:R-:W-:-:S02]  /*d0f0*/  FMNMX.FTZ R0, R3, R0, !PT ;  /* 0x0000000003007209 */ /* 0x000fc40007810000 */
[----:B------:R-:W-:Y:S02]  /*d100*/  FSEL R8, R19, -INF , P0 ;  /* 0xff80000013087808 */ /* 0x000fe40000000000 */
[----:B------:R-:W-:Y:S02]  /*d110*/  ISETP.GT.AND P2, PT, R76, 0x20, PT ;  /* 0x000000204c00780c */ /* 0x000fe40003f44270 */
[----:B------:R-:W-:Y:S02]  /*d120*/  FMNMX.FTZ R9, R18, R9, !PT ;  /* 0x0000000912097209 */ /* 0x000fe40007810000 */
[----:B------:R-:W-:Y:S02]  /*d130*/  FMNMX.FTZ R0, R17, R0, !PT ;  /* 0x0000000011007209 */ /* 0x000fe40007810000 */
[----:B------:R-:W-:Y:S02]  /*d140*/  ISETP.GT.AND P0, PT, R76, 0x21, PT ;  /* 0x000000214c00780c */ /* 0x000fe40003f04270 */
[----:B-1----:R-:W-:-:S02]  /*d150*/  FSEL R174, R14, -INF , P2 ;  /* 0xff8000000eae7808 */ /* 0x002fc40001000000 */
[----:B------:R-:W-:Y:S02]  /*d160*/  FMNMX.FTZ R9, R8, R9, !PT ;  /* 0x0000000908097209 */ /* 0x000fe40007810000 */
        /* <DEDUP_REMOVED lines=22> */
[----:B------:R-:W-:-:S02]  /*d2d0*/  FSEL R140, R74, -INF , P2 ;  /* 0xff8000004a8c7808 */ /* 0x000fc40001000000 */
[----:B------:R-:W-:Y:S02]  /*d2e0*/  FMNMX.FTZ R7, R142, R9, !PT ;  /* 0x000000098e077209 */ /* 0x000fe40007810000 */
[----:B------:R-:W-:Y:S02]  /*d2f0*/  FMNMX.FTZ R0, R143, R0, !PT ;  /* 0x000000008f007209 */ /* 0x000fe40007810000 */
[----:B------:R-:W-:Y:S02]  /*d300*/  FSEL R162, R75, -INF , P0 ;  /* 0xff8000004ba27808 */ /* 0x000fe40000000000 */
[----:B------:R-:W-:Y:S02]  /*d310*/  FMNMX.FTZ R7, R140, R7, !PT ;  /* 0x000000078c077209 */ /* 0x000fe40007810000 */
[----:B------:R-:W-:Y:S02]  /*d320*/  FMNMX.FTZ R135, R141, R0, !PT ;  /* 0x000000008d877209 */ /* 0x000fe40007810000 */
[----:B------:R-:W-:-:S02]  /*d330*/  FMNMX.FTZ R7, R162, R7, !PT ;  /* 0x00000007a2077209 */ /* 0x000fc40007810000 */
[----:B------:R-:W-:Y:S05]  /*d340*/  CALL.REL.NOINC `($__internal_2_$__cuda_sm70_shflsync_bfly_p) ;  /* 0x0000147000007944 */ /* 0x000fea0003c00000 */
[----:B-12---:R-:W-:Y:S01]  /*d350*/  FMNMX.FTZ R135, R135, R136, !PT ;  /* 0x0000008887877209 */ /* 0x006fe20007810000 */
[----:B------:R-:W-:Y:S01]  /*d360*/  IMAD.MOV.U32 R136, RZ, RZ, 0x1 ;  /* 0x00000001ff887424 */ /* 0x000fe200078e00ff */
[----:B------:R-:W-:-:S02]  /*d370*/  MOV R134, 0xd390 ;  /* 0x0000d39000867802 */ /* 0x000fc40000000f00 */
[----:B------:R-:W-:Y:S05]  /*d380*/  CALL.REL.NOINC `($__internal_2_$__cuda_sm70_shflsync_bfly_p) ;  /* 0x0000143000007944 */ /* 0x000fea0003c00000 */
[----:B--2---:R-:W-:Y:S01]  /*d390*/  FMNMX.FTZ R0, R135, R136, !PT ;  /* 0x0000008887007209 */ /* 0x004fe20007810000 */
[----:B-1----:R-:W-:Y:S01]  /*d3a0*/  IMAD.MOV.U32 R135, RZ, RZ, R7 ;  /* 0x000000ffff877224 */ /* 0x002fe200078e0007 */
[----:B------:R-:W-:Y:S01]  /*d3b0*/  MOV R134, 0xd3e0 ;  /* 0x0000d3e000867802 */ /* 0x000fe20000000f00 */
[----:B------:R-:W-:-:S02]  /*d3c0*/  IMAD.MOV.U32 R136, RZ, RZ, 0x2 ;  /* 0x00000002ff887424 */ /* 0x000fc400078e00ff */
[----:B------:R-:W-:Y:S05]  /*d3d0*/  CALL.REL.NOINC `($__internal_2_$__cuda_sm70_shflsync_bfly_p) ;  /* 0x000013e000007944 */ /* 0x000fea0003c00000 */
[----:B-12---:R-:W-:Y:S01]  /*d3e0*/  FMNMX.FTZ R135, R7, R136, !PT ;  /* 0x0000008807877209 */ /* 0x006fe20007810000 */
[----:B------:R-:W-:Y:S01]  /*d3f0*/  IMAD.MOV.U32 R136, RZ, RZ, 0x1 ;  /* 0x00000001ff887424 */ /* 0x000fe200078e00ff */
[----:B------:R-:W-:-:S02]  /*d400*/  MOV R134, 0xd420 ;  /* 0x0000d42000867802 */ /* 0x000fc40000000f00 */
[----:B------:R-:W-:Y:S05]  /*d410*/  CALL.REL.NOINC `($__internal_2_$__cuda_sm70_shflsync_bfly_p) ;  /* 0x000013a000007944 */ /* 0x000fea0003c00000 */
[----:B-12---:R-:W-:Y:S05]  /*d420*/  BRA `(.L_x_662) ;  /* 0xffff614000007947 */ /* 0x006fea000383ffff */
.L_x_604:
[----:B------:R-:W-:Y:S01]  /*d430*/  MOV R174, RZ ;  /* 0x000000ff00ae7202 */ /* 0x000fe20000000f00 */
[----:B------:R-:W-:Y:S01]  /*d440*/  IMAD.MOV.U32 R239, RZ, RZ, R10 ;  /* 0x000000ffffef7224 */ /* 0x000fe200078e000a */
[----:B------:R-:W-:Y:S01]  /*d450*/  MOV R172, 0xd480 ;  /* 0x0000d48000ac7802 */ /* 0x000fe20000000f00 */
[----:B------:R-:W-:Y:S02]  /*d460*/  IMAD.MOV.U32 R175, RZ, RZ, 0x181f ;  /* 0x0000181fffaf7424 */ /* 0x000fe400078e00ff */
[----:B-1234-:R-:W-:Y:S05]  /*d470*/  CALL.REL.NOINC `($__internal_3_$__cuda_sm70_shflsync_idx_p) ;  /* 0x0000139000007944 */ /* 0x01efea0003c00000 */
[----:B--2---:R-:W-:Y:S01]  /*d480*/  MOV R12, R175 ;  /* 0x000000af000c7202 */ /* 0x004fe20000000f00 */
[----:B-1----:R-:W-:-:S05]  /*d490*/  BRA `(.L_x_663) ;  /* 0xffff746000007947 */ /* 0x002fca000383ffff */
.L_x_605:
[----:B------:R-:W-:Y:S01]  /*d4a0*/  MOV R174, RZ ;  /* 0x000000ff00ae7202 */ /* 0x000fe20000000f00 */
[----:B------:R-:W-:Y:S01]  /*d4b0*/  IMAD.MOV.U32 R239, RZ, RZ, R9 ;  /* 0x000000ffffef7224 */ /* 0x000fe200078e0009 */
[----:B------:R-:W-:Y:S01]  /*d4c0*/  MOV R172, 0xd4f0 ;  /* 0x0000d4f000ac7802 */ /* 0x000fe20000000f00 */
[----:B------:R-:W-:Y:S02]  /*d4d0*/  IMAD.MOV.U32 R175, RZ, RZ, 0x181f ;  /* 0x0000181fffaf7424 */ /* 0x000fe400078e00ff */
[----:B-1234-:R-:W-:Y:S05]  /*d4e0*/  CALL.REL.NOINC `($__internal_3_$__cuda_sm70_shflsync_idx_p) ;  /* 0x0000132000007944 */ /* 0x01efea0003c00000 */
[----:B------:R-:W-:Y:S01]  /*d4f0*/  ISETP.GE.AND P6, PT, R206, c[0x0][0x1d4], PT ;  /* 0x00007500ce007a0c */ /* 0x000fe20003fc6270 */
[----:B-1----:R-:W-:Y:S01]  /*d500*/  IMAD.MOV.U32 R239, RZ, RZ, R10 ;  /* 0x000000ffffef7224 */ /* 0x002fe200078e000a */
[----:B--2---:R-:W-:Y:S01]  /*d510*/  IADD3 R16, P0, R175, R0, RZ ;  /* 0x00000000af107210 */ /* 0x004fe20007f1e0ff */
[----:B------:R-:W-:Y:S01]  /*d520*/  IMAD.MOV.U32 R174, RZ, RZ, 0x1 ;  /* 0x00000001ffae7424 */ /* 0x000fe200078e00ff */
[----:B------:R-:W-:Y:S02]  /*d530*/  ISETP.GE.AND P5, PT, R197, c[0x0][0x1d4], PT ;  /* 0x00007500c5007a0c */ /* 0x000fe40003fa6270 */
[C---:B------:R-:W-:Y:S01]  /*d540*/  IADD3 R14, P2, R175.reuse, R6, RZ ;  /* 0x00000006af0e7210 */ /* 0x040fe20007f5e0ff */
[----:B------:R-:W-:Y:S01]  /*d550*/  IMAD.X R17, R12, 0x1, R4, P0 ;  /* 0x000000010c117824 */ /* 0x000fe200000e0604 */
[----:B------:R-:W-:Y:S02]  /*d560*/  ISETP.GE.AND P0, PT, R196, c[0x0][0x1d4], PT ;  /* 0x00007500c4007a0c */ /* 0x000fe40003f06270 */
[----:B------:R-:W-:Y:S01]  /*d570*/  SEL R13, RZ, 0x10, P6 ;  /* 0x00000010ff0d7807 */ /* 0x000fe20003000000 */
[C---:B------:R-:W-:Y:S01]  /*d580*/  IMAD.X R15, R12.reuse, 0x1, R5, P2 ;  /* 0x000000010c0f7824 */ /* 0x040fe200010e0605 */
[----:B------:R-:W-:Y:S01]  /*d590*/  IADD3 R18, P2, R175, R8, RZ ;  /* 0x00000008af127210 */ /* 0x000fe20007f5e0ff */
[----:B------:R-:W-:Y:S01]  /*d5a0*/  @!PT LDS RZ, [RZ] ;  /* 0x00000000fffff984 */ /* 0x000fe20000000800 */
[----:B------:R-:W-:Y:S01]  /*d5b0*/  @!PT LDS RZ, [RZ] ;  /* 0x00000000fffff984 */ /* 0x000fe20000000800 */
[----:B------:R-:W-:Y:S01]  /*d5c0*/  @!PT LDS RZ, [RZ] ;  /* 0x00000000fffff984 */ /* 0x000fe20000000800 */
[----:B------:R1:W-:Y:S01]  /*d5d0*/  LDGSTS.E.BYPASS.LTC128B.128 [R198+0x100], [R16.64], !P6 ;  /* 0x0010000010c67fae */ /* 0x0003e2000f101d46 */
[----:B------:R-:W-:Y:S01]  /*d5e0*/  IMAD.MOV.U32 R175, RZ, RZ, 0x181f ;  /* 0x0000181fffaf7424 */ /* 0x000fe200078e00ff */
[----:B------:R-:W-:Y:S02]  /*d5f0*/  SEL R11, RZ, 0x10, P0 ;  /* 0x00000010ff0b7807 */ /* 0x000fe40000000000 */
[----:B------:R1:W-:Y:S01]  /*d600*/  LDGSTS.E.BYPASS.LTC128B.128 [R198+0x2100], [R14.64], !P5 ;  /* 0x021000000ec67fae */ /* 0x0003e2000e901d46 */
[----:B------:R-:W-:Y:S01]  /*d610*/  IMAD.X R19, R12, 0x1, R7, P2 ;  /* 0x000000010c137824 */ /* 0x000fe200010e0607 */
[----:B------:R-:W-:Y:S02]  /*d620*/  SEL R12, RZ, 0x10, P5 ;  /* 0x00000010ff0c7807 */ /* 0x000fe40002800000 */
[----:B------:R-:W-:Y:S02]  /*d630*/  MOV R172, 0xd660 ;  /* 0x0000d66000ac7802 */ /* 0x000fe40000000f00 */
[----:B------:R1:W-:Y:S04]  /*d640*/  LDGSTS.E.BYPASS.LTC128B.128 [R198+0x4100], [R18.64], !P0 ;  /* 0x0410000012c67fae */ /* 0x0003e8000c101d46 */
[----:B-1----:R-:W-:Y:S05]  /*d650*/  CALL.REL.NOINC `($__internal_3_$__cuda_sm70_shflsync_idx_p) ;  /* 0x000011b000007944 */ /* 0x002fea0003c00000 */
[----:B-1----:R-:W-:Y:S01]  /*d660*/  MOV R174, 0x1 ;  /* 0x0000000100ae7802 */ /* 0x002fe20000000f00 */
[----:B--2---:R-:W-:Y:S01]  /*d670*/  IMAD.MOV.U32 R10, RZ, RZ, R175 ;  /* 0x000000ffff0a7224 */ /* 0x004fe200078e00af */
[----:B------:R-:W-:Y:S01]  /*d680*/  MOV R175, 0x181f ;  /* 0x0000181f00af7802 */ /* 0x000fe20000000f00 */
[----:B------:R-:W-:Y:S01]  /*d690*/  IMAD.MOV.U32 R239, RZ, RZ, R9 ;  /* 0x000000ffffef7224 */ /* 0x000fe200078e0009 */
[----:B------:R-:W-:Y:S02]  /*d6a0*/  MOV R172, 0xd6c0 ;  /* 0x0000d6c000ac7802 */ /* 0x000fe40000000f00 */
[----:B------:R-:W-:Y:S05]  /*d6b0*/  CALL.REL.NOINC `($__internal_3_$__cuda_sm70_shflsync_idx_p) ;  /* 0x0000115000007944 */ /* 0x000fea0003c00000 */
[----:B-12---:R-:W-:-:S05]  /*d6c0*/  BRA `(.L_x_664) ;  /* 0xffff736000007947 */ /* 0x006fca000383ffff */
.L_x_608:
[----:B------:R-:W-:Y:S01]  /*d6d0*/  MOV R174, RZ ;  /* 0x000000ff00ae7202 */ /* 0x000fe20000000f00 */
[----:B------:R-:W-:Y:S01]  /*d6e0*/  IMAD.MOV.U32 R239, RZ, RZ, R138 ;  /* 0x000000ffffef7224 */ /* 0x000fe200078e008a */
[----:B------:R-:W-:Y:S01]  /*d6f0*/  MOV R172, 0xd720 ;  /* 0x0000d72000ac7802 */ /* 0x000fe20000000f00 */
[----:B------:R-:W-:Y:S02]  /*d700*/  IMAD.MOV.U32 R175, RZ, RZ, 0x181f ;  /* 0x0000181fffaf7424 */ /* 0x000fe400078e00ff */
[----:B------:R-:W-:Y:S05]  /*d710*/  CALL.REL.NOINC `($__internal_3_$__cuda_sm70_shflsync_idx_p) ;  /* 0x000010f000007944 */ /* 0x000fea0003c00000 */
[----:B--2---:R-:W-:Y:S01]  /*d720*/  MOV R140, R175 ;  /* 0x000000af008c7202 */ /* 0x004fe20000000f00 */
[----:B-1----:R-:W-:-:S05]  /*d730*/  BRA `(.L_x_665) ;  /* 0xffff801000007947 */ /* 0x002fca000383ffff */
.L_x_609:
[----:B------:R-:W-:Y:S01]  /*d740*/  MOV R174, RZ ;  /* 0x000000ff00ae7202 */ /* 0x000fe20000000f00 */
[----:B------:R-:W-:Y:S01]  /*d750*/  IMAD.MOV.U32 R239, RZ, RZ, R0 ;  /* 0x000000ffffef7224 */ /* 0x000fe200078e0000 */
[----:B------:R-:W-:Y:S01]  /*d760*/  MOV R172, 0xd790 ;  /* 0x0000d79000ac7802 */ /* 0x000fe20000000f00 */
[----:B------:R-:W-:Y:S02]  /*d770*/  IMAD.MOV.U32 R175, RZ, RZ, 0x181f ;  /* 0x0000181fffaf7424 */ /* 0x000fe400078e00ff */
[----:B-12---:R-:W-:Y:S05]  /*d780*/  CALL.REL.NOINC `($__internal_3_$__cuda_sm70_shflsync_idx_p) ;  /* 0x0000108000007944 */ /* 0x006fea0003c00000 */
        /* <DEDUP_REMOVED lines=30> */
.L_x_610:
[----:B------:R-:W-:Y:S01]  /*d970*/  MOV R175, 0x1c1f ;  /* 0x00001c1f00af7802 */ /* 0x000fe20000000f00 */
[----:B------:R-:W-:Y:S01]  /*d980*/  IMAD.MOV.U32 R174, RZ, RZ, RZ ;  /* 0x000000ffffae7224 */ /* 0x000fe200078e00ff */
[----:B------:R-:W-:Y:S02]  /*d990*/  MOV R172, 0xd9b0 ;  /* 0x0000d9b000ac7802 */ /* 0x000fe40000000f00 */
[----:B------:R-:W-:Y:S05]  /*d9a0*/  CALL.REL.NOINC `($__internal_3_$__cuda_sm70_shflsync_idx_p) ;  /* 0x00000e6000007944 */ /* 0x000fea0003c00000 */
[----:B-12---:R-:W-:-:S05]  /*d9b0*/  BRA `(.L_x_667) ;  /* 0xffff80e000007947 */ /* 0x006fca000383ffff */
.L_x_611:
[----:B------:R-:W-:Y:S01]  /*d9c0*/  MOV R175, 0x1c1f ;  /* 0x00001c1f00af7802 */ /* 0x000fe20000000f00 */
[----:B------:R-:W-:Y:S01]  /*d9d0*/  IMAD.MOV.U32 R174, RZ, RZ, 0x1 ;  /* 0x00000001ffae7424 */ /* 0x000fe200078e00ff */
[----:B------:R-:W-:Y:S02]  /*d9e0*/  MOV R172, 0xda00 ;  /* 0x0000da0000ac7802 */ /* 0x000fe40000000f00 */
[----:B-1----:R-:W-:Y:S05]  /*d9f0*/  CALL.REL.NOINC `($__internal_3_$__cuda_sm70_shflsync_idx_p) ;  /* 0x00000e1000007944 */ /* 0x002fea0003c00000 */
[----:B------:R-:W-:Y:S01]  /*da00*/  FMNMX.FTZ R12, R4, R3, !PT ;  /* 0x00000003040c7209 */ /* 0x000fe20007810000 */
[----:B--2---:R-:W-:Y:S01]  /*da10*/  IMAD.IADD R0, R0, 0x1, R175 ;  /* 0x0000000100007824 */ /* 0x004fe200078e02af */
[----:B------:R-:W-:Y:S01]  /*da20*/  MOV R134, 0xde40 ;  /* 0x0000de4000867802 */ /* 0x000fe20000000f00 */
[----:B------:R-:W-:Y:S01]  /*da30*/  IMAD.MOV.U32 R136, RZ, RZ, 0x2 ;  /* 0x00000002ff887424 */ /* 0x000fe200078e00ff */
        /* <DEDUP_REMOVED lines=35> */
[----:B-1----:R-:W-:Y:S02]  /*dc70*/  FSEL R174, R23, -INF , P0 ;  /* 0xff80000017ae7808 */ /* 0x002fe40000000000 */
        /* <DEDUP_REMOVED lines=24> */
[----:B------:R-:W-:Y:S02]  /*de00*/  FMNMX.FTZ R7, R146, R7, !PT ;  /* 0x0000000792077209 */ /* 0x000fe40007810000 */
[----:B------:R-:W-:Y:S02]  /*de10*/  FMNMX.FTZ R135, R147, R12, !PT ;  /* 0x0000000c93877209 */ /* 0x000fe40007810000 */
[----:B------:R-:W-:Y:S02]  /*de20*/  FMNMX.FTZ R7, R144, R7, !PT ;  /* 0x0000000790077209 */ /* 0x000fe40007810000 */
[----:B------:R-:W-:Y:S05]  /*de30*/  CALL.REL.NOINC `($__internal_2_$__cuda_sm70_shflsync_bfly_p) ;  /* 0x0000098000007944 */ /* 0x000fea0003c00000 */
[----:B-12---:R-:W-:Y:S01]  /*de40*/  FMNMX.FTZ R135, R135, R136, !PT ;  /* 0x0000008887877209 */ /* 0x006fe20007810000 */
[----:B------:R-:W-:Y:S01]  /*de50*/  IMAD.MOV.U32 R136, RZ, RZ, 0x1 ;  /* 0x00000001ff887424 */ /* 0x000fe200078e00ff */
[----:B------:R-:W-:Y:S02]  /*de60*/  MOV R134, 0xde80 ;  /* 0x0000de8000867802 */ /* 0x000fe40000000f00 */
[----:B------:R-:W-:Y:S05]  /*de70*/  CALL.REL.NOINC `($__internal_2_$__cuda_sm70_shflsync_bfly_p) ;  /* 0x0000094000007944 */ /* 0x000fea0003c00000 */
[----:B--2---:R-:W-:Y:S01]  /*de80*/  FMNMX.FTZ R0, R135, R136, !PT ;  /* 0x0000008887007209 */ /* 0x004fe20007810000 */
[----:B-1----:R-:W-:Y:S01]  /*de90*/  IMAD.MOV.U32 R135, RZ, RZ, R7 ;  /* 0x000000ffff877224 */ /* 0x002fe200078e0007 */
[----:B------:R-:W-:Y:S01]  /*dea0*/  MOV R134, 0xded0 ;  /* 0x0000ded000867802 */ /* 0x000fe20000000f00 */
[----:B------:R-:W-:Y:S02]  /*deb0*/  IMAD.MOV.U32 R136, RZ, RZ, 0x2 ;  /* 0x00000002ff887424 */ /* 0x000fe400078e00ff */
[----:B------:R-:W-:Y:S05]  /*dec0*/  CALL.REL.NOINC `($__internal_2_$__cuda_sm70_shflsync_bfly_p) ;  /* 0x000008f000007944 */ /* 0x000fea0003c00000 */
[----:B-12---:R-:W-:Y:S01]  /*ded0*/  FMNMX.FTZ R135, R7, R136, !PT ;  /* 0x0000008807877209 */ /* 0x006fe20007810000 */
[----:B------:R-:W-:Y:S01]  /*dee0*/  IMAD.MOV.U32 R136, RZ, RZ, 0x1 ;  /* 0x00000001ff887424 */ /* 0x000fe200078e00ff */
[----:B------:R-:W-:Y:S02]  /*def0*/  MOV R134, 0xdf10 ;  /* 0x0000df1000867802 */ /* 0x000fe40000000f00 */
[----:B------:R-:W-:Y:S05]  /*df00*/  CALL.REL.NOINC `($__internal_2_$__cuda_sm70_shflsync_bfly_p) ;  /* 0x000008b000007944 */ /* 0x000fea0003c00000 */
[----:B--2---:R-:W-:Y:S01]  /*df10*/  MOV R132, R136 ;  /* 0x0000008800847202 */ /* 0x004fe20000000f00 */
[----:B-1----:R-:W-:-:S05]  /*df20*/  BRA `(.L_x_668) ;  /* 0xffff822000007947 */ /* 0x002fca000383ffff */
.L_x_614:
[----:B------:R-:W-:Y:S01]  /*df30*/  MOV R175, 0x181f ;  /* 0x0000181f00af7802 */ /* 0x000fe20000000f00 */
[----:B------:R-:W-:Y:S01]  /*df40*/  IMAD.MOV.U32 R174, RZ, RZ, RZ ;  /* 0x000000ffffae7224 */ /* 0x000fe200078e00ff */
[----:B------:R-:W-:Y:S02]  /*df50*/  MOV R172, 0xdf70 ;  /* 0x0000df7000ac7802 */ /* 0x000fe40000000f00 */
[----:B-1234-:R-:W-:Y:S05]  /*df60*/  CALL.REL.NOINC `($__internal_3_$__cuda_sm70_shflsync_idx_p) ;  /* 0x000008a000007944 */ /* 0x01efea0003c00000 */
[----:B-12---:R-:W-:-:S05]  /*df70*/  BRA `(.L_x_669) ;  /* 0xffff9c0000007947 */ /* 0x006fca000383ffff */
.L_x_617:
[----:B------:R-:W-:Y:S01]  /*df80*/  MOV R174, RZ ;  /* 0x000000ff00ae7202 */ /* 0x000fe20000000f00 */
[----:B------:R-:W-:Y:S01]  /*df90*/  IMAD.MOV.U32 R239, RZ, RZ, R0 ;  /* 0x000000ffffef7224 */ /* 0x000fe200078e0000 */
[----:B------:R-:W-:Y:S01]  /*dfa0*/  MOV R172, 0xdfd0 ;  /* 0x0000dfd000ac7802 */ /* 0x000fe20000000f00 */
[----:B------:R-:W-:Y:S02]  /*dfb0*/  IMAD.MOV.U32 R175, RZ, RZ, 0x181f ;  /* 0x0000181fffaf7424 */ /* 0x000fe400078e00ff */
[----:B------:R-:W-:Y:S05]  /*dfc0*/  CALL.REL.NOINC `($__internal_3_$__cuda_sm70_shflsync_idx_p) ;  /* 0x0000084000007944 */ /* 0x000fea0003c00000 */
[----:B--2---:R-:W-:Y:S01]  /*dfd0*/  MOV R140, R175 ;  /* 0x000000af008c7202 */ /* 0x004fe20000000f00 */
[----:B-1----:R-:W-:-:S05]  /*dfe0*/  BRA `(.L_x_670) ;  /* 0xffffa98000007947 */ /* 0x002fca000383ffff */
.L_x_618:
[----:B------:R-:W-:Y:S01]  /*dff0*/  MOV R174, RZ ;  /* 0x000000ff00ae7202 */ /* 0x000fe20000000f00 */
[----:B------:R-:W-:Y:S01]  /*e000*/  IMAD.MOV.U32 R239, RZ, RZ, R2 ;  /* 0x000000ffffef7224 */ /* 0x000fe200078e0002 */
[----:B------:R-:W-:Y:S01]  /*e010*/  MOV R172, 0xe040 ;  /* 0x0000e04000ac7802 */ /* 0x000fe20000000f00 */
[----:B------:R-:W-:Y:S02]  /*e020*/  IMAD.MOV.U32 R175, RZ, RZ, 0x181f ;  /* 0x0000181fffaf7424 */ /* 0x000fe400078e00ff */
[----:B-12---:R-:W-:Y:S05]  /*e030*/  CALL.REL.NOINC `($__internal_3_$__cuda_sm70_shflsync_idx_p) ;  /* 0x000007d000007944 */ /* 0x006fea0003c00000 */
[----:B------:R-:W-:Y:S01]  /*e040*/  IADD3 R139, -R237, 0x10, RZ ;  /* 0x00000010ed8b7810 */ /* 0x000fe20007ffe1ff */
[----:B-1----:R-:W-:Y:S01]  /*e050*/  IMAD.MOV.U32 R239, RZ, RZ, R0 ;  /* 0x000000ffffef7224 */ /* 0x002fe200078e0000 */
[C---:B--2---:R-:W-:Y:S01]  /*e060*/  IADD3 R144, P2, R175.reuse, R136, RZ ;  /* 0x00000088af907210 */ /* 0x044fe20007f5e0ff */
[----:B------:R-:W-:Y:S01]  /*e070*/  IMAD.MOV.U32 R174, RZ, RZ, 0x1 ;  /* 0x00000001ffae7424 */ /* 0x000fe200078e00ff */
[----:B------:R-:W-:Y:S02]  /*e080*/  IADD3 R142, P0, R175, R138, RZ ;  /* 0x0000008aaf8e7210 */ /* 0x000fe40007f1e0ff */
[----:B------:R-:W-:Y:S01]  /*e090*/  ISETP.NE.U32.AND P4, PT, R237, RZ, PT ;  /* 0x000000ffed00720c */ /* 0x000fe20003f85070 */
[C---:B------:R-:W-:Y:S01]  /*e0a0*/  IMAD.X R145, R140.reuse, 0x1, R135, P2 ;  /* 0x000000018c917824 */ /* 0x040fe200010e0687 */
[----:B------:R-:W-:Y:S01]  /*e0b0*/  LOP3.LUT R139, R139, 0xf, RZ, 0xc0, !PT ;  /* 0x0000000f8b8b7812 */ /* 0x000fe200078ec0ff */
[----:B------:R-:W-:Y:S01]  /*e0c0*/  IMAD.X R143, R140, 0x1, R137, P0 ;  /* 0x000000018c8f7824 */ /* 0x000fe200000e0689 */
[----:B------:R-:W-:Y:S02]  /*e0d0*/  MOV R172, 0xe180 ;  /* 0x0000e18000ac7802 */ /* 0x000fe40000000f00 */
[----:B------:R-:W-:Y:S01]  /*e0e0*/  IADD3 R146, P2, P0, R139, R175, R132 ;  /* 0x000000af8b927210 */ /* 0x000fe2000785e084 */
[----:B------:R-:W-:Y:S03]  /*e0f0*/  IMAD.MOV.U32 R175, RZ, RZ, 0x181f ;  /* 0x0000181fffaf7424 */ /* 0x000fe600078e00ff */
[----:B------:R-:W-:Y:S05]  /*e100*/  IADD3.X R147, RZ, R140, R134, P2, P0 ;  /* 0x0000008cff937210 */ /* 0x000fea00017e0486 */
[----:B------:R-:W-:Y:S01]  /*e110*/  @!PT LDS RZ, [RZ] ;  /* 0x00000000fffff984 */ /* 0x000fe20000000800 */
[----:B------:R-:W-:Y:S01]  /*e120*/  @!PT LDS RZ, [RZ] ;  /* 0x00000000fffff984 */ /* 0x000fe20000000800 */
[----:B------:R-:W-:Y:S01]  /*e130*/  @!PT LDS RZ, [RZ] ;  /* 0x00000000fffff984 */ /* 0x000fe20000000800 */
[----:B------:R1:W-:Y:S04]  /*e140*/  LDGSTS.E.BYPASS.LTC128B.128.ZFILL [R198+0x6100], [R146.64], P4 ;  /* 0x0610000092c67fae */ /* 0x0003e8000a141d46 */
[----:B------:R1:W-:Y:S04]  /*e150*/  LDGSTS.E.BYPASS.LTC128B.128 [R198+0x8100], [R144.64], !P6 ;  /* 0x0810000090c67fae */ /* 0x0003e8000f101d46 */
[----:B------:R1:W-:Y:S02]  /*e160*/  LDGSTS.E.BYPASS.LTC128B.128 [R198+0xa100], [R142.64], !P5 ;  /* 0x0a1000008ec67fae */ /* 0x0003e4000e901d46 */
        /* <DEDUP_REMOVED lines=8> */
.L_x_619:
[----:B------:R-:W-:Y:S02]  /*e1f0*/  MOV R136, 0x2 ;  /* 0x0000000200887802 */ /* 0x000fe40000000f00 */
[----:B------:R-:W-:Y:S02]  /*e200*/  MOV R134, 0xe220 ;  /* 0x0000e22000867802 */ /* 0x000fe40000000f00 */
        /* <DEDUP_REMOVED lines=16> */
.L_x_621:
[----:B------:R-:W-:Y:S01]  /*e310*/  IMAD.MOV.U32 R135, RZ, RZ, R236 ;  /* 0x000000ffff877224 */ /* 0x000fe200078e00ec */
[----:B------:R-:W-:-:S02]  /*e320*/  MOV R136, 0x2 ;  /* 0x0000000200887802 */ /* 0x000fc40000000f00 */
[----:B------:R-:W-:Y:S02]  /*e330*/  MOV R134, 0xe350 ;  /* 0x0000e35000867802 */ /* 0x000fe40000000f00 */
[----:B------:R-:W-:Y:S05]  /*e340*/  CALL.REL.NOINC `($__internal_2_$__cuda_sm70_shflsync_bfly_p) ;  /* 0x0000047000007944 */ /* 0x000fea0003c00000 */
[----:B-12---:R-:W-:Y:S05]  /*e350*/  BRA `(.L_x_673) ;  /* 0xffffc1c000007947 */ /* 0x006fea000383ffff */
.L_x_622:
[----:B------:R-:W-:Y:S02]  /*e360*/  MOV R136, 0x1 ;  /* 0x0000000100887802 */ /* 0x000fe40000000f00 */
[----:B------:R-:W-:Y:S02]  /*e370*/  MOV R134, 0xe390 ;  /* 0x0000e39000867802 */ /* 0x000fe40000000f00 */
[----:B-1----:R-:W-:Y:S05]  /*e380*/  CALL.REL.NOINC `($__internal_2_$__cuda_sm70_shflsync_bfly_p) ;  /* 0x0000043000007944 */ /* 0x002fea0003c00000 */
[----:B--2---:R-:W-:Y:S01]  /*e390*/  FADD.FTZ R2, R135, R136 ;  /* 0x0000008887027221 */ /* 0x004fe20000010000 */
[----:B-1----:R-:W-:Y:S02]  /*e3a0*/  MOV R135, R231 ;  /* 0x000000e700877202 */ /* 0x002fe40000000f00 */
[----:B------:R-:W-:Y:S02]  /*e3b0*/  MOV R136, 0x2 ;  /* 0x0000000200887802 */ /* 0x000fe40000000f00 */
[----:B------:R-:W-:Y:S02]  /*e3c0*/  MOV R134, 0xe3e0 ;  /* 0x0000e3e000867802 */ /* 0x000fe40000000f00 */
[----:B------:R-:W-:Y:S05]  /*e3d0*/  CALL.REL.NOINC `($__internal_2_$__cuda_sm70_shflsync_bfly_p) ;  /* 0x000003e000007944 */ /* 0x000fea0003c00000 */
[----:B--2---:R-:W-:Y:S01]  /*e3e0*/  FADD.FTZ R3, R231, R136 ;  /* 0x00000088e7037221 */ /* 0x004fe20000010000 */
[----:B------:R-:W-:Y:S02]  /*e3f0*/  MOV R136, 0x1 ;  /* 0x0000000100887802 */ /* 0x000fe40000000f00 */
[----:B------:R-:W-:-:S02]  /*e400*/  MOV R134, 0xe430 ;  /* 0x0000e43000867802 */ /* 0x000fc40000000f00 */
[----:B-1----:R-:W-:Y:S02]  /*e410*/  MOV R135, R3 ;  /* 0x0000000300877202 */ /* 0x002fe40000000f00 */
[----:B------:R-:W-:Y:S05]  /*e420*/  CALL.REL.NOINC `($__internal_2_$__cuda_sm70_shflsync_bfly_p) ;  /* 0x0000039000007944 */ /* 0x000fea0003c00000 */
[----:B-12---:R-:W-:Y:S05]  /*e430*/  BRA `(.L_x_674) ;  /* 0xffffc15000007947 */ /* 0x006fea000383ffff */
.L_x_637:
[----:B------:R-:W-:Y:S01]  /*e440*/  IMAD.MOV.U32 R239, RZ, RZ, R3 ;  /* 0x000000ffffef7224 */ /* 0x000fe200078e0003 */
[----:B------:R-:W-:Y:S01]  /*e450*/  MOV R174, RZ ;  /* 0x000000ff00ae7202 */ /* 0x000fe20000000f00 */
[----:B------:R-:W-:Y:S01]  /*e460*/  IMAD.MOV.U32 R175, RZ, RZ, 0x181f ;  /* 0x0000181fffaf7424 */ /* 0x000fe200078e00ff */
[----:B------:R-:W-:Y:S02]  /*e470*/  MOV R172, 0xe490 ;  /* 0x0000e49000ac7802 */ /* 0x000fe40000000f00 */
[----:B-----5:R-:W-:Y:S05]  /*e480*/  CALL.REL.NOINC `($__internal_3_$__cuda_sm70_shflsync_idx_p) ;  /* 0x0000038000007944 */ /* 0x020fea0003c00000 */
[----:B--2---:R-:W-:Y:S01]  /*e490*/  MOV R5, R175 ;  /* 0x000000af00057202 */ /* 0x004fe20000000f00 */
[----:B-1----:R-:W-:Y:S05]  /*e4a0*/  BRA `(.L_x_675) ;  /* 0xffffde0000007947 */ /* 0x002fea000383ffff */
.L_x_638:
[----:B------:R-:W-:Y:S01]  /*e4b0*/  IMAD.MOV.U32 R239, RZ, RZ, R4 ;  /* 0x000000ffffef7224 */ /* 0x000fe200078e0004 */
[----:B------:R-:W-:Y:S01]  /*e4c0*/  MOV R174, RZ ;  /* 0x000000ff00ae7202 */ /* 0x000fe20000000f00 */
[----:B------:R-:W-:Y:S01]  /*e4d0*/  IMAD.MOV.U32 R175, RZ, RZ, 0x181f ;  /* 0x0000181fffaf7424 */ /* 0x000fe200078e00ff */
[----:B------:R-:W-:Y:S02]  /*e4e0*/  MOV R172, 0xe500 ;  /* 0x0000e50000ac7802 */ /* 0x000fe40000000f00 */
[----:B-12--5:R-:W-:Y:S05]  /*e4f0*/  CALL.REL.NOINC `($__internal_3_$__cuda_sm70_shflsync_idx_p) ;  /* 0x0000031000007944 */ /* 0x026fea0003c00000 */
[----:B-12---:R-:W-:Y:S05]  /*e500*/  BRA `(.L_x_676) ;  /* 0xffffddc000007947 */ /* 0x006fea000383ffff */
.L_x_641:
        /* <DEDUP_REMOVED lines=12> */
.L_x_644:
[----:B------:R-:W-:Y:S01]  /*e5d0*/  IMAD.MOV.U32 R239, RZ, RZ, R3 ;  /* 0x000000ffffef7224 */ /* 0x000fe200078e0003 */
[----:B------:R-:W-:Y:S01]  /*e5e0*/  MOV R174, 0x2 ;  /* 0x0000000200ae7802 */ /* 0x000fe20000000f00 */
[----:B----4-:R-:W-:Y:S01]  /*e5f0*/  IMAD.MOV.U32 R175, RZ, RZ, 0x181f ;  /* 0x0000181fffaf7424 */ /* 0x010fe200078e00ff */
[----:B------:R-:W-:Y:S02]  /*e600*/  MOV R172, 0xe620 ;  /* 0x0000e62000ac7802 */ /* 0x000fe40000000f00 */
[----:B-123-5:R-:W-:Y:S05]  /*e610*/  CALL.REL.NOINC `($__internal_3_$__cuda_sm70_shflsync_idx_p) ;  /* 0x000001f000007944 */ /* 0x02efea0003c00000 */
[----:B--2---:R-:W-:Y:S01]  /*e620*/  MOV R5, R175 ;  /* 0x000000af00057202 */ /* 0x004fe20000000f00 */
[----:B-1----:R-:W-:Y:S05]  /*e630*/  BRA `(.L_x_678) ;  /* 0xffffdf2000007947 */ /* 0x002fea000383ffff */
.L_x_645:
[----:B------:R-:W-:Y:S01]  /*e640*/  IMAD.MOV.U32 R239, RZ, RZ, R4 ;  /* 0x000000ffffef7224 */ /* 0x000fe200078e0004 */
[----:B------:R-:W-:Y:S01]  /*e650*/  MOV R174, 0x2 ;  /* 0x0000000200ae7802 */ /* 0x000fe20000000f00 */
[----:B----4-:R-:W-:Y:S01]  /*e660*/  IMAD.MOV.U32 R175, RZ, RZ, 0x181f ;  /* 0x0000181fffaf7424 */ /* 0x010fe200078e00ff */
[----:B------:R-:W-:Y:S02]  /*e670*/  MOV R172, 0xe690 ;  /* 0x0000e69000ac7802 */ /* 0x000fe40000000f00 */
[----:B-123-5:R-:W-:Y:S05]  /*e680*/  CALL.REL.NOINC `($__internal_3_$__cuda_sm70_shflsync_idx_p) ;  /* 0x0000018000007944 */ /* 0x02efea0003c00000 */
[----:B-12---:R-:W-:Y:S05]  /*e690*/  BRA `(.L_x_679) ;  /* 0xffffdee000007947 */ /* 0x006fea000383ffff */
.L_x_648:
        /* <DEDUP_REMOVED lines=12> */
.L_x_650:
[----:B------:R-:W-:Y:S01]  /*e760*/  IMAD.MOV.U32 R239, RZ, RZ, R2 ;  /* 0x000000ffffef7224 */ /* 0x000fe200078e0002 */
[----:B------:R-:W-:Y:S01]  /*e770*/  MOV R174, RZ ;  /* 0x000000ff00ae7202 */ /* 0x000fe20000000f00 */
[----:B--23--:R-:W-:Y:S01]  /*e780*/  IMAD.MOV.U32 R175, RZ, RZ, 0x1f ;  /* 0x0000001fffaf7424 */ /* 0x00cfe200078e00ff */
[----:B------:R-:W-:Y:S02]  /*e790*/  MOV R172, 0xe7b0 ;  /* 0x0000e7b000ac7802 */ /* 0x000fe40000000f00 */
[----:B-1--45:R-:W-:Y:S05]  /*e7a0*/  CALL.REL.NOINC `($__internal_3_$__cuda_sm70_shflsync_idx_p) ;  /* 0x0000006000007944 */ /* 0x032fea0003c00000 */
[----:B-12---:R-:W-:Y:S05]  /*e7b0*/  BRA `(.L_x_681) ;  /* 0xffffe08000007947 */ /* 0x006fea000383ffff */
        .weak           $__internal_2_$__cuda_sm70_shflsync_bfly_p
        .type           $__internal_2_$__cuda_sm70_shflsync_bfly_p,@function
        .size           $__internal_2_$__cuda_sm70_shflsync_bfly_p,($__internal_3_$__cuda_sm70_shflsync_idx_p - $__internal_2_$__cuda_sm70_shflsync_bfly_p)
$__internal_2_$__cuda_sm70_shflsync_bfly_p:
[----:B------:R-:W-:Y:S01]  /*e7c0*/  MOV R138, R134 ;  /* 0x00000086008a7202 */ /* 0x000fe20000000f00 */
[----:B------:R-:W-:Y:S04]  /*e7d0*/  WARPSYNC R230 ;  /* 0x000000e600007348 */ /* 0x000fe80003800000 */
[----:B------:R-:W-:Y:S01]  /*e7e0*/  MOV R139, 0x0 ;  /* 0x00000000008b7802 */ /* 0x000fe20000000f00 */
[----:B------:R1:W2:Y:S03]  /*e7f0*/  SHFL.BFLY PT, R136, R135, R136, R227 ;  /* 0x0c00008887887389 */ /* 0x0002a600000e00e3 */
[----:B------:R-:W-:Y:S05]  /*e800*/  RET.REL.NODEC R138 `(_ZN7cutlass13device_kernelIN5flash19enable_sm80_to_sm89INS1_16FlashAttnFwdSm80INS1_25CollectiveMainloopFwdSm80ILi8ELi1ELb0EN4cute5tupleIJNS5_1CILi128EEENS7_ILi64EEENS7_ILi192EEEEEELi192ENS_10bfloat16_tEfNS_4arch4Sm80ELb1ELb0ELb0ELb0ELb1ELb0ELb1ELb0EEENS1_21CollectiveEpilogueFwdINS6_IJS8_SA_S9_EEENS6_IJNS7_ILi1EEESI_SI_EEESC_SE_Li256ELb0ELb1ELb0ELb0EEENS1_30DynamicPersistentTileSchedulerILi256ELi256ELb0ELb1ELb0EEEEEEEEEvNT_6ParamsE) ;  /* 0xffff17f08a007950 */ /* 0x000fea0003c3ffff */
        .weak           $__internal_3_$__cuda_sm70_shflsync_idx_p
        .type           $__internal_3_$__cuda_sm70_shflsync_idx_p,@function
        .size           $__internal_3_$__cuda_sm70_shflsync_idx_p,(.L_x_1706 - $__internal_3_$__cuda_sm70_shflsync_idx_p)
$__internal_3_$__cuda_sm70_shflsync_idx_p:
[----:B------:R-:W-:Y:S01]  /*e810*/  MOV R240, R172 ;  /* 0x000000ac00f07202 */ /* 0x000fe20000000f00 */
[----:B------:R-:W-:Y:S04]  /*e820*/  WARPSYNC R222 ;  /* 0x000000de00007348 */ /* 0x000fe80003800000 */
[----:B------:R-:W-:Y:S01]  /*e830*/  MOV R241, 0x0 ;  /* 0x0000000000f17802 */ /* 0x000fe20000000f00 */
[----:B------:R1:W2:Y:S03]  /*e840*/  SHFL.IDX PT, R175, R239, R174, R175 ;  /* 0x000000aeefaf7389 */ /* 0x0002a600000e00af */
[----:B------:R-:W-:Y:S05]  /*e850*/  RET.REL.NODEC R240 `(_ZN7cutlass13device_kernelIN5flash19enable_sm80_to_sm89INS1_16FlashAttnFwdSm80INS1_25CollectiveMainloopFwdSm80ILi8ELi1ELb0EN4cute5tupleIJNS5_1CILi128EEENS7_ILi64EEENS7_ILi192EEEEEELi192ENS_10bfloat16_tEfNS_4arch4Sm80ELb1ELb0ELb0ELb0ELb1ELb0ELb1ELb0EEENS1_21CollectiveEpilogueFwdINS6_IJS8_SA_S9_EEENS6_IJNS7_ILi1EEESI_SI_EEESC_SE_Li256ELb0ELb1ELb0ELb0EEENS1_30DynamicPersistentTileSchedulerILi256ELi256ELb0ELb1ELb0EEEEEEEEEvNT_6ParamsE) ;  /* 0xffff17a0f0007950 */ /* 0x000fea0003c3ffff */
.L_x_682:
        /* <DEDUP_REMOVED lines=10> */
.L_x_1706:


//--------------------- .text._ZN7cutlass13device_kernelIN5flash19enable_sm80_to_sm89INS1_16FlashAttnFwdSm80INS1_25CollectiveMainloopFwdSm80ILi8ELi1ELb0EN4cute5tupleIJNS5_1CILi128EEENS7_ILi64EEENS7_ILi192EEEEEELi192ENS_10bfloat16_tEfNS_4arch4Sm80ELb1ELb0ELb0ELb1ELb1ELb0ELb1ELb0EEENS1_21CollectiveEpilogueFwdINS6_IJS8_SA_S9_EEENS6_IJNS7_ILi1EEESI_SI_EEESC_SE_Li256ELb1ELb1ELb0ELb0EEENS1_19SingleTileSchedulerILb1ELb0ELb1ELi128EEEEEEEEEvNT_6ParamsE --------------------------
	.section	.text._ZN7cutlass13device_kernelIN5flash19enable_sm80_to_sm89INS1_16FlashAttnFwdSm80INS1_25CollectiveMainloopFwdSm80ILi8ELi1ELb0EN4cute5tupleIJNS5_1CILi128EEENS7_ILi64EEENS7_ILi192EEEEEELi192ENS_10bfloat16_tEfNS_4arch4Sm80ELb1ELb0ELb0ELb1ELb1ELb0ELb1ELb0EEENS1_21CollectiveEpilogueFwdINS6_IJS8_SA_S9_EEENS6_IJNS7_ILi1EEESI_SI_EEESC_SE_Li256ELb1ELb1ELb0ELb0EEENS1_19SingleTileSchedulerILb1ELb0ELb1ELi128EEEEEEEEEvNT_6ParamsE,"ax",@progbits
	.sectioninfo	@"SHI_REGISTERS=241"
	.align	128
.text._ZN7cutlass13device_kernelIN5flash19enable_sm80_to_sm89INS1_16FlashAttnFwdSm80INS1_25CollectiveMainloopFwdSm80ILi8ELi1ELb0EN4cute5tupleIJNS5_1CILi128EEENS7_ILi64EEENS7_ILi192EEEEEELi192ENS_10bfloat16_tEfNS_4arch4Sm80ELb1ELb0ELb0ELb1ELb1ELb0ELb1ELb0EEENS1_21CollectiveEpilogueFwdINS6_IJS8_SA_S9_EEENS6_IJNS7_ILi1EEESI_SI_EEESC_SE_Li256ELb1ELb1ELb0ELb0EEENS1_19SingleTileSchedulerILb1ELb0ELb1ELi128EEEEEEEEEvNT_6ParamsE:
        .type           _ZN7cutlass13device_kernelIN5flash19enable_sm80_to_sm89INS1_16FlashAttnFwdSm80INS1_25CollectiveMainloopFwdSm80ILi8ELi1ELb0EN4cute5tupleIJNS5_1CILi128EEENS7_ILi64EEENS7_ILi192EEEEEELi192ENS_10bfloat16_tEfNS_4arch4Sm80ELb1ELb0ELb0ELb1ELb1ELb0ELb1ELb0EEENS1_21CollectiveEpilogueFwdINS6_IJS8_SA_S9_EEENS6_IJNS7_ILi1EEESI_SI_EEESC_SE_Li256ELb1ELb1ELb0ELb0EEENS1_19SingleTileSchedulerILb1ELb0ELb1ELi128EEEEEEEEEvNT_6ParamsE,@function
        .size           _ZN7cutlass13device_kernelIN5flash19enable_sm80_to_sm89INS1_16FlashAttnFwdSm80INS1_25CollectiveMainloopFwdSm80ILi8ELi1ELb0EN4cute5tupleIJNS5_1CILi128EEENS7_ILi64EEENS7_ILi192EEEEEELi192ENS_10bfloat16_tEfNS_4arch4Sm80ELb1ELb0ELb0ELb1ELb1ELb0ELb1ELb0EEENS1_21CollectiveEpilogueFwdINS6_IJS8_SA_S9_EEENS6_IJNS7_ILi1EEESI_SI_EEESC_SE_Li256ELb1ELb1ELb0ELb0EEENS1_19SingleTileSchedulerILb1ELb0ELb1ELi128EEEEEEEEEvNT_6ParamsE,(.L_x_1709 - _ZN7cutlass13device_kernelIN5flash19enable_sm80_to_sm89INS1_16FlashAttnFwdSm80INS1_25CollectiveMainloopFwdSm80ILi8ELi1ELb0EN4cute5tupleIJNS5_1CILi128EEENS7_ILi64EEENS7_ILi192EEEEEELi192ENS_10bfloat16_tEfNS_4arch4Sm80ELb1ELb0ELb0ELb1ELb1ELb0ELb1ELb0EEENS1_21CollectiveEpilogueFwdINS6_IJS8_SA_S9_EEENS6_IJNS7_ILi1EEESI_SI_EEESC_SE_Li256ELb1ELb1ELb0ELb0EEENS1_19SingleTileSchedulerILb1ELb0ELb1ELi128EEEEEEEEEvNT_6ParamsE)
        .other          _ZN7cutlass13device_kernelIN5flash19enable_sm80_to_sm89INS1_16FlashAttnFwdSm80INS1_25CollectiveMainloopFwdSm80ILi8ELi1ELb0EN4cute5tupleIJNS5_1CILi128EEENS7_ILi64EEENS7_ILi192EEEEEELi192ENS_10bfloat16_tEfNS_4arch4Sm80ELb1ELb0ELb0ELb1ELb1ELb0ELb1ELb0EEENS1_21CollectiveEpilogueFwdINS6_IJS8_SA_S9_EEENS6_IJNS7_ILi1EEESI_SI_EEESC_SE_Li256ELb1ELb1ELb0ELb0EEENS1_19SingleTileSchedulerILb1ELb0ELb1ELi128EEEEEEEEEvNT_6ParamsE,@"STO_CUDA_ENTRY STV_DEFAULT"
_ZN7cutlass13device_kernelIN5flash19enable_sm80_to_sm89INS1_16FlashAttnFwdSm80INS1_25CollectiveMainloopFwdSm80ILi8ELi1ELb0EN4cute5tupleIJNS5_1CILi128EEENS7_ILi64EEENS7_ILi192EEEEEELi192ENS_10bfloat16_tEfNS_4arch4Sm80ELb1ELb0ELb0ELb1ELb1ELb0ELb1ELb0EEENS1_21CollectiveEpilogueFwdINS6_IJS8_SA_S9_EEENS6_IJNS7_ILi1EEESI_SI_EEESC_SE_Li256ELb1ELb1ELb0ELb0EEENS1_19SingleTileSchedulerILb1ELb0ELb1ELi128EEEEEEEEEvNT_6ParamsE:
        /* <DEDUP_REMOVED lines=20> */
.L_x_684:
        /* <DEDUP_REMOVED lines=13> */
.L_x_686:
[----:B------:R-:W-:Y:S02]  /*0210*/  ULDC UR5, c[0x0][0x54c] ;  /* 0x0001530000057ab9 */ /* 0x000fe40000000800 */
.L_x_685:
[----:B------:R-:W-:Y:S02]  /*0220*/  ULDC UR4, c[0x0][0x548] ;  /* 0x0001520000047ab9 */ /* 0x000fe40000000800 */
[----:B------:R-:W-:-:S02]  /*0230*/  USHF.L.U32 UR10, UR10, 0x7, URZ ;  /* 0x000000070a0a7899 */ /* 0x000fc4000800063f */
[----:B------:R-:W-:-:S04]  /*0240*/  UIMAD UR4, UR5, UR4, URZ ;  /* 0x00000004050472a4 */ /* 0x000fc8000f8e023f */
[----:B------:R-:W-:-:S04]  /*0250*/  UISETP.GE.AND UP0, UPT, UR10, UR4, UPT ;  /* 0x000000040a00728c */ /* 0x000fc8000bf06270 */
[----:B------:R-:W-:Y:S01]  /*0260*/  USEL UR13, UR13, 0xffffffff, !UP0 ;  /* 0xffffffff0d0d7887 */ /* 0x000fe2000c000000 */
[----:B------:R-:W-:Y:S05]  /*0270*/  BRA `(.L_x_687) ;  /* 0x000001b000007947 */ /* 0x000fea0003800000 */
.L_x_683:
        /* <DEDUP_REMOVED lines=8> */
.L_x_688:
        /* <DEDUP_REMOVED lines=13> */
.L_x_690:
[----:B------:R-:W-:Y:S02]  /*03d0*/  ULDC UR5, c[0x0][0x54c] ;  /* 0x0001530000057ab9 */ /* 0x000fe40000000800 */
.L_x_689:
[----:B------:R-:W-:Y:S02]  /*03e0*/  ULDC UR4, c[0x0][0x548] ;  /* 0x0001520000047ab9 */ /* 0x000fe40000000800 */
[----:B------:R-:W-:-:S02]  /*03f0*/  USHF.L.U32 UR10, UR10, 0x7, URZ ;  /* 0x000000070a0a7899 */ /* 0x000fc4000800063f */
[----:B------:R-:W-:-:S04]  /*0400*/  UIMAD UR4, UR5, UR4, URZ ;  /* 0x00000004050472a4 */ /* 0x000fc8000f8e023f */
[----:B------:R-:W-:-:S04]  /*0410*/  UISETP.GE.AND UP0, UPT, UR10, UR4, UPT ;  /* 0x000000040a00728c */ /* 0x000fc8000bf06270 */
[----:B------:R-:W-:-:S06]  /*0420*/  USEL UR13, UR13, 0xffffffff, !UP0 ;  /* 0xffffffff0d0d7887 */ /* 0x000fcc000c000000 */
.L_x_687:
        /* <DEDUP_REMOVED lines=47> */
.L_x_691:
        /* <DEDUP_REMOVED lines=10> */
.L_x_692:
        /* <DEDUP_REMOVED lines=12> */
.L_x_693:
[----:B------:R-:W-:Y:S01]  /*0880*/  ULDC UR4, c[0x0][0x2c4] ;  /* 0x0000b10000047ab9 */ /* 0x000fe20000000800 */
[----:B------:R-:W-:Y:S01]  /*0890*/  PLOP3.LUT P2, PT, PT, PT, PT, 0x80, 0x0 ;  /* 0x000000000000781c */ /* 0x000fe20003f4f070 */
[----:B------:R-:W-:Y:S01]  /*08a0*/  UISETP.NE.AND UP1, UPT, UR4, 0x1, UPT ;  /* 0x000000010400788c */ /* 0x000fe2000bf25270 */
[----:B------:R-:W-:Y:S01]  /*08b0*/  IMAD.MOV.U32 R3, RZ, RZ, RZ ;  /* 0x000000ffff037224 */ /* 0x000fe200078e00ff */
[----:B--2---:R-:W-:Y:S01]  /*08c0*/  UIADD3 UR7, -UR11, UR7, URZ ;  /* 0x000000070b077290 */ /* 0x004fe2000fffe13f */
[----:B------:R-:W-:Y:S01]  /*08d0*/  IMAD.MOV.U32 R98, RZ, RZ, RZ ;  /* 0x000000ffff627224 */ /* 0x000fe200078e00ff */
[----:B------:R-:W-:Y:S01]  /*08e0*/  ULDC.64 UR4, c[0x0][0x2c8] ;  /* 0x0000b20000047ab9 */ /* 0x000fe20000000a00 */
[----:B------:R-:W-:Y:S01]  /*08f0*/  CS2R R96, SRZ ;  /* 0x0000000000607805 */ /* 0x000fe2000001ff00 */
[----:B---3--:R-:W-:Y:S01]  /*0900*/  UIADD3 UR6, UR7, 0x40, -UR12 ;  /* 0x0000004007067890 */ /* 0x008fe2000fffe80c */
[----:B------:R-:W-:Y:S01]  /*0910*/  CS2R R94, SRZ ;  /* 0x00000000005e7805 */ /* 0x000fe2000001ff00 */
[----:B------:R-:W-:Y:S01]  /*0920*/  CS2R R92, SRZ ;  /* 0x00000000005c7805 */ /* 0x000fe2000001ff00 */
[----:B------:R-:W-:Y:S01]  /*0930*/  CS2R R90, SRZ ;  /* 0x00000000005a7805 */ /* 0x000fe2000001ff00 */
[----:B------:R-:W-:Y:S01]  /*0940*/  CS2R R88, SRZ ;  /* 0x0000000000587805 */ /* 0x000fe2000001ff00 */
[----:B------:R-:W-:Y:S01]  /*0950*/  @UP1 UIADD3 UR18, UR10, 0x7f, URZ ;  /* 0x0000007f0a121890 */ /* 0x000fe2000fffe03f */
[----:B------:R-:W-:Y:S01]  /*0960*/  CS2R R86, SRZ ;  /* 0x0000000000567805 */ /* 0x000fe2000001ff00 */
[----:B------:R-:W-:Y:S01]  /*0970*/  CS2R R84, SRZ ;  /* 0x0000000000547805 */ /* 0x000fe2000001ff00 */
[----:B------:R-:W-:Y:S01]  /*0980*/  CS2R R82, SRZ ;  /* 0x0000000000527805 */ /* 0x000fe2000001ff00 */
[----:B------:R-:W-:Y:S01]  /*0990*/  UIMAD.WIDE.U32 UR18, UR18, UR4, URZ ;  /* 0x00000004121272a5 */ /* 0x000fe2000f8e003f */
[----:B------:R-:W-:Y:S01]  /*09a0*/  CS2R R80, SRZ ;  /* 0x0000000000507805 */ /* 0x000fe2000001ff00 */
[----:B------:R-:W-:Y:S01]  /*09b0*/  UIADD3 UR4, UR10, 0x7f, URZ ;  /* 0x0000007f0a047890 */ /* 0x000fe2000fffe03f */
[----:B------:R-:W-:Y:S01]  /*09c0*/  CS2R R78, SRZ ;  /* 0x00000000004e7805 */ /* 0x000fe2000001ff00 */
[----:B------:R-:W-:Y:S01]  /*09d0*/  @UP1 USHF.R.U32.HI UR4, URZ, UR5, UR19 ;  /* 0x000000053f041299 */ /* 0x000fe20008011613 */
[----:B------:R-:W-:Y:S01]  /*09e0*/  MOV R77, RZ ;  /* 0x000000ff004d7202 */ /* 0x000fe20000000f00 */
[----:B------:R-:W-:Y:S01]  /*09f0*/  UIADD3 UR5, UR7, 0x3f, URZ ;  /* 0x0000003f07057890 */ /* 0x000fe2000fffe03f */
[----:B------:R-:W-:Y:S01]  /*0a00*/  CS2R R6, SRZ ;  /* 0x0000000000067805 */ /* 0x000fe2000001ff00 */
[----:B------:R-:W-:Y:S01]  /*0a10*/  UIADD3 UR6, UR6, UR4, URZ ;  /* 0x0000000406067290 */ /* 0x000fe2000fffe03f */
[----:B------:R-:W-:Y:S01]  /*0a20*/  CS2R R74, SRZ ;  /* 0x00000000004a7805 */ /* 0x000fe2000001ff00 */
[----:B------:R-:W-:Y:S01]  /*0a30*/  USHF.R.S32.HI UR18, URZ, 0x1f, UR5 ;  /* 0x0000001f3f127899 */ /* 0x000fe20008011405 */
[----:B------:R-:W-:Y:S01]  /*0a40*/  CS2R R72, SRZ ;  /* 0x0000000000487805 */ /* 0x000fe2000001ff00 */
[----:B------:R-:W-:Y:S01]  /*0a50*/  USHF.R.S32.HI UR4, URZ, 0x1f, UR6 ;  /* 0x0000001f3f047899 */ /* 0x000fe20008011406 */
[----:B------:R-:W-:Y:S01]  /*0a60*/  CS2R R70, SRZ ;  /* 0x0000000000467805 */ /* 0x000fe2000001ff00 */
[----:B------:R-:W-:Y:S01]  /*0a70*/  ULEA.HI UR18, UR18, UR5, URZ, 0x6 ;  /* 0x0000000512127291 */ /* 0x000fe2000f8f303f */
[----:B------:R-:W-:Y:S01]  /*0a80*/  CS2R R68, SRZ ;  /* 0x0000000000447805 */ /* 0x000fe2000001ff00 */
[----:B------:R-:W-:Y:S01]  /*0a90*/  ULEA.HI UR4, UR4, UR6, URZ, 0x6 ;  /* 0x0000000604047291 */ /* 0x000fe2000f8f303f */
[----:B------:R-:W-:Y:S01]  /*0aa0*/  CS2R R66, SRZ ;  /* 0x0000000000427805 */ /* 0x000fe2000001ff00 */
[----:B------:R-:W-:Y:S01]  /*0ab0*/  USHF.R.S32.HI UR18, URZ, 0x6, UR18 ;  /* 0x000000063f127899 */ /* 0x000fe20008011412 */
[----:B------:R-:W-:Y:S01]  /*0ac0*/  CS2R R64, SRZ ;  /* 0x0000000000407805 */ /* 0x000fe2000001ff00 */
[----:B------:R-:W-:Y:S01]  /*0ad0*/  USHF.R.S32.HI UR4, URZ, 0x6, UR4 ;  /* 0x000000063f047899 */ /* 0x000fe20008011404 */
[----:B------:R-:W-:Y:S01]  /*0ae0*/  CS2R R62, SRZ ;  /* 0x00000000003e7805 */ /* 0x000fe2000001ff00 */
[----:B------:R-:W-:Y:S01]  /*0af0*/  CS2R R60, SRZ ;  /* 0x00000000003c7805 */ /* 0x000fe2000001ff00 */
[----:B------:R-:W-:Y:S01]  /*0b00*/  CS2R R58, SRZ ;  /* 0x00000000003a7805 */ /* 0x000fe2000001ff00 */
[----:B------:R-:W-:Y:S01]  /*0b10*/  UISETP.LT.AND UP0, UPT, UR18, UR4, UPT ;  /* 0x000000041200728c */ /* 0x000fe2000bf01270 */
[----:B------:R-:W-:Y:S01]  /*0b20*/  CS2R R56, SRZ ;  /* 0x0000000000387805 */ /* 0x000fe2000001ff00 */
[----:B------:R-:W-:Y:S01]  /*0b30*/  CS2R R54, SRZ ;  /* 0x0000000000367805 */ /* 0x000fe2000001ff00 */
[----:B------:R-:W-:Y:S01]  /*0b40*/  CS2R R52, SRZ ;  /* 0x0000000000347805 */ /* 0x000fe2000001ff00 */
[----:B------:R-:W-:Y:S01]  /*0b50*/  USEL UR6, UR18, UR4, UP0 ;  /* 0x0000000412067287 */ /* 0x000fe20008000000 */
[----:B------:R-:W-:Y:S01]  /*0b60*/  CS2R R50, SRZ ;  /* 0x0000000000327805 */ /* 0x000fe2000001ff00 */
[----:B------:R-:W-:Y:S01]  /*0b70*/  CS2R R48, SRZ ;  /* 0x0000000000307805 */ /* 0x000fe2000001ff00 */
[----:B------:R-:W-:Y:S01]  /*0b80*/  CS2R R46, SRZ ;  /* 0x00000000002e7805 */ /* 0x000fe2000001ff00 */
[----:B------:R-:W-:Y:S01]  /*0b90*/  UISETP.GE.AND UP0, UPT, UR6, 0x1, UPT ;  /* 0x000000010600788c */ /* 0x000fe2000bf06270 */
        /* <DEDUP_REMOVED lines=43> */
[----:B------:R-:W-:Y:S01]  /*0e50*/  BSSY B0, `(.L_x_695) ;  /* 0x0000058000007945 */ /* 0x000fe20003800000 */
[----:B------:R-:W-:Y:S01]  /*0e60*/  PLOP3.LUT P0, PT, PT, PT, UP1, 0x80, 0x0 ;  /* 0x000000000000781c */ /* 0x000fe20003f0f018 */
[----:B------:R-:W-:Y:S01]  /*0e70*/  IMAD.IADD R0, R76, 0x1, -R5 ;  /* 0x000000014c007824 */ /* 0x000fe200078e0a05 */
[----:B------:R-:W-:Y:S01]  /*0e80*/  ULDC.64 UR4, c[0x0][0x1b8] ;  /* 0x00006e0000047ab9 */ /* 0x000fe20000000a00 */
[----:B------:R-:W-:Y:S01]  /*0e90*/  IMAD.SHL.U32 R199, R9, 0x40, RZ ;  /* 0x0000004009c77824 */ /* 0x000fe200078e00ff */
[----:B------:R-:W-:Y:S01]  /*0ea0*/  UIADD3 UR19, UR19, UR17, URZ ;  /* 0x0000001113137290 */ /* 0x000fe2000fffe03f */
[C---:B------:R-:W-:Y:S01]  /*0eb0*/  IMAD R202, R0.reuse, 0x20, R9 ;  /* 0x0000002000ca7824 */ /* 0x040fe200078e0209 */
[----:B------:R-:W-:Y:S01]  /*0ec0*/  USHF.R.S32.HI UR17, URZ, 0x1f, UR13 ;  /* 0x0000001f3f117899 */ /* 0x000fe2000801140d */
[----:B------:R-:W-:Y:S01]  /*0ed0*/  IMAD.SHL.U32 R174, R0, 0x8, RZ ;  /* 0x0000000800ae7824 */ /* 0x000fe200078e00ff */
[----:B------:R-:W-:Y:S01]  /*0ee0*/  UIMAD UR16, UR8, UR4, URZ ;  /* 0x00000004081072a4 */ /* 0x000fe2000f8e023f */
[----:B------:R-:W-:Y:S01]  /*0ef0*/  LOP3.LUT R199, R199, 0x1c0, RZ, 0xc0, !PT ;  /* 0x000001c0c7c77812 */ /* 0x000fe200078ec0ff */
[----:B------:R-:W-:Y:S01]  /*0f00*/  USEL UR17, UR17, URZ, !UP2 ;  /* 0x0000003f11117287 */ /* 0x000fe2000d000000 */
[----:B------:R-:W-:Y:S01]  /*0f10*/  IADD3 R8, R9, UR10, RZ ;  /* 0x0000000a09087c10 */ /* 0x000fe2000fffe0ff */
[----:B------:R-:W-:Y:S01]  /*0f20*/  UIMAD UR16, UR9, UR5, UR16 ;  /* 0x00000005091072a4 */ /* 0x000fe2000f8e0210 */
[----:B------:R-:W-:Y:S01]  /*0f30*/  LEA.HI R12, R77, R76, RZ, 0x6 ;  /* 0x0000004c4d0c7211 */ /* 0x000fe200078f30ff */
[----:B------:R-:W-:Y:S01]  /*0f40*/  UIMAD.WIDE.U32 UR20, UR9, UR4, UR18 ;  /* 0x00000004091472a5 */ /* 0x000fe2000f8e0012 */
[----:B------:R-:W-:Y:S01]  /*0f50*/  ISETP.GE.AND P4, PT, R174, c[0x0][0x198], PT ;  /* 0x00006600ae007a0c */ /* 0x000fe20003f86270 */
[----:B------:R-:W-:Y:S01]  /*0f60*/  USEL UR18, UR13, URZ, !UP2 ;  /* 0x0000003f0d127287 */ /* 0x000fe2000d000000 */
        /* <DEDUP_REMOVED lines=20> */
[----:B------:R-:W-:Y:S01]  /*10b0*/  IMAD R4, R4, c[0x0][0x1b0], RZ ;  /* 0x00006c0004047a24 */ /* 0x000fe200078e02ff */
[----:B------:R-:W-:Y:S01]  /*10c0*/  ISETP.GE.AND P5, PT, R8, UR4, PT ;  /* 0x0000000408007c0c */ /* 0x000fe2000bfa6270 */
[----:B------:R-:W-:-:S04]  /*10d0*/  IMAD.WIDE.U32 R10, R7, c[0x0][0x1b0], R10 ;  /* 0x00006c00070a7a25 */ /* 0x000fc800078e000a */
[----:B------:R-:W-:Y:S01]  /*10e0*/  IMAD R4, R7, c[0x0][0x1b4], R4 ;  /* 0x00006d0007047a24 */ /* 0x000fe200078e0204 */
[----:B------:R-:W-:Y:S01]  /*10f0*/  LEA.HI R7, R77, R76, RZ, 0x4 ;  /* 0x0000004c4d077211 */ /* 0x000fe200078f20ff */
[----:B------:R-:W-:Y:S02]  /*1100*/  IMAD R2, R2, c[0x0][0x1a8], RZ ;  /* 0x00006a0002027a24 */ /* 0x000fe400078e02ff */
[----:B------:R-:W-:Y:S02]  /*1110*/  IMAD.IADD R11, R11, 0x1, R4 ;  /* 0x000000010b0b7824 */ /* 0x000fe400078e0204 */
[C---:B------:R-:W-:Y:S02]  /*1120*/  IMAD R13, R5.reuse, c[0x0][0x1ac], R2 ;  /* 0x00006b00050d7a24 */ /* 0x040fe400078e0202 */
[----:B------:R-:W-:Y:S01]  /*1130*/  IMAD.WIDE.U32 R4, R5, c[0x0][0x1a8], R10 ;  /* 0x00006a0005047a25 */ /* 0x000fe200078e000a */
[----:B------:R-:W-:-:S03]  /*1140*/  LOP3.LUT R11, R7, 0xfffffff0, RZ, 0xc0, !PT ;  /* 0xfffffff0070b7812 */ /* 0x000fc600078ec0ff */
[----:B------:R-:W-:Y:S01]  /*1150*/  IMAD.IADD R10, R5, 0x1, R13 ;  /* 0x00000001050a7824 */ /* 0x000fe200078e020d */
[----:B------:R-:W-:Y:S01]  /*1160*/  LEA R15, P0, R4, c[0x0][0x160], 0x1 ;  /* 0x00005800040f7a11 */ /* 0x000fe200078008ff */
[----:B------:R-:W-:-:S03]  /*1170*/  IMAD.IADD R2, R76, 0x1, -R11 ;  /* 0x000000014c027824 */ /* 0x000fc600078e0a0b */
        /* <DEDUP_REMOVED lines=25> */
[----:B------:R-:W-:Y:S02]  /*1310*/  SHF.R.S32.HI R19, RZ, 0x1f, R4 ;  /* 0x0000001fff137819 */ /* 0x000fe40000011404 */
[----:B------:R-:W-:Y:S02]  /*1320*/  LEA.HI R13, R12, R5, RZ, 0x3 ;  /* 0x000000050c0d7211 */ /* 0x000fe400078f18ff */
[----:B------:R-:W-:Y:S01]  /*1330*/  LEA.HI R12, R19, R4, RZ, 0x3 ;  /* 0x00000004130c7211 */ /* 0x000fe200078f18ff */
[----:B------:R-:W-:Y:S01]  /*1340*/  IMAD.WIDE R18, R174, 0x2, R16 ;  /* 0x00000002ae127825 */ /* 0x000fe200078e0210 */
        /* <DEDUP_REMOVED lines=8> */
.L_x_696:
[----:B-1-34-:R-:W-:Y:S05]  /*13d0*/  BSYNC B0 ;  /* 0x0000000000007941 */ /* 0x01afea0003800000 */
.L_x_695:
        /* <DEDUP_REMOVED lines=8> */
[----:B------:R-:W-:Y:S02]  /*1460*/  SHF.R.S32.HI R19, RZ, 0x1f, R4 ;  /* 0x0000001fff137819 */ /* 0x000fe40000011404 */
[----:B------:R-:W-:Y:S02]  /*1470*/  LEA.HI R13, R12, R5, RZ, 0x3 ;  /* 0x000000050c0d7211 */ /* 0x000fe400078f18ff */
[----:B------:R-:W-:Y:S01]  /*1480*/  LEA.HI R12, R19, R4, RZ, 0x3 ;  /* 0x00000004130c7211 */ /* 0x000fe200078f18ff */
[----:B--23--:R-:W-:Y:S01]  /*1490*/  IMAD.WIDE R18, R174, 0x2, R16 ;  /* 0x00000002ae127825 */ /* 0x00cfe200078e0210 */
        /* <DEDUP_REMOVED lines=8> */
.L_x_698:
[----:B------:R-:W-:Y:S05]  /*1520*/  BSYNC B0 ;  /* 0x0000000000007941 */ /* 0x000fea0003800000 */
.L_x_697:
[----:B--2---:R-:W-:Y:S01]  /*1530*/  IADD3 R12, R8, 0x40, RZ ;  /* 0x00000040080c7810 */ /* 0x004fe20007ffe0ff */
[----:B------:R2:W4:Y:S01]  /*1540*/  SHFL.IDX PT, R17, R10, 0x2, 0x181f ;  /* 0x00581f000a117f89 */ /* 0x00052200000e0000 */
[----:B------:R-:W-:Y:S02]  /*1550*/  BSSY B0, `(.L_x_699) ;  /* 0x0000012000007945 */ /* 0x000fe40003800000 */
[----:B------:R-:W-:Y:S01]  /*1560*/  ISETP.GE.AND P1, PT, R12, UR4, PT ;  /* 0x000000040c007c0c */ /* 0x000fe2000bf26270 */
[----:B---3--:R2:W3:-:S12]  /*1570*/  SHFL.IDX PT, R16, R15, 0x2, 0x181f ;  /* 0x00581f000f107f89 */ /* 0x0084d800000e0000 */
[----:B------:R-:W-:Y:S05]  /*1580*/  @P1 BRA `(.L_x_700) ;  /* 0x000000e000001947 */ /* 0x000fea0003800000 */
[----:B------:R-:W-:Y:S01]  /*1590*/  SHF.R.S32.HI R12, RZ, 0x1f, R5 ;  /* 0x0000001fff0c7819 */ /* 0x000fe20000011405 */
[----:B------:R-:W-:Y:S01]  /*15a0*/  IMAD.SHL.U32 R14, R199, 0x2, RZ ;  /* 0x00000002c70e7824 */ /* 0x000fe200078e00ff */
[----:B------:R-:W-:Y:S02]  /*15b0*/  SHF.R.S32.HI R19, RZ, 0x1f, R4 ;  /* 0x0000001fff137819 */ /* 0x000fe40000011404 */
[----:B------:R-:W-:Y:S02]  /*15c0*/  LEA.HI R13, R12, R5, RZ, 0x3 ;  /* 0x000000050c0d7211 */ /* 0x000fe400078f18ff */
[----:B------:R-:W-:Y:S01]  /*15d0*/  LEA.HI R12, R19, R4, RZ, 0x3 ;  /* 0x00000004130c7211 */ /* 0x000fe200078f18ff */
[----:B---34-:R-:W-:Y:S01]  /*15e0*/  IMAD.WIDE R18, R174, 0x2, R16 ;  /* 0x00000002ae127825 */ /* 0x018fe200078e0210 */
        /* <DEDUP_REMOVED lines=8> */
.L_x_700:
[----:B------:R-:W-:Y:S05]  /*1670*/  BSYNC B0 ;  /* 0x0000000000007941 */ /* 0x000fea0003800000 */
.L_x_699:
[----:B---3--:R-:W-:Y:S01]  /*1680*/  IMAD.MOV.U32 R12, RZ, RZ, c[0x0][0x2b8] ;  /* 0x0000ae00ff0c7624 */ /* 0x008fe200078e00ff */
[----:B------:R-:W-:Y:S01]  /*1690*/  SHFL.IDX PT, R16, R15, 0x3, 0x181f ;  /* 0x00781f000f107f89 */ /* 0x000fe200000e0000 */
[----:B------:R-:W-:Y:S01]  /*16a0*/  IMAD.U32 R13, RZ, RZ, UR6 ;  /* 0x00000006ff0d7e24 */ /* 0x000fe2000f8e00ff */
[----:B------:R-:W-:Y:S01]  /*16b0*/  USHF.R.S32.HI UR16, URZ, 0x1f, UR17 ;  /* 0x0000001f3f107899 */ /* 0x000fe20008011411 */
[----:B------:R-:W-:Y:S01]  /*16c0*/  IMAD.SHL.U32 R199, R199, 0x2, RZ ;  /* 0x00000002c7c77824 */ /* 0x000fe200078e00ff */
[----:B------:R-:W-:Y:S01]  /*16d0*/  ISETP.NE.AND P2, PT, R12, 0x1, PT ;  /* 0x000000010c00780c */ /* 0x000fe20003f45270 */
[----:B------:R-:W-:Y:S01]  /*16e0*/  IMAD R13, R13, 0x40, R202 ;  /* 0x000000400d0d7824 */ /* 0x000fe200078e02ca */
[----:B------:R-:W-:Y:S01]  /*16f0*/  IADD3 R12, R8, 0x60, RZ ;  /* 0x00000060080c7810 */ /* 0x000fe20007ffe0ff */
[----:B----4-:R-:W3:Y:S01]  /*1700*/  SHFL.IDX PT, R17, R10, 0x3, 0x181f ;  /* 0x00781f000a117f89 */ /* 0x010ee200000e0000 */
[----:B------:R-:W-:-:S02]  /*1710*/  IMAD.MOV.U32 R200, RZ, RZ, RZ ;  /* 0x000000ffffc87224 */ /* 0x000fc400078e00ff */
[----:B------:R-:W-:Y:S02]  /*1720*/  IADD3 R8, R13, -0x40, RZ ;  /* 0xffffffc00d087810 */ /* 0x000fe40007ffe0ff */
[----:B------:R-:W-:Y:S01]  /*1730*/  ISETP.GE.AND P5, PT, R12, UR4, PT ;  /* 0x000000040c007c0c */ /* 0x000fe2000bfa6270 */
[----:B------:R-:W-:Y:S01]  /*1740*/  ULDC.64 UR4, c[0x0][0x2b0] ;  /* 0x0000ac0000047ab9 */ /* 0x000fe20000000a00 */
[C---:B------:R-:W-:Y:S01]  /*1750*/  IADD3 R201, R8.reuse, UR11, RZ ;  /* 0x0000000b08c97c10 */ /* 0x040fe2000fffe0ff */
[----:B------:R-:W-:Y:S01]  /*1760*/  UIMAD UR16, UR16, UR4, URZ ;  /* 0x00000004101072a4 */ /* 0x000fe2000f8e023f */
[----:B------:R-:W-:Y:S01]  /*1770*/  ISETP.GE.AND P6, PT, R8, UR7, PT ;  /* 0x0000000708007c0c */ /* 0x000fe2000bfc6270 */
[----:B------:R-:W-:Y:S01]  /*1780*/  UIMAD.WIDE.U32 UR18, UR17, UR4, URZ ;  /* 0x00000004111272a5 */ /* 0x000fe2000f8e003f */
[----:B------:R-:W-:Y:S01]  /*1790*/  SHF.R.S32.HI R12, RZ, 0x1f, R5 ;  /* 0x0000001fff0c7819 */ /* 0x000fe20000011405 */
[----:B------:R-:W-:Y:S01]  /*17a0*/  @P2 IMAD.HI.U32 R13, R201, c[0x0][0x2bc], RZ ;  /* 0x0000af00c90d2a27 */ /* 0x000fe200078e00ff */
[----:B------:R-:W-:Y:S01]  /*17b0*/  ISETP.GT.OR P6, PT, R202, 0x3f, P6 ;  /* 0x0000003fca00780c */ /* 0x000fe200037c4670 */
[----:B------:R-:W-:Y:S01]  /*17c0*/  UIMAD UR16, UR17, UR5, UR16 ;  /* 0x00000005111072a4 */ /* 0x000fe2000f8e0210 */
[----:B------:R-:W-:Y:S01]  /*17d0*/  LEA.HI R173, R12, R5, RZ, 0x3 ;  /* 0x000000050cad7211 */ /* 0x000fe200078f18ff */
[----:B------:R-:W-:Y:S01]  /*17e0*/  IMAD.MOV.U32 R8, RZ, RZ, R201 ;  /* 0x000000ffff087224 */ /* 0x000fe200078e00c9 */
[----:B------:R-:W-:Y:S01]  /*17f0*/  @P2 SHF.R.U32.HI R8, RZ, c[0x0][0x2c0], R13 ;  /* 0x0000b000ff082a19 */ /* 0x000fe2000001160d */
[----:B------:R-:W-:Y:S01]  /*1800*/  UIADD3 UR16, UR19, UR16, URZ ;  /* 0x0000001013107290 */ /* 0x000fe2000fffe03f */
[----:B------:R-:W-:Y:S01]  /*1810*/  SHF.R.S32.HI R13, RZ, 0x1f, R4 ;  /* 0x0000001fff0d7819 */ /* 0x000fe20000011404 */
[----:B------:R-:W-:Y:S01]  /*1820*/  ULDC.64 UR4, c[0x0][0x1e8] ;  /* 0x00007a0000047ab9 */ /* 0x000fe20000000a00 */
[----:B------:R-:W-:-:S02]  /*1830*/  LOP3.LUT R173, R173, 0xfffffff8, RZ, 0xc0, !PT ;  /* 0xfffffff8adad7812 */ /* 0x000fc400078ec0ff */
[----:B------:R-:W-:Y:S01]  /*1840*/  LEA.HI R172, R13, R4, RZ, 0x3 ;  /* 0x000000040dac7211 */ /* 0x000fe200078f18ff */
[--C-:B---3--:R-:W-:Y:S02]  /*1850*/  @!P5 IMAD.WIDE R20, R174, 0x2, R16.reuse ;  /* 0x00000002ae14d825 */ /* 0x108fe400078e0210 */
[----:B------:R-:W-:Y:S02]  /*1860*/  @!P6 IADD3 R13, P1, R8, UR18, RZ ;  /* 0x00000012080dec10 */ /* 0x000fe4000ff3e0ff */
[----:B------:R-:W-:Y:S01]  /*1870*/  LOP3.LUT R172, R172, 0xfffffff8, RZ, 0xc0, !PT ;  /* 0xfffffff8acac7812 */ /* 0x000fe200078ec0ff */
[--C-:B------:R-:W-:Y:S01]  /*1880*/  @!P5 IMAD.WIDE R18, R173, 0x2, R16.reuse ;  /* 0x00000002ad12d825 */ /* 0x100fe200078e0210 */
[----:B------:R-:W-:Y:S01]  /*1890*/  @!PT LDS RZ, [RZ] ;  /* 0x00000000fffff984 */ /* 0x000fe20000000800 */
[----:B------:R3:W-:Y:S01]  /*18a0*/  @!P5 LDGSTS.E.BYPASS.LTC128B.128 [R199+0xf100], [R20.64], !P4 ;  /* 0x0f10000014c7dfae */ /* 0x0007e2000e101d4e */
[----:B-12---:R-:W-:Y:S02]  /*18b0*/  @!P6 LEA.HI.X.SX32 R10, R8, UR16, 0x1, P1 ;  /* 0x00000010080aec11 */ /* 0x006fe400088f0eff */
        /* <DEDUP_REMOVED lines=10> */
[----:B--2---:R-:W-:Y:S01]  /*1960*/  IMAD.SHL.U32 R17, R0, 0x40, RZ ;  /* 0x0000004000117824 */ /* 0x004fe200078e00ff */
[----:B------:R-:W-:Y:S01]  /*1970*/  UIMAD.WIDE.U32 UR20, UR9, UR4, URZ ;  /* 0x00000004091472a5 */ /* 0x000fe2000f8e003f */
[----:B------:R-:W-:Y:S01]  /*1980*/  IMAD R201, R8, c[0x0][0x2b8], R201 ;  /* 0x0000ae0008c97a24 */ /* 0x000fe200078e02c9 */
[----:B------:R-:W-:Y:S01]  /*1990*/  UIMAD UR17, UR9, UR5, UR17 ;  /* 0x00000005091172a4 */ /* 0x000fe2000f8e0211 */
[----:B------:R-:W-:Y:S01]  /*19a0*/  IMAD.SHL.U32 R10, R9, 0x8, RZ ;  /* 0x00000008090a7824 */ /* 0x000fe200078e00ff */
[----:B---3--:R-:W-:Y:S01]  /*19b0*/  SHF.R.S32.HI R20, RZ, 0x4, R7 ;  /* 0x00000004ff147819 */ /* 0x008fe20000011407 */
[----:B------:R-:W-:Y:S01]  /*19c0*/  IMAD.WIDE.U32 R22, R201, c[0x0][0x1e0], RZ ;  /* 0x00007800c9167a25 */ /* 0x000fe200078e00ff */
[----:B------:R-:W-:Y:S01]  /*19d0*/  SHF.R.S32.HI R12, RZ, 0x1f, R201 ;  /* 0x0000001fff0c7819 */ /* 0x000fe200000114c9 */
[----:B------:R-:W-:Y:S01]  /*19e0*/  UIADD3 UR17, UR21, UR17, URZ ;  /* 0x0000001115117290 */ /* 0x000fe2000fffe03f */
[----:B------:R-:W-:Y:S01]  /*19f0*/  LOP3.LUT R17, R17, 0x1c0, RZ, 0xc0, !PT ;  /* 0x000001c011117812 */ /* 0x000fe200078ec0ff */
[----:B------:R-:W-:Y:S01]  /*1a00*/  ULDC.64 UR4, c[0x0][0x210] ;  /* 0x0000840000047ab9 */ /* 0x000fe20000000a00 */
[----:B------:R-:W-:Y:S01]  /*1a10*/  LEA.HI R7, R7, R20, RZ, 0x1 ;  /* 0x0000001407077211 */ /* 0x000fe200078f08ff */
[C---:B------:R-:W-:Y:S01]  /*1a20*/  IMAD R8, R12.reuse, c[0x0][0x1e0], RZ ;  /* 0x000078000c087a24 */ /* 0x040fe200078e02ff */
[----:B------:R-:W-:Y:S01]  /*1a30*/  LOP3.LUT R10, R17, 0x8, R10, 0xf8, !PT ;  /* 0x00000008110a7812 */ /* 0x000fe200078ef80a */
[----:B------:R-:W-:Y:S01]  /*1a40*/  IMAD R12, R12, c[0x0][0x208], RZ ;  /* 0x000082000c0c7a24 */ /* 0x000fe200078e02ff */
[----:B------:R-:W-:Y:S01]  /*1a50*/  SHF.R.U32.HI R17, RZ, 0x3, R17 ;  /* 0x00000003ff117819 */ /* 0x000fe20000011611 */
[----:B-1----:R-:W-:Y:S01]  /*1a60*/  IMAD R18, R201, c[0x0][0x1e4], R8 ;  /* 0x00007900c9127a24 */ /* 0x002fe200078e0208 */
[----:B------:R-:W-:Y:S01]  /*1a70*/  LOP3.LUT R7, R7, 0xfffffffe, RZ, 0xc0, !PT ;  /* 0xfffffffe07077812 */ /* 0x000fe200078ec0ff */
[----:B------:R-:W-:Y:S01]  /*1a80*/  IMAD R12, R201, c[0x0][0x20c], R12 ;  /* 0x00008300c90c7a24 */ /* 0x000fe200078e020c */
[----:B------:R-:W-:Y:S01]  /*1a90*/  LOP3.LUT R10, R10, R17, RZ, 0x3c, !PT ;  /* 0x000000110a0a7212 */ /* 0x000fe200078e3cff */
[----:B------:R-:W-:Y:S01]  /*1aa0*/  IMAD.IADD R19, R23, 0x1, R18 ;  /* 0x0000000117137824 */ /* 0x000fe200078e0212 */
[----:B------:R-:W-:Y:S01]  /*1ab0*/  UIMAD UR8, UR8, UR4, URZ ;  /* 0x00000004080872a4 */ /* 0x000fe2000f8e023f */
[----:B------:R-:W-:Y:S01]  /*1ac0*/  IMAD.MOV.U32 R18, RZ, RZ, R22 ;  /* 0x000000ffff127224 */ /* 0x000fe200078e0016 */
[----:B------:R-:W-:Y:S01]  /*1ad0*/  ULEA UR22, UR6, 0xffffffc0, 0x6 ;  /* 0xffffffc006167891 */ /* 0x000fe2000f8e303f */
[----:B----4-:R-:W-:Y:S01]  /*1ae0*/  IMAD.WIDE.U32 R14, R201, c[0x0][0x208], RZ ;  /* 0x00008200c90e7a25 */ /* 0x010fe200078e00ff */
[----:B------:R-:W-:Y:S01]  /*1af0*/  UIMAD.WIDE.U32 UR24, UR9, UR4, URZ ;  /* 0x00000004091872a5 */ /* 0x000fe2000f8e003f */
[----:B------:R-:W-:Y:S01]  /*1b00*/  LOP3.LUT P3, RZ, R0, 0x2, RZ, 0xc0, !PT ;  /* 0x0000000200ff7812 */ /* 0x000fe2000786c0ff */
[----:B------:R-:W-:Y:S01]  /*1b10*/  UIMAD UR8, UR9, UR5, UR8 ;  /* 0x00000005090872a4 */ /* 0x000fe2000f8e0208 */
[----:B------:R-:W-:Y:S01]  /*1b20*/  IMAD.IADD R7, R20, 0x1, -R7 ;  /* 0x0000000114077824 */ /* 0x000fe200078e0a07 */
[----:B------:R-:W-:Y:S01]  /*1b30*/  UIADD3 UR22, UR7, -UR22, URZ ;  /* 0x8000001607167290 */ /* 0x000fe2000fffe03f */
[----:B------:R-:W-:Y:S01]  /*1b40*/  IMAD.IADD R21, R15, 0x1, R12 ;  /* 0x000000010f157824 */ /* 0x000fe200078e020c */
[----:B------:R-:W-:Y:S01]  /*1b50*/  UIADD3 UR8, UR25, UR8, URZ ;  /* 0x0000000819087290 */ /* 0x000fe2000fffe03f */
[----:B------:R-:W-:Y:S01]  /*1b60*/  IMAD.MOV.U32 R20, RZ, RZ, R14 ;  /* 0x000000ffff147224 */ /* 0x000fe200078e000e */
[----:B------:R-:W-:Y:S01]  /*1b70*/  ISETP.GE.AND P5, PT, R174, c[0x0][0x1d4], PT ;  /* 0x00007500ae007a0c */ /* 0x000fe20003fa6270 */
[----:B------:R-:W-:Y:S01]  /*1b80*/  IMAD.SHL.U32 R15, R11, 0x40, RZ ;  /* 0x000000400b0f7824 */ /* 0x000fe200078e00ff */
[----:B------:R-:W-:Y:S01]  /*1b90*/  IADD3 R40, -R9, UR22, RZ ;  /* 0x0000001609287c10 */ /* 0x000fe2000fffe1ff */
[----:B------:R-:W-:Y:S01]  /*1ba0*/  IMAD R197, R7, 0x200, R10 ;  /* 0x0000020007c57824 */ /* 0x000fe200078e020a */
[----:B------:R-:W-:Y:S01]  /*1bb0*/  ISETP.GE.AND P4, PT, R5, c[0x0][0x1d4], PT ;  /* 0x0000750005007a0c */ /* 0x000fe20003f86270 */
[----:B------:R-:W-:Y:S01]  /*1bc0*/  IMAD.SHL.U32 R80, R7, 0x8, RZ ;  /* 0x0000000807507824 */ /* 0x000fe200078e00ff */
[----:B------:R-:W-:Y:S01]  /*1bd0*/  ISETP.GE.AND P1, PT, R40, 0x1, PT ;  /* 0x000000012800780c */ /* 0x000fe20003f26270 */
[----:B------:R-:W-:Y:S01]  /*1be0*/  IMAD.SHL.U32 R197, R197, 0x2, RZ ;  /* 0x00000002c5c57824 */ /* 0x000fe200078e00ff */
[----:B------:R-:W-:Y:S01]  /*1bf0*/  LOP3.LUT R15, R15, 0x1c0, RZ, 0xc0, !PT ;  /* 0x000001c00f0f7812 */ /* 0x000fe200078ec0ff */
[----:B------:R-:W-:Y:S01]  /*1c00*/  IMAD.SHL.U32 R81, R6, 0x40, RZ ;  /* 0x0000004006517824 */ /* 0x000fe200078e00ff */
[----:B------:R-:W-:Y:S01]  /*1c10*/  LEA.HI R79, R77, R76, RZ, 0x5 ;  /* 0x0000004c4d4f7211 */ /* 0x000fe200078f28ff */
[----:B------:R-:W-:Y:S01]  /*1c20*/  UISETP.GE.AND UP0, UPT, UR6, 0x2, UPT ;  /* 0x000000020600788c */ /* 0x000fe2000bf06270 */
[----:B------:R-:W-:-:S02]  /*1c30*/  IADD3 R9, R197, 0x6100, RZ ;  /* 0x00006100c5097810 */ /* 0x000fc40007ffe0ff */
[----:B------:R-:W-:Y:S02]  /*1c40*/  IADD3 R196, R197, 0x6120, RZ ;  /* 0x00006120c5c47810 */ /* 0x000fe40007ffe0ff */
[----:B------:R-:W-:Y:S02]  /*1c50*/  @P3 IADD3 R196, R9, -0x20, RZ ;  /* 0xffffffe009c43810 */ /* 0x000fe40007ffe0ff */
[----:B------:R-:W-:Y:S02]  /*1c60*/  ISETP.GE.AND P3, PT, R4, c[0x0][0x1d4], PT ;  /* 0x0000750004007a0c */ /* 0x000fe40003f66270 */
[----:B------:R-:W-:Y:S02]  /*1c70*/  LOP3.LUT R80, R15, 0x8, R80, 0xf8, !PT ;  /* 0x000000080f507812 */ /* 0x000fe400078ef850 */
[----:B------:R-:W-:Y:S02]  /*1c80*/  SHF.R.U32.HI R15, RZ, 0x3, R15 ;  /* 0x00000003ff0f7819 */ /* 0x000fe4000001160f */
[----:B------:R-:W-:-:S02]  /*1c90*/  LOP3.LUT R81, R81, 0xfffffe00, RZ, 0xc0, !PT ;  /* 0xfffffe0051517812 */ /* 0x000fc400078ec0ff */
[----:B------:R-:W-:Y:S02]  /*1ca0*/  LOP3.LUT R80, R80, R15, RZ, 0x3c, !PT ;  /* 0x0000000f50507212 */ /* 0x000fe400078e3cff */
[----:B------:R-:W-:Y:S02]  /*1cb0*/  SHF.R.S32.HI R78, RZ, 0x5, R79 ;  /* 0x00000005ff4e7819 */ /* 0x000fe4000001144f */
[----:B------:R-:W-:Y:S02]  /*1cc0*/  SHF.R.S32.HI R133, RZ, 0x1f, R174 ;  /* 0x0000001fff857819 */ /* 0x000fe400000114ae */
[----:B------:R-:W-:Y:S02]  /*1cd0*/  SEL R209, RZ, 0x10, P3 ;  /* 0x00000010ffd17807 */ /* 0x000fe40001800000 */
[----:B------:R-:W-:Y:S02]  /*1ce0*/  IADD3 R203, R199, 0x100, RZ ;  /* 0x00000100c7cb7810 */ /* 0x000fe40007ffe0ff */
[----:B------:R-:W-:-:S02]  /*1cf0*/  SHF.R.S32.HI R206, RZ, 0x1f, R173 ;  /* 0x0000001fffce7819 */ /* 0x000fc400000114ad */
[----:B------:R-:W-:Y:S02]  /*1d00*/  SHF.R.S32.HI R175, RZ, 0x1f, R172 ;  /* 0x0000001fffaf7819 */ /* 0x000fe400000114ac */
[C---:B------:R-:W-:Y:S02]  /*1d10*/  IADD3 R187, R196.reuse, 0x800, RZ ;  /* 0x00000800c4bb7810 */ /* 0x040fe40007ffe0ff */
[C---:B------:R-:W-:Y:S02]  /*1d20*/  IADD3 R186, R196.reuse, 0x1000, RZ ;  /* 0x00001000c4ba7810 */ /* 0x040fe40007ffe0ff */
[C---:B------:R-:W-:Y:S02]  /*1d30*/  IADD3 R185, R196.reuse, 0x1800, RZ ;  /* 0x00001800c4b97810 */ /* 0x040fe40007ffe0ff */
[C---:B------:R-:W-:Y:S02]  /*1d40*/  IADD3 R183, R196.reuse, 0x2000, RZ ;  /* 0x00002000c4b77810 */ /* 0x040fe40007ffe0ff */
[----:B------:R-:W-:-:S02]  /*1d50*/  IADD3 R182, R196, 0x2800, RZ ;  /* 0x00002800c4b67810 */ /* 0x000fc40007ffe0ff */
[C---:B------:R-:W-:Y:S02]  /*1d60*/  IADD3 R181, R196.reuse, 0x3000, RZ ;  /* 0x00003000c4b57810 */ /* 0x040fe40007ffe0ff */
[C---:B------:R-:W-:Y:S02]  /*1d70*/  IADD3 R180, R196.reuse, 0x3800, RZ ;  /* 0x00003800c4b47810 */ /* 0x040fe40007ffe0ff */
[C---:B------:R-:W-:Y:S02]  /*1d80*/  IADD3 R179, R196.reuse, 0x4000, RZ ;  /* 0x00004000c4b37810 */ /* 0x040fe40007ffe0ff */
[C---:B------:R-:W-:Y:S02]  /*1d90*/  IADD3 R178, R196.reuse, 0x4800, RZ ;  /* 0x00004800c4b27810 */ /* 0x040fe40007ffe0ff */
[C---:B------:R-:W-:Y:S02]  /*1da0*/  IADD3 R177, R196.reuse, 0x5000, RZ ;  /* 0x00005000c4b17810 */ /* 0x040fe40007ffe0ff */
[----:B------:R-:W-:-:S02]  /*1db0*/  IADD3 R176, R196, 0x5800, RZ ;  /* 0x00005800c4b07810 */ /* 0x000fc40007ffe0ff */
[----:B-----5:R-:W-:Y:S01]  /*1dc0*/  SHF.R.S32.HI R8, RZ, 0x1f, R200 ;  /* 0x0000001fff087819 */ /* 0x020fe200000114c8 */
[----:B------:R-:W-:-:S04]  /*1dd0*/  IMAD.WIDE.U32 R18, R200, c[0x0][0x1f0], R18 ;  /* 0x00007c00c8127a25 */ /* 0x000fc800078e0012 */
[----:B------:R-:W-:Y:S01]  /*1de0*/  IMAD R13, R8, c[0x0][0x1f0], RZ ;  /* 0x00007c00080d7a24 */ /* 0x000fe200078e02ff */
[----:B------:R-:W-:Y:S01]  /*1df0*/  IADD3 R16, P0, R18, UR20, RZ ;  /* 0x0000001412107c10 */ /* 0x000fe2000ff1e0ff */
[----:B------:R-:W-:Y:S02]  /*1e00*/  IMAD R11, R8, c[0x0][0x218], RZ ;  /* 0x00008600080b7a24 */ /* 0x000fe400078e02ff */
[C---:B------:R-:W-:Y:S02]  /*1e10*/  IMAD R13, R200.reuse, c[0x0][0x1f4], R13 ;  /* 0x00007d00c80d7a24 */ /* 0x040fe400078e020d */
[----:B------:R-:W-:-:S03]  /*1e20*/  IMAD R7, R200, c[0x0][0x21c], R11 ;  /* 0x00008700c8077a24 */ /* 0x000fc600078e020b */
[----:B------:R-:W-:Y:S01]  /*1e30*/  IADD3.X R13, R19, UR17, R13, P0, !PT ;  /* 0x00000011130d7c10 */ /* 0x000fe200087fe40d */
[----:B------:R-:W-:Y:S01]  /*1e40*/  IMAD.WIDE.U32 R18, R200, c[0x0][0x218], R20 ;  /* 0x00008600c8127a25 */ /* 0x000fe200078e0014 */
[----:B------:R-:W-:-:S04]  /*1e50*/  LEA R17, P0, R16, c[0x0][0x1c8], 0x1 ;  /* 0x0000720010117a11 */ /* 0x000fc800078008ff */
[----:B------:R-:W-:Y:S01]  /*1e60*/  LEA.HI.X R16, R16, c[0x0][0x1cc], R13, 0x1, P0 ;  /* 0x0000730010107a11 */ /* 0x000fe200000f0c0d */
[----:B------:R-:W-:Y:S01]  /*1e70*/  SHFL.IDX PT, R12, R17, RZ, 0x181f ;  /* 0x00181fff110c7589 */ /* 0x000fe200000e0000 */
[----:B------:R-:W-:-:S03]  /*1e80*/  IADD3 R8, P0, R18, UR24, RZ ;  /* 0x0000001812087c10 */ /* 0x000fc6000ff1e0ff */
[----:B------:R-:W1:Y:S01]  /*1e90*/  SHFL.IDX PT, R13, R16, RZ, 0x181f ;  /* 0x00181fff100d7589 */ /* 0x000e6200000e0000 */
[----:B------:R-:W-:Y:S02]  /*1ea0*/  IADD3.X R7, R19, UR8, R7, P0, !PT ;  /* 0x0000000813077c10 */ /* 0x000fe400087fe407 */
[C---:B------:R-:W-:Y:S01]  /*1eb0*/  LEA R14, P0, R8.reuse, c[0x0][0x1f8], 0x1 ;  /* 0x00007e00080e7a11 */ /* 0x040fe200078008ff */
[----:B------:R-:W-:Y:S03]  /*1ec0*/  SHFL.IDX PT, R10, R17, 0x1, 0x181f ;  /* 0x00381f00110a7f89 */ /* 0x000fe600000e0000 */
[----:B------:R-:W-:Y:S01]  /*1ed0*/  LEA.HI.X R7, R8, c[0x0][0x1fc], R7, 0x1, P0 ;  /* 0x00007f0008077a11 */ /* 0x000fe200000f0c07 */
[----:B------:R2:W3:Y:S01]  /*1ee0*/  SHFL.IDX PT, R11, R16, 0x1, 0x181f ;  /* 0x00381f00100b7f89 */ /* 0x0004e200000e0000 */
[----:B------:R-:W-:-:S03]  /*1ef0*/  ISETP.GT.AND P0, PT, R40, 0x20, PT ;  /* 0x000000202800780c */ /* 0x000fc60003f04270 */
[----:B------:R-:W-:Y:S04]  /*1f00*/  SHFL.IDX PT, R44, R14, RZ, 0x181f ;  /* 0x00181fff0e2c7589 */ /* 0x000fe800000e0000 */
[----:B------:R4:W5:Y:S04]  /*1f10*/  SHFL.IDX PT, R68, R14, 0x1, 0x181f ;  /* 0x00381f000e447f89 */ /* 0x00096800000e0000 */
[----:B------:R-:W-:Y:S01]  /*1f20*/  SHFL.IDX PT, R9, R7, RZ, 0x181f ;  /* 0x00181fff07097589 */ /* 0x000fe200000e0000 */
[----:B-1----:R-:W-:-:S03]  /*1f30*/  @P1 IMAD.WIDE R18, R174, 0x2, R12 ;  /* 0x00000002ae121825 */ /* 0x002fc600078e020c */
[----:B------:R1:W1:Y:S04]  /*1f40*/  SHFL.IDX PT, R8, R7, 0x1, 0x181f ;  /* 0x00381f0007087f89 */ /* 0x00026800000e0000 */
[----:B------:R5:W-:Y:S01]  /*1f50*/  @P1 LDGSTS.E.BYPASS.LTC128B.128 [R199+0x6100], [R18.64], !P5 ;  /* 0x0610000012c71fae */ /* 0x000be2000e901d4e */
[----:B--2---:R-:W-:-:S04]  /*1f60*/  @P1 IMAD.WIDE R16, R173, 0x2, R12 ;  /* 0x00000002ad101825 */ /* 0x004fc800078e020c */
[----:B------:R-:W-:Y:S01]  /*1f70*/  @P1 IMAD.WIDE R12, R172, 0x2, R12 ;  /* 0x00000002ac0c1825 */ /* 0x000fe200078e020c */
[----:B------:R2:W-:Y:S03]  /*1f80*/  @P1 LDGSTS.E.BYPASS.LTC128B.128 [R199+0x8100], [R16.64], !P4 ;  /* 0x0810000010c71fae */ /* 0x0005e6000e101d4e */
[--C-:B---3--:R-:W-:Y:S01]  /*1f90*/  @P0 IMAD.WIDE R20, R174, 0x2, R10.reuse ;  /* 0x00000002ae140825 */ /* 0x108fe200078e020a */
[----:B------:R3:W-:Y:S03]  /*1fa0*/  @P1 LDGSTS.E.BYPASS.LTC128B.128 [R199+0xa100], [R12.64], !P3 ;  /* 0x0a1000000cc71fae */ /* 0x0007e6000d901d4e */
[--C-:B------:R-:W-:Y:S01]  /*1fb0*/  @P0 IMAD.WIDE R22, R173, 0x2, R10.reuse ;  /* 0x00000002ad160825 */ /* 0x100fe200078e020a */
[----:B------:R3:W-:Y:S03]  /*1fc0*/  @P0 LDGSTS.E.BYPASS.LTC128B.128 [R199+0x7100], [R20.64], !P5 ;  /* 0x0710000014c70fae */ /* 0x0007e6000e901d4e */
[----:B----4-:R-:W-:Y:S01]  /*1fd0*/  @P0 IMAD.WIDE R14, R172, 0x2, R10 ;  /* 0x00000002ac0e0825 */ /* 0x010fe200078e020a */
[----:B------:R4:W-:Y:S03]  /*1fe0*/  @P0 LDGSTS.E.BYPASS.LTC128B.128 [R199+0x9100], [R22.64], !P4 ;  /* 0x0910000016c70fae */ /* 0x0009e6000e101d4e */
[----:B-1----:R-:W-:Y:S01]  /*1ff0*/  IMAD.WIDE R6, R174, 0x2, RZ ;  /* 0x00000002ae067825 */ /* 0x002fe200078e02ff */
[----:B------:R1:W-:Y:S03]  /*2000*/  @P0 LDGSTS.E.BYPASS.LTC128B.128 [R199+0xb100], [R14.64], !P3 ;  /* 0x0b1000000ec70fae */ /* 0x0003e6000d901d4e */
[----:B------:R-:W-:Y:S01]  /*2010*/  IMAD R11, R78, 0x400, R81 ;  /* 0x000004004e0b7824 */ /* 0x000fe200078e0251 */
[----:B------:R-:W0:Y:S01]  /*2020*/  LDGDEPBAR ;  /* 0x00000000000079af */ /* 0x000e220000000000 */
[----:B-----5:R-:W-:-:S02]  /*2030*/  IADD3 R42, P1, R6, R68, RZ ;  /* 0x00000044062a7210 */ /* 0x020fc40007f3e0ff */
        /* <DEDUP_REMOVED lines=11> */
[----:B------:R-:W-:Y:S01]  /*20f0*/  IMAD.X R71, R17, 0x1, R8, P0 ;  /* 0x0000000111477824 */ /* 0x000fe200000e0608 */
[----:B------:R-:W-:-:S04]  /*2100*/  DEPBAR.LE SB0, 0x1 ;  /* 0x000080400000791a */ /* 0x000fc80000000000 */
[----:B-1----:R-:W-:Y:S01]  /*2110*/  IMAD.WIDE R14, R172, 0x2, RZ ;  /* 0x00000002ac0e7825 */ /* 0x002fe200078e02ff */
        /* <DEDUP_REMOVED lines=12> */
[----:B------:R-:W1:Y:S04]  /*21e0*/  LDSM.16.M88.4 R24, [R197+0x6100] ;  /* 0x00610000c518783b */ /* 0x000e680000000200 */
[----:B------:R-:W-:Y:S04]  /*21f0*/  LDSM.16.M88.4 R52, [R194+0xc100] ;  /* 0x00c10000c234783b */ /* 0x000fe80000000200 */
[----:B------:R-:W4:Y:S04]  /*2200*/  LDSM.16.M88.4 R16, [R197+0x6900] ;  /* 0x00690000c510783b */ /* 0x000f280000000200 */
[----:B------:R-:W2:Y:S04]  /*2210*/  LDSM.16.M88.4 R8, [R197+0x7100] ;  /* 0x00710000c508783b */ /* 0x000ea80000000200 */
[----:B------:R-:W3:Y:S04]  /*2220*/  LDSM.16.M88.4 R36, [R197+0x7900] ;  /* 0x00790000c524783b */ /* 0x000ee80000000200 */
[----:B------:R-:W5:Y:S04]  /*2230*/  LDSM.16.M88.4 R32, [R196] ;  /* 0x00000000c420783b */ /* 0x000f680000000200 */
[----:B------:R-:W2:Y:S04]  /*2240*/  LDSM.16.M88.4 R64, [R196+0x800] ;  /* 0x00080000c440783b */ /* 0x000ea80000000200 */
        /* <DEDUP_REMOVED lines=8> */
[C---:B-1----:R-:W-:Y:S08]  /*22d0*/  HMMA.16816.F32.BF16 R28, R72.reuse, R24, RZ ;  /* 0x00000018481c723c */ /* 0x042ff000000418ff */
[----:B------:R-:W-:Y:S02]  /*22e0*/  HMMA.16816.F32.BF16 R24, R72, R26, RZ ;  /* 0x0000001a4818723c */ /* 0x000fe400000418ff */
[----:B------:R3:W-:Y:S01]  /*22f0*/  LDGSTS.E.BYPASS.LTC128B.128 [R199+0x2100], [R6.64], !P0 ;  /* 0x0210000006c77fae */ /* 0x0007e2000c101d4e */
[----:B------:R-:W-:-:S02]  /*2300*/  ISETP.LT.OR P0, PT, R40, 0x1, P1 ;  /* 0x000000012800780c */ /* 0x000fc40000f01670 */
[----:B------:R-:W-:-:S03]  /*2310*/  ISETP.LT.OR P1, PT, R40, 0x21, P1 ;  /* 0x000000212800780c */ /* 0x000fc60000f21670 */
[C---:B----4-:R-:W-:Y:S08]  /*2320*/  HMMA.16816.F32.BF16 R20, R72.reuse, R16, RZ ;  /* 0x000000104814723c */ /* 0x050ff000000418ff */
[----:B------:R1:W-:Y:S01]  /*2330*/  LDGSTS.E.BYPASS.LTC128B.128 [R199+0x4100], [R44.64], !P0 ;  /* 0x041000002cc77fae */ /* 0x0003e2000c101d4e */
[----:B------:R-:W-:Y:S01]  /*2340*/  ISETP.GE.AND P0, PT, R174, c[0x0][0x1d4], PT ;  /* 0x00007500ae007a0c */ /* 0x000fe20003f06270 */
[----:B--2---:R-:W-:Y:S03]  /*2350*/  HMMA.16816.F32.BF16 R12, R72, R8, RZ ;  /* 0x00000008480c723c */ /* 0x004fe600000418ff */
[----:B------:R-:W-:-:S05]  /*2360*/  ISETP.LT.OR P0, PT, R40, 0x21, P0 ;  /* 0x000000212800780c */ /* 0x000fca0000701670 */
[C---:B------:R-:W-:Y:S08]  /*2370*/  HMMA.16816.F32.BF16 R16, R72.reuse, R18, RZ ;  /* 0x000000124810723c */ /* 0x040ff000000418ff */
[----:B------:R2:W-:Y:S01]  /*2380*/  LDGSTS.E.BYPASS.LTC128B.128 [R199+0x1100], [R42.64], !P0 ;  /* 0x011000002ac77fae */ /* 0x0005e2000c101d4e */
[----:B------:R-:W-:Y:S01]  /*2390*/  LOP3.LUT P0, RZ, R0, 0x4, RZ, 0xc0, !PT ;  /* 0x0000000400ff7812 */ /* 0x000fe2000780c0ff */
[----:B------:R-:W-:Y:S01]  /*23a0*/  IMAD.MOV.U32 R0, RZ, RZ, 0x40 ;  /* 0x00000040ff007424 */ /* 0x000fe200078e00ff */
[----:B------:R-:W-:Y:S01]  /*23b0*/  HMMA.16816.F32.BF16 R8, R72, R10, RZ ;  /* 0x0000000a4808723c */ /* 0x000fe200000418ff */
[----:B------:R4:W-:Y:S01]  /*23c0*/  LDGSTS.E.BYPASS.LTC128B.128 [R199+0x3100], [R70.64], !P6 ;  /* 0x0310000046c77fae */ /* 0x0009e2000f101d4e */
[----:B------:R-:W-:-:S02]  /*23d0*/  ISETP.GT.AND P6, PT, R202, 0x3f, PT ;  /* 0x0000003fca00780c */ /* 0x000fc40003fc4270 */
[----:B------:R-:W-:Y:S01]  /*23e0*/  SEL R0, R0, 0xffffffc0, !P0 ;  /* 0xffffffc000007807 */ /* 0x000fe20004000000 */
[----:B------:R4:W-:Y:S01]  /*23f0*/  LDGSTS.E.BYPASS.LTC128B.128 [R199+0x5100], [R68.64], !P1 ;  /* 0x0510000044c77fae */ /* 0x0009e2000c901d4e */
[----:B------:R-:W-:Y:S02]  /*2400*/  PLOP3.LUT P0, PT, PT, PT, UP0, 0x80, 0x0 ;  /* 0x000000000000781c */ /* 0x000fe40003f0f008 */
[----:B---3--:R-:W-:Y:S01]  /*2410*/  HMMA.16816.F32.BF16 R4, R72, R36, RZ ;  /* 0x000000244804723c */ /* 0x008fe200000418ff */
[----:B------:R-:W-:Y:S01]  /*2420*/  IMAD.IADD R192, R197, 0x1, R0 ;  /* 0x00000001c5c07824 */ /* 0x000fe200078e0200 */
[----:B------:R-:W-:Y:S01]  /*2430*/  LDSM.16.M88.4 R48, [R193+0xc100] ;  /* 0x00c10000c130783b */ /* 0x000fe20000000200 */
[----:B------:R-:W-:-:S03]  /*2440*/  IMAD.IADD R184, R0, 0x1, R196 ;  /* 0x0000000100b87824 */ /* 0x000fc600078e02c4 */
[----:B-1----:R-:W1:Y:S02]  /*2450*/  LDSM.16.M88.4 R44, [R192+0x6100] ;  /* 0x00610000c02c783b */ /* 0x002e640000000200 */
[----:B------:R-:W-:Y:S02]  /*2460*/  HMMA.16816.F32.BF16 R72, R72, R38, RZ ;  /* 0x000000264848723c */ /* 0x000fe400000418ff */
[----:B------:R-:W-:Y:S04]  /*2470*/  LDSM.16.M88.4 R36, [R192+0x7100] ;  /* 0x00710000c024783b */ /* 0x000fe80000000200 */
[----:B------:R-:W0:Y:S02]  /*2480*/  LDGDEPBAR ;  /* 0x00000000000079af */ /* 0x000e240000000000 */
[C---:B-----5:R-:W-:Y:S02]  /*2490*/  HMMA.16816.F32.BF16 R28, R52.reuse, R32, R28 ;  /* 0x00000020341c723c */ /* 0x060fe4000004181c */
[----:B--2---:R-:W2:Y:S06]  /*24a0*/  LDSM.16.M88.4 R40, [R192+0x6900] ;  /* 0x00690000c028783b */ /* 0x004eac0000000200 */
[C---:B------:R-:W-:Y:S01]  /*24b0*/  HMMA.16816.F32.BF16 R24, R52.reuse, R34, R24 ;  /* 0x000000223418723c */ /* 0x040fe20000041818 */
[----:B------:R-:W3:Y:S04]  /*24c0*/  LDSM.16.M88.4 R32, [R192+0x7900] ;  /* 0x00790000c020783b */ /* 0x000ee80000000200 */
[----:B----4-:R-:W-:Y:S03]  /*24d0*/  LDSM.16.M88.4 R68, [R191+0xc100] ;  /* 0x00c10000bf44783b */ /* 0x010fe60000000200 */
        /* <DEDUP_REMOVED lines=112> */
[----:B------:R-:W-:Y:S04]  /*2be0*/  LDSM.16.M88.4 R52, [R191+0x14100] ;  /* 0x01410000bf34783b */ /* 0x000fe80000000200 */
[----:B------:R-:W3:Y:S01]  /*2bf0*/  LDSM.16.M88.4 R68, [R184+0x4000] ;  /* 0x00400000b844783b */ /* 0x000ee20000000200 */
        /* <DEDUP_REMOVED lines=15> */
[C---:B------:R-:W-:Y:S07]  /*2cf0*/  HMMA.16816.F32.BF16 R32, R52.reuse, R56, R4 ;  /* 0x000000383420723c */ /* 0x040fee0000041804 */
[----:B------:R-:W-:Y:S01]  /*2d00*/  LOP3.LUT R4, R80, R81, RZ, 0xfc, !PT ;  /* 0x0000005150047212 */ /* 0x000fe200078efcff */
[----:B------:R-:W-:Y:S01]  /*2d10*/  HMMA.16816.F32.BF16 R72, R52, R58, R72 ;  /* 0x0000003a3448723c */ /* 0x000fe20000041848 */
[----:B------:R-:W-:Y:S06]  /*2d20*/  BAR.SYNC.DEFER_BLOCKING 0x0 ;  /* 0x0000000000007b1d */ /* 0x000fec0000010000 */
[----:B------:R-:W-:Y:S05]  /*2d30*/  @!P0 BRA `(.L_x_701) ;  /* 0x0000042000008947 */ /* 0x000fea0003800000 */
[----:B------:R-:W-:Y:S01]  /*2d40*/  ULEA UR4, UR6, UR11, 0x6 ;  /* 0x0000000b06047291 */ /* 0x000fe2000f8e303f */
[----:B------:R-:W-:-:S05]  /*2d50*/  IMAD.MOV.U32 R200, RZ, RZ, RZ ;  /* 0x000000ffffc87224 */ /* 0x000fca00078e00ff */
        /* <DEDUP_REMOVED lines=11> */
[----:B------:R-:W-:Y:S02]  /*2e10*/  SHF.L.U64.HI R38, R174, 0x1, R133 ;  /* 0x00000001ae267819 */ /* 0x000fe40000010285 */
[----:B------:R-:W-:Y:S01]  /*2e20*/  IADD3 R39, -R209, 0x10, RZ ;  /* 0x00000010d1277810 */ /* 0x000fe20007ffe1ff */
[----:B------:R-:W-:-:S03]  /*2e30*/  IMAD R201, R0, c[0x0][0x2b8], R201 ;  /* 0x0000ae0000c97a24 */ /* 0x000fc600078e02c9 */
[----:B------:R-:W-:Y:S01]  /*2e40*/  LOP3.LUT R39, R39, 0xf, RZ, 0xc0, !PT ;  /* 0x0000000f27277812 */ /* 0x000fe200078ec0ff */
[----:B------:R-:W-:Y:S01]  /*2e50*/  IMAD.WIDE.U32 R36, R201, c[0x0][0x1e0], RZ ;  /* 0x00007800c9247a25 */ /* 0x000fe200078e00ff */
[----:B------:R-:W-:-:S05]  /*2e60*/  SHF.R.S32.HI R0, RZ, 0x1f, R201 ;  /* 0x0000001fff007819 */ /* 0x000fca00000114c9 */
        /* <DEDUP_REMOVED lines=10> */
[----:B------:R-:W-:Y:S01]  /*2f10*/  IMAD R0, R200, c[0x0][0x1f4], R5 ;  /* 0x00007d00c8007a24 */ /* 0x000fe200078e0205 */
[----:B------:R-:W-:Y:S01]  /*2f20*/  SEL R5, RZ, 0x10, P4 ;  /* 0x00000010ff057807 */ /* 0x000fe20002000000 */
[----:B------:R-:W-:Y:S01]  /*2f30*/  IMAD.SHL.U32 R6, R173, 0x2, RZ ;  /* 0x00000002ad067824 */ /* 0x000fe200078e00ff */
[----:B------:R-:W-:Y:S02]  /*2f40*/  LOP3.LUT R46, R46, 0xf, RZ, 0xc0, !PT ;  /* 0x0000000f2e2e7812 */ /* 0x000fe400078ec0ff */
[----:B------:R-:W-:Y:S02]  /*2f50*/  IADD3.X R7, R7, UR17, R0, P0, !PT ;  /* 0x0000001107077c10 */ /* 0x000fe400087fe400 */
[----:B------:R-:W-:-:S02]  /*2f60*/  LEA R0, P0, R48, c[0x0][0x1c8], 0x1 ;  /* 0x0000720030007a11 */ /* 0x000fc400078008ff */
[----:B------:R-:W-:Y:S02]  /*2f70*/  IADD3 R45, -R5, 0x10, RZ ;  /* 0x00000010052d7810 */ /* 0x000fe40007ffe1ff */
[----:B------:R-:W-:Y:S01]  /*2f80*/  LEA.HI.X R48, R48, c[0x0][0x1cc], R7, 0x1, P0 ;  /* 0x0000730030307a11 */ /* 0x000fe200000f0c07 */
[----:B------:R-:W1:Y:S01]  /*2f90*/  SHFL.IDX PT, R40, R0, 0x1, 0x181f ;  /* 0x00381f0000287f89 */ /* 0x000e6200000e0000 */
[----:B------:R-:W-:Y:S02]  /*2fa0*/  LOP3.LUT R45, R45, 0xf, RZ, 0xc0, !PT ;  /* 0x0000000f2d2d7812 */ /* 0x000fe400078ec0ff */
[----:B------:R-:W-:Y:S01]  /*2fb0*/  SHF.L.U64.HI R7, R173, 0x1, R206 ;  /* 0x00000001ad077819 */ /* 0x000fe200000102ce */
[----:B------:R-:W2:Y:S04]  /*2fc0*/  SHFL.IDX PT, R41, R48, 0x1, 0x181f ;  /* 0x00381f0030297f89 */ /* 0x000ea800000e0000 */
[----:B------:R3:W4:Y:S04]  /*2fd0*/  SHFL.IDX PT, R43, R0, RZ, 0x181f ;  /* 0x00181fff002b7589 */ /* 0x00072800000e0000 */
[----:B------:R4:W5:Y:S01]  /*2fe0*/  SHFL.IDX PT, R42, R48, RZ, 0x181f ;  /* 0x00181fff302a7589 */ /* 0x00096200000e0000 */
        /* <DEDUP_REMOVED lines=23> */
.L_x_701:
[----:B------:R-:W-:Y:S01]  /*3160*/  LOP3.LUT R5, R79, 0xffffffe0, RZ, 0xc0, !PT ;  /* 0xffffffe04f057812 */ /* 0x000fe200078ec0ff */
[----:B------:R-:W-:Y:S01]  /*3170*/  UMOV UR4, 0xffffffc0 ;  /* 0xffffffc000047882 */ /* 0x000fe20000000000 */
[----:B-1----:R-:W-:Y:S01]  /*3180*/  LEA.HI R7, R77, R76, RZ, 0x2 ;  /* 0x0000004c4d077211 */ /* 0x002fe200078f10ff */
[----:B------:R-:W-:Y:S01]  /*3190*/  UIMAD UR4, UR6, UR4, 0x41 ;  /* 0x00000041060474a4 */ /* 0x000fe2000f8e0204 */
[----:B------:R-:W-:Y:S01]  /*31a0*/  SHF.R.S32.HI R37, RZ, 0x1f, R78 ;  /* 0x0000001fff257819 */ /* 0x000fe2000001144e */
[----:B------:R-:W-:Y:S01]  /*31b0*/  IMAD.IADD R5, R76, 0x1, -R5 ;  /* 0x000000014c057824 */ /* 0x000fe200078e0a05 */
[----:B------:R-:W-:Y:S01]  /*31c0*/  LOP3.LUT R7, R7, 0xfffffffc, RZ, 0xc0, !PT ;  /* 0xfffffffc07077812 */ /* 0x000fe200078ec0ff */
[----:B------:R-:W-:Y:S01]  /*31d0*/  IMAD.SHL.U32 R195, R4, 0x2, RZ ;  /* 0x0000000204c37824 */ /* 0x000fe200078e00ff */
[----:B------:R-:W-:Y:S01]  /*31e0*/  LEA.HI R37, R37, R78, RZ, 0x3 ;  /* 0x0000004e25257211 */ /* 0x000fe200078f18ff */
[----:B------:R-:W-:Y:S01]  /*31f0*/  UIADD3 UR6, UR6, -0x2, URZ ;  /* 0xfffffffe06067890 */ /* 0x000fe2000fffe03f */
[----:B------:R-:W-:Y:S01]  /*3200*/  SHF.R.S32.HI R0, RZ, 0x1f, R5 ;  /* 0x0000001fff007819 */ /* 0x000fe20000011405 */
[----:B------:R-:W-:Y:S01]  /*3210*/  IMAD.IADD R76, R76, 0x1, -R7 ;  /* 0x000000014c4c7824 */ /* 0x000fe200078e0a07 */
[----:B------:R-:W-:Y:S01]  /*3220*/  LOP3.LUT R37, R37, 0xffffff8, RZ, 0xc0, !PT ;  /* 0x0ffffff825257812 */ /* 0x000fe200078ec0ff */
[--C-:B------:R-:W-:Y:S01]  /*3230*/  IMAD R189, R3, 0x2, R195.reuse ;  /* 0x0000000203bd7824 */ /* 0x100fe200078e02c3 */
[----:B------:R-:W-:Y:S01]  /*3240*/  LEA.HI R7, R0, R5, RZ, 0x2 ;  /* 0x0000000500077211 */ /* 0x000fe200078f10ff */
[----:B------:R-:W-:Y:S01]  /*3250*/  IMAD R190, R2, 0x2, R195 ;  /* 0x0000000202be7824 */ /* 0x000fe200078e02c3 */
[----:B------:R-:W-:Y:S01]  /*3260*/  LEA.HI R0, R76, R76, RZ, 0x1 ;  /* 0x0000004c4c007211 */ /* 0x000fe200078f08ff */
[----:B------:R-:W-:Y:S01]  /*3270*/  IMAD.IADD R37, R78, 0x1, -R37 ;  /* 0x000000014e257824 */ /* 0x000fe200078e0a25 */
[----:B------:R-:W-:Y:S01]  /*3280*/  PLOP3.LUT P1, PT, PT, PT, UP1, 0x80, 0x0 ;  /* 0x000000000000781c */ /* 0x000fe20003f2f018 */
[----:B------:R-:W-:Y:S01]  /*3290*/  LDSM.16.MT88.4 R56, [R189+0x2100] ;  /* 0x00210000bd38783b */ /* 0x000fe20000004200 */
[----:B------:R-:W-:Y:S01]  /*32a0*/  LEA.HI.SX32 R6, R7, UR10, 0x1e ;  /* 0x0000000a07067c11 */ /* 0x000fe2000f8ff2ff */
[----:B------:R-:W-:Y:S01]  /*32b0*/  IMAD R188, R3, 0x2, R190 ;  /* 0x0000000203bc7824 */ /* 0x000fe200078e02be */
[----:B------:R-:W-:Y:S01]  /*32c0*/  LOP3.LUT R39, R0, 0x1ffffffe, RZ, 0xc0, !PT ;  /* 0x1ffffffe00277812 */ /* 0x000fe200078ec0ff */
[----:B------:R-:W-:Y:S01]  /*32d0*/  LDSM.16.MT88.4 R100, [R195+0x100] ;  /* 0x00010000c364783b */ /* 0x000fe20000004200 */
[----:B------:R-:W-:Y:S01]  /*32e0*/  PLOP3.LUT P0, PT, PT, PT, UP1, 0x80, 0x0 ;  /* 0x000000000000781c */ /* 0x000fe20003f0f018 */
[----:B------:R-:W-:Y:S01]  /*32f0*/  IMAD R6, R37, 0x10, R6 ;  /* 0x0000001025067824 */ /* 0x000fe200078e0206 */
[----:B------:R-:W-:Y:S01]  /*3300*/  LOP3.LUT R208, R7, 0x7ffffffc, RZ, 0xc0, !PT ;  /* 0x7ffffffc07d07812 */ /* 0x000fe200078ec0ff */
[----:B------:R-:W-:Y:S01]  /*3310*/  IMAD.IADD R39, R76, 0x1, -R39 ;  /* 0x000000014c277824 */ /* 0x000fe200078e0a27 */
[----:B------:R-:W-:Y:S03]  /*3320*/  LDSM.16.MT88.4 R108, [R190+0x100] ;  /* 0x00010000be6c783b */ /* 0x000fe60000004200 */
[----:B------:R-:W-:Y:S01]  /*3330*/  IMAD R207, R39, 0x8, R6 ;  /* 0x0000000827cf7824 */ /* 0x000fe200078e0206 */
[----:B------:R-:W-:Y:S01]  /*3340*/  LDSM.16.MT88.4 R116, [R189+0x100] ;  /* 0x00010000bd74783b */ /* 0x000fe20000004200 */
[----:B------:R-:W-:-:S02]  /*3350*/  IMAD.IADD R208, R5, 0x1, -R208 ;  /* 0x0000000105d07824 */ /* 0x000fc400078e0ad0 */
[----:B------:R-:W-:Y:S01]  /*3360*/  @P1 IMAD.HI.U32 R0, R207, c[0x0][0x2c8], RZ ;  /* 0x0000b200cf001a27 */ /* 0x000fe200078e00ff */
[----:B------:R-:W-:Y:S03]  /*3370*/  LDSM.16.MT88.4 R124, [R188+0x100] ;  /* 0x00010000bc7c783b */ /* 0x000fe60000004200 */
[----:B------:R-:W-:Y:S01]  /*3380*/  IMAD.MOV.U32 R6, RZ, RZ, R207 ;  /* 0x000000ffff067224 */ /* 0x000fe200078e00cf */
[----:B------:R-:W-:Y:S01]  /*3390*/  @P0 SHF.R.U32.HI R6, RZ, c[0x0][0x2cc], R0 ;  /* 0x0000b300ff060a19 */ /* 0x000fe20000011600 */
[----:B------:R-:W-:Y:S01]  /*33a0*/  IMAD.U32 R5, RZ, RZ, UR4 ;  /* 0x00000004ff057e24 */ /* 0x000fe2000f8e00ff */
[----:B------:R-:W-:Y:S01]  /*33b0*/  LDSM.16.MT88.4 R48, [R190+0x2100] ;  /* 0x00210000be30783b */ /* 0x000fe20000004200 */
[----:B------:R-:W-:Y:S01]  /*33c0*/  IMAD.SHL.U32 R208, R208, 0x2, RZ ;  /* 0x00000002d0d07824 */ /* 0x000fe200078e00ff */
[----:B------:R-:W-:Y:S02]  /*33d0*/  ULDC.64 UR4, c[0x0][0x2c8] ;  /* 0x0000b20000047ab9 */ /* 0x000fe40000000a00 */
[----:B------:R-:W1:Y:S02]  /*33e0*/  SHFL.IDX PT, R0, R6, RZ, 0x1c1f ;  /* 0x001c1fff06007589 */ /* 0x000e6400000e0000 */
[----:B------:R-:W-:-:S02]  /*33f0*/  IADD3 R5, -R208, UR7, R5 ;  /* 0x00000007d0057c10 */ /* 0x000fc4000fffe105 */
[----:B------:R-:W2:Y:S02]  /*3400*/  SHFL.IDX PT, R40, R6, 0x1, 0x1c1f ;  /* 0x003c1f0006287f89 */ /* 0x000ea400000e0000 */
[----:B------:R-:W-:Y:S02]  /*3410*/  IADD3 R37, R5, -UR12, RZ ;  /* 0x8000000c05257c10 */ /* 0x000fe4000fffe0ff */
[----:B------:R-:W-:Y:S01]  /*3420*/  IADD3 R5, -R208, UR22, RZ ;  /* 0x00000016d0057c10 */ /* 0x000fe2000fffe1ff */
[----:B------:R-:W-:Y:S01]  /*3430*/  LDSM.16.MT88.4 R64, [R188+0x2100] ;  /* 0x00210000bc40783b */ /* 0x000fe20000004200 */
[----:B------:R-:W-:-:S03]  /*3440*/  UIMAD.WIDE.U32 UR22, UR10, UR4, URZ ;  /* 0x000000040a1672a5 */ /* 0x000fc6000f8e003f */
[----:B------:R-:W-:Y:S01]  /*3450*/  LDSM.16.MT88.4 R80, [R190+0x4100] ;  /* 0x00410000be50783b */ /* 0x000fe20000004200 */
[----:B------:R-:W-:-:S03]  /*3460*/  @UP1 USHF.R.U32.HI UR10, URZ, UR5, UR23 ;  /* 0x000000053f0a1299 */ /* 0x000fc60008011617 */
[----:B------:R-:W-:Y:S01]  /*3470*/  LDSM.16.MT88.4 R88, [R189+0x4100] ;  /* 0x00410000bd58783b */ /* 0x000fe20000004200 */
[----:B------:R-:W-:-:S03]  /*3480*/  UIADD3 UR10, UR10, UR7, -UR12 ;  /* 0x000000070a0a7290 */ /* 0x000fc6000fffe80c */
[----:B------:R-:W-:Y:S01]  /*3490*/  LDSM.16.MT88.4 R136, [R190+0x900] ;  /* 0x00090000be88783b */ /* 0x000fe20000004200 */
[----:B------:R-:W-:Y:S01]  /*34a0*/  USHF.R.S32.HI UR4, URZ, 0x1f, UR10 ;  /* 0x0000001f3f047899 */ /* 0x000fe2000801140a */
[C---:B-1----:R-:W-:Y:S02]  /*34b0*/  IMAD.IADD R0, R37.reuse, 0x1, R0 ;  /* 0x0000000125007824 */ /* 0x042fe400078e0200 */
[----:B------:R-:W0:Y:S01]  /*34c0*/  LDGDEPBAR ;  /* 0x00000000000079af */ /* 0x000e220000000000 */
[----:B------:R-:W-:Y:S01]  /*34d0*/  ULEA.HI UR4, UR4, UR10, URZ, 0x6 ;  /* 0x0000000a04047291 */ /* 0x000fe2000f8f303f */
[----:B--2---:R-:W-:Y:S01]  /*34e0*/  IMAD.IADD R40, R37, 0x1, R40 ;  /* 0x0000000125287824 */ /* 0x004fe200078e0228 */
[----:B------:R-:W-:Y:S02]  /*34f0*/  IMNMX R0, R5, R0, PT ;  /* 0x0000000005007217 */ /* 0x000fe40003800200 */
[----:B------:R-:W-:Y:S02]  /*3500*/  USHF.R.S32.HI UR4, URZ, 0x6, UR4 ;  /* 0x000000063f047899 */ /* 0x000fe40008011404 */
[----:B------:R-:W-:-:S02]  /*3510*/  ISETP.GT.AND P0, PT, R0, RZ, PT ;  /* 0x000000ff0000720c */ /* 0x000fc40003f04270 */
[----:B------:R-:W-:Y:S02]  /*3520*/  ISETP.GT.AND P1, PT, R0, 0x1, PT ;  /* 0x000000010000780c */ /* 0x000fe40003f24270 */
[----:B------:R-:W-:Y:S02]  /*3530*/  FSEL R7, R28, -INF , P0 ;  /* 0xff8000001c077808 */ /* 0x000fe40000000000 */
[C---:B------:R-:W-:Y:S02]  /*3540*/  ISETP.GT.AND P0, PT, R0.reuse, 0x8, PT ;  /* 0x000000080000780c */ /* 0x040fe40003f04270 */
[----:B------:R-:W-:Y:S02]  /*3550*/  FSEL R38, R29, -INF , P1 ;  /* 0xff8000001d267808 */ /* 0x000fe40000800000 */
[----:B------:R-:W-:Y:S02]  /*3560*/  ISETP.GT.AND P1, PT, R0, 0x9, PT ;  /* 0x000000090000780c */ /* 0x000fe40003f24270 */
[----:B------:R-:W-:-:S02]  /*3570*/  FSEL R36, R24, -INF , P0 ;  /* 0xff80000018247808 */ /* 0x000fc40000000000 */
[C---:B------:R-:W-:Y:S02]  /*3580*/  ISETP.GT.AND P0, PT, R0.reuse, 0x10, PT ;  /* 0x000000100000780c */ /* 0x040fe40003f04270 */
[----:B------:R-:W-:Y:S02]  /*3590*/  FSEL R28, R25, -INF , P1 ;  /* 0xff800000191c7808 */ /* 0x000fe40000800000 */
[----:B------:R-:W-:Y:S02]  /*35a0*/  ISETP.GT.AND P1, PT, R0, 0x11, PT ;  /* 0x000000110000780c */ /* 0x000fe40003f24270 */
[----:B------:R-:W-:Y:S02]  /*35b0*/  FSEL R24, R20, -INF , P0 ;  /* 0xff80000014187808 */ /* 0x000fe40000000000 */
[----:B------:R-:W-:Y:S02]  /*35c0*/  ISETP.GT.AND P0, PT, R0, 0x18, PT ;  /* 0x000000180000780c */ /* 0x000fe40003f04270 */
[----:B------:R-:W-:-:S02]  /*35d0*/  FSEL R20, R21, -INF , P1 ;  /* 0xff80000015147808 */ /* 0x000fc40000800000 */
        /* <DEDUP_REMOVED lines=9> */
[----:B------:R-:W-:Y:S02]  /*3670*/  IMNMX R12, R5, R40, PT ;  /* 0x00000028050c7217 */ /* 0x000fe40003800200 */
[----:B------:R-:W-:Y:S01]  /*3680*/  FSEL R162, R8, -INF , P0 ;  /* 0xff80000008a27808 */ /* 0x000fe20000000000 */
[----:B------:R-:W-:Y:S01]  /*3690*/  LDSM.16.MT88.4 R40, [R195+0x2100] ;  /* 0x00210000c328783b */ /* 0x000fe20000004200 */
[----:B------:R-:W-:-:S02]  /*36a0*/  ISETP.GT.AND P0, PT, R0, 0x30, PT ;  /* 0x000000300000780c */ /* 0x000fc40003f04270 */
[----:B------:R-:W-:Y:S02]  /*36b0*/  FSEL R158, R9, -INF , P1 ;  /* 0xff800000099e7808 */ /* 0x000fe40000800000 */
[----:B------:R-:W-:Y:S02]  /*36c0*/  FMNMX.FTZ R5, R7, R38, !PT ;  /* 0x0000002607057209 */ /* 0x000fe40007810000 */
[----:B------:R-:W-:Y:S02]  /*36d0*/  ISETP.GT.AND P1, PT, R12, RZ, PT ;  /* 0x000000ff0c00720c */ /* 0x000fe40003f24270 */
[----:B------:R-:W-:Y:S02]  /*36e0*/  FSEL R168, R32, -INF , P0 ;  /* 0xff80000020a87808 */ /* 0x000fe40000000000 */
[----:B------:R-:W-:Y:S02]  /*36f0*/  ISETP.GT.AND P0, PT, R12, 0x1, PT ;  /* 0x000000010c00780c */ /* 0x000fe40003f04270 */
[----:B------:R-:W-:-:S02]  /*3700*/  FMNMX.FTZ R5, R36, R5, !PT ;  /* 0x0000000524057209 */ /* 0x000fc40007810000 */
[----:B------:R-:W-:Y:S02]  /*3710*/  FSEL R30, R30, -INF , P1 ;  /* 0xff8000001e1e7808 */ /* 0x000fe40000800000 */
[----:B------:R-:W-:Y:S02]  /*3720*/  ISETP.GT.AND P1, PT, R12, 0x8, PT ;  /* 0x000000080c00780c */ /* 0x000fe40003f24270 */
[----:B------:R-:W-:Y:S02]  /*3730*/  FSEL R31, R31, -INF , P0 ;  /* 0xff8000001f1f7808 */ /* 0x000fe40000000000 */
[----:B------:R-:W-:Y:S02]  /*3740*/  FMNMX.FTZ R17, R28, R5, !PT ;  /* 0x000000051c117209 */ /* 0x000fe40007810000 */
[----:B------:R-:W-:Y:S02]  /*3750*/  FSEL R5, R26, -INF , P1 ;  /* 0xff8000001a057808 */ /* 0x000fe40000800000 */
[----:B------:R-:W-:-:S02]  /*3760*/  ISETP.GT.AND P1, PT, R12, 0x10, PT ;  /* 0x000000100c00780c */ /* 0x000fc40003f24270 */
[----:B------:R-:W-:Y:S02]  /*3770*/  ISETP.GT.AND P0, PT, R12, 0x9, PT ;  /* 0x000000090c00780c */ /* 0x000fe40003f04270 */
[----:B------:R-:W-:Y:S02]  /*3780*/  FMNMX.FTZ R8, R30, R31, !PT ;  /* 0x0000001f1e087209 */ /* 0x000fe40007810000 */
[----:B------:R-:W-:Y:S02]  /*3790*/  FSEL R13, R22, -INF , P1 ;  /* 0xff800000160d7808 */ /* 0x000fe40000800000 */
[----:B------:R-:W-:Y:S02]  /*37a0*/  ISETP.GT.AND P1, PT, R0, 0x31, PT ;  /* 0x000000310000780c */ /* 0x000fe40003f24270 */
[----:B------:R-:W-:Y:S02]  /*37b0*/  FSEL R27, R27, -INF , P0 ;  /* 0xff8000001b1b7808 */ /* 0x000fe40000000000 */
[----:B------:R-:W-:-:S02]  /*37c0*/  FMNMX.FTZ R8, R5, R8, !PT ;  /* 0x0000000805087209 */ /* 0x000fc40007810000 */
[----:B------:R-:W-:Y:S02]  /*37d0*/  FMNMX.FTZ R17, R24, R17, !PT ;  /* 0x0000001118117209 */ /* 0x000fe40007810000 */
[----:B------:R-:W-:Y:S02]  /*37e0*/  FSEL R166, R33, -INF , P1 ;  /* 0xff80000021a67808 */ /* 0x000fe40000800000 */
[C---:B------:R-:W-:Y:S02]  /*37f0*/  ISETP.GT.AND P0, PT, R12.reuse, 0x11, PT ;  /* 0x000000110c00780c */ /* 0x040fe40003f04270 */
[----:B------:R-:W-:Y:S02]  /*3800*/  ISETP.GT.AND P1, PT, R12, 0x18, PT ;  /* 0x000000180c00780c */ /* 0x000fe40003f24270 */
[----:B------:R-:W-:Y:S02]  /*3810*/  FMNMX.FTZ R8, R27, R8, !PT ;  /* 0x000000081b087209 */ /* 0x000fe40007810000 */
[----:B------:R-:W-:-:S02]  /*3820*/  FMNMX.FTZ R17, R20, R17, !PT ;  /* 0x0000001114117209 */ /* 0x000fc40007810000 */
[----:B------:R-:W-:Y:S02]  /*3830*/  FSEL R23, R23, -INF , P0 ;  /* 0xff80000017177808 */ /* 0x000fe40000000000 */
[----:B------:R-:W-:Y:S02]  /*3840*/  FSEL R9, R18, -INF , P1 ;  /* 0xff80000012097808 */ /* 0x000fe40000800000 */
[----:B------:R-:W-:Y:S02]  /*3850*/  FMNMX.FTZ R8, R13, R8, !PT ;  /* 0x000000080d087209 */ /* 0x000fe40007810000 */
[----:B------:R-:W-:Y:S02]  /*3860*/  ISETP.GT.AND P1, PT, R0, 0x38, PT ;  /* 0x000000380000780c */ /* 0x000fe40003f24270 */
[----:B------:R-:W-:Y:S02]  /*3870*/  FMNMX.FTZ R17, R16, R17, !PT ;  /* 0x0000001110117209 */ /* 0x000fe40007810000 */
[----:B------:R-:W-:-:S02]  /*3880*/  ISETP.GT.AND P0, PT, R12, 0x19, PT ;  /* 0x000000190c00780c */ /* 0x000fc40003f04270 */
[----:B------:R-:W-:Y:S02]  /*3890*/  FMNMX.FTZ R8, R23, R8, !PT ;  /* 0x0000000817087209 */ /* 0x000fe40007810000 */
[----:B------:R-:W-:Y:S02]  /*38a0*/  FSEL R142, R72, -INF , P1 ;  /* 0xff800000488e7808 */ /* 0x000fe40000800000 */
[----:B------:R-:W-:Y:S02]  /*38b0*/  ISETP.GT.AND P1, PT, R12, 0x20, PT ;  /* 0x000000200c00780c */ /* 0x000fe40003f24270 */
[----:B------:R-:W-:Y:S02]  /*38c0*/  FMNMX.FTZ R17, R6, R17, !PT ;  /* 0x0000001106117209 */ /* 0x000fe40007810000 */
[----:B------:R-:W-:Y:S02]  /*38d0*/  FSEL R19, R19, -INF , P0 ;  /* 0xff80000013137808 */ /* 0x000fe40000000000 */
[----:B------:R-:W-:-:S02]  /*38e0*/  FMNMX.FTZ R8, R9, R8, !PT ;  /* 0x0000000809087209 */ /* 0x000fc40007810000 */
[----:B------:R-:W-:Y:S02]  /*38f0*/  FSEL R205, R14, -INF , P1 ;  /* 0xff8000000ecd7808 */ /* 0x000fe40000800000 */
[----:B------:R-:W-:Y:S02]  /*3900*/  FMNMX.FTZ R17, R156, R17, !PT ;  /* 0x000000119c117209 */ /* 0x000fe40007810000 */
[----:B------:R-:W-:Y:S02]  /*3910*/  ISETP.GT.AND P1, PT, R0, 0x39, PT ;  /* 0x000000390000780c */ /* 0x000fe40003f24270 */
[----:B------:R-:W-:Y:S02]  /*3920*/  ISETP.GT.AND P0, PT, R12, 0x21, PT ;  /* 0x000000210c00780c */ /* 0x000fe40003f04270 */
[----:B------:R-:W-:Y:S02]  /*3930*/  FMNMX.FTZ R8, R19, R8, !PT ;  /* 0x0000000813087209 */ /* 0x000fe40007810000 */
[----:B------:R-:W-:-:S02]  /*3940*/  FMNMX.FTZ R17, R164, R17, !PT ;  /* 0x00000011a4117209 */ /* 0x000fc40007810000 */
[----:B------:R-:W-:Y:S02]  /*3950*/  FSEL R140, R73, -INF , P1 ;  /* 0xff800000498c7808 */ /* 0x000fe40000800000 */
        /* <DEDUP_REMOVED lines=17> */
[----:B------:R-:W-:Y:S01]  /*3a70*/  ISETP.GT.AND P1, PT, R12, 0x38, PT ;  /* 0x000000380c00780c */ /* 0x000fe20003f24270 */
[----:B------:R-:W-:Y:S01]  /*3a80*/  LDSM.16.MT88.4 R32, [R189+0x900] ;  /* 0x00090000bd20783b */ /* 0x000fe20000004200 */
[----:B------:R-:W-:Y:S02]  /*3a90*/  FMNMX.FTZ R8, R167, R8, !PT ;  /* 0x00000008a7087209 */ /* 0x000fe40007810000 */
[----:B------:R-:W-:Y:S02]  /*3aa0*/  FMNMX.FTZ R15, R142, R15, !PT ;  /* 0x0000000f8e0f7209 */ /* 0x000fe40007810000 */
[----:B------:R-:W-:Y:S02]  /*3ab0*/  ISETP.GT.AND P0, PT, R12, 0x39, PT ;  /* 0x000000390c00780c */ /* 0x000fe40003f04270 */
[----:B------:R-:W-:Y:S02]  /*3ac0*/  FSEL R141, R74, -INF , P1 ;  /* 0xff8000004a8d7808 */ /* 0x000fe40000800000 */
[----:B------:R-:W-:-:S02]  /*3ad0*/  FMNMX.FTZ R8, R143, R8, !PT ;  /* 0x000000088f087209 */ /* 0x000fc40007810000 */
[----:B------:R-:W-:Y:S02]  /*3ae0*/  FMNMX.FTZ R0, R140, R15, !PT ;  /* 0x0000000f8c007209 */ /* 0x000fe40007810000 */
[----:B------:R-:W-:Y:S02]  /*3af0*/  FSEL R161, R75, -INF , P0 ;  /* 0xff8000004ba17808 */ /* 0x000fe40000000000 */
[----:B------:R-:W-:Y:S01]  /*3b00*/  FMNMX.FTZ R8, R141, R8, !PT ;  /* 0x000000088d087209 */ /* 0x000fe20007810000 */
[----:B------:R-:W1:Y:S01]  /*3b10*/  SHFL.BFLY PT, R11, R0, 0x2, 0x1f ;  /* 0x0c401f00000b7f89 */ /* 0x000e6200000e0000 */
[----:B------:R-:W-:Y:S02]  /*3b20*/  IMNMX R218, RZ, UR4, !PT ;  /* 0x00000004ffda7c17 */ /* 0x000fe4000f800200 */
        /* <DEDUP_REMOVED lines=18> */
[----:B------:R-:W-:Y:S01]  /*3c50*/  ISETP.LE.AND P0, PT, R218, UR6, PT ;  /* 0x00000006da007c0c */ /* 0x000fe2000bf03270 */
[----:B------:R-:W-:Y:S01]  /*3c60*/  FFMA.FTZ R146, R28, c[0x0][0x2d0], -R169 ;  /* 0x0000b4001c927a23 */ /* 0x000fe200000108a9 */
[----:B------:R-:W-:Y:S01]  /*3c70*/  MUFU.EX2 R152, R152 ;  /* 0x0000009800987308 */ /* 0x000fe20000000800 */
[----:B------:R-:W-:-:S02]  /*3c80*/  FFMA.FTZ R153, R30, c[0x0][0x2d0], -R160 ;  /* 0x0000b4001e997a23 */ /* 0x000fc400000108a0 */
[--C-:B------:R-:W-:Y:S02]  /*3c90*/  FFMA.FTZ R154, R31, c[0x0][0x2d0], -R160.reuse ;  /* 0x0000b4001f9a7a23 */ /* 0x100fe400000108a0 */
[--C-:B------:R-:W-:Y:S01]  /*3ca0*/  FFMA.FTZ R155, R5, c[0x0][0x2d0], -R160.reuse ;  /* 0x0000b400059b7a23 */ /* 0x100fe200000108a0 */
[----:B------:R-:W-:Y:S01]  /*3cb0*/  LDSM.16.MT88.4 R28, [R188+0x900] ;  /* 0x00090000bc1c783b */ /* 0x000fe20000004200 */
[--C-:B------:R-:W-:Y:S01]  /*3cc0*/  FFMA.FTZ R148, R27, c[0x0][0x2d0], -R160.reuse ;  /* 0x0000b4001b947a23 */ /* 0x100fe200000108a0 */
[----:B------:R-:W1:Y:S01]  /*3cd0*/  MUFU.EX2 R151, R151 ;  /* 0x0000009700977308 */ /* 0x000e620000000800 */
[--C-:B------:R-:W-:Y:S02]  /*3ce0*/  FFMA.FTZ R3, R6, c[0x0][0x2d0], -R169.reuse ;  /* 0x0000b40006037a23 */ /* 0x100fe400000108a9 */
[----:B------:R-:W2:Y:S01]  /*3cf0*/  LDSM.16.MT88.4 R4, [R188+0x4100] ;  /* 0x00410000bc04783b */ /* 0x000ea20000004200 */
[----:B------:R-:W-:Y:S02]  /*3d00*/  FFMA.FTZ R144, R16, c[0x0][0x2d0], -R169 ;  /* 0x0000b40010907a23 */ /* 0x000fe400000108a9 */
[----:B------:R-:W-:-:S02]  /*3d10*/  FFMA.FTZ R135, R9, c[0x0][0x2d0], -R160 ;  /* 0x0000b40009877a23 */ /* 0x000fc400000108a0 */
[----:B------:R-:W-:Y:S01]  /*3d20*/  MUFU.EX2 R149, R149 ;  /* 0x0000009500957308 */ /* 0x000fe20000000800 */
[--C-:B------:R-:W-:Y:S01]  /*3d30*/  FFMA.FTZ R2, R19, c[0x0][0x2d0], -R160.reuse ;  /* 0x0000b40013027a23 */ /* 0x100fe200000108a0 */
[----:B------:R-:W3:Y:S01]  /*3d40*/  LDSM.16.MT88.4 R8, [R195+0x2900] ;  /* 0x00290000c308783b */ /* 0x000ee20000004200 */
[--C-:B------:R-:W-:Y:S02]  /*3d50*/  FFMA.FTZ R150, R24, c[0x0][0x2d0], -R169.reuse ;  /* 0x0000b40018967a23 */ /* 0x100fe400000108a9 */
[--C-:B------:R-:W-:Y:S01]  /*3d60*/  FFMA.FTZ R145, R20, c[0x0][0x2d0], -R169.reuse ;  /* 0x0000b40014917a23 */ /* 0x100fe200000108a9 */
[----:B------:R-:W4:Y:S01]  /*3d70*/  LDSM.16.MT88.4 R16, [R189+0x2900] ;  /* 0x00290000bd10783b */ /* 0x000f220000004200 */
[--C-:B------:R-:W-:Y:S01]  /*3d80*/  FFMA.FTZ R147, R13, c[0x0][0x2d0], -R160.reuse ;  /* 0x0000b4000d937a23 */ /* 0x100fe200000108a0 */
[----:B------:R-:W5:Y:S01]  /*3d90*/  MUFU.EX2 R146, R146 ;  /* 0x0000009200927308 */ /* 0x000f620000000800 */
[----:B-1----:R-:W-:Y:S01]  /*3da0*/  F2FP.BF16.PACK_AB R96, R151, R152 ;  /* 0x000000989760723e */ /* 0x002fe200000010ff */
[----:B------:R-:W-:Y:S01]  /*3db0*/  FFMA.FTZ R134, R23, c[0x0][0x2d0], -R160 ;  /* 0x0000b40017867a23 */ /* 0x000fe200000108a0 */
[----:B------:R-:W-:Y:S01]  /*3dc0*/  LDSM.16.MT88.4 R12, [R188+0x2900] ;  /* 0x00290000bc0c783b */ /* 0x000fe20000004200 */
[----:B------:R-:W-:-:S02]  /*3dd0*/  FFMA.FTZ R159, R164, c[0x0][0x2d0], -R169 ;  /* 0x0000b400a49f7a23 */ /* 0x000fc400000108a9 */
[--C-:B------:R-:W-:Y:S01]  /*3de0*/  FFMA.FTZ R157, R162, c[0x0][0x2d0], -R169.reuse ;  /* 0x0000b400a29d7a23 */ /* 0x100fe200000108a9 */
[----:B------:R-:W1:Y:S01]  /*3df0*/  LDSM.16.MT88.4 R20, [R195+0x900] ;  /* 0x00090000c314783b */ /* 0x000e620000004200 */
[----:B------:R-:W-:Y:S01]  /*3e00*/  MUFU.EX2 R153, R153 ;  /* 0x0000009900997308 */ /* 0x000fe20000000800 */
[--C-:B------:R-:W-:Y:S02]  /*3e10*/  FFMA.FTZ R156, R156, c[0x0][0x2d0], -R169.reuse ;  /* 0x0000b4009c9c7a23 */ /* 0x100fe400000108a9 */
[----:B------:R-:W-:Y:S01]  /*3e20*/  LDSM.16.MT88.4 R24, [R190+0x2900] ;  /* 0x00290000be18783b */ /* 0x000fe20000004200 */
[----:B------:R-:W-:Y:S02]  /*3e30*/  FFMA.FTZ R158, R158, c[0x0][0x2d0], -R169 ;  /* 0x0000b4009e9e7a23 */ /* 0x000fe400000108a9 */
[--C-:B------:R-:W-:Y:S02]  /*3e40*/  FFMA.FTZ R162, R205, c[0x0][0x2d0], -R160.reuse ;  /* 0x0000b400cda27a23 */ /* 0x100fe400000108a0 */
[----:B------:R-:W2:Y:S01]  /*3e50*/  MUFU.EX2 R154, R154 ;  /* 0x0000009a009a7308 */ /* 0x000ea20000000800 */
[----:B-----5:R-:W-:Y:S01]  /*3e60*/  F2FP.BF16.PACK_AB R98, R146, R149 ;  /* 0x000000959262723e */ /* 0x020fe200000010ff */
[----:B------:R-:W-:-:S02]  /*3e70*/  FFMA.FTZ R163, R163, c[0x0][0x2d0], -R160 ;  /* 0x0000b400a3a37a23 */ /* 0x000fc400000108a0 */
[--C-:B------:R-:W-:Y:S02]  /*3e80*/  FFMA.FTZ R164, R171, c[0x0][0x2d0], -R160.reuse ;  /* 0x0000b400aba47a23 */ /* 0x100fe400000108a0 */
[--C-:B------:R-:W-:Y:S02]  /*3e90*/  FFMA.FTZ R165, R165, c[0x0][0x2d0], -R160.reuse ;  /* 0x0000b400a5a57a23 */ /* 0x100fe400000108a0 */
[----:B------:R-:W-:Y:S01]  /*3ea0*/  MUFU.EX2 R155, R155 ;  /* 0x0000009b009b7308 */ /* 0x000fe20000000800 */
[--C-:B------:R-:W-:Y:S02]  /*3eb0*/  FFMA.FTZ R171, R166, c[0x0][0x2d0], -R169.reuse ;  /* 0x0000b400a6ab7a23 */ /* 0x100fe400000108a9 */
[--C-:B------:R-:W-:Y:S02]  /*3ec0*/  FFMA.FTZ R168, R168, c[0x0][0x2d0], -R169.reuse ;  /* 0x0000b400a8a87a23 */ /* 0x100fe400000108a9 */
[--C-:B------:R-:W-:Y:S02]  /*3ed0*/  FFMA.FTZ R166, R142, c[0x0][0x2d0], -R169.reuse ;  /* 0x0000b4008ea67a23 */ /* 0x100fe400000108a9 */
[----:B------:R-:W-:Y:S01]  /*3ee0*/  FFMA.FTZ R169, R140, c[0x0][0x2d0], -R169 ;  /* 0x0000b4008ca97a23 */ /* 0x000fe200000108a9 */
[----:B------:R-:W5:Y:S01]  /*3ef0*/  MUFU.EX2 R148, R148 ;  /* 0x0000009400947308 */ /* 0x000f620000000800 */
[----:B--2---:R-:W-:Y:S01]  /*3f00*/  F2FP.BF16.PACK_AB R97, R154, R153 ;  /* 0x000000999a61723e */ /* 0x004fe200000010ff */
[----:B------:R-:W-:-:S02]  /*3f10*/  FFMA.FTZ R167, R167, c[0x0][0x2d0], -R160 ;  /* 0x0000b400a7a77a23 */ /* 0x000fc400000108a0 */
[--C-:B------:R-:W-:Y:S02]  /*3f20*/  FFMA.FTZ R170, R143, c[0x0][0x2d0], -R160.reuse ;  /* 0x0000b4008faa7a23 */ /* 0x100fe400000108a0 */
[--C-:B------:R-:W-:Y:S02]  /*3f30*/  FFMA.FTZ R204, R141, c[0x0][0x2d0], -R160.reuse ;  /* 0x0000b4008dcc7a23 */ /* 0x100fe400000108a0 */
[----:B------:R-:W-:Y:S01]  /*3f40*/  MUFU.EX2 R150, R150 ;  /* 0x0000009600967308 */ /* 0x000fe20000000800 */
[----:B------:R-:W-:Y:S01]  /*3f50*/  FFMA.FTZ R205, R161, c[0x0][0x2d0], -R160 ;  /* 0x0000b400a1cd7a23 */ /* 0x000fe200000108a0 */
[----:B------:R-:W-:Y:S01]  /*3f60*/  LDSM.16.MT88.4 R140, [R190+0x1900] ;  /* 0x00190000be8c783b */ /* 0x000fe20000004200 */
[----:B------:R-:W-:Y:S02]  /*3f70*/  FADD.FTZ R152, R152, R151 ;  /* 0x0000009798987221 */ /* 0x000fe40000010000 */
[----:B------:R-:W-:Y:S02]  /*3f80*/  FADD.FTZ R154, R153, R154 ;  /* 0x0000009a999a7221 */ /* 0x000fe40000010000 */
[----:B------:R-:W-:Y:S01]  /*3f90*/  FADD.FTZ R149, R149, R152 ;  /* 0x0000009895957221 */ /* 0x000fe20000010000 */
[----:B-----5:R-:W-:Y:S01]  /*3fa0*/  F2FP.BF16.PACK_AB R99, R148, R155 ;  /* 0x0000009b9463723e */ /* 0x020fe200000010ff */
[----:B------:R-:W2:Y:S01]  /*3fb0*/  MUFU.EX2 R145, R145 ;  /* 0x0000009100917308 */ /* 0x000ea20000000800 */
[----:B------:R-:W-:-:S02]  /*3fc0*/  FADD.FTZ R155, R155, R154 ;  /* 0x0000009a9b9b7221 */ /* 0x000fc40000010000 */
        /* <DEDUP_REMOVED lines=21> */
[----:B------:R-:W-:Y:S06]  /*4120*/  MUFU.EX2 R158, R158 ;  /* 0x0000009e009e7308 */ /* 0x000fec0000000800 */
        /* <DEDUP_REMOVED lines=41> */
[C---:B----4-:R-:W-:Y:S08]  /*43c0*/  HMMA.16816.F32.BF16 R52, R4.reuse, R16, R52 ;  /* 0x000000100434723c */ /* 0x050ff00000041834 */
        /* <DEDUP_REMOVED lines=34> */
[----:B------:R-:W-:Y:S01]  /*45f0*/  F2FP.BF16.PACK_AB R5, R163, R162 ;  /* 0x000000a2a305723e */ /* 0x000fe200000010ff */
[----:B------:R-:W-:Y:S01]  /*4600*/  FADD.FTZ R162, R162, R135 ;  /* 0x00000087a2a27221 */ /* 0x000fe20000010000 */
[----:B------:R-:W-:Y:S01]  /*4610*/  F2FP.BF16.PACK_AB R6, R158, R157 ;  /* 0x0000009d9e06723e */ /* 0x000fe200000010ff */
[----:B------:R-:W-:Y:S01]  /*4620*/  FADD.FTZ R156, R159, R156 ;  /* 0x0000009c9f9c7221 */ /* 0x000fe20000010000 */
[----:B------:R-:W-:Y:S01]  /*4630*/  F2FP.BF16.PACK_AB R7, R165, R164 ;  /* 0x000000a4a507723e */ /* 0x000fe200000010ff */
[----:B------:R-:W-:-:S02]  /*4640*/  FADD.FTZ R163, R163, R162 ;  /* 0x000000a2a3a37221 */ /* 0x000fc40000010000 */
[----:B------:R-:W-:Y:S02]  /*4650*/  FADD.FTZ R157, R157, R156 ;  /* 0x0000009c9d9d7221 */ /* 0x000fe40000010000 */
[----:B------:R-:W-:Y:S02]  /*4660*/  FADD.FTZ R164, R164, R163 ;  /* 0x000000a3a4a47221 */ /* 0x000fe40000010000 */
[----:B-1----:R-:W-:Y:S01]  /*4670*/  HMMA.16816.F32.BF16 R128, R4, R8, R128 ;  /* 0x000000080480723c */ /* 0x002fe20000041880 */
[----:B------:R-:W-:Y:S02]  /*4680*/  FADD.FTZ R157, R158, R157 ;  /* 0x0000009d9e9d7221 */ /* 0x000fe40000010000 */
[----:B------:R-:W-:-:S05]  /*4690*/  FADD.FTZ R164, R165, R164 ;  /* 0x000000a4a5a47221 */ /* 0x000fca0000010000 */
        /* <DEDUP_REMOVED lines=37> */
[C---:B------:R-:W-:Y:S01]  /*48f0*/  F2FP.BF16.PACK_AB R5, R170.reuse, R167 ;  /* 0x000000a7aa05723e */ /* 0x040fe200000010ff */
[----:B------:R-:W-:Y:S01]  /*4900*/  FADD.FTZ R167, R167, R164 ;  /* 0x000000a4a7a77221 */ /* 0x000fe20000010000 */
[----:B------:R-:W-:Y:S01]  /*4910*/  F2FP.BF16.PACK_AB R6, R169, R166 ;  /* 0x000000a6a906723e */ /* 0x000fe200000010ff */
[----:B------:R-:W-:Y:S01]  /*4920*/  FADD.FTZ R171, R171, R168 ;  /* 0x000000a8abab7221 */ /* 0x000fe20000010000 */
[----:B------:R-:W-:Y:S01]  /*4930*/  F2FP.BF16.PACK_AB R7, R205, R204 ;  /* 0x000000cccd07723e */ /* 0x000fe200000010ff */
[----:B------:R-:W-:-:S02]  /*4940*/  FADD.FTZ R167, R170, R167 ;  /* 0x000000a7aaa77221 */ /* 0x000fc40000010000 */
[----:B------:R-:W-:Y:S02]  /*4950*/  FADD.FTZ R166, R166, R171 ;  /* 0x000000aba6a67221 */ /* 0x000fe40000010000 */
[----:B------:R-:W-:Y:S02]  /*4960*/  FADD.FTZ R2, R204, R167 ;  /* 0x000000a7cc027221 */ /* 0x000fe40000010000 */
[----:B---3--:R-:W-:Y:S01]  /*4970*/  HMMA.16816.F32.BF16 R128, R4, R12, R128 ;  /* 0x0000000c0480723c */ /* 0x008fe20000041880 */
[----:B------:R-:W-:Y:S02]  /*4980*/  FADD.FTZ R204, R169, R166 ;  /* 0x000000a6a9cc7221 */ /* 0x000fe40000010000 */
[----:B------:R-:W-:-:S05]  /*4990*/  FADD.FTZ R205, R205, R2 ;  /* 0x00000002cdcd7221 */ /* 0x000fca0000010000 */
        /* <DEDUP_REMOVED lines=27> */
[----:B------:R-:W-:Y:S01]  /*4b50*/  PLOP3.LUT P1, PT, PT, PT, UP1, 0x80, 0x0 ;  /* 0x000000000000781c */ /* 0x000fe20003f2f018 */
[----:B------:R-:W-:Y:S01]  /*4b60*/  IMAD.MOV.U32 R2, RZ, RZ, R132 ;  /* 0x000000ffff027224 */ /* 0x000fe200078e0084 */
[----:B------:R-:W-:Y:S01]  /*4b70*/  PLOP3.LUT P0, PT, PT, PT, UP1, 0x80, 0x0 ;  /* 0x000000000000781c */ /* 0x000fe20003f0f018 */
[----:B------:R-:W-:Y:S01]  /*4b80*/  IMAD.MOV.U32 R3, RZ, RZ, R0 ;  /* 0x000000ffff037224 */ /* 0x000fe200078e0000 */
[C---:B------:R-:W-:Y:S01]  /*4b90*/  SHF.L.U64.HI R217, R174.reuse, 0x1, R133 ;  /* 0x00000001aed97819 */ /* 0x040fe20000010285 */
[----:B------:R-:W-:Y:S01]  /*4ba0*/  IMAD.SHL.U32 R216, R174, 0x2, RZ ;  /* 0x00000002aed87824 */ /* 0x000fe200078e00ff */
[C---:B------:R-:W-:Y:S01]  /*4bb0*/  SHF.L.U64.HI R215, R173.reuse, 0x1, R206 ;  /* 0x00000001add77819 */ /* 0x040fe200000102ce */
[----:B------:R-:W-:Y:S01]  /*4bc0*/  IMAD.SHL.U32 R214, R173, 0x2, RZ ;  /* 0x00000002add67824 */ /* 0x000fe200078e00ff */
[----:B------:R-:W-:Y:S01]  /*4bd0*/  SEL R213, RZ, 0x10, P4 ;  /* 0x00000010ffd57807 */ /* 0x000fe20002000000 */
[C---:B------:R-:W-:Y:S01]  /*4be0*/  IMAD.SHL.U32 R211, R172.reuse, 0x2, RZ ;  /* 0x00000002acd37824 */ /* 0x040fe200078e00ff */
[----:B------:R-:W-:Y:S01]  /*4bf0*/  SHF.L.U64.HI R212, R172, 0x1, R175 ;  /* 0x00000001acd47819 */ /* 0x000fe200000102af */
[----:B------:R-:W-:-:S02]  /*4c00*/  UMOV UR4, 0x1 ;  /* 0x0000000100047882 */ /* 0x000fc40000000000 */
[----:B------:R-:W-:-:S05]  /*4c10*/  @P1 IMAD.HI.U32 R210, R207, c[0x0][0x2c8], RZ ;  /* 0x0000b200cfd21a27 */ /* 0x000fca00078e00ff */
[----:B------:R-:W-:Y:S02]  /*4c20*/  @P0 SHF.R.U32.HI R210, RZ, c[0x0][0x2cc], R210 ;  /* 0x0000b300ffd20a19 */ /* 0x000fe400000116d2 */
.L_x_705:
[----:B------:R-:W-:Y:S04]  /*4c30*/  DEPBAR.LE SB0, 0x0 ;  /* 0x000080000000791a */ /* 0x000fe80000000000 */
[----:B------:R-:W-:Y:S01]  /*4c40*/  BAR.SYNC.DEFER_BLOCKING 0x0 ;  /* 0x0000000000007b1d */ /* 0x000fe20000010000 */
[----:B------:R-:W-:Y:S05]  /*4c50*/  ISETP.LE.AND P0, PT, RZ, UR6, PT ;  /* 0x00000006ff007c0c */ /* 0x000fea000bf03270 */
        /* <DEDUP_REMOVED lines=10> */
[----:B------:R-:W-:-:S05]  /*4d00*/  @!P0 BRA `(.L_x_703) ;  /* 0x0000029000008947 */ /* 0x000fca0003800000 */
        /* <DEDUP_REMOVED lines=41> */
.L_x_703:
[C---:B--23--:R-:W-:Y:S01]  /*4fa0*/  HMMA.16816.F32.BF16 R4, R132.reuse, R136, RZ ;  /* 0x000000888404723c */ /* 0x04cfe200000418ff */
[----:B------:R-:W0:Y:S01]  /*4fb0*/  LDGDEPBAR ;  /* 0x00000000000079af */ /* 0x000e220000000000 */
[----:B------:R-:W-:Y:S06]  /*4fc0*/  UISETP.GE.AND UP0, UPT, UR6, 0x1, UPT ;  /* 0x000000010600788c */ /* 0x000fec000bf06270 */
        /* <DEDUP_REMOVED lines=148> */
[----:B------:R-:W-:-:S07]  /*5910*/  @!P0 BRA `(.L_x_704) ;  /* 0x0000037000008947 */ /* 0x000fce0003800000 */
        /* <DEDUP_REMOVED lines=55> */
.L_x_704:
[----:B------:R-:W-:Y:S01]  /*5c90*/  PLOP3.LUT P0, PT, PT, PT, UP1, 0x80, 0x0 ;  /* 0x000000000000781c */ /* 0x000fe20003f0f018 */
[----:B------:R-:W-:Y:S01]  /*5ca0*/  UIMAD UR5, UR6, -0x40, UR4 ;  /* 0xffffffc0060578a4 */ /* 0x000fe2000f8e0204 */
[----:B-1----:R-:W-:Y:S01]  /*5cb0*/  MOV R134, R207 ;  /* 0x000000cf00867202 */ /* 0x002fe20000000f00 */
[----:B------:R-:W0:Y:S01]  /*5cc0*/  LDGDEPBAR ;  /* 0x00000000000079af */ /* 0x000e220000000000 */
[----:B------:R-:W-:Y:S04]  /*5cd0*/  MOV R137, UR7 ;  /* 0x0000000700897c02 */ /* 0x000fe80008000f00 */
[----:B------:R-:W-:Y:S04]  /*5ce0*/  IADD3 R132, R137, UR5, -R208 ;  /* 0x0000000589847c10 */ /* 0x000fe8000fffe8d0 */
[----:B------:R-:W-:Y:S02]  /*5cf0*/  IADD3 R132, R132, -UR12, RZ ;  /* 0x8000000c84847c10 */ /* 0x000fe4000fffe0ff */
[----:B------:R-:W-:Y:S05]  /*5d00*/  @P0 MOV R134, R210 ;  /* 0x000000d200860202 */ /* 0x000fea0000000f00 */
[----:B------:R-:W1:Y:S08]  /*5d10*/  SHFL.IDX PT, R135, R134, 0x1, 0x1c1f ;  /* 0x003c1f0086877f89 */ /* 0x000e7000000e0000 */
[----:B------:R-:W2:Y:S01]  /*5d20*/  SHFL.IDX PT, R133, R134, RZ, 0x1c1f ;  /* 0x001c1fff86857589 */ /* 0x000ea200000e0000 */
[----:B-1----:R-:W-:Y:S04]  /*5d30*/  IADD3 R0, R132, R135, RZ ;  /* 0x0000008784007210 */ /* 0x002fe80007ffe0ff */
[C---:B------:R-:W-:Y:S02]  /*5d40*/  ISETP.GT.AND P1, PT, R0.reuse, RZ, PT ;  /* 0x000000ff0000720c */ /* 0x040fe40003f24270 */
[----:B------:R-:W-:Y:S02]  /*5d50*/  ISETP.GT.AND P0, PT, R0, 0x1, PT ;  /* 0x000000010000780c */ /* 0x000fe40003f04270 */
[----:B--2---:R-:W-:Y:S02]  /*5d60*/  IADD3 R132, R132, R133, RZ ;  /* 0x0000008584847210 */ /* 0x004fe40007ffe0ff */
[----:B------:R-:W-:Y:S02]  /*5d70*/  FSEL R135, R6, -INF , P1 ;  /* 0xff80000006877808 */ /* 0x000fe40000800000 */
[C---:B------:R-:W-:Y:S02]  /*5d80*/  ISETP.GT.AND P1, PT, R132.reuse, RZ, PT ;  /* 0x000000ff8400720c */ /* 0x040fe40003f24270 */
[----:B------:R-:W-:Y:S02]  /*5d90*/  FSEL R134, R7, -INF , P0 ;  /* 0xff80000007867808 */ /* 0x000fe40000000000 */
[----:B------:R-:W-:Y:S02]  /*5da0*/  ISETP.GT.AND P0, PT, R132, 0x1, PT ;  /* 0x000000018400780c */ /* 0x000fe40003f04270 */
[----:B------:R-:W-:Y:S02]  /*5db0*/  FSEL R136, R4, -INF , P1 ;  /* 0xff80000004887808 */ /* 0x000fe40000800000 */
[----:B------:R-:W-:Y:S02]  /*5dc0*/  FSEL R6, R5, -INF , P0 ;  /* 0xff80000005067808 */ /* 0x000fe40000000000 */
[----:B------:R-:W-:Y:S02]  /*5dd0*/  FMNMX.FTZ R5, R135, R2, !PT ;  /* 0x0000000287057209 */ /* 0x000fe40007810000 */
[C---:B------:R-:W-:Y:S02]  /*5de0*/  ISETP.GT.AND P1, PT, R0.reuse, 0x8, PT ;  /* 0x000000080000780c */ /* 0x040fe40003f24270 */
[----:B------:R-:W-:Y:S02]  /*5df0*/  ISETP.GT.AND P0, PT, R0, 0x9, PT ;  /* 0x000000090000780c */ /* 0x000fe40003f04270 */
[----:B------:R-:W-:Y:S02]  /*5e00*/  FSEL R162, R10, -INF , P1 ;  /* 0xff8000000aa27808 */ /* 0x000fe40000800000 */
[----:B------:R-:W-:Y:S02]  /*5e10*/  ISETP.GT.AND P1, PT, R132, 0x8, PT ;  /* 0x000000088400780c */ /* 0x000fe40003f24270 */
[----:B------:R-:W-:Y:S02]  /*5e20*/  FMNMX.FTZ R5, R134, R5, !PT ;  /* 0x0000000586057209 */ /* 0x000fe40007810000 */
[----:B------:R-:W-:Y:S02]  /*5e30*/  FSEL R138, R11, -INF , P0 ;  /* 0xff8000000b8a7808 */ /* 0x000fe40000000000 */
[----:B------:R-:W-:Y:S02]  /*5e40*/  FSEL R10, R8, -INF , P1 ;  /* 0xff800000080a7808 */ /* 0x000fe40000800000 */
[----:B------:R-:W-:Y:S02]  /*5e50*/  ISETP.GT.AND P1, PT, R0, 0x10, PT ;  /* 0x000000100000780c */ /* 0x000fe40003f24270 */
        /* <DEDUP_REMOVED lines=13> */
[----:B------:R-:W-:Y:S01]  /*5f30*/  FSEL R142, R18, -INF , P1 ;  /* 0xff800000128e7808 */ /* 0x000fe20000800000 */
[----:B------:R-:W-:Y:S01]  /*5f40*/  LDSM.16.MT88.4 R12, [R195+0x100] ;  /* 0x00010000c30c783b */ /* 0x000fe20000004200 */
[----:B------:R-:W-:Y:S02]  /*5f50*/  ISETP.GT.AND P0, PT, R0, 0x19, PT ;  /* 0x000000190000780c */ /* 0x000fe40003f04270 */
[----:B------:R-:W-:Y:S02]  /*5f60*/  FMNMX.FTZ R7, R236, R7, !PT ;  /* 0x00000007ec077209 */ /* 0x000fe40007810000 */
[----:B------:R-:W-:Y:S02]  /*5f70*/  ISETP.GT.AND P1, PT, R132, 0x18, PT ;  /* 0x000000188400780c */ /* 0x000fe40003f24270 */
[----:B------:R-:W-:Y:S02]  /*5f80*/  FSEL R140, R19, -INF , P0 ;  /* 0xff800000138c7808 */ /* 0x000fe40000000000 */
[----:B------:R-:W-:Y:S02]  /*5f90*/  FMNMX.FTZ R7, R142, R7, !PT ;  /* 0x000000078e077209 */ /* 0x000fe40007810000 */
[----:B------:R-:W-:Y:S02]  /*5fa0*/  FSEL R170, R16, -INF , P1 ;  /* 0xff80000010aa7808 */ /* 0x000fe40000800000 */
[----:B------:R-:W-:Y:S02]  /*5fb0*/  ISETP.GT.AND P1, PT, R0, 0x20, PT ;  /* 0x000000200000780c */ /* 0x000fe40003f24270 */
[----:B------:R-:W-:Y:S02]  /*5fc0*/  ISETP.GT.AND P0, PT, R132, 0x19, PT ;  /* 0x000000198400780c */ /* 0x000fe40003f04270 */
[----:B------:R-:W-:Y:S02]  /*5fd0*/  FMNMX.FTZ R5, R136, R3, !PT ;  /* 0x0000000388057209 */ /* 0x000fe40007810000 */
[----:B------:R-:W-:Y:S02]  /*5fe0*/  FSEL R230, R22, -INF , P1 ;  /* 0xff80000016e67808 */ /* 0x000fe40000800000 */
[----:B------:R-:W-:Y:S02]  /*5ff0*/  FMNMX.FTZ R7, R140, R7, !PT ;  /* 0x000000078c077209 */ /* 0x000fe40007810000 */
[----:B------:R-:W-:Y:S02]  /*6000*/  FSEL R220, R17, -INF , P0 ;  /* 0xff80000011dc7808 */ /* 0x000fe40000000000 */
[----:B------:R-:W-:Y:S02]  /*6010*/  ISETP.GT.AND P0, PT, R0, 0x21, PT ;  /* 0x000000210000780c */ /* 0x000fe40003f04270 */
[----:B------:R-:W-:Y:S02]  /*6020*/  ISETP.GT.AND P1, PT, R132, 0x20, PT ;  /* 0x000000208400780c */ /* 0x000fe40003f24270 */
[----:B------:R-:W-:Y:S02]  /*6030*/  FMNMX.FTZ R5, R6, R5, !PT ;  /* 0x0000000506057209 */ /* 0x000fe40007810000 */
[----:B------:R-:W-:Y:S02]  /*6040*/  FSEL R226, R23, -INF , P0 ;  /* 0xff80000017e27808 */ /* 0x000fe40000000000 */
[----:B------:R-:W-:Y:S02]  /*6050*/  FSEL R234, R20, -INF , P1 ;  /* 0xff80000014ea7808 */ /* 0x000fe40000800000 */
[----:B------:R-:W-:Y:S02]  /*6060*/  ISETP.GT.AND P0, PT, R132, 0x21, PT ;  /* 0x000000218400780c */ /* 0x000fe40003f04270 */
[----:B------:R-:W-:Y:S02]  /*6070*/  FMNMX.FTZ R7, R230, R7, !PT ;  /* 0x00000007e6077209 */ /* 0x000fe40007810000 */
[----:B------:R-:W-:Y:S02]  /*6080*/  ISETP.GT.AND P1, PT, R0, 0x28, PT ;  /* 0x000000280000780c */ /* 0x000fe40003f24270 */
[----:B------:R-:W-:Y:S02]  /*6090*/  FMNMX.FTZ R5, R10, R5, !PT ;  /* 0x000000050a057209 */ /* 0x000fe40007810000 */
[----:B------:R-:W-:Y:S02]  /*60a0*/  FSEL R232, R21, -INF , P0 ;  /* 0xff80000015e87808 */ /* 0x000fe40000000000 */
[----:B------:R-:W-:Y:S01]  /*60b0*/  ISETP.GT.AND P0, PT, R0, 0x29, PT ;  /* 0x000000290000780c */ /* 0x000fe20003f04270 */
[----:B------:R-:W-:Y:S01]  /*60c0*/  LDSM.16.MT88.4 R20, [R190+0x100] ;  /* 0x00010000be14783b */ /* 0x000fe20000004200 */
[----:B------:R-:W-:Y:S02]  /*60d0*/  FSEL R222, R26, -INF , P1 ;  /* 0xff8000001ade7808 */ /* 0x000fe40000800000 */
[----:B------:R-:W-:Y:S02]  /*60e0*/  FMNMX.FTZ R7, R226, R7, !PT ;  /* 0x00000007e2077209 */ /* 0x000fe40007810000 */
[----:B------:R-:W-:Y:S02]  /*60f0*/  FMNMX.FTZ R5, R8, R5, !PT ;  /* 0x0000000508057209 */ /* 0x000fe40007810000 */
[----:B------:R-:W-:Y:S02]  /*6100*/  FSEL R158, R27, -INF , P0 ;  /* 0xff8000001b9e7808 */ /* 0x000fe40000000000 */
[----:B------:R-:W-:Y:S02]  /*6110*/  ISETP.GT.AND P1, PT, R0, 0x30, PT ;  /* 0x000000300000780c */ /* 0x000fe40003f24270 */
[----:B------:R-:W-:Y:S02]  /*6120*/  FMNMX.FTZ R7, R222, R7, !PT ;  /* 0x00000007de077209 */ /* 0x000fe40007810000 */
[----:B------:R-:W-:Y:S02]  /*6130*/  FMNMX.FTZ R5, R166, R5, !PT ;  /* 0x00000005a6057209 */ /* 0x000fe40007810000 */
[----:B------:R-:W-:Y:S02]  /*6140*/  FSEL R152, R30, -INF , P1 ;  /* 0xff8000001e987808 */ /* 0x000fe40000800000 */
[----:B------:R-:W-:Y:S02]  /*6150*/  FMNMX.FTZ R7, R158, R7, !PT ;  /* 0x000000079e077209 */ /* 0x000fe40007810000 */
[----:B------:R-:W-:Y:S02]  /*6160*/  ISETP.GT.AND P0, PT, R0, 0x31, PT ;  /* 0x000000310000780c */ /* 0x000fe40003f04270 */
        /* <DEDUP_REMOVED lines=15> */
[----:B------:R-:W-:Y:S01]  /*6260*/  ISETP.GT.AND P0, PT, R132, 0x29, PT ;  /* 0x000000298400780c */ /* 0x000fe20003f04270 */
[----:B------:R-:W1:Y:S01]  /*6270*/  SHFL.BFLY PT, R5, R0, 0x2, 0x1f ;  /* 0x0c401f0000057f89 */ /* 0x000e6200000e0000 */
[----:B------:R-:W-:Y:S02]  /*6280*/  FMNMX.FTZ R7, R232, R7, !PT ;  /* 0x00000007e8077209 */ /* 0x000fe40007810000 */
[----:B------:R-:W-:Y:S02]  /*6290*/  FSEL R224, R25, -INF , P0 ;  /* 0xff80000019e07808 */ /* 0x000fe40000000000 */
[----:B------:R-:W-:Y:S02]  /*62a0*/  ISETP.GT.AND P1, PT, R132, 0x30, PT ;  /* 0x000000308400780c */ /* 0x000fe40003f24270 */
[----:B------:R-:W-:Y:S02]  /*62b0*/  FMNMX.FTZ R7, R228, R7, !PT ;  /* 0x00000007e4077209 */ /* 0x000fe40007810000 */
[----:B------:R-:W-:Y:S02]  /*62c0*/  FSEL R156, R28, -INF , P1 ;  /* 0xff8000001c9c7808 */ /* 0x000fe40000800000 */
[----:B------:R-:W-:Y:S02]  /*62d0*/  ISETP.GT.AND P0, PT, R132, 0x31, PT ;  /* 0x000000318400780c */ /* 0x000fe40003f04270 */
[----:B------:R-:W-:Y:S02]  /*62e0*/  FMNMX.FTZ R7, R224, R7, !PT ;  /* 0x00000007e0077209 */ /* 0x000fe40007810000 */
[----:B------:R-:W-:Y:S02]  /*62f0*/  FSEL R154, R29, -INF , P0 ;  /* 0xff8000001d9a7808 */ /* 0x000fe40000000000 */
[----:B------:R-:W-:Y:S01]  /*6300*/  FMNMX.FTZ R7, R156, R7, !PT ;  /* 0x000000079c077209 */ /* 0x000fe20007810000 */
[----:B------:R-:W-:Y:S01]  /*6310*/  LDSM.16.MT88.4 R28, [R189+0x100] ;  /* 0x00010000bd1c783b */ /* 0x000fe20000004200 */
[----:B------:R-:W-:Y:S02]  /*6320*/  ISETP.GT.AND P1, PT, R132, 0x38, PT ;  /* 0x000000388400780c */ /* 0x000fe40003f24270 */
[----:B------:R-:W-:Y:S02]  /*6330*/  FMNMX.FTZ R7, R154, R7, !PT ;  /* 0x000000079a077209 */ /* 0x000fe40007810000 */
[----:B------:R-:W-:Y:S02]  /*6340*/  FSEL R150, R32, -INF , P1 ;  /* 0xff80000020967808 */ /* 0x000fe40000800000 */
[----:B------:R-:W-:Y:S02]  /*6350*/  ISETP.GT.AND P0, PT, R132, 0x39, PT ;  /* 0x000000398400780c */ /* 0x000fe40003f04270 */
[----:B------:R-:W-:Y:S02]  /*6360*/  FMNMX.FTZ R7, R150, R7, !PT ;  /* 0x0000000796077209 */ /* 0x000fe40007810000 */
[----:B------:R-:W-:Y:S02]  /*6370*/  FSEL R146, R33, -INF , P0 ;  /* 0xff80000021927808 */ /* 0x000fe40000000000 */
[----:B-1----:R-:W-:Y:S02]  /*6380*/  FMNMX.FTZ R5, R0, R5, !PT ;  /* 0x0000000500057209 */ /* 0x002fe40007810000 */
[----:B------:R-:W-:Y:S03]  /*6390*/  FMNMX.FTZ R9, R146, R7, !PT ;  /* 0x0000000792097209 */ /* 0x000fe60007810000 */
[----:B------:R-:W1:Y:S08]  /*63a0*/  SHFL.BFLY PT, R132, R5, 0x1, 0x1f ;  /* 0x0c201f0005847f89 */ /* 0x000e7000000e0000 */
[----:B------:R-:W2:Y:S01]  /*63b0*/  SHFL.BFLY PT, R0, R9, 0x2, 0x1f ;  /* 0x0c401f0009007f89 */ /* 0x000ea200000e0000 */
[----:B-1----:R-:W-:Y:S04]  /*63c0*/  FMNMX.FTZ R132, R132, R5, !PT ;  /* 0x0000000584847209 */ /* 0x002fe80007810000 */
[C---:B------:R-:W-:Y:S01]  /*63d0*/  FSETP.NEU.FTZ.AND P1, PT, R132.reuse, -INF , PT ;  /* 0xff8000008400780b */ /* 0x040fe20003f3d000 */
[----:B------:R-:W-:Y:S01]  /*63e0*/  FMUL.FTZ R145, R132, c[0x0][0x2d0] ;  /* 0x0000b40084917a20 */ /* 0x000fe20000410000 */
[----:B--2---:R-:W-:Y:S02]  /*63f0*/  FMNMX.FTZ R4, R0, R9, !PT ;  /* 0x0000000900047209 */ /* 0x004fe40007810000 */
[----:B------:R-:W-:Y:S02]  /*6400*/  FSEL R5, R132, RZ, P1 ;  /* 0x000000ff84057208 */ /* 0x000fe40000800000 */
[----:B------:R-:W-:Y:S01]  /*6410*/  FSEL R145, R145, RZ, P1 ;  /* 0x000000ff91917208 */ /* 0x000fe20000800000 */
[----:B------:R-:W1:Y:S02]  /*6420*/  SHFL.BFLY PT, R7, R4, 0x1, 0x1f ;  /* 0x0c201f0004077f89 */ /* 0x000e6400000e0000 */
[----:B------:R-:W-:Y:S02]  /*6430*/  FADD.FTZ R5, -R5, R2 ;  /* 0x0000000205057221 */ /* 0x000fe40000010100 */
[--C-:B------:R-:W-:Y:S02]  /*6440*/  FFMA.FTZ R161, R135, c[0x0][0x2d0], -R145.reuse ;  /* 0x0000b40087a17a23 */ /* 0x100fe40000010891 */
        /* <DEDUP_REMOVED lines=9> */
[----:B------:R-:W2:Y:S01]  /*64e0*/  MUFU.EX2 R2, R2 ;  /* 0x0000000200027308 */ /* 0x000ea20000000800 */
[--C-:B------:R-:W-:Y:S01]  /*64f0*/  FFMA.FTZ R168, R168, c[0x0][0x2d0], -R145.reuse ;  /* 0x0000b400a8a87a23 */ /* 0x100fe20000010891 */
[----:B-1----:R-:W-:Y:S01]  /*6500*/  FMNMX.FTZ R0, R4, R7, !PT ;  /* 0x0000000704007209 */ /* 0x002fe20007810000 */
[--C-:B------:R-:W-:Y:S02]  /*6510*/  FFMA.FTZ R169, R236, c[0x0][0x2d0], -R145.reuse ;  /* 0x0000b400eca97a23 */ /* 0x100fe40000010891 */
[--C-:B------:R-:W-:Y:S01]  /*6520*/  FFMA.FTZ R223, R230, c[0x0][0x2d0], -R145.reuse ;  /* 0x0000b400e6df7a23 */ /* 0x100fe20000010891 */
[C---:B------:R-:W-:Y:S01]  /*6530*/  FSETP.NEU.FTZ.AND P0, PT, R0.reuse, -INF , PT ;  /* 0xff8000000000780b */ /* 0x040fe20003f1d000 */
[C---:B------:R-:W-:Y:S03]  /*6540*/  FMUL.FTZ R147, R0.reuse, c[0x0][0x2d0] ;  /* 0x0000b40000937a20 */ /* 0x040fe60000410000 */
[----:B------:R-:W1:Y:S01]  /*6550*/  MUFU.EX2 R160, R160 ;  /* 0x000000a000a07308 */ /* 0x000e620000000800 */
[----:B------:R-:W-:Y:S01]  /*6560*/  FSEL R4, R0, RZ, P0 ;  /* 0x000000ff00047208 */ /* 0x000fe20000000000 */
[--C-:B------:R-:W-:Y:S01]  /*6570*/  FFMA.FTZ R230, R152, c[0x0][0x2d0], -R145.reuse ;  /* 0x0000b40098e67a23 */ /* 0x100fe20000010891 */
[----:B------:R-:W-:Y:S01]  /*6580*/  FSEL R147, R147, RZ, P0 ;  /* 0x000000ff93937208 */ /* 0x000fe20000000000 */
[----:B------:R-:W-:Y:S01]  /*6590*/  FFMA.FTZ R226, R226, c[0x0][0x2d0], -R145 ;  /* 0x0000b400e2e27a23 */ /* 0x000fe20000010891 */
[----:B------:R-:W-:Y:S01]  /*65a0*/  ISETP.LT.AND P0, PT, R218, UR6, PT ;  /* 0x00000006da007c0c */ /* 0x000fe2000bf01270 */
[----:B------:R-:W-:Y:S01]  /*65b0*/  FADD.FTZ R4, -R4, R3 ;  /* 0x0000000304047221 */ /* 0x000fe20000010100 */
[----:B------:R-:W-:Y:S01]  /*65c0*/  UIADD3 UR6, UR6, -0x1, URZ ;  /* 0xffffffff06067890 */ /* 0x000fe2000fffe03f */
[--C-:B------:R-:W-:Y:S02]  /*65d0*/  FFMA.FTZ R165, R136, c[0x0][0x2d0], -R147.reuse ;  /* 0x0000b40088a57a23 */ /* 0x100fe40000010893 */
[--C-:B------:R-:W-:Y:S01]  /*65e0*/  FFMA.FTZ R164, R6, c[0x0][0x2d0], -R147.reuse ;  /* 0x0000b40006a47a23 */ /* 0x100fe20000010893 */
[----:B------:R-:W-:Y:S01]  /*65f0*/  MUFU.EX2 R135, R135 ;  /* 0x0000008700877308 */ /* 0x000fe20000000800 */
[--C-:B------:R-:W-:Y:S02]  /*6600*/  FFMA.FTZ R163, R10, c[0x0][0x2d0], -R147.reuse ;  /* 0x0000b4000aa37a23 */ /* 0x100fe40000010893 */
[--C-:B------:R-:W-:Y:S02]  /*6610*/  FFMA.FTZ R162, R8, c[0x0][0x2d0], -R147.reuse ;  /* 0x0000b40008a27a23 */ /* 0x100fe40000010893 */
[----:B------:R-:W-:Y:S02]  /*6620*/  FMUL.FTZ R3, R4, c[0x0][0x2d0] ;  /* 0x0000b40004037a20 */ /* 0x000fe40000410000 */
[C---:B--2---:R-:W-:Y:S02]  /*6630*/  FMUL.FTZ R6, R2.reuse, R130 ;  /* 0x0000008202067220 */ /* 0x044fe40000410000 */
[C---:B------:R-:W-:Y:S01]  /*6640*/  FMUL.FTZ R7, R2.reuse, R131 ;  /* 0x0000008302077220 */ /* 0x040fe20000410000 */
[----:B------:R-:W2:Y:S01]  /*6650*/  MUFU.EX2 R134, R134 ;  /* 0x0000008600867308 */ /* 0x000ea20000000800 */
[----:B------:R-:W-:Y:S01]  /*6660*/  FMUL.FTZ R10, R2, R102 ;  /* 0x00000066020a7220 */ /* 0x000fe20000410000 */
[----:B-1----:R-:W-:Y:S01]  /*6670*/  F2FP.BF16.PACK_AB R137, R160, R161 ;  /* 0x000000a1a089723e */ /* 0x002fe200000010ff */
[C---:B------:R-:W-:Y:S02]  /*6680*/  FMUL.FTZ R11, R2.reuse, R103 ;  /* 0x00000067020b7220 */ /* 0x040fe40000410000 */
[C---:B------:R-:W-:Y:S02]  /*6690*/  FMUL.FTZ R18, R2.reuse, R110 ;  /* 0x0000006e02127220 */ /* 0x040fe40000410000 */
[C---:B------:R-:W-:Y:S03]  /*66a0*/  FMUL.FTZ R19, R2.reuse, R111 ;  /* 0x0000006f02137220 */ /* 0x040fe60000410000 */
[----:B------:R-:W1:Y:S01]  /*66b0*/  MUFU.EX2 R3, R3 ;  /* 0x0000000300037308 */ /* 0x000e620000000800 */
[C---:B------:R-:W-:Y:S02]  /*66c0*/  FMUL.FTZ R26, R2.reuse, R118 ;  /* 0x00000076021a7220 */ /* 0x040fe40000410000 */
[C---:B------:R-:W-:Y:S02]  /*66d0*/  FMUL.FTZ R27, R2.reuse, R119 ;  /* 0x00000077021b7220 */ /* 0x040fe40000410000 */
[C---:B------:R-:W-:Y:S02]  /*66e0*/  FMUL.FTZ R34, R2.reuse, R126 ;  /* 0x0000007e02227220 */ /* 0x040fe40000410000 */
[----:B------:R-:W-:Y:S02]  /*66f0*/  FMUL.FTZ R35, R2, R127 ;  /* 0x0000007f02237220 */ /* 0x000fe40000410000 */
[--C-:B------:R-:W-:Y:S01]  /*6700*/  FFMA.FTZ R229, R154, c[0x0][0x2d0], -R147.reuse ;  /* 0x0000b4009ae57a23 */ /* 0x100fe20000010893 */
[----:B------:R-:W-:Y:S01]  /*6710*/  MUFU.EX2 R165, R165 ;  /* 0x000000a500a57308 */ /* 0x000fe20000000800 */
[----:B------:R-:W-:Y:S01]  /*6720*/  LDSM.16.MT88.4 R152, [R188+0x3900] ;  /* 0x00390000bc98783b */ /* 0x000fe20000004200 */
[--C-:B------:R-:W-:Y:S01]  /*6730*/  FFMA.FTZ R233, R150, c[0x0][0x2d0], -R147.reuse ;  /* 0x0000b40096e97a23 */ /* 0x100fe20000010893 */
[----:B--2---:R-:W-:Y:S01]  /*6740*/  F2FP.BF16.PACK_AB R139, R134, R135 ;  /* 0x00000087868b723e */ /* 0x004fe200000010ff */
[C---:B------:R-:W-:Y:S02]  /*6750*/  FMUL.FTZ R38, R2.reuse, R38 ;  /* 0x0000002602267220 */ /* 0x040fe40000410000 */
[C---:B------:R-:W-:Y:S03]  /*6760*/  FMUL.FTZ R39, R2.reuse, R39 ;  /* 0x0000002702277220 */ /* 0x040fe60000410000 */
[----:B------:R-:W-:Y:S01]  /*6770*/  LDSM.16.MT88.4 R148, [R189+0x3900] ;  /* 0x00390000bd94783b */ /* 0x000fe20000004200 */
[----:B------:R-:W2:Y:S01]  /*6780*/  MUFU.EX2 R164, R164 ;  /* 0x000000a400a47308 */ /* 0x000ea20000000800 */
[C---:B------:R-:W-:Y:S02]  /*6790*/  FMUL.FTZ R42, R2.reuse, R42 ;  /* 0x0000002a022a7220 */ /* 0x040fe40000410000 */
[----:B------:R-:W-:Y:S02]  /*67a0*/  FMUL.FTZ R43, R2, R43 ;  /* 0x0000002b022b7220 */ /* 0x000fe40000410000 */
[C---:B-1----:R-:W-:Y:S02]  /*67b0*/  FMUL.FTZ R4, R3.reuse, R128 ;  /* 0x0000008003047220 */ /* 0x042fe40000410000 */
[C---:B------:R-:W-:Y:S02]  /*67c0*/  FMUL.FTZ R5, R3.reuse, R129 ;  /* 0x0000008103057220 */ /* 0x040fe40000410000 */
[C---:B------:R-:W-:Y:S01]  /*67d0*/  FMUL.FTZ R8, R3.reuse, R100 ;  /* 0x0000006403087220 */ /* 0x040fe20000410000 */
[----:B------:R-:W-:Y:S01]  /*67e0*/  MUFU.EX2 R163, R163 ;  /* 0x000000a300a37308 */ /* 0x000fe20000000800 */
[C---:B------:R-:W-:Y:S01]  /*67f0*/  FMUL.FTZ R9, R3.reuse, R101 ;  /* 0x0000006503097220 */ /* 0x040fe20000410000 */
[----:B------:R-:W-:Y:S01]  /*6800*/  LDSM.16.MT88.4 R128, [R190+0x2900] ;  /* 0x00290000be80783b */ /* 0x000fe20000004200 */
[C---:B------:R-:W-:Y:S02]  /*6810*/  FMUL.FTZ R16, R3.reuse, R108 ;  /* 0x0000006c03107220 */ /* 0x040fe40000410000 */
[C---:B------:R-:W-:Y:S02]  /*6820*/  FMUL.FTZ R17, R3.reuse, R109 ;  /* 0x0000006d03117220 */ /* 0x040fe40000410000 */
[C---:B------:R-:W-:Y:S02]  /*6830*/  FMUL.FTZ R24, R3.reuse, R116 ;  /* 0x0000007403187220 */ /* 0x040fe40000410000 */
[C---:B------:R-:W-:Y:S01]  /*6840*/  FMUL.FTZ R25, R3.reuse, R117 ;  /* 0x0000007503197220 */ /* 0x040fe20000410000 */
[----:B------:R-:W1:Y:S01]  /*6850*/  MUFU.EX2 R162, R162 ;  /* 0x000000a200a27308 */ /* 0x000e620000000800 */
[----:B------:R-:W3:Y:S01]  /*6860*/  LDSM.16.MT88.4 R100, [R188+0x100] ;  /* 0x00010000bc64783b */ /* 0x000ee20000004200 */
[C---:B------:R-:W-:Y:S01]  /*6870*/  FMUL.FTZ R32, R3.reuse, R124 ;  /* 0x0000007c03207220 */ /* 0x040fe20000410000 */
[----:B--2---:R-:W-:Y:S01]  /*6880*/  F2FP.BF16.PACK_AB R136, R164, R165 ;  /* 0x000000a5a488723e */ /* 0x004fe200000010ff */
[C---:B------:R-:W-:Y:S02]  /*6890*/  FMUL.FTZ R33, R3.reuse, R125 ;  /* 0x0000007d03217220 */ /* 0x040fe40000410000 */
[C---:B------:R-:W-:Y:S03]  /*68a0*/  FMUL.FTZ R36, R3.reuse, R36 ;  /* 0x0000002403247220 */ /* 0x040fe60000410000 */
[----:B------:R-:W-:Y:S01]  /*68b0*/  LDSM.16.MT88.4 R108, [R190+0x2100] ;  /* 0x00210000be6c783b */ /* 0x000fe20000004200 */
[C---:B------:R-:W-:Y:S01]  /*68c0*/  FMUL.FTZ R37, R3.reuse, R37 ;  /* 0x0000002503257220 */ /* 0x040fe20000410000 */
[----:B------:R-:W-:Y:S01]  /*68d0*/  MUFU.EX2 R168, R168 ;  /* 0x000000a800a87308 */ /* 0x000fe20000000800 */
[C---:B------:R-:W-:Y:S02]  /*68e0*/  FMUL.FTZ R40, R3.reuse, R40 ;  /* 0x0000002803287220 */ /* 0x040fe40000410000 */
[C---:B------:R-:W-:Y:S02]  /*68f0*/  FMUL.FTZ R41, R3.reuse, R41 ;  /* 0x0000002903297220 */ /* 0x040fe40000410000 */
[C---:B------:R-:W-:Y:S01]  /*6900*/  FMUL.FTZ R44, R3.reuse, R44 ;  /* 0x0000002c032c7220 */ /* 0x040fe20000410000 */
[----:B------:R-:W-:Y:S01]  /*6910*/  LDSM.16.MT88.4 R116, [R189+0x900] ;  /* 0x00090000bd74783b */ /* 0x000fe20000004200 */
[C---:B------:R-:W-:Y:S02]  /*6920*/  FMUL.FTZ R45, R3.reuse, R45 ;  /* 0x0000002d032d7220 */ /* 0x040fe40000410000 */
[C---:B------:R-:W-:Y:S01]  /*6930*/  FMUL.FTZ R46, R2.reuse, R46 ;  /* 0x0000002e022e7220 */ /* 0x040fe20000410000 */
[----:B------:R-:W-:Y:S01]  /*6940*/  MUFU.EX2 R169, R169 ;  /* 0x000000a900a97308 */ /* 0x000fe20000000800 */
[----:B------:R-:W-:Y:S01]  /*6950*/  FMUL.FTZ R47, R2, R47 ;  /* 0x0000002f022f7220 */ /* 0x000fe20000410000 */
[----:B-1----:R-:W-:Y:S02]  /*6960*/  F2FP.BF16.PACK_AB R138, R162, R163 ;  /* 0x000000a3a28a723e */ /* 0x002fe400000010ff */
[----:B------:R-:W-:Y:S01]  /*6970*/  LDSM.16.MT88.4 R124, [R195+0x2900] ;  /* 0x00290000c37c783b */ /* 0x000fe20000004200 */
[C---:B------:R-:W-:Y:S02]  /*6980*/  FMUL.FTZ R48, R3.reuse, R48 ;  /* 0x0000003003307220 */ /* 0x040fe40000410000 */
[C---:B------:R-:W-:Y:S02]  /*6990*/  FMUL.FTZ R49, R3.reuse, R49 ;  /* 0x0000003103317220 */ /* 0x040fe40000410000 */
[C---:B------:R-:W-:Y:S01]  /*69a0*/  FMUL.FTZ R50, R2.reuse, R50 ;  /* 0x0000003202327220 */ /* 0x040fe20000410000 */
[C---:B------:R-:W-:Y:S01]  /*69b0*/  HMMA.16816.F32.BF16 R4, R136.reuse, R12, R4 ;  /* 0x0000000c8804723c */ /* 0x040fe20000041804 */
[----:B------:R-:W-:Y:S04]  /*69c0*/  MUFU.EX2 R219, R219 ;  /* 0x000000db00db7308 */ /* 0x000fe80000000800 */
        /* <DEDUP_REMOVED lines=9> */
[----:B------:R-:W1:Y:S01]  /*6a60*/  LDSM.16.MT88.4 R104, [R195+0x2100] ;  /* 0x00210000c368783b */ /* 0x000e620000004200 */
[C---:B------:R-:W-:Y:S02]  /*6a70*/  FMUL.FTZ R53, R3.reuse, R53 ;  /* 0x0000003503357220 */ /* 0x040fe40000410000 */
[C---:B------:R-:W-:Y:S02]  /*6a80*/  FMUL.FTZ R54, R2.reuse, R54 ;  /* 0x0000003602367220 */ /* 0x040fe40000410000 */
[C---:B------:R-:W-:Y:S03]  /*6a90*/  HMMA.16816.F32.BF16 R12, R136.reuse, R20, R12 ;  /* 0x00000014880c723c */ /* 0x040fe6000004180c */
[C---:B------:R-:W-:Y:S01]  /*6aa0*/  FMUL.FTZ R55, R2.reuse, R55 ;  /* 0x0000003702377220 */ /* 0x040fe20000410000 */
[----:B------:R-:W-:Y:S01]  /*6ab0*/  MUFU.EX2 R227, R227 ;  /* 0x000000e300e37308 */ /* 0x000fe20000000800 */
[C---:B------:R-:W-:Y:S02]  /*6ac0*/  FMUL.FTZ R56, R3.reuse, R56 ;  /* 0x0000003803387220 */ /* 0x040fe40000410000 */
[C---:B------:R-:W-:Y:S01]  /*6ad0*/  FMUL.FTZ R20, R3.reuse, R112 ;  /* 0x0000007003147220 */ /* 0x040fe20000410000 */
[C---:B------:R-:W-:Y:S04]  /*6ae0*/  HMMA.16816.F32.BF16 R16, R136.reuse, R22, R16 ;  /* 0x000000168810723c */ /* 0x040fe80000041810 */
[C---:B------:R-:W-:Y:S02]  /*6af0*/  FMUL.FTZ R21, R3.reuse, R113 ;  /* 0x0000007103157220 */ /* 0x040fe40000410000 */
[C---:B------:R-:W-:Y:S01]  /*6b00*/  FMUL.FTZ R57, R3.reuse, R57 ;  /* 0x0000003903397220 */ /* 0x040fe20000410000 */
[----:B------:R-:W-:Y:S01]  /*6b10*/  MUFU.EX2 R229, R229 ;  /* 0x000000e500e57308 */ /* 0x000fe20000000800 */
[C---:B------:R-:W-:Y:S04]  /*6b20*/  FMUL.FTZ R22, R2.reuse, R114 ;  /* 0x0000007202167220 */ /* 0x040fe80000410000 */
[C---:B------:R-:W-:Y:S02]  /*6b30*/  FMUL.FTZ R23, R2.reuse, R115 ;  /* 0x0000007302177220 */ /* 0x040fe40000410000 */
[----:B------:R-:W-:Y:S01]  /*6b40*/  LDSM.16.MT88.4 R112, [R195+0x900] ;  /* 0x00090000c370783b */ /* 0x000fe20000004200 */
[C---:B------:R-:W-:Y:S02]  /*6b50*/  FMUL.FTZ R58, R2.reuse, R58 ;  /* 0x0000003a023a7220 */ /* 0x040fe40000410000 */
[C---:B------:R-:W-:Y:S01]  /*6b60*/  FMUL.FTZ R59, R2.reuse, R59 ;  /* 0x0000003b023b7220 */ /* 0x040fe20000410000 */
[----:B------:R-:W-:Y:S01]  /*6b70*/  MUFU.EX2 R230, R230 ;  /* 0x000000e600e67308 */ /* 0x000fe20000000800 */
[C---:B------:R-:W-:Y:S03]  /*6b80*/  HMMA.16816.F32.BF16 R20, R136.reuse, R28, R20 ;  /* 0x0000001c8814723c */ /* 0x040fe60000041814 */
[C---:B------:R-:W-:Y:S02]  /*6b90*/  FMUL.FTZ R60, R3.reuse, R60 ;  /* 0x0000003c033c7220 */ /* 0x040fe40000410000 */
[C---:B------:R-:W-:Y:S02]  /*6ba0*/  FMUL.FTZ R61, R3.reuse, R61 ;  /* 0x0000003d033d7220 */ /* 0x040fe40000410000 */
[C---:B------:R-:W-:Y:S01]  /*6bb0*/  FMUL.FTZ R28, R3.reuse, R120 ;  /* 0x00000078031c7220 */ /* 0x040fe20000410000 */
[C---:B------:R-:W-:Y:S01]  /*6bc0*/  HMMA.16816.F32.BF16 R24, R136.reuse, R30, R24 ;  /* 0x0000001e8818723c */ /* 0x040fe20000041818 */
[----:B------:R-:W-:Y:S03]  /*6bd0*/  MUFU.EX2 R231, R231 ;  /* 0x000000e700e77308 */ /* 0x000fe60000000800 */
[C---:B------:R-:W-:Y:S02]  /*6be0*/  FMUL.FTZ R29, R3.reuse, R121 ;  /* 0x00000079031d7220 */ /* 0x040fe40000410000 */
[C---:B------:R-:W-:Y:S02]  /*6bf0*/  FMUL.FTZ R62, R2.reuse, R62 ;  /* 0x0000003e023e7220 */ /* 0x040fe40000410000 */
[C---:B------:R-:W-:Y:S03]  /*6c00*/  FMUL.FTZ R30, R2.reuse, R122 ;  /* 0x0000007a021e7220 */ /* 0x040fe60000410000 */
[----:B------:R-:W-:Y:S01]  /*6c10*/  MUFU.EX2 R233, R233 ;  /* 0x000000e900e97308 */ /* 0x000fe20000000800 */
[C---:B------:R-:W-:Y:S02]  /*6c20*/  FMUL.FTZ R31, R2.reuse, R123 ;  /* 0x0000007b021f7220 */ /* 0x040fe40000410000 */
[----:B------:R-:W-:Y:S01]  /*6c30*/  LDSM.16.MT88.4 R120, [R188+0x900] ;  /* 0x00090000bc78783b */ /* 0x000fe20000004200 */
[C---:B------:R-:W-:Y:S02]  /*6c40*/  FMUL.FTZ R63, R2.reuse, R63 ;  /* 0x0000003f023f7220 */ /* 0x040fe40000410000 */
[C---:B------:R-:W-:Y:S02]  /*6c50*/  FMUL.FTZ R64, R3.reuse, R64 ;  /* 0x0000004003407220 */ /* 0x040fe40000410000 */
[C---:B---3--:R-:W-:Y:S02]  /*6c60*/  HMMA.16816.F32.BF16 R28, R136.reuse, R100, R28 ;  /* 0x00000064881c723c */ /* 0x048fe4000004181c */
[----:B------:R-:W-:Y:S01]  /*6c70*/  MUFU.EX2 R235, R235 ;  /* 0x000000eb00eb7308 */ /* 0x000fe20000000800 */
[C---:B------:R-:W-:Y:S02]  /*6c80*/  FMUL.FTZ R65, R3.reuse, R65 ;  /* 0x0000004103417220 */ /* 0x040fe40000410000 */
[C---:B------:R-:W-:Y:S02]  /*6c90*/  FMUL.FTZ R66, R2.reuse, R66 ;  /* 0x0000004202427220 */ /* 0x040fe40000410000 */
[C---:B------:R-:W-:Y:S01]  /*6ca0*/  FMUL.FTZ R67, R2.reuse, R67 ;  /* 0x0000004302437220 */ /* 0x040fe20000410000 */
[C---:B------:R-:W-:Y:S01]  /*6cb0*/  HMMA.16816.F32.BF16 R32, R136.reuse, R102, R32 ;  /* 0x000000668820723c */ /* 0x040fe20000041820 */
[----:B------:R-:W2:Y:S03]  /*6cc0*/  LDSM.16.MT88.4 R100, [R189+0x2100] ;  /* 0x00210000bd64783b */ /* 0x000ea60000004200 */
[C---:B------:R-:W-:Y:S02]  /*6cd0*/  FMUL.FTZ R68, R3.reuse, R68 ;  /* 0x0000004403447220 */ /* 0x040fe40000410000 */
[C---:B------:R-:W-:Y:S02]  /*6ce0*/  FMUL.FTZ R69, R3.reuse, R69 ;  /* 0x0000004503457220 */ /* 0x040fe40000410000 */
[C---:B-1----:R-:W-:Y:S04]  /*6cf0*/  HMMA.16816.F32.BF16 R36, R136.reuse, R104, R36 ;  /* 0x000000688824723c */ /* 0x042fe80000041824 */
[C---:B------:R-:W-:Y:S02]  /*6d00*/  FMUL.FTZ R70, R2.reuse, R70 ;  /* 0x0000004602467220 */ /* 0x040fe40000410000 */
[C---:B------:R-:W-:Y:S02]  /*6d10*/  FMUL.FTZ R71, R2.reuse, R71 ;  /* 0x0000004702477220 */ /* 0x040fe40000410000 */
[C---:B------:R-:W-:Y:S01]  /*6d20*/  HMMA.16816.F32.BF16 R40, R136.reuse, R106, R40 ;  /* 0x0000006a8828723c */ /* 0x040fe20000041828 */
[----:B------:R-:W1:Y:S03]  /*6d30*/  LDSM.16.MT88.4 R104, [R188+0x2100] ;  /* 0x00210000bc68783b */ /* 0x000e660000004200 */
[C---:B------:R-:W-:Y:S02]  /*6d40*/  FMUL.FTZ R72, R3.reuse, R72 ;  /* 0x0000004803487220 */ /* 0x040fe40000410000 */
[C---:B------:R-:W-:Y:S02]  /*6d50*/  FMUL.FTZ R73, R3.reuse, R73 ;  /* 0x0000004903497220 */ /* 0x040fe40000410000 */
[C---:B------:R-:W-:Y:S04]  /*6d60*/  HMMA.16816.F32.BF16 R44, R136.reuse, R108, R44 ;  /* 0x0000006c882c723c */ /* 0x040fe8000004182c */
[C---:B------:R-:W-:Y:S02]  /*6d70*/  FMUL.FTZ R74, R2.reuse, R74 ;  /* 0x0000004a024a7220 */ /* 0x040fe40000410000 */
[C---:B------:R-:W-:Y:S02]  /*6d80*/  FMUL.FTZ R75, R2.reuse, R75 ;  /* 0x0000004b024b7220 */ /* 0x040fe40000410000 */
[C---:B------:R-:W-:Y:S01]  /*6d90*/  HMMA.16816.F32.BF16 R48, R136.reuse, R110, R48 ;  /* 0x0000006e8830723c */ /* 0x040fe20000041830 */
[----:B------:R-:W3:Y:S03]  /*6da0*/  LDSM.16.MT88.4 R108, [R195+0x4100] ;  /* 0x00410000c36c783b */ /* 0x000ee60000004200 */
[C---:B------:R-:W-:Y:S02]  /*6db0*/  FMUL.FTZ R84, R3.reuse, R84 ;  /* 0x0000005403547220 */ /* 0x040fe40000410000 */
[C---:B------:R-:W-:Y:S02]  /*6dc0*/  FMUL.FTZ R85, R3.reuse, R85 ;  /* 0x0000005503557220 */ /* 0x040fe40000410000 */
[C---:B------:R-:W-:Y:S01]  /*6dd0*/  FMUL.FTZ R86, R2.reuse, R86 ;  /* 0x0000005602567220 */ /* 0x040fe20000410000 */
[C---:B--2---:R-:W-:Y:S03]  /*6de0*/  HMMA.16816.F32.BF16 R52, R136.reuse, R100, R52 ;  /* 0x000000648834723c */ /* 0x044fe60000041834 */
[----:B------:R-:W-:Y:S02]  /*6df0*/  FMUL.FTZ R87, R2, R87 ;  /* 0x0000005702577220 */ /* 0x000fe40000410000 */
[--C-:B------:R-:W-:Y:S02]  /*6e00*/  FFMA.FTZ R166, R166, c[0x0][0x2d0], -R147.reuse ;  /* 0x0000b400a6a67a23 */ /* 0x100fe40000010893 */
[--C-:B------:R-:W-:Y:S01]  /*6e10*/  FFMA.FTZ R167, R238, c[0x0][0x2d0], -R147.reuse ;  /* 0x0000b400eea77a23 */ /* 0x100fe20000010893 */
[C---:B------:R-:W-:Y:S01]  /*6e20*/  HMMA.16816.F32.BF16 R56, R136.reuse, R102, R56 ;  /* 0x000000668838723c */ /* 0x040fe20000041838 */
[----:B------:R-:W2:Y:S02]  /*6e30*/  LDSM.16.MT88.4 R100, [R190+0x4100] ;  /* 0x00410000be64783b */ /* 0x000ea40000004200 */
[----:B------:R-:W-:Y:S01]  /*6e40*/  MUFU.EX2 R166, R166 ;  /* 0x000000a600a67308 */ /* 0x000fe20000000800 */
[--C-:B------:R-:W-:Y:S02]  /*6e50*/  FFMA.FTZ R170, R170, c[0x0][0x2d0], -R147.reuse ;  /* 0x0000b400aaaa7a23 */ /* 0x100fe40000010893 */
[----:B------:R-:W-:Y:S02]  /*6e60*/  FFMA.FTZ R171, R220, c[0x0][0x2d0], -R147 ;  /* 0x0000b400dcab7a23 */ /* 0x000fe40000010893 */
[C---:B-1----:R-:W-:Y:S04]  /*6e70*/  HMMA.16816.F32.BF16 R60, R136.reuse, R104, R60 ;  /* 0x00000068883c723c */ /* 0x042fe8000004183c */
[----:B------:R-:W-:Y:S01]  /*6e80*/  FFMA.FTZ R220, R140, c[0x0][0x2d0], -R145 ;  /* 0x0000b4008cdc7a23 */ /* 0x000fe20000010891 */
[----:B------:R-:W1:Y:S01]  /*6e90*/  MUFU.EX2 R167, R167 ;  /* 0x000000a700a77308 */ /* 0x000e620000000800 */
[----:B------:R-:W-:Y:S01]  /*6ea0*/  LDSM.16.MT88.4 R140, [R189+0x2900] ;  /* 0x00290000bd8c783b */ /* 0x000fe20000004200 */
[C---:B------:R-:W-:Y:S01]  /*6eb0*/  FMUL.FTZ R88, R3.reuse, R88 ;  /* 0x0000005803587220 */ /* 0x040fe20000410000 */
[C---:B------:R-:W-:Y:S04]  /*6ec0*/  HMMA.16816.F32.BF16 R64, R136.reuse, R106, R64 ;  /* 0x0000006a8840723c */ /* 0x040fe80000041840 */
[C---:B------:R-:W-:Y:S02]  /*6ed0*/  FMUL.FTZ R89, R3.reuse, R89 ;  /* 0x0000005903597220 */ /* 0x040fe40000410000 */
[----:B------:R-:W4:Y:S01]  /*6ee0*/  LDSM.16.MT88.4 R104, [R189+0x4100] ;  /* 0x00410000bd68783b */ /* 0x000f220000004200 */
[C---:B------:R-:W-:Y:S01]  /*6ef0*/  FMUL.FTZ R90, R2.reuse, R90 ;  /* 0x0000005a025a7220 */ /* 0x040fe20000410000 */
[C---:B---3--:R-:W-:Y:S01]  /*6f00*/  HMMA.16816.F32.BF16 R68, R136.reuse, R108, R68 ;  /* 0x0000006c8844723c */ /* 0x048fe20000041844 */
[----:B------:R-:W-:Y:S03]  /*6f10*/  MUFU.EX2 R170, R170 ;  /* 0x000000aa00aa7308 */ /* 0x000fe60000000800 */
[C---:B------:R-:W-:Y:S02]  /*6f20*/  FMUL.FTZ R91, R2.reuse, R91 ;  /* 0x0000005b025b7220 */ /* 0x040fe40000410000 */
[C---:B------:R-:W-:Y:S02]  /*6f30*/  FMUL.FTZ R92, R3.reuse, R92 ;  /* 0x0000005c035c7220 */ /* 0x040fe40000410000 */
[C---:B------:R-:W-:Y:S01]  /*6f40*/  HMMA.16816.F32.BF16 R72, R136.reuse, R110, R72 ;  /* 0x0000006e8848723c */ /* 0x040fe20000041848 */
[----:B------:R-:W3:Y:S02]  /*6f50*/  LDSM.16.MT88.4 R108, [R188+0x4100] ;  /* 0x00410000bc6c783b */ /* 0x000ee40000004200 */
[----:B------:R-:W5:Y:S01]  /*6f60*/  MUFU.EX2 R171, R171 ;  /* 0x000000ab00ab7308 */ /* 0x000f620000000800 */
[C---:B------:R-:W-:Y:S02]  /*6f70*/  FMUL.FTZ R76, R3.reuse, R76 ;  /* 0x0000004c034c7220 */ /* 0x040fe40000410000 */
[C---:B------:R-:W-:Y:S02]  /*6f80*/  FMUL.FTZ R77, R3.reuse, R77 ;  /* 0x0000004d034d7220 */ /* 0x040fe40000410000 */
[C---:B------:R-:W-:Y:S04]  /*6f90*/  FMUL.FTZ R78, R2.reuse, R78 ;  /* 0x0000004e024e7220 */ /* 0x040fe80000410000 */
[C---:B------:R-:W-:Y:S01]  /*6fa0*/  FMUL.FTZ R79, R2.reuse, R79 ;  /* 0x0000004f024f7220 */ /* 0x040fe20000410000 */
[----:B------:R-:W3:Y:S01]  /*6fb0*/  MUFU.EX2 R220, R220 ;  /* 0x000000dc00dc7308 */ /* 0x000ee20000000800 */
[C---:B------:R-:W-:Y:S02]  /*6fc0*/  FMUL.FTZ R93, R3.reuse, R93 ;  /* 0x0000005d035d7220 */ /* 0x040fe40000410000 */
[C---:B------:R-:W-:Y:S02]  /*6fd0*/  FMUL.FTZ R94, R2.reuse, R94 ;  /* 0x0000005e025e7220 */ /* 0x040fe40000410000 */
[C---:B------:R-:W-:Y:S01]  /*6fe0*/  FMUL.FTZ R95, R2.reuse, R95 ;  /* 0x0000005f025f7220 */ /* 0x040fe20000410000 */
[C---:B--2---:R-:W-:Y:S03]  /*6ff0*/  HMMA.16816.F32.BF16 R76, R136.reuse, R100, R76 ;  /* 0x00000064884c723c */ /* 0x044fe6000004184c */
[C---:B------:R-:W-:Y:S02]  /*7000*/  FMUL.FTZ R80, R3.reuse, R80 ;  /* 0x0000005003507220 */ /* 0x040fe40000410000 */
[----:B------:R-:W-:Y:S02]  /*7010*/  FMUL.FTZ R81, R3, R81 ;  /* 0x0000005103517220 */ /* 0x000fe40000410000 */
[C---:B------:R-:W-:Y:S01]  /*7020*/  FMUL.FTZ R82, R2.reuse, R82 ;  /* 0x0000005202527220 */ /* 0x040fe20000410000 */
[----:B-1----:R-:W-:Y:S01]  /*7030*/  F2FP.BF16.PACK_AB R100, R167, R166 ;  /* 0x000000a6a764723e */ /* 0x002fe200000010ff */
[C---:B------:R-:W-:Y:S03]  /*7040*/  FMUL.FTZ R83, R2.reuse, R83 ;  /* 0x0000005302537220 */ /* 0x040fe60000410000 */
[----:B------:R-:W-:Y:S01]  /*7050*/  FMUL.FTZ R96, R3, R96 ;  /* 0x0000006003607220 */ /* 0x000fe20000410000 */
[----:B------:R-:W-:Y:S01]  /*7060*/  F2FP.BF16.PACK_AB R101, R169, R168 ;  /* 0x000000a8a965723e */ /* 0x000fe200000010ff */
[----:B------:R-:W-:Y:S02]  /*7070*/  FMUL.FTZ R97, R3, R97 ;  /* 0x0000006103617220 */ /* 0x000fe40000410000 */
[C---:B------:R-:W-:Y:S03]  /*7080*/  HMMA.16816.F32.BF16 R80, R136.reuse, R102, R80 ;  /* 0x000000668850723c */ /* 0x040fe60000041850 */
[C---:B------:R-:W-:Y:S02]  /*7090*/  FMUL.FTZ R98, R2.reuse, R98 ;  /* 0x0000006202627220 */ /* 0x040fe40000410000 */
[----:B------:R-:W-:Y:S02]  /*70a0*/  FMUL.FTZ R99, R2, R99 ;  /* 0x0000006302637220 */ /* 0x000fe40000410000 */
[----:B-----5:R-:W-:Y:S01]  /*70b0*/  F2FP.BF16.PACK_AB R102, R171, R170 ;  /* 0x000000aaab66723e */ /* 0x020fe200000010ff */
[C---:B----4-:R-:W-:Y:S04]  /*70c0*/  HMMA.16816.F32.BF16 R84, R136.reuse, R104, R84 ;  /* 0x000000688854723c */ /* 0x050fe80000041854 */
[----:B---3--:R-:W-:Y:S01]  /*70d0*/  F2FP.BF16.PACK_AB R103, R220, R219 ;  /* 0x000000dbdc67723e */ /* 0x008fe200000010ff */
[--C-:B------:R-:W-:Y:S02]  /*70e0*/  FFMA.FTZ R221, R234, c[0x0][0x2d0], -R147.reuse ;  /* 0x0000b400eadd7a23 */ /* 0x100fe40000010893 */
[--C-:B------:R-:W-:Y:S01]  /*70f0*/  FFMA.FTZ R232, R232, c[0x0][0x2d0], -R147.reuse ;  /* 0x0000b400e8e87a23 */ /* 0x100fe20000010893 */
[C---:B------:R-:W-:Y:S01]  /*7100*/  HMMA.16816.F32.BF16 R88, R136.reuse, R106, R88 ;  /* 0x0000006a8858723c */ /* 0x040fe20000041858 */
[----:B------:R-:W1:Y:S02]  /*7110*/  LDSM.16.MT88.4 R104, [R190+0x900] ;  /* 0x00090000be68783b */ /* 0x000e640000004200 */
[----:B------:R-:W-:Y:S01]  /*7120*/  MUFU.EX2 R221, R221 ;  /* 0x000000dd00dd7308 */ /* 0x000fe20000000800 */
[--C-:B------:R-:W-:Y:S02]  /*7130*/  FFMA.FTZ R225, R228, c[0x0][0x2d0], -R147.reuse ;  /* 0x0000b400e4e17a23 */ /* 0x100fe40000010893 */
[--C-:B------:R-:W-:Y:S02]  /*7140*/  FFMA.FTZ R228, R156, c[0x0][0x2d0], -R147.reuse ;  /* 0x0000b4009ce47a23 */ /* 0x100fe40000010893 */
[C---:B------:R-:W-:Y:S01]  /*7150*/  HMMA.16816.F32.BF16 R92, R136.reuse, R108, R92 ;  /* 0x0000006c885c723c */ /* 0x040fe2000004185c */
[----:B------:R-:W-:Y:S03]  /*7160*/  LDSM.16.MT88.4 R156, [R195+0x5900] ;  /* 0x00590000c39c783b */ /* 0x000fe60000004200 */
[--C-:B------:R-:W-:Y:S01]  /*7170*/  FFMA.FTZ R224, R224, c[0x0][0x2d0], -R147.reuse ;  /* 0x0000b400e0e07a23 */ /* 0x100fe20000010893 */
[----:B------:R-:W-:Y:S01]  /*7180*/  MUFU.EX2 R232, R232 ;  /* 0x000000e800e87308 */ /* 0x000fe20000000800 */
[----:B------:R-:W-:Y:S02]  /*7190*/  FFMA.FTZ R147, R146, c[0x0][0x2d0], -R147 ;  /* 0x0000b40092937a23 */ /* 0x000fe40000010893 */
[----:B------:R-:W-:Y:S01]  /*71a0*/  HMMA.16816.F32.BF16 R96, R136, R110, R96 ;  /* 0x0000006e8860723c */ /* 0x000fe20000041860 */
[----:B------:R-:W2:Y:S03]  /*71b0*/  LDSM.16.MT88.4 R108, [R188+0x2900] ;  /* 0x00290000bc6c783b */ /* 0x000ea60000004200 */
[--C-:B------:R-:W-:Y:S02]  /*71c0*/  FFMA.FTZ R222, R222, c[0x0][0x2d0], -R145.reuse ;  /* 0x0000b400dede7a23 */ /* 0x100fe40000010891 */
[----:B------:R-:W-:Y:S01]  /*71d0*/  FFMA.FTZ R145, R133, c[0x0][0x2d0], -R145 ;  /* 0x0000b40085917a23 */ /* 0x000fe20000010891 */
[----:B------:R-:W3:Y:S01]  /*71e0*/  MUFU.EX2 R234, R147 ;  /* 0x0000009300ea7308 */ /* 0x000ee20000000800 */
[C---:B------:R-:W-:Y:S05]  /*71f0*/  HMMA.16816.F32.BF16 R4, R100.reuse, R112, R4 ;  /* 0x000000706404723c */ /* 0x040fea0000041804 */
[----:B------:R-:W-:Y:S01]  /*7200*/  F2FP.BF16.PACK_AB R137, R231, R230 ;  /* 0x000000e6e789723e */ /* 0x000fe200000010ff */
[----:B------:R-:W-:Y:S02]  /*7210*/  FFMA.FTZ R161, R2, R205, R161 ;  /* 0x000000cd02a17223 */ /* 0x000fe400000100a1 */
[C---:B------:R-:W-:Y:S01]  /*7220*/  HMMA.16816.F32.BF16 R8, R100.reuse, R114, R8 ;  /* 0x000000726408723c */ /* 0x040fe20000041808 */
[----:B------:R-:W-:Y:S01]  /*7230*/  LDSM.16.MT88.4 R112, [R190+0x4900] ;  /* 0x00490000be70783b */ /* 0x000fe20000004200 */
[----:B------:R4:W5:Y:S02]  /*7240*/  MUFU.EX2 R236, R145 ;  /* 0x0000009100ec7308 */ /* 0x0009640000000800 */
[----:B------:R-:W-:Y:S02]  /*7250*/  FFMA.FTZ R165, R3, R204, R165 ;  /* 0x000000cc03a57223 */ /* 0x000fe400000100a5 */
[----:B------:R-:W-:Y:S02]  /*7260*/  FADD.FTZ R160, R160, R161 ;  /* 0x000000a1a0a07221 */ /* 0x000fe40000010000 */
[----:B------:R-:W-:Y:S01]  /*7270*/  FADD.FTZ R164, R164, R165 ;  /* 0x000000a5a4a47221 */ /* 0x000fe20000010000 */
[C---:B-1----:R-:W-:Y:S03]  /*7280*/  HMMA.16816.F32.BF16 R12, R100.reuse, R104, R12 ;  /* 0x00000068640c723c */ /* 0x042fe6000004180c */
[----:B------:R-:W-:Y:S01]  /*7290*/  MUFU.EX2 R225, R225 ;  /* 0x000000e100e17308 */ /* 0x000fe20000000800 */
[----:B------:R-:W-:Y:S01]  /*72a0*/  FADD.FTZ R3, R135, R160 ;  /* 0x000000a087037221 */ /* 0x000fe20000010000 */
[----:B---3--:R-:W-:Y:S03]  /*72b0*/  F2FP.BF16.PACK_AB R138, R234, R233 ;  /* 0x000000e9ea8a723e */ /* 0x008fe600000010ff */
[C---:B------:R-:W-:Y:S01]  /*72c0*/  HMMA.16816.F32.BF16 R16, R100.reuse, R106, R16 ;  /* 0x0000006a6410723c */ /* 0x040fe20000041810 */
[----:B------:R-:W1:Y:S03]  /*72d0*/  LDSM.16.MT88.4 R104, [R195+0x4900] ;  /* 0x00490000c368783b */ /* 0x000e660000004200 */
[----:B------:R-:W-:Y:S01]  /*72e0*/  FADD.FTZ R3, R134, R3 ;  /* 0x0000000386037221 */ /* 0x000fe20000010000 */
[----:B------:R-:W-:Y:S03]  /*72f0*/  MUFU.EX2 R224, R224 ;  /* 0x000000e000e07308 */ /* 0x000fe60000000800 */
[C---:B------:R-:W-:Y:S01]  /*7300*/  HMMA.16816.F32.BF16 R20, R100.reuse, R116, R20 ;  /* 0x000000746414723c */ /* 0x040fe20000041814 */
[----:B----4-:R-:W-:Y:S03]  /*7310*/  LDSM.16.MT88.4 R144, [R190+0x3900] ;  /* 0x00390000be90783b */ /* 0x010fe60000004200 */
[----:B-----5:R-:W-:Y:S01]  /*7320*/  F2FP.BF16.PACK_AB R139, R236, R235 ;  /* 0x000000ebec8b723e */ /* 0x020fe200000010ff */
[----:B------:R-:W-:Y:S02]  /*7330*/  FADD.FTZ R2, R168, R3 ;  /* 0x00000003a8027221 */ /* 0x000fe40000010000 */
[----:B------:R-:W-:Y:S01]  /*7340*/  MUFU.EX2 R222, R222 ;  /* 0x000000de00de7308 */ /* 0x000fe20000000800 */
[C---:B------:R-:W-:Y:S01]  /*7350*/  HMMA.16816.F32.BF16 R24, R100.reuse, R118, R24 ;  /* 0x000000766418723c */ /* 0x040fe20000041818 */
[----:B------:R-:W-:Y:S03]  /*7360*/  LDSM.16.MT88.4 R116, [R188+0x4900] ;  /* 0x00490000bc74783b */ /* 0x000fe60000004200 */
[----:B------:R-:W-:Y:S04]  /*7370*/  FADD.FTZ R2, R169, R2 ;  /* 0x00000002a9027221 */ /* 0x000fe80000010000 */
[C---:B------:R-:W-:Y:S01]  /*7380*/  HMMA.16816.F32.BF16 R28, R100.reuse, R120, R28 ;  /* 0x00000078641c723c */ /* 0x040fe2000004181c */
[----:B------:R-:W3:Y:S03]  /*7390*/  MUFU.EX2 R228, R228 ;  /* 0x000000e400e47308 */ /* 0x000ee60000000800 */
[----:B------:R-:W-:Y:S04]  /*73a0*/  FADD.FTZ R219, R219, R2 ;  /* 0x00000002dbdb7221 */ /* 0x000fe80000010000 */
[C---:B------:R-:W-:Y:S01]  /*73b0*/  HMMA.16816.F32.BF16 R32, R100.reuse, R122, R32 ;  /* 0x0000007a6420723c */ /* 0x040fe20000041820 */
[----:B------:R-:W-:Y:S03]  /*73c0*/  LDSM.16.MT88.4 R120, [R190+0x1100] ;  /* 0x00110000be78783b */ /* 0x000fe60000004200 */
[----:B------:R-:W-:Y:S04]  /*73d0*/  FADD.FTZ R220, R220, R219 ;  /* 0x000000dbdcdc7221 */ /* 0x000fe80000010000 */
[C---:B------:R-:W-:Y:S04]  /*73e0*/  HMMA.16816.F32.BF16 R36, R100.reuse, R124, R36 ;  /* 0x0000007c6424723c */ /* 0x040fe80000041824 */
[----:B------:R-:W-:Y:S04]  /*73f0*/  FADD.FTZ R3, R223, R220 ;  /* 0x000000dcdf037221 */ /* 0x000fe80000010000 */
[C---:B------:R-:W-:Y:S01]  /*7400*/  HMMA.16816.F32.BF16 R40, R100.reuse, R126, R40 ;  /* 0x0000007e6428723c */ /* 0x040fe20000041828 */
[----:B------:R-:W-:Y:S03]  /*7410*/  LDSM.16.MT88.4 R124, [R188+0x1100] ;  /* 0x00110000bc7c783b */ /* 0x000fe60000004200 */
[----:B---3--:R-:W-:Y:S01]  /*7420*/  F2FP.BF16.PACK_AB R136, R229, R228 ;  /* 0x000000e4e588723e */ /* 0x008fe200000010ff */
[----:B------:R-:W-:Y:S03]  /*7430*/  FADD.FTZ R3, R226, R3 ;  /* 0x00000003e2037221 */ /* 0x000fe60000010000 */
[C---:B------:R-:W-:Y:S08]  /*7440*/  HMMA.16816.F32.BF16 R44, R100.reuse, R128, R44 ;  /* 0x00000080642c723c */ /* 0x040ff0000004182c */
[C---:B------:R-:W-:Y:S08]  /*7450*/  HMMA.16816.F32.BF16 R48, R100.reuse, R130, R48 ;  /* 0x000000826430723c */ /* 0x040ff00000041830 */
        /* <DEDUP_REMOVED lines=16> */
[----:B------:R-:W-:Y:S01]  /*7560*/  HMMA.16816.F32.BF16 R96, R100, R118, R96 ;  /* 0x000000766460723c */ /* 0x000fe20000041860 */
[----:B------:R-:W4:Y:S06]  /*7570*/  LDSM.16.MT88.4 R116, [R190+0x3100] ;  /* 0x00310000be74783b */ /* 0x000f2c0000004200 */
[----:B------:R-:W-:Y:S02]  /*7580*/  F2FP.BF16.PACK_AB R100, R232, R221 ;  /* 0x000000dde864723e */ /* 0x000fe400000010ff */
[----:B------:R-:W-:Y:S03]  /*7590*/  F2FP.BF16.PACK_AB R101, R226, R223 ;  /* 0x000000dfe265723e */ /* 0x000fe600000010ff */
[----:B------:R-:W-:Y:S02]  /*75a0*/  F2FP.BF16.PACK_AB R102, R224, R225 ;  /* 0x000000e1e066723e */ /* 0x000fe400000010ff */
[C---:B------:R-:W-:Y:S01]  /*75b0*/  F2FP.BF16.PACK_AB R103, R227.reuse, R222 ;  /* 0x000000dee367723e */ /* 0x040fe200000010ff */
[----:B------:R-:W-:Y:S04]  /*75c0*/  FADD.FTZ R222, R222, R3 ;  /* 0x00000003dede7221 */ /* 0x000fe80000010000 */
[----:B------:R-:W-:Y:S02]  /*75d0*/  FADD.FTZ R227, R227, R222 ;  /* 0x000000dee3e37221 */ /* 0x000fe40000010000 */
[C---:B-1----:R-:W-:Y:S03]  /*75e0*/  HMMA.16816.F32.BF16 R4, R100.reuse, R104, R4 ;  /* 0x000000686404723c */ /* 0x042fe60000041804 */
[----:B------:R-:W-:Y:S04]  /*75f0*/  FADD.FTZ R230, R230, R227 ;  /* 0x000000e3e6e67221 */ /* 0x000fe80000010000 */
[----:B------:R-:W-:Y:S01]  /*7600*/  FADD.FTZ R230, R231, R230 ;  /* 0x000000e6e7e67221 */ /* 0x000fe20000010000 */
[C---:B------:R-:W-:Y:S01]  /*7610*/  HMMA.16816.F32.BF16 R8, R100.reuse, R106, R8 ;  /* 0x0000006a6408723c */ /* 0x040fe20000041808 */
[----:B------:R-:W1:Y:S03]  /*7620*/  LDSM.16.MT88.4 R104, [R189+0x3100] ;  /* 0x00310000bd68783b */ /* 0x000e660000004200 */
[----:B------:R-:W-:Y:S04]  /*7630*/  FADD.FTZ R205, R235, R230 ;  /* 0x000000e6ebcd7221 */ /* 0x000fe80000010000 */
[C---:B------:R-:W-:Y:S04]  /*7640*/  HMMA.16816.F32.BF16 R12, R100.reuse, R120, R12 ;  /* 0x00000078640c723c */ /* 0x040fe8000004180c */
[----:B------:R-:W-:Y:S04]  /*7650*/  FADD.FTZ R205, R236, R205 ;  /* 0x000000cdeccd7221 */ /* 0x000fe80000010000 */
[C---:B------:R-:W-:Y:S01]  /*7660*/  HMMA.16816.F32.BF16 R16, R100.reuse, R122, R16 ;  /* 0x0000007a6410723c */ /* 0x040fe20000041810 */
[----:B------:R-:W-:Y:S07]  /*7670*/  LDSM.16.MT88.4 R120, [R189+0x1900] ;  /* 0x00190000bd78783b */ /* 0x000fee0000004200 */
[C---:B---3--:R-:W-:Y:S08]  /*7680*/  HMMA.16816.F32.BF16 R20, R100.reuse, R112, R20 ;  /* 0x000000706414723c */ /* 0x048ff00000041814 */
[C---:B------:R-:W-:Y:S01]  /*7690*/  HMMA.16816.F32.BF16 R24, R100.reuse, R114, R24 ;  /* 0x000000726418723c */ /* 0x040fe20000041818 */
[----:B------:R-:W3:Y:S07]  /*76a0*/  LDSM.16.MT88.4 R112, [R188+0x3100] ;  /* 0x00310000bc70783b */ /* 0x000eee0000004200 */
[C---:B------:R-:W-:Y:S08]  /*76b0*/  HMMA.16816.F32.BF16 R28, R100.reuse, R124, R28 ;  /* 0x0000007c641c723c */ /* 0x040ff0000004181c */
[C---:B------:R-:W-:Y:S01]  /*76c0*/  HMMA.16816.F32.BF16 R32, R100.reuse, R126, R32 ;  /* 0x0000007e6420723c */ /* 0x040fe20000041820 */
[----:B------:R-:W-:Y:S07]  /*76d0*/  LDSM.16.MT88.4 R124, [R188+0x1900] ;  /* 0x00190000bc7c783b */ /* 0x000fee0000004200 */
[C---:B--2---:R-:W-:Y:S08]  /*76e0*/  HMMA.16816.F32.BF16 R36, R100.reuse, R108, R36 ;  /* 0x0000006c6424723c */ /* 0x044ff00000041824 */
[C---:B------:R-:W-:Y:S01]  /*76f0*/  HMMA.16816.F32.BF16 R40, R100.reuse, R110, R40 ;  /* 0x0000006e6428723c */ /* 0x040fe20000041828 */
[----:B------:R-:W2:Y:S07]  /*7700*/  LDSM.16.MT88.4 R108, [R195+0x5100] ;  /* 0x00510000c36c783b */ /* 0x000eae0000004200 */
[C---:B----4-:R-:W-:Y:S08]  /*7710*/  HMMA.16816.F32.BF16 R44, R100.reuse, R116, R44 ;  /* 0x00000074642c723c */ /* 0x050ff0000004182c */
[C---:B------:R-:W-:Y:S01]  /*7720*/  HMMA.16816.F32.BF16 R48, R100.reuse, R118, R48 ;  /* 0x000000766430723c */ /* 0x040fe20000041830 */
[----:B------:R-:W4:Y:S07]  /*7730*/  LDSM.16.MT88.4 R116, [R190+0x5100] ;  /* 0x00510000be74783b */ /* 0x000f2e0000004200 */
[C---:B-1----:R-:W-:Y:S08]  /*7740*/  HMMA.16816.F32.BF16 R52, R100.reuse, R104, R52 ;  /* 0x000000686434723c */ /* 0x042ff00000041834 */
[C---:B------:R-:W-:Y:S01]  /*7750*/  HMMA.16816.F32.BF16 R56, R100.reuse, R106, R56 ;  /* 0x0000006a6438723c */ /* 0x040fe20000041838 */
[----:B------:R-:W1:Y:S07]  /*7760*/  LDSM.16.MT88.4 R104, [R189+0x5100] ;  /* 0x00510000bd68783b */ /* 0x000e6e0000004200 */
[C---:B---3--:R-:W-:Y:S08]  /*7770*/  HMMA.16816.F32.BF16 R60, R100.reuse, R112, R60 ;  /* 0x00000070643c723c */ /* 0x048ff0000004183c */
[C---:B------:R-:W-:Y:S01]  /*7780*/  HMMA.16816.F32.BF16 R64, R100.reuse, R114, R64 ;  /* 0x000000726440723c */ /* 0x040fe20000041840 */
[----:B------:R-:W3:Y:S07]  /*7790*/  LDSM.16.MT88.4 R112, [R188+0x5100] ;  /* 0x00510000bc70783b */ /* 0x000eee0000004200 */
[C---:B--2---:R-:W-:Y:S08]  /*77a0*/  HMMA.16816.F32.BF16 R68, R100.reuse, R108, R68 ;  /* 0x0000006c6444723c */ /* 0x044ff00000041844 */
[C---:B------:R-:W-:Y:S01]  /*77b0*/  HMMA.16816.F32.BF16 R72, R100.reuse, R110, R72 ;  /* 0x0000006e6448723c */ /* 0x040fe20000041848 */
[----:B------:R-:W2:Y:S07]  /*77c0*/  LDSM.16.MT88.4 R108, [R195+0x1900] ;  /* 0x00190000c36c783b */ /* 0x000eae0000004200 */
[C---:B----4-:R-:W-:Y:S08]  /*77d0*/  HMMA.16816.F32.BF16 R76, R100.reuse, R116, R76 ;  /* 0x00000074644c723c */ /* 0x050ff0000004184c */
[C---:B------:R-:W-:Y:S01]  /*77e0*/  HMMA.16816.F32.BF16 R80, R100.reuse, R118, R80 ;  /* 0x000000766450723c */ /* 0x040fe20000041850 */
[----:B------:R-:W4:Y:S07]  /*77f0*/  LDSM.16.MT88.4 R116, [R190+0x1900] ;  /* 0x00190000be74783b */ /* 0x000f2e0000004200 */
[C---:B-1----:R-:W-:Y:S08]  /*7800*/  HMMA.16816.F32.BF16 R84, R100.reuse, R104, R84 ;  /* 0x000000686454723c */ /* 0x042ff00000041854 */
[C---:B------:R-:W-:Y:S08]  /*7810*/  HMMA.16816.F32.BF16 R88, R100.reuse, R106, R88 ;  /* 0x0000006a6458723c */ /* 0x040ff00000041858 */
[C---:B---3--:R-:W-:Y:S08]  /*7820*/  HMMA.16816.F32.BF16 R92, R100.reuse, R112, R92 ;  /* 0x00000070645c723c */ /* 0x048ff0000004185c */
[----:B------:R-:W-:Y:S08]  /*7830*/  HMMA.16816.F32.BF16 R96, R100, R114, R96 ;  /* 0x000000726460723c */ /* 0x000ff00000041860 */
[C---:B--2---:R-:W-:Y:S01]  /*7840*/  HMMA.16816.F32.BF16 R128, R136.reuse, R108, R4 ;  /* 0x0000006c8880723c */ /* 0x044fe20000041804 */
[----:B------:R-:W1:Y:S07]  /*7850*/  LDSM.16.MT88.4 R4, [R190+0x5900] ;  /* 0x00590000be04783b */ /* 0x000e6e0000004200 */
[C---:B------:R-:W-:Y:S01]  /*7860*/  HMMA.16816.F32.BF16 R100, R136.reuse, R110, R8 ;  /* 0x0000006e8864723c */ /* 0x040fe20000041808 */
[----:B------:R-:W2:Y:S07]  /*7870*/  LDSM.16.MT88.4 R8, [R189+0x5900] ;  /* 0x00590000bd08783b */ /* 0x000eae0000004200 */
[C---:B----4-:R-:W-:Y:S01]  /*7880*/  HMMA.16816.F32.BF16 R104, R136.reuse, R116, R12 ;  /* 0x000000748868723c */ /* 0x050fe2000004180c */
[----:B------:R-:W3:Y:S07]  /*7890*/  LDSM.16.MT88.4 R12, [R188+0x5900] ;  /* 0x00590000bc0c783b */ /* 0x000eee0000004200 */
        /* <DEDUP_REMOVED lines=19> */
[C---:B--2---:R-:W-:Y:S04]  /*79d0*/  HMMA.16816.F32.BF16 R84, R136.reuse, R8, R84 ;  /* 0x000000088854723c */ /* 0x044fe80000041854 */
[----:B------:R-:W-:Y:S04]  /*79e0*/  FADD.FTZ R166, R166, R5 ;  /* 0x00000005a6a67221 */ /* 0x000fe80000010000 */
[C---:B------:R-:W-:Y:S04]  /*79f0*/  HMMA.16816.F32.BF16 R88, R136.reuse, R10, R88 ;  /* 0x0000000a8858723c */ /* 0x040fe80000041858 */
[----:B------:R-:W-:Y:S04]  /*7a00*/  FADD.FTZ R167, R167, R166 ;  /* 0x000000a6a7a77221 */ /* 0x000fe80000010000 */
[----:B------:R-:W-:Y:S01]  /*7a10*/  FADD.FTZ R2, R170, R167 ;  /* 0x000000a7aa027221 */ /* 0x000fe20000010000 */
[C---:B---3--:R-:W-:Y:S03]  /*7a20*/  HMMA.16816.F32.BF16 R92, R136.reuse, R12, R92 ;  /* 0x0000000c885c723c */ /* 0x048fe6000004185c */
[----:B------:R-:W-:Y:S04]  /*7a30*/  FADD.FTZ R2, R171, R2 ;  /* 0x00000002ab027221 */ /* 0x000fe80000010000 */
[----:B------:R-:W-:Y:S01]  /*7a40*/  FADD.FTZ R221, R221, R2 ;  /* 0x00000002dddd7221 */ /* 0x000fe20000010000 */
[----:B------:R-:W-:Y:S01]  /*7a50*/  MOV R2, R132 ;  /* 0x0000008400027202 */ /* 0x000fe20000000f00 */
[----:B------:R-:W-:Y:S03]  /*7a60*/  HMMA.16816.F32.BF16 R96, R136, R14, R96 ;  /* 0x0000000e8860723c */ /* 0x000fe60000041860 */
[----:B------:R-:W-:Y:S04]  /*7a70*/  FADD.FTZ R232, R232, R221 ;  /* 0x000000dde8e87221 */ /* 0x000fe80000010000 */
[----:B------:R-:W-:Y:S05]  /*7a80*/  FADD.FTZ R3, R225, R232 ;  /* 0x000000e8e1037221 */ /* 0x000fea0000010000 */
[----:B------:R-:W-:Y:S04]  /*7a90*/  FADD.FTZ R3, R224, R3 ;  /* 0x00000003e0037221 */ /* 0x000fe80000010000 */
[----:B------:R-:W-:Y:S01]  /*7aa0*/  FADD.FTZ R228, R228, R3 ;  /* 0x00000003e4e47221 */ /* 0x000fe20000010000 */
[----:B------:R-:W-:Y:S03]  /*7ab0*/  MOV R3, R0 ;  /* 0x0000000000037202 */ /* 0x000fe60000000f00 */
[----:B------:R-:W-:Y:S04]  /*7ac0*/  FADD.FTZ R228, R229, R228 ;  /* 0x000000e4e5e47221 */ /* 0x000fe80000010000 */
[----:B------:R-:W-:Y:S04]  /*7ad0*/  FADD.FTZ R233, R233, R228 ;  /* 0x000000e4e9e97221 */ /* 0x000fe80000010000 */
[----:B------:R-:W-:Y:S01]  /*7ae0*/  FADD.FTZ R204, R234, R233 ;  /* 0x000000e9eacc7221 */ /* 0x000fe20000010000 */
[----:B------:R-:W-:-:S05]  /*7af0*/  @P0 BRA `(.L_x_705) ;  /* 0xffffd13000000947 */ /* 0x000fca000383ffff */
.L_x_702:
[----:B------:R-:W-:-:S13]  /*7b00*/  ISETP.LE.AND P0, PT, RZ, UR6, PT ;  /* 0x00000006ff007c0c */ /* 0x000fda000bf03270 */
[----:B------:R-:W-:Y:S05]  /*7b10*/  @!P0 BRA `(.L_x_706) ;  /* 0x0000299000008947 */ /* 0x000fea0003800000 */
[----:B------:R-:W-:Y:S01]  /*7b20*/  SHF.R.S32.HI R207, RZ, 0x1f, R174 ;  /* 0x0000001fffcf7819 */ /* 0x000fe200000114ae */
[----:B------:R-:W-:Y:S01]  /*7b30*/  IMAD.MOV.U32 R133, RZ, RZ, R132 ;  /* 0x000000ffff857224 */ /* 0x000fe200078e0084 */
[C---:B------:R-:W-:Y:S01]  /*7b40*/  SHF.L.U32 R208, R174.reuse, 0x1, RZ ;  /* 0x00000001aed07819 */ /* 0x040fe200000006ff */
[----:B------:R-:W-:Y:S01]  /*7b50*/  IMAD.MOV.U32 R3, RZ, RZ, R0 ;  /* 0x000000ffff037224 */ /* 0x000fe200078e0000 */
[----:B------:R-:W-:Y:S01]  /*7b60*/  SHF.L.U64.HI R207, R174, 0x1, R207 ;  /* 0x00000001aecf7819 */ /* 0x000fe200000102cf */
[C---:B------:R-:W-:Y:S01]  /*7b70*/  IMAD.SHL.U32 R209, R173.reuse, 0x2, RZ ;  /* 0x00000002add17824 */ /* 0x040fe200078e00ff */
[----:B------:R-:W-:Y:S02]  /*7b80*/  SHF.L.U64.HI R206, R173, 0x1, R206 ;  /* 0x00000001adce7819 */ /* 0x000fe400000102ce */
[C---:B------:R-:W-:Y:S02]  /*7b90*/  SHF.L.U64.HI R210, R172.reuse, 0x1, R175 ;  /* 0x00000001acd27819 */ /* 0x040fe400000102af */
[----:B------:R-:W-:Y:S01]  /*7ba0*/  SHF.L.U32 R211, R172, 0x1, RZ ;  /* 0x00000001acd37819 */ /* 0x000fe200000006ff */
[----:B------:R-:W-:Y:S05]  /*7bb0*/  BRA `(.L_x_707) ;  /* 0x0000032000007947 */ /* 0x000fea0003800000 */
.L_x_709:
        /* <DEDUP_REMOVED lines=31> */
[CC--:B-1----:R-:W-:Y:S02]  /*7db0*/  IADD3 R140, P1, R2.reuse, R208.reuse, RZ ;  /* 0x000000d0028c7210 */ /* 0x0c2fe40007f3e0ff */
[C---:B------:R-:W-:Y:S02]  /*7dc0*/  IADD3 R138, P0, R2.reuse, R209, RZ ;  /* 0x000000d1028a7210 */ /* 0x040fe40007f1e0ff */
[C---:B--2---:R-:W-:Y:S02]  /*7dd0*/  IADD3.X R141, R137.reuse, R207, RZ, P1, !PT ;  /* 0x000000cf898d7210 */ /* 0x044fe40000ffe4ff */
[----:B------:R-:W-:Y:S01]  /*7de0*/  IADD3 R142, P1, R2, R211, RZ ;  /* 0x000000d3028e7210 */ /* 0x000fe20007f3e0ff */
[C---:B------:R-:W-:Y:S01]  /*7df0*/  IMAD.X R139, R137.reuse, 0x1, R206, P0 ;  /* 0x00000001898b7824 */ /* 0x040fe200000e06ce */
[C---:B---3--:R-:W-:Y:S01]  /*7e00*/  IADD3 R136, P0, R0.reuse, R208, RZ ;  /* 0x000000d000887210 */ /* 0x048fe20007f1e0ff */
[----:B------:R1:W-:Y:S02]  /*7e10*/  LDGSTS.E.BYPASS.LTC128B.128 [R199+0x6100], [R140.64], !P5 ;  /* 0x061000008cc77fae */ /* 0x0003e4000e901d4e */
[--C-:B------:R-:W-:Y:S01]  /*7e20*/  IMAD.X R143, R137, 0x1, R210.reuse, P1 ;  /* 0x00000001898f7824 */ /* 0x100fe200008e06d2 */
[C---:B------:R-:W-:Y:S01]  /*7e30*/  IADD3 R144, P1, R0.reuse, R209, RZ ;  /* 0x000000d100907210 */ /* 0x040fe20007f3e0ff */
[----:B------:R1:W-:Y:S01]  /*7e40*/  LDGSTS.E.BYPASS.LTC128B.128 [R199+0x8100], [R138.64], !P4 ;  /* 0x081000008ac77fae */ /* 0x0003e2000e101d4e */
[C---:B----4-:R-:W-:Y:S01]  /*7e50*/  IMAD.X R137, R135.reuse, 0x1, R207, P0 ;  /* 0x0000000187897824 */ /* 0x050fe200000e06cf */
[----:B------:R-:W-:Y:S02]  /*7e60*/  IADD3 R134, P0, R0, R211, RZ ;  /* 0x000000d300867210 */ /* 0x000fe40007f1e0ff */
[----:B------:R1:W-:Y:S01]  /*7e70*/  LDGSTS.E.BYPASS.LTC128B.128 [R199+0xa100], [R142.64], !P3 ;  /* 0x0a1000008ec77fae */ /* 0x0003e2000d901d4e */
[C---:B------:R-:W-:Y:S02]  /*7e80*/  IADD3.X R145, R135.reuse, R206, RZ, P1, !PT ;  /* 0x000000ce87917210 */ /* 0x040fe40000ffe4ff */
[----:B------:R-:W-:Y:S01]  /*7e90*/  IMAD.X R135, R135, 0x1, R210, P0 ;  /* 0x0000000187877824 */ /* 0x000fe200000e06d2 */
[----:B------:R1:W-:Y:S04]  /*7ea0*/  LDGSTS.E.BYPASS.LTC128B.128 [R199+0x7100], [R136.64], !P5 ;  /* 0x0710000088c77fae */ /* 0x0003e8000e901d4e */
[----:B------:R1:W-:Y:S04]  /*7eb0*/  LDGSTS.E.BYPASS.LTC128B.128 [R199+0x9100], [R144.64], !P4 ;  /* 0x0910000090c77fae */ /* 0x0003e8000e101d4e */
[----:B------:R1:W-:Y:S01]  /*7ec0*/  LDGSTS.E.BYPASS.LTC128B.128 [R199+0xb100], [R134.64], !P3 ;  /* 0x0b10000086c77fae */ /* 0x0003e2000d901d4e */
[----:B------:R-:W-:-:S05]  /*7ed0*/  BRA `(.L_x_708) ;  /* 0x00000c7000007947 */ /* 0x000fca0003800000 */
.L_x_707:
        /* <DEDUP_REMOVED lines=26> */
[----:B------:R-:W3:Y:S01]  /*8080*/  SHFL.IDX PT, R2, R21, RZ, 0x181f ;  /* 0x00181fff15027589 */ /* 0x000ee200000e0000 */
[C---:B-1----:R-:W-:Y:S03]  /*8090*/  HMMA.16816.F32.BF16 R4, R32.reuse, R8, RZ ;  /* 0x000000082004723c */ /* 0x042fe600000418ff */
[----:B------:R-:W1:Y:S04]  /*80a0*/  SHFL.IDX PT, R31, R20, RZ, 0x181f ;  /* 0x00181fff141f7589 */ /* 0x000e6800000e0000 */
[----:B------:R-:W4:Y:S01]  /*80b0*/  SHFL.IDX PT, R0, R21, 0x1, 0x181f ;  /* 0x00381f0015007f89 */ /* 0x000f2200000e0000 */
[C---:B------:R-:W-:Y:S03]  /*80c0*/  HMMA.16816.F32.BF16 R8, R32.reuse, R10, RZ ;  /* 0x0000000a2008723c */ /* 0x040fe600000418ff */
[----:B------:R5:W5:Y:S05]  /*80d0*/  SHFL.IDX PT, R29, R20, 0x1, 0x181f ;  /* 0x00381f00141d7f89 */ /* 0x000b6a00000e0000 */
[C---:B--2---:R-:W-:Y:S01]  /*80e0*/  HMMA.16816.F32.BF16 R12, R32.reuse, R16, RZ ;  /* 0x00000010200c723c */ /* 0x044fe200000418ff */
[CC--:B---3--:R-:W-:Y:S03]  /*80f0*/  IADD3 R162, P1, R2.reuse, R208.reuse, RZ ;  /* 0x000000d002a27210 */ /* 0x0c8fe60007f3e0ff */
[C---:B------:R-:W-:Y:S04]  /*8100*/  IADD3 R160, P0, R2.reuse, R209, RZ ;  /* 0x000000d102a07210 */ /* 0x040fe80007f1e0ff */
[C---:B------:R-:W-:Y:S01]  /*8110*/  HMMA.16816.F32.BF16 R16, R32.reuse, R18, RZ ;  /* 0x000000122010723c */ /* 0x040fe200000418ff */
[C-C-:B-1----:R-:W-:Y:S03]  /*8120*/  IMAD.X R163, R31.reuse, 0x1, R207.reuse, P1 ;  /* 0x000000011fa37824 */ /* 0x142fe600008e06cf */
[C---:B------:R-:W-:Y:S01]  /*8130*/  IMAD.X R161, R31.reuse, 0x1, R206, P0 ;  /* 0x000000011fa17824 */ /* 0x040fe200000e06ce */
[----:B------:R-:W-:Y:S01]  /*8140*/  IADD3 R172, P1, R2, R211, RZ ;  /* 0x000000d302ac7210 */ /* 0x000fe20007f3e0ff */
[----:B------:R1:W-:Y:S01]  /*8150*/  LDGSTS.E.BYPASS.LTC128B.128 [R203], [R162.64], !P5 ;  /* 0x00000000a2cb7fae */ /* 0x0003e2000e901d4e */
[C---:B----4-:R-:W-:Y:S01]  /*8160*/  IADD3 R214, P0, R0.reuse, R208, RZ ;  /* 0x000000d000d67210 */ /* 0x050fe20007f1e0ff */
[C---:B-----5:R-:W-:Y:S02]  /*8170*/  HMMA.16816.F32.BF16 R20, R32.reuse, R24, RZ ;  /* 0x000000182014723c */ /* 0x060fe400000418ff */
[----:B------:R1:W-:Y:S02]  /*8180*/  LDGSTS.E.BYPASS.LTC128B.128 [R203+0x2000], [R160.64], !P4 ;  /* 0x02000000a0cb7fae */ /* 0x0003e4000e101d4e */
[----:B------:R-:W-:Y:S01]  /*8190*/  IMAD.X R173, R31, 0x1, R210, P1 ;  /* 0x000000011fad7824 */ /* 0x000fe200008e06d2 */
[C---:B------:R-:W-:Y:S01]  /*81a0*/  IADD3 R134, P1, R0.reuse, R209, RZ ;  /* 0x000000d100867210 */ /* 0x040fe20007f3e0ff */
[C---:B------:R-:W-:Y:S01]  /*81b0*/  IMAD.X R215, R29.reuse, 0x1, R207, P0 ;  /* 0x000000011dd77824 */ /* 0x040fe200000e06cf */
[----:B------:R-:W-:Y:S01]  /*81c0*/  IADD3 R212, P0, R0, R211, RZ ;  /* 0x000000d300d47210 */ /* 0x000fe20007f1e0ff */
[C---:B------:R-:W-:Y:S01]  /*81d0*/  HMMA.16816.F32.BF16 R24, R32.reuse, R26, RZ ;  /* 0x0000001a2018723c */ /* 0x040fe200000418ff */
[----:B------:R2:W-:Y:S03]  /*81e0*/  LDGSTS.E.BYPASS.LTC128B.128 [R203+0x4000], [R172.64], !P3 ;  /* 0x04000000accb7fae */ /* 0x0005e6000d901d4e */
[C---:B------:R-:W-:Y:S01]  /*81f0*/  IMAD.X R135, R29.reuse, 0x1, R206, P1 ;  /* 0x000000011d877824 */ /* 0x040fe200008e06ce */
[----:B------:R3:W-:Y:S01]  /*8200*/  LDGSTS.E.BYPASS.LTC128B.128 [R203+0x1000], [R214.64], !P5 ;  /* 0x01000000d6cb7fae */ /* 0x0007e2000e901d4e */
[----:B------:R-:W-:Y:S01]  /*8210*/  IMAD.X R213, R29, 0x1, R210, P0 ;  /* 0x000000011dd57824 */ /* 0x000fe200000e06d2 */
[----:B------:R-:W-:Y:S01]  /*8220*/  PLOP3.LUT P0, PT, PT, PT, UP0, 0x80, 0x0 ;  /* 0x000000000000781c */ /* 0x000fe20003f0f008 */
[C---:B------:R-:W-:Y:S01]  /*8230*/  HMMA.16816.F32.BF16 R28, R32.reuse, R136, RZ ;  /* 0x00000088201c723c */ /* 0x040fe200000418ff */
[----:B------:R3:W-:Y:S04]  /*8240*/  LDGSTS.E.BYPASS.LTC128B.128 [R203+0x3000], [R134.64], !P4 ;  /* 0x0300000086cb7fae */ /* 0x0007e8000e101d4e */
[----:B------:R3:W-:Y:S03]  /*8250*/  LDGSTS.E.BYPASS.LTC128B.128 [R203+0x5000], [R212.64], !P3 ;  /* 0x05000000d4cb7fae */ /* 0x0007e6000d901d4e */
[----:B------:R-:W-:Y:S01]  /*8260*/  HMMA.16816.F32.BF16 R32, R32, R138, RZ ;  /* 0x0000008a2020723c */ /* 0x000fe200000418ff */
[----:B------:R-:W-:Y:S04]  /*8270*/  LDSM.16.M88.4 R164, [R192+0x6100] ;  /* 0x00610000c0a4783b */ /* 0x000fe80000000200 */
[----:B------:R-:W0:Y:S03]  /*8280*/  LDGDEPBAR ;  /* 0x00000000000079af */ /* 0x000e260000000000 */
[C---:B------:R-:W-:Y:S01]  /*8290*/  HMMA.16816.F32.BF16 R4, R140.reuse, R144, R4 ;  /* 0x000000908c04723c */ /* 0x040fe20000041804 */
[----:B-1----:R-:W1:Y:S04]  /*82a0*/  LDSM.16.M88.4 R160, [R193+0xc100] ;  /* 0x00c10000c1a0783b */ /* 0x002e680000000200 */
[----:B------:R-:W4:Y:S03]  /*82b0*/  LDSM.16.M88.4 R168, [R192+0x6900] ;  /* 0x00690000c0a8783b */ /* 0x000f260000000200 */
[C---:B------:R-:W-:Y:S01]  /*82c0*/  HMMA.16816.F32.BF16 R8, R140.reuse, R146, R8 ;  /* 0x000000928c08723c */ /* 0x040fe20000041808 */
[----:B------:R-:W5:Y:S04]  /*82d0*/  LDSM.16.M88.4 R136, [R192+0x7100] ;  /* 0x00710000c088783b */ /* 0x000f680000000200 */
[----:B--2---:R-:W2:Y:S03]  /*82e0*/  LDSM.16.M88.4 R172, [R192+0x7900] ;  /* 0x00790000c0ac783b */ /* 0x004ea60000000200 */
[C---:B------:R-:W-:Y:S01]  /*82f0*/  HMMA.16816.F32.BF16 R12, R140.reuse, R148, R12 ;  /* 0x000000948c0c723c */ /* 0x040fe2000004180c */
[----:B------:R-:W-:Y:S07]  /*8300*/  LDSM.16.M88.4 R144, [R191+0xc100] ;  /* 0x00c10000bf90783b */ /* 0x000fee0000000200 */
[C---:B------:R-:W-:Y:S01]  /*8310*/  HMMA.16816.F32.BF16 R16, R140.reuse, R150, R16 ;  /* 0x000000968c10723c */ /* 0x040fe20000041810 */
[----:B------:R-:W2:Y:S07]  /*8320*/  LDSM.16.M88.4 R148, [R184] ;  /* 0x00000000b894783b */ /* 0x000eae0000000200 */
        /* <DEDUP_REMOVED lines=130> */
.L_x_708:
        /* <DEDUP_REMOVED lines=34> */
[----:B------:R-:W-:Y:S01]  /*8d70*/  ISETP.LT.AND P0, PT, RZ, UR6, PT ;  /* 0x00000006ff007c0c */ /* 0x000fe2000bf01270 */
[----:B------:R-:W-:Y:S01]  /*8d80*/  UIADD3 UR6, UR6, -0x1, URZ ;  /* 0xffffffff06067890 */ /* 0x000fe2000fffe03f */
        /* <DEDUP_REMOVED lines=96> */
[C---:B-1----:R-:W-:Y:S05]  /*9390*/  HMMA.16816.F32.BF16 R8, R128.reuse, R136, R8 ;  /* 0x000000888008723c */ /* 0x042fea0000041808 */
[C---:B------:R-:W-:Y:S02]  /*93a0*/  FMUL.FTZ R39, R2.reuse, R39 ;  /* 0x0000002702277220 */ /* 0x040fe40000410000 */
[C---:B------:R-:W-:Y:S01]  /*93b0*/  FMUL.FTZ R40, R3.reuse, R40 ;  /* 0x0000002803287220 */ /* 0x040fe20000410000 */
[C---:B------:R-:W-:Y:S01]  /*93c0*/  HMMA.16816.F32.BF16 R100, R128.reuse, R138, R100 ;  /* 0x0000008a8064723c */ /* 0x040fe20000041864 */
[----:B------:R-:W1:Y:S01]  /*93d0*/  LDSM.16.MT88.4 R136, [R188+0x100] ;  /* 0x00010000bc88783b */ /* 0x000e620000004200 */
[----:B------:R-:W3:Y:S02]  /*93e0*/  MUFU.EX2 R167, R167 ;  /* 0x000000a700a77308 */ /* 0x000ee40000000800 */
[C---:B------:R-:W-:Y:S02]  /*93f0*/  FMUL.FTZ R41, R3.reuse, R41 ;  /* 0x0000002903297220 */ /* 0x040fe40000410000 */
[C---:B------:R-:W-:Y:S02]  /*9400*/  FMUL.FTZ R42, R2.reuse, R42 ;  /* 0x0000002a022a7220 */ /* 0x040fe40000410000 */
[C---:B------:R-:W-:Y:S04]  /*9410*/  HMMA.16816.F32.BF16 R104, R128.reuse, R140, R104 ;  /* 0x0000008c8068723c */ /* 0x040fe80000041868 */
[C---:B------:R-:W-:Y:S01]  /*9420*/  FMUL.FTZ R43, R2.reuse, R43 ;  /* 0x0000002b022b7220 */ /* 0x040fe20000410000 */
[----:B------:R-:W-:Y:S01]  /*9430*/  MUFU.EX2 R168, R168 ;  /* 0x000000a800a87308 */ /* 0x000fe20000000800 */
[C---:B------:R-:W-:Y:S02]  /*9440*/  FMUL.FTZ R44, R3.reuse, R44 ;  /* 0x0000002c032c7220 */ /* 0x040fe40000410000 */
[C---:B------:R-:W-:Y:S01]  /*9450*/  HMMA.16816.F32.BF16 R108, R128.reuse, R142, R108 ;  /* 0x0000008e806c723c */ /* 0x040fe2000004186c */
[----:B------:R-:W4:Y:S03]  /*9460*/  LDSM.16.MT88.4 R140, [R195+0x2100] ;  /* 0x00210000c38c783b */ /* 0x000f260000004200 */
        /* <DEDUP_REMOVED lines=12> */
[C---:B-1----:R-:W-:Y:S03]  /*9530*/  HMMA.16816.F32.BF16 R120, R128.reuse, R136, R120 ;  /* 0x000000888078723c */ /* 0x042fe60000041878 */
[C---:B------:R-:W-:Y:S01]  /*9540*/  FMUL.FTZ R52, R3.reuse, R52 ;  /* 0x0000003403347220 */ /* 0x040fe20000410000 */
[----:B------:R-:W1:Y:S01]  /*9550*/  MUFU.EX2 R171, R171 ;  /* 0x000000ab00ab7308 */ /* 0x000e620000000800 */
[C---:B------:R-:W-:Y:S02]  /*9560*/  FMUL.FTZ R53, R3.reuse, R53 ;  /* 0x0000003503357220 */ /* 0x040fe40000410000 */
[C---:B------:R-:W-:Y:S01]  /*9570*/  FMUL.FTZ R54, R2.reuse, R54 ;  /* 0x0000003602367220 */ /* 0x040fe20000410000 */
[C---:B------:R-:W-:Y:S01]  /*9580*/  HMMA.16816.F32.BF16 R124, R128.reuse, R138, R124 ;  /* 0x0000008a807c723c */ /* 0x040fe2000004187c */
[----:B------:R-:W1:Y:S03]  /*9590*/  LDSM.16.MT88.4 R136, [R189+0x2100] ;  /* 0x00210000bd88783b */ /* 0x000e660000004200 */
        /* <DEDUP_REMOVED lines=26> */
[----:B------:R-:W1:Y:S01]  /*9740*/  LDSM.16.MT88.4 R136, [R190+0x4100] ;  /* 0x00410000be88783b */ /* 0x000e620000004200 */
        /* <DEDUP_REMOVED lines=46> */
[----:B------:R-:W-:Y:S01]  /*9a30*/  F2FP.BF16.PACK_AB R12, R165, R164 ;  /* 0x000000a4a50c723e */ /* 0x000fe200000010ff */
[----:B------:R-:W-:Y:S01]  /*9a40*/  FFMA.FTZ R134, R3, R204, R134 ;  /* 0x000000cc03867223 */ /* 0x000fe20000010086 */
[----:B---3--:R-:W-:Y:S03]  /*9a50*/  F2FP.BF16.PACK_AB R13, R167, R166 ;  /* 0x000000a6a70d723e */ /* 0x008fe600000010ff */
        /* <DEDUP_REMOVED lines=72> */
[----:B------:R-:W-:Y:S07]  /*9ee0*/  LDSM.16.MT88.4 R140, [R189+0x3900] ;  /* 0x00390000bd8c783b */ /* 0x000fee0000004200 */
[C---:B----4-:R-:W-:Y:S01]  /*9ef0*/  HMMA.16816.F32.BF16 R92, R12.reuse, R20, R92 ;  /* 0x000000140c5c723c */ /* 0x050fe2000004185c */
[----:B------:R-:W4:Y:S07]  /*9f00*/  MUFU.EX2 R163, R163 ;  /* 0x000000a300a37308 */ /* 0x000f2e0000000800 */
[----:B------:R-:W-:Y:S01]  /*9f10*/  HMMA.16816.F32.BF16 R96, R12, R22, R96 ;  /* 0x000000160c60723c */ /* 0x000fe20000041860 */
[----:B------:R-:W4:Y:S02]  /*9f20*/  LDSM.16.MT88.4 R20, [R190+0x3100] ;  /* 0x00310000be14783b */ /* 0x000f240000004200 */
        /* <DEDUP_REMOVED lines=39> */
[C---:B---3--:R-:W-:Y:S08]  /*a1a0*/  HMMA.16816.F32.BF16 R76, R12.reuse, R20, R76 ;  /* 0x000000140c4c723c */ /* 0x048ff0000004184c */
[C---:B------:R-:W-:Y:S01]  /*a1b0*/  HMMA.16816.F32.BF16 R80, R12.reuse, R22, R80 ;  /* 0x000000160c50723c */ /* 0x040fe20000041850 */
[----:B------:R-:W3:Y:S07]  /*a1c0*/  LDSM.16.MT88.4 R20, [R195+0x1900] ;  /* 0x00190000c314783b */ /* 0x000eee0000004200 */
[C---:B-1----:R-:W-:Y:S08]  /*a1d0*/  HMMA.16816.F32.BF16 R84, R12.reuse, R16, R84 ;  /* 0x000000100c54723c */ /* 0x042ff00000041854 */
[C---:B------:R-:W-:Y:S01]  /*a1e0*/  HMMA.16816.F32.BF16 R88, R12.reuse, R18, R88 ;  /* 0x000000120c58723c */ /* 0x040fe20000041858 */
[----:B------:R-:W1:Y:S07]  /*a1f0*/  LDSM.16.MT88.4 R16, [R195+0x3900] ;  /* 0x00390000c310783b */ /* 0x000e6e0000004200 */
[C---:B--2---:R-:W-:Y:S08]  /*a200*/  HMMA.16816.F32.BF16 R92, R12.reuse, R24, R92 ;  /* 0x000000180c5c723c */ /* 0x044ff0000004185c */
[----:B------:R-:W-:Y:S01]  /*a210*/  HMMA.16816.F32.BF16 R96, R12, R26, R96 ;  /* 0x0000001a0c60723c */ /* 0x000fe20000041860 */
[----:B------:R-:W2:Y:S06]  /*a220*/  LDSM.16.MT88.4 R24, [R190+0x3900] ;  /* 0x00390000be18783b */ /* 0x000eac0000004200 */
[----:B------:R-:W-:Y:S01]  /*a230*/  F2FP.BF16.PACK_AB R12, R173, R172 ;  /* 0x000000acad0c723e */ /* 0x000fe200000010ff */
[----:B------:R-:W-:Y:S01]  /*a240*/  FADD.FTZ R172, R172, R157 ;  /* 0x0000009dacac7221 */ /* 0x000fe20000010000 */
[----:B------:R-:W-:Y:S03]  /*a250*/  F2FP.BF16.PACK_AB R13, R175, R174 ;  /* 0x000000aeaf0d723e */ /* 0x000fe600000010ff */
[----:B------:R-:W-:Y:S01]  /*a260*/  F2FP.BF16.PACK_AB R14, R163, R212 ;  /* 0x000000d4a30e723e */ /* 0x000fe200000010ff */
        /* <DEDUP_REMOVED lines=11> */
[----:B------:R-:W-:Y:S07]  /*a320*/  LDSM.16.MT88.4 R20, [R188+0x5900] ;  /* 0x00590000bc14783b */ /* 0x000fee0000004200 */
        /* <DEDUP_REMOVED lines=21> */
[C---:B------:R-:W-:Y:S08]  /*a480*/  HMMA.16816.F32.BF16 R92, R12.reuse, R20, R92 ;  /* 0x000000140c5c723c */ /* 0x040ff0000004185c */
[----:B------:R-:W-:Y:S01]  /*a490*/  HMMA.16816.F32.BF16 R96, R12, R22, R96 ;  /* 0x000000160c60723c */ /* 0x000fe20000041860 */
[----:B------:R-:W-:-:S07]  /*a4a0*/  @P0 BRA `(.L_x_707) ;  /* 0xffffda3000000947 */ /* 0x000fce000383ffff */
.L_x_706:
        /* <DEDUP_REMOVED lines=123> */
.L_x_694:
        /* <DEDUP_REMOVED lines=42> */
[----:B------:R-:W-:Y:S01]  /*af00*/  ISETP.NE.U32.AND P0, PT, R12, 0x1, PT ;  /* 0x000000010c00780c */ /* 0x000fe20003f05070 */
[----:B------:R-:W-:Y:S01]  /*af10*/  IMAD.U32 R12, RZ, RZ, UR4 ;  /* 0x00000004ff0c7e24 */ /* 0x000fe2000f8e00ff */
[----:B------:R-:W-:-:S02]  /*af20*/  LEA.HI R13, R6, R6, RZ, 0x1d ;  /* 0x00000006060d7211 */ /* 0x000fc400078fe8ff */
        /* <DEDUP_REMOVED lines=8> */
[----:B------:R-:W-:Y:S02]  /*afb0*/  F2FP.BF16.PACK_AB R44, R45, R44 ;  /* 0x0000002c2d2c723e */ /* 0x000fe400000010ff */
[----:B------:R-:W-:-:S02]  /*afc0*/  F2FP.BF16.PACK_AB R46, R47, R46 ;  /* 0x0000002e2f2e723e */ /* 0x000fc400000010ff */
[C---:B------:R-:W-:Y:S02]  /*afd0*/  IADD3 R6, R13.reuse, 0x80, RZ ;  /* 0x000000800d067810 */ /* 0x040fe40007ffe0ff */
[----:B------:R-:W-:Y:S02]  /*afe0*/  IADD3 R15, R13, 0x70, RZ ;  /* 0x000000700d0f7810 */ /* 0x000fe40007ffe0ff */
[----:B------:R-:W-:Y:S02]  /*aff0*/  @P0 IADD3 R15, R6, 0x10, RZ ;  /* 0x00000010060f0810 */ /* 0x000fe40007ffe0ff */
[----:B------:R-:W-:Y:S01]  /*b000*/  SEL R6, R9, 0xffffffe0, !P1 ;  /* 0xffffffe009067807 */ /* 0x000fe20004800000 */
[----:B------:R-:W-:Y:S01]  /*b010*/  IMAD.MOV.U32 R9, RZ, RZ, 0x40 ;  /* 0x00000040ff097424 */ /* 0x000fe200078e00ff */
[----:B------:R-:W-:Y:S02]  /*b020*/  F2FP.BF16.PACK_AB R48, R49, R48 ;  /* 0x000000303130723e */ /* 0x000fe400000010ff */
[----:B------:R-:W-:Y:S01]  /*b030*/  F2FP.BF16.PACK_AB R50, R51, R50 ;  /* 0x000000323332723e */ /* 0x000fe200000010ff */
[----:B------:R-:W-:Y:S01]  /*b040*/  IMAD.IADD R17, R13, 0x1, R6 ;  /* 0x000000010d117824 */ /* 0x000fe200078e0206 */
[----:B------:R-:W-:Y:S01]  /*b050*/  SEL R10, R9, 0xffffffc0, !P2 ;  /* 0xffffffc0090a7807 */ /* 0x000fe20005000000 */
[----:B------:R-:W-:Y:S01]  /*b060*/  IMAD.IADD R9, R6, 0x1, R15 ;  /* 0x0000000106097824 */ /* 0x000fe200078e020f */
[----:B------:R-:W-:-:S02]  /*b070*/  F2FP.BF16.PACK_AB R52, R53, R52 ;  /* 0x000000343534723e */ /* 0x000fc400000010ff */
        /* <DEDUP_REMOVED lines=80> */
[----:B------:R-:W3:Y:S02]  /*b580*/  @P1 LDG.E R6, [R12.64] ;  /* 0x0000000e0c061981 */ /* 0x000ee4000c1e1900 */
        /* <DEDUP_REMOVED lines=9> */
[----:B---3--:R-:W2:Y:S02]  /*b620*/  @P1 R2UR UR5, R6 ;  /* 0x00000000060513c2 */ /* 0x008ea400000e0000 */
        /* <DEDUP_REMOVED lines=8> */
.L_x_711:
        /* <DEDUP_REMOVED lines=146> */
.L_x_713:
[----:B--2---:R-:W-:Y:S05]  /*bfd0*/  BSYNC B0 ;  /* 0x0000000000007941 */ /* 0x004fea0003800000 */
.L_x_712:
        /* <DEDUP_REMOVED lines=23> */
.L_x_715:
[----:B------:R-:W-:Y:S05]  /*c150*/  BSYNC B0 ;  /* 0x0000000000007941 */ /* 0x000fea0003800000 */
.L_x_714:
        /* <DEDUP_REMOVED lines=23> */
.L_x_717:
[----:B------:R-:W-:Y:S05]  /*c2d0*/  BSYNC B0 ;  /* 0x0000000000007941 */ /* 0x000fea0003800000 */
.L_x_716:
        /* <DEDUP_REMOVED lines=24> */
.L_x_710:
        /* <DEDUP_REMOVED lines=31> */
.L_x_718:
        /* <DEDUP_REMOVED lines=43> */
.L_x_720:
[----:B------:R-:W-:Y:S05]  /*c900*/  BSYNC B0 ;  /* 0x0000000000007941 */ /* 0x000fea0003800000 */
.L_x_719:
[----:B-1----:R-:W1:Y:S01]  /*c910*/  S2R R5, SR_CTAID.X ;  /* 0x0000000000057919 */ /* 0x002e620000002500 */
[----:B------:R-:W-:Y:S01]  /*c920*/  SHF.R.S32.HI R4, RZ, 0x1f, R7 ;  /* 0x0000001fff047819 */ /* 0x000fe20000011407 */
[----:B------:R-:W-:Y:S01]  /*c930*/  IMAD.MOV.U32 R0, RZ, RZ, c[0x0][0x4e8] ;  /* 0x00013a00ff007624 */ /* 0x000fe200078e00ff */
[----:B------:R-:W-:Y:S01]  /*c940*/  ULDC.64 UR4, c[0x0][0x3a0] ;  /* 0x0000e80000047ab9 */ /* 0x000fe20000000a00 */
[----:B-----5:R-:W-:Y:S01]  /*c950*/  IMAD R3, R3, c[0x0][0x4e8], RZ ;  /* 0x00013a0003037a24 */ /* 0x020fe200078e02ff */
[----:B------:R-:W-:Y:S01]  /*c960*/  LEA.HI R4, R4, R7, RZ, 0x3 ;  /* 0x0000000704047211 */ /* 0x000fe200078f18ff */
[----:B------:R-:W-:Y:S01]  /*c970*/  UIMAD UR7, UR11, UR4, URZ ;  /* 0x000000040b0772a4 */ /* 0x000fe2000f8e023f */
[----:B------:R-:W-:Y:S01]  /*c980*/  ISETP.NE.AND P0, PT, R0, 0x1, PT ;  /* 0x000000010000780c */ /* 0x000fe20003f05270 */
[----:B------:R-:W-:Y:S01]  /*c990*/  UIMAD.WIDE.U32 UR16, UR10, UR4, URZ ;  /* 0x000000040a1072a5 */ /* 0x000fe2000f8e003f */
[----:B------:R-:W-:Y:S01]  /*c9a0*/  LOP3.LUT R2, R4, 0xfffffff8, RZ, 0xc0, !PT ;  /* 0xfffffff804027812 */ /* 0x000fe200078ec0ff */
[----:B------:R-:W-:Y:S01]  /*c9b0*/  UIMAD UR7, UR10, UR5, UR7 ;  /* 0x000000050a0772a4 */ /* 0x000fe2000f8e0207 */
[----:B------:R-:W-:Y:S01]  /*c9c0*/  SHF.R.S32.HI R4, RZ, 0x3, R4 ;  /* 0x00000003ff047819 */ /* 0x000fe20000011404 */
[----:B------:R-:W-:Y:S01]  /*c9d0*/  BSSY B0, `(.L_x_721) ;  /* 0x000003a000007945 */ /* 0x000fe20003800000 */
[----:B------:R-:W-:Y:S01]  /*c9e0*/  ULDC.64 UR4, c[0x0][0x3e8] ;  /* 0x0000fa0000047ab9 */ /* 0x000fe20000000a00 */
[----:B------:R-:W-:Y:S01]  /*c9f0*/  IMAD.IADD R7, R7, 0x1, -R2 ;  /* 0x0000000107077824 */ /* 0x000fe200078e0a02 */
[----:B------:R-:W-:-:S02]  /*ca00*/  UIADD3 UR17, UR17, UR7, URZ ;  /* 0x0000000711117290 */ /* 0x000fc4000fffe03f */
        /* <DEDUP_REMOVED lines=54> */
.L_x_722:
[----:B------:R-:W-:Y:S05]  /*cd70*/  BSYNC B0 ;  /* 0x0000000000007941 */ /* 0x000fea0003800000 */
.L_x_721:
        /* <DEDUP_REMOVED lines=21> */
.L_x_724:
[----:B------:R-:W-:Y:S05]  /*ced0*/  BSYNC B0 ;  /* 0x0000000000007941 */ /* 0x000fea0003800000 */
.L_x_723:
        /* <DEDUP_REMOVED lines=21> */
.L_x_726:
[----:B------:R-:W-:Y:S05]  /*d030*/  BSYNC B0 ;  /* 0x0000000000007941 */ /* 0x000fea0003800000 */
.L_x_725:
        /* <DEDUP_REMOVED lines=22> */
.L_x_727:
        /* <DEDUP_REMOVED lines=14> */
.L_x_1709:


//--------------------- .text._ZN7cutlass13device_kernelIN5flash19enable_sm80_to_sm89INS1_16FlashAttnFwdSm80INS1_25CollectiveMainloopFwdSm80ILi8ELi1ELb0EN4cute5tupleIJNS5_1CILi128EEENS7_ILi64EEENS7_ILi192EEEEEELi192ENS_10bfloat16_tEfNS_4arch4Sm80ELb1ELb0ELb0ELb1ELb1ELb1ELb1ELb0EEENS1_21CollectiveEpilogueFwdINS6_IJS8_SA_S9_EEENS6_IJNS7_ILi1EEESI_SI_EEESC_SE_Li256ELb1ELb1ELb0ELb0EEENS1_19SingleTileSchedulerILb1ELb0ELb1ELi128EEEEEEEEEvNT_6ParamsE --------------------------
	.section	.text._ZN7cutlass13device_kernelIN5flash19enable_sm80_to_sm89INS1_16FlashAttnFwdSm80INS1_25CollectiveMainloopFwdSm80ILi8ELi1ELb0EN4cute5tupleIJNS5_1CILi128EEENS7_ILi64EEENS7_ILi192EEEEEELi192ENS_10bfloat16_tEfNS_4arch4Sm80ELb1ELb0ELb0ELb1ELb1ELb1ELb1ELb0EEENS1_21CollectiveEpilogueFwdINS6_IJS8_SA_S9_EEENS6_IJNS7_ILi1EEESI_SI_EEESC_SE_Li256ELb1ELb1ELb0ELb0EEENS1_19SingleTileSchedulerILb1ELb0ELb1ELi128EEEEEEEEEvNT_6ParamsE,"ax",@progbits
	.sectioninfo	@"SHI_REGISTERS=236"
	.align	128
.text._ZN7cutlass13device_kernelIN5flash19enable_sm80_to_sm89INS1_16FlashAttnFwdSm80INS1_25CollectiveMainloopFwdSm80ILi8ELi1ELb0EN4cute5tupleIJNS5_1CILi128EEENS7_ILi64EEENS7_ILi192EEEEEELi192ENS_10bfloat16_tEfNS_4arch4Sm80ELb1ELb0ELb0ELb1ELb1ELb1ELb1ELb0EEENS1_21CollectiveEpilogueFwdINS6_IJS8_SA_S9_EEENS6_IJNS7_ILi1EEESI_SI_EEESC_SE_Li256ELb1ELb1ELb0ELb0EEENS1_19SingleTileSchedulerILb1ELb0ELb1ELi128EEEEEEEEEvNT_6ParamsE:
        .type           _ZN7cutlass13device_kernelIN5flash19enable_sm80_to_sm89INS1_16FlashAttnFwdSm80INS1_25CollectiveMainloopFwdSm80ILi8ELi1ELb0EN4cute5tupleIJNS5_1CILi128EEENS7_ILi64EEENS7_ILi192EEEEEELi192ENS_10bfloat16_tEfNS_4arch4Sm80ELb1ELb0ELb0ELb1ELb1ELb1ELb1ELb0EEENS1_21CollectiveEpilogueFwdINS6_IJS8_SA_S9_EEENS6_IJNS7_ILi1EEESI_SI_EEESC_SE_Li256ELb1ELb1ELb0ELb0EEENS1_19SingleTileSchedulerILb1ELb0ELb1ELi128EEEEEEEEEvNT_6ParamsE,@function
        .size           _ZN7cutlass13device_kernelIN5flash19enable_sm80_to_sm89INS1_16FlashAttnFwdSm80INS1_25CollectiveMainloopFwdSm80ILi8ELi1ELb0EN4cute5tupleIJNS5_1CILi128EEENS7_ILi64EEENS7_ILi192EEEEEELi192ENS_10bfloat16_tEfNS_4arch4Sm80ELb1ELb0ELb0ELb1ELb1ELb1ELb1ELb0EEENS1_21CollectiveEpilogueFwdINS6_IJS8_SA_S9_EEENS6_IJNS7_ILi1EEESI_SI_EEESC_SE_Li256ELb1ELb1ELb0ELb0EEENS1_19SingleTileSchedulerILb1ELb0ELb1ELi128EEEEEEEEEvNT_6ParamsE,(.L_x_1710 - _ZN7cutlass13device_kernelIN5flash19enable_sm80_to_sm89INS1_16FlashAttnFwdSm80INS1_25CollectiveMainloopFwdSm80ILi8ELi1ELb0EN4cute5tupleIJNS5_1CILi128EEENS7_ILi64EEENS7_ILi192EEEEEELi192ENS_10bfloat16_tEfNS_4arch4Sm80ELb1ELb0ELb0ELb1ELb1ELb1ELb1ELb0EEENS1_21CollectiveEpilogueFwdINS6_IJS8_SA_S9_EEENS6_IJNS7_ILi1EEESI_SI_EEESC_SE_Li256ELb1ELb1ELb0ELb0EEENS1_19SingleTileSchedulerILb1ELb0ELb1ELi128EEEEEEEEEvNT_6ParamsE)
        .other          _ZN7cutlass13device_kernelIN5flash19enable_sm80_to_sm89INS1_16FlashAttnFwdSm80INS1_25CollectiveMainloopFwdSm80ILi8ELi1ELb0EN4cute5tupleIJNS5_1CILi128EEENS7_ILi64EEENS7_ILi192EEEEEELi192ENS_10bfloat16_tEfNS_4arch4Sm80ELb1ELb0ELb0ELb1ELb1ELb1ELb1ELb0EEENS1_21CollectiveEpilogueFwdINS6_IJS8_SA_S9_EEENS6_IJNS7_ILi1EEESI_SI_EEESC_SE_Li256ELb1ELb1ELb0ELb0EEENS1_19SingleTileSchedulerILb1ELb0ELb1ELi128EEEEEEEEEvNT_6ParamsE,@"STO_CUDA_ENTRY STV_DEFAULT"
_ZN7cutlass13device_kernelIN5flash19enable_sm80_to_sm89INS1_16FlashAttnFwdSm80INS1_25CollectiveMainloopFwdSm80ILi8ELi1ELb0EN4cute5tupleIJNS5_1CILi128EEENS7_ILi64EEENS7_ILi192EEEEEELi192ENS_10bfloat16_tEfNS_4arch4Sm80ELb1ELb0ELb0ELb1ELb1ELb1ELb1ELb0EEENS1_21CollectiveEpilogueFwdINS6_IJS8_SA_S9_EEENS6_IJNS7_ILi1EEESI_SI_EEESC_SE_Li256ELb1ELb1ELb0ELb0EEENS1_19SingleTileSchedulerILb1ELb0ELb1ELi128EEEEEEEEEvNT_6ParamsE:
        /* <DEDUP_REMOVED lines=20> */
.L_x_729:
        /* <DEDUP_REMOVED lines=13> */
.L_x_731:
[----:B------:R-:W-:Y:S02]  /*0210*/  ULDC UR5, c[0x0][0x54c] ;  /* 0x0001530000057ab9 */ /* 0x000fe40000000800 */
.L_x_730:
[----:B------:R-:W-:Y:S02]  /*0220*/  ULDC UR4, c[0x0][0x548] ;  /* 0x0001520000047ab9 */ /* 0x000fe40000000800 */
[----:B------:R-:W-:-:S02]  /*0230*/  USHF.L.U32 UR12, UR12, 0x7, URZ ;  /* 0x000000070c0c7899 */ /* 0x000fc4000800063f */
[----:B------:R-:W-:-:S04]  /*0240*/  UIMAD UR4, UR5, UR4, URZ ;  /* 0x00000004050472a4 */ /* 0x000fc8000f8e023f */
[----:B------:R-:W-:-:S04]  /*0250*/  UISETP.GE.AND UP0, UPT, UR12, UR4, UPT ;  /* 0x000000040c00728c */ /* 0x000fc8000bf06270 */
[----:B------:R-:W-:Y:S01]  /*0260*/  USEL UR18, UR18, 0xffffffff, !UP0 ;  /* 0xffffffff12127887 */ /* 0x000fe2000c000000 */
[----:B------:R-:W-:Y:S05]  /*0270*/  BRA `(.L_x_732) ;  /* 0x000001b000007947 */ /* 0x000fea0003800000 */
.L_x_728:
        /* <DEDUP_REMOVED lines=8> */
.L_x_733:
        /* <DEDUP_REMOVED lines=13> */
.L_x_735:
[----:B------:R-:W-:Y:S02]  /*03d0*/  ULDC UR5, c[0x0][0x54c] ;  /* 0x0001530000057ab9 */ /* 0x000fe40000000800 */
.L_x_734:
[----:B------:R-:W-:Y:S02]  /*03e0*/  ULDC UR4, c[0x0][0x548] ;  /* 0x0001520000047ab9 */ /* 0x000fe40000000800 */
[----:B------:R-:W-:-:S02]  /*03f0*/  USHF.L.U32 UR12, UR12, 0x7, URZ ;  /* 0x000000070c0c7899 */ /* 0x000fc4000800063f */
[----:B------:R-:W-:-:S04]  /*0400*/  UIMAD UR4, UR5, UR4, URZ ;  /* 0x00000004050472a4 */ /* 0x000fc8000f8e023f */
[----:B------:R-:W-:-:S04]  /*0410*/  UISETP.GE.AND UP0, UPT, UR12, UR4, UPT ;  /* 0x000000040c00728c */ /* 0x000fc8000bf06270 */
[----:B------:R-:W-:-:S06]  /*0420*/  USEL UR18, UR18, 0xffffffff, !UP0 ;  /* 0xffffffff12127887 */ /* 0x000fcc000c000000 */
.L_x_732:
[----:B------:R-:W-:-:S13]  /*0430*/  ISETP.LE.AND P0, PT, RZ, UR18, PT ;  /* 0x00000012ff007c0c */ /* 0x000fda000bf03270 */
[----:B------:R-:W-:Y:S05]  /*0440*/  @!P0 EXIT ;  /* 0x000000000000894d */ /* 0x000fea0003800000 */
[----:B------:R-:W-:Y:S01]  /*0450*/  ULDC.64 UR4, c[0x0][0x360] ;  /* 0x0000d80000047ab9 */ /* 0x000fe20000000a00 */
[----:B------:R-:W-:Y:S01]  /*0460*/  ISETP.NE.U32.AND P3, PT, RZ, c[0x0][0x348], PT ;  /* 0x0000d200ff007a0c */ /* 0x000fe20003f65070 */
[----:B------:R-:W-:Y:S02]  /*0470*/  UISETP.NE.U32.AND UP0, UPT, URZ, UR4, UPT ;  /* 0x000000043f00728c */ /* 0x000fe4000bf05070 */
[----:B------:R-:W-:Y:S01]  /*0480*/  ULDC.64 UR6, c[0x0][0x370] ;  /* 0x0000dc0000067ab9 */ /* 0x000fe20000000a00 */
[----:B------:R-:W-:Y:S01]  /*0490*/  ISETP.NE.AND.EX P3, PT, RZ, c[0x0][0x34c], PT, P3 ;  /* 0x0000d300ff007a0c */ /* 0x000fe20003f65330 */
[----:B------:R-:W-:Y:S02]  /*04a0*/  UISETP.NE.AND.EX UP0, UPT, URZ, UR5, UPT, UP0 ;  /* 0x000000053f00728c */ /* 0x000fe4000bf05300 */
[----:B------:R-:W-:Y:S02]  /*04b0*/  UISETP.NE.U32.AND UP1, UPT, URZ, UR6, UPT ;  /* 0x000000063f00728c */ /* 0x000fe4000bf25070 */
[----:B------:R-:W-:-:S02]  /*04c0*/  ULDC.64 UR4, c[0x0][0x360] ;  /* 0x0000d80000047ab9 */ /* 0x000fc40000000a00 */
[----:B------:R-:W-:Y:S01]  /*04d0*/  UISETP.NE.AND.EX UP1, UPT, URZ, UR7, UPT, UP1 ;  /* 0x000000073f00728c */ /* 0x000fe2000bf25310 */
[----:B------:R-:W-:Y:S01]  /*04e0*/  PLOP3.LUT P1, PT, PT, PT, UP0, 0x80, 0x0 ;  /* 0x000000000000781c */ /* 0x000fe20003f2f008 */
[----:B------:R-:W-:Y:S02]  /*04f0*/  ULDC.64 UR8, c[0x0][0x370] ;  /* 0x0000dc0000087ab9 */ /* 0x000fe40000000a00 */
[----:B------:R-:W-:Y:S02]  /*0500*/  ULDC.64 UR6, c[0x0][0x348] ;  /* 0x0000d20000067ab9 */ /* 0x000fe40000000a00 */
[----:B------:R-:W-:Y:S01]  /*0510*/  @UP0 UIMAD.WIDE UR4, UR18, UR19, UR4 ;  /* 0x00000013120402a5 */ /* 0x000fe2000f8e0204 */
[----:B------:R-:W-:Y:S01]  /*0520*/  PLOP3.LUT P2, PT, PT, PT, UP1, 0x80, 0x0 ;  /* 0x000000000000781c */ /* 0x000fe20003f4f018 */
[----:B------:R-:W-:Y:S01]  /*0530*/  UIMAD.WIDE UR6, UR18, UR19, UR6 ;  /* 0x00000013120672a5 */ /* 0x000fe2000f8e0206 */
[----:B------:R-:W-:Y:S02]  /*0540*/  ISETP.NE.U32.AND P4, PT, RZ, c[0x0][0x350], PT ;  /* 0x0000d400ff007a0c */ /* 0x000fe40003f85070 */
[----:B------:R-:W-:Y:S01]  /*0550*/  @UP1 UIMAD.WIDE UR8, UR18, UR19, UR8 ;  /* 0x00000013120812a5 */ /* 0x000fe2000f8e0208 */
[----:B------:R-:W-:Y:S01]  /*0560*/  IMAD.U32 R4, RZ, RZ, UR4 ;  /* 0x00000004ff047e24 */ /* 0x000fe2000f8e00ff */
[----:B------:R-:W-:Y:S01]  /*0570*/  MOV R5, UR5 ;  /* 0x0000000500057c02 */ /* 0x000fe20008000f00 */
[----:B------:R-:W-:Y:S01]  /*0580*/  ULDC.64 UR4, c[0x0][0x358] ;  /* 0x0000d60000047ab9 */ /* 0x000fe20000000a00 */
[----:B------:R-:W-:Y:S01]  /*0590*/  IMAD.U32 R8, RZ, RZ, UR6 ;  /* 0x00000006ff087e24 */ /* 0x000fe2000f8e00ff */
[----:B------:R-:W-:Y:S01]  /*05a0*/  UISETP.NE.U32.AND UP3, UPT, URZ, UR4, UPT ;  /* 0x000000043f00728c */ /* 0x000fe2000bf65070 */
[----:B------:R-:W-:Y:S01]  /*05b0*/  IMAD.U32 R9, RZ, RZ, UR7 ;  /* 0x00000007ff097e24 */ /* 0x000fe2000f8e00ff */
[----:B------:R-:W-:Y:S01]  /*05c0*/  ISETP.NE.AND.EX P4, PT, RZ, c[0x0][0x354], PT, P4 ;  /* 0x0000d500ff007a0c */ /* 0x000fe20003f85340 */
[----:B------:R-:W-:Y:S01]  /*05d0*/  IMAD.U32 R6, RZ, RZ, UR8 ;  /* 0x00000008ff067e24 */ /* 0x000fe2000f8e00ff */
[----:B------:R-:W-:Y:S01]  /*05e0*/  UISETP.NE.AND.EX UP3, UPT, URZ, UR5, UPT, UP3 ;  /* 0x000000053f00728c */ /* 0x000fe2000bf65330 */
[----:B------:R-:W-:Y:S01]  /*05f0*/  IMAD.U32 R7, RZ, RZ, UR9 ;  /* 0x00000009ff077e24 */ /* 0x000fe2000f8e00ff */
[----:B------:R-:W-:Y:S01]  /*0600*/  ULDC.64 UR6, c[0x0][0x350] ;  /* 0x0000d40000067ab9 */ /* 0x000fe20000000a00 */
[----:B------:R1:W2:Y:S01]  /*0610*/  @P1 LDG.E R0, [R4.64] ;  /* 0x0000001404001981 */ /* 0x0002a2000c1e1900 */
[----:B------:R-:W-:-:S02]  /*0620*/  ULDC.64 UR4, c[0x0][0x358] ;  /* 0x0000d60000047ab9 */ /* 0x000fc40000000a00 */
[----:B------:R-:W-:Y:S01]  /*0630*/  PLOP3.LUT P0, PT, PT, PT, UP3, 0x80, 0x0 ;  /* 0x000000000000781c */ /* 0x000fe20003f0f038 */
[----:B------:R-:W-:Y:S01]  /*0640*/  UIMAD.WIDE UR6, UR18, UR19, UR6 ;  /* 0x00000013120672a5 */ /* 0x000fe2000f8e0206 */
[----:B------:R3:W4:Y:S01]  /*0650*/  @P2 LDG.E R3, [R6.64] ;  /* 0x0000001406032981 */ /* 0x000722000c1e1900 */
[----:B------:R-:W-:Y:S01]  /*0660*/  UIMAD.WIDE UR4, UR18, UR19, UR4 ;  /* 0x00000013120472a5 */ /* 0x000fe2000f8e0204 */
[----:B------:R-:W-:Y:S01]  /*0670*/  MOV R91, RZ ;  /* 0x000000ff005b7202 */ /* 0x000fe20000000f00 */
[----:B------:R-:W-:Y:S01]  /*0680*/  IMAD.MOV.U32 R161, RZ, RZ, RZ ;  /* 0x000000ffffa17224 */ /* 0x000fe200078e00ff */
[----:B------:R-:W4:Y:S03]  /*0690*/  @P3 LDG.E R2, [R8.64] ;  /* 0x0000001408023981 */ /* 0x000f26000c1e1900 */
[----:B-1----:R-:W-:Y:S01]  /*06a0*/  IMAD.U32 R4, RZ, RZ, UR4 ;  /* 0x00000004ff047e24 */ /* 0x002fe2000f8e00ff */
[----:B------:R-:W-:Y:S01]  /*06b0*/  MOV R5, UR5 ;  /* 0x0000000500057c02 */ /* 0x000fe20008000f00 */
[----:B---3--:R-:W-:Y:S01]  /*06c0*/  IMAD.U32 R6, RZ, RZ, UR6 ;  /* 0x00000006ff067e24 */ /* 0x008fe2000f8e00ff */
[----:B------:R-:W-:-:S03]  /*06d0*/  MOV R7, UR7 ;  /* 0x0000000700077c02 */ /* 0x000fc60008000f00 */
[----:B------:R1:W5:Y:S04]  /*06e0*/  @P0 LDG.E R161, [R4.64] ;  /* 0x0000001404a10981 */ /* 0x000368000c1e1900 */
[----:B------:R1:W5:Y:S01]  /*06f0*/  @P4 LDG.E R91, [R6.64] ;  /* 0x00000014065b4981 */ /* 0x000362000c1e1900 */
[----:B------:R-:W3:Y:S01]  /*0700*/  S2UR UR11, SR_CTAID.Y ;  /* 0x00000000000b79c3 */ /* 0x000ee20000002600 */
[----:B------:R-:W-:Y:S02]  /*0710*/  UMOV UR13, URZ ;  /* 0x0000003f000d7c82 */ /* 0x000fe40008000000 */
[----:B------:R-:W-:Y:S02]  /*0720*/  ULDC UR17, c[0x0][0x168] ;  /* 0x00005a0000117ab9 */ /* 0x000fe40000000800 */
[----:B------:R-:W-:-:S02]  /*0730*/  UMOV UR14, URZ ;  /* 0x0000003f000e7c82 */ /* 0x000fc40008000000 */
[----:B------:R-:W-:Y:S02]  /*0740*/  ULDC UR4, c[0x0][0x2ac] ;  /* 0x0000ab0000047ab9 */ /* 0x000fe40000000800 */
[----:B------:R-:W-:Y:S02]  /*0750*/  ULDC UR16, c[0x0][0x1d0] ;  /* 0x0000740000107ab9 */ /* 0x000fe40000000800 */
[----:B------:R-:W-:Y:S02]  /*0760*/  UIMAD UR16, UR4, UR16, URZ ;  /* 0x00000010041072a4 */ /* 0x000fe4000f8e023f */
[----:B------:R-:W-:Y:S02]  /*0770*/  ULDC UR15, c[0x0][0x228] ;  /* 0x00008a00000f7ab9 */ /* 0x000fe40000000800 */
[----:B---3--:R-:W-:Y:S01]  /*0780*/  USHF.R.S32.HI UR10, URZ, 0x1f, UR11 ;  /* 0x0000001f3f0a7899 */ /* 0x008fe2000801140b */
[----:B--2---:R1:W2:Y:S08]  /*0790*/  @P1 R2UR UR17, R0 ;  /* 0x00000000001113c2 */ /* 0x0042b000000e0000 */
[----:B----4-:R1:W3:Y:S08]  /*07a0*/  @P2 R2UR UR13, R3 ;  /* 0x00000000030d23c2 */ /* 0x0102f000000e0000 */
[----:B------:R1:W4:Y:S01]  /*07b0*/  @P3 R2UR UR14, R2 ;  /* 0x00000000020e33c2 */ /* 0x00032200000e0000 */
[----:B------:R-:W-:Y:S05]  /*07c0*/  @P1 BRA `(.L_x_736) ;  /* 0x0000006000001947 */ /* 0x000fea0003800000 */
[----:B------:R-:W-:Y:S05]  /*07d0*/  @!P3 BRA `(.L_x_736) ;  /* 0x000000500000b947 */ /* 0x000fea0003800000 */
[----:B-1--4-:R-:W4:Y:S04]  /*07e0*/  LDG.E R0, [R8.64] ;  /* 0x0000001408007981 */ /* 0x012f28000c1e1900 */
[----:B---3--:R-:W3:Y:S01]  /*07f0*/  LDG.E R2, [R8.64+0x4] ;  /* 0x0000041408027981 */ /* 0x008ee2000c1e1900 */
[----:B--2-4-:R-:W1:Y:S08]  /*0800*/  R2UR UR17, R0 ;  /* 0x00000000001173c2 */ /* 0x014e7000000e0000 */
[----:B---3--:R-:W1:Y:S02]  /*0810*/  R2UR UR4, R2 ;  /* 0x00000000020473c2 */ /* 0x008e6400000e0000 */
[----:B-1----:R-:W-:-:S06]  /*0820*/  UIADD3 UR17, -UR17, UR4, URZ ;  /* 0x0000000411117290 */ /* 0x002fcc000fffe13f */
.L_x_736:
[----:B------:R-:W-:-:S04]  /*0830*/  ISETP.NE.U32.AND P1, PT, RZ, c[0x0][0x368], PT ;  /* 0x0000da00ff007a0c */ /* 0x000fc80003f25070 */
[----:B------:R-:W-:-:S13]  /*0840*/  ISETP.NE.AND.EX P1, PT, RZ, c[0x0][0x36c], PT, P1 ;  /* 0x0000db00ff007a0c */ /* 0x000fda0003f25310 */
[----:B------:R-:W-:Y:S05]  /*0850*/  @!P1 BRA `(.L_x_737) ;  /* 0x0000007000009947 */ /* 0x000fea0003800000 */
[----:B------:R-:W-:Y:S02]  /*0860*/  ULDC.64 UR4, c[0x0][0x368] ;  /* 0x0000da0000047ab9 */ /* 0x000fe40000000a00 */
[----:B------:R-:W-:-:S06]  /*0870*/  UIMAD.WIDE UR4, UR18, UR19, UR4 ;  /* 0x00000013120472a5 */ /* 0x000fcc000f8e0204 */
[----:B-1----:R-:W-:Y:S02]  /*0880*/  MOV R2, UR4 ;  /* 0x0000000400027c02 */ /* 0x002fe40008000f00 */
[----:B------:R-:W-:-:S05]  /*0890*/  MOV R3, UR5 ;  /* 0x0000000500037c02 */ /* 0x000fca0008000f00 */
[----:B----4-:R-:W4:Y:S02]  /*08a0*/  LDG.E R0, [R2.64] ;  /* 0x0000001402007981 */ /* 0x010f24000c1e1900 */
[----:B----4-:R1:W4:Y:S02]  /*08b0*/  R2UR UR16, R0 ;  /* 0x00000000001073c2 */ /* 0x01032400000e0000 */
[----:B-1--4-:R-:W-:Y:S05]  /*08c0*/  BRA `(.L_x_738) ;  /* 0x0000006000007947 */ /* 0x012fea0003800000 */
.L_x_737:
[----:B------:R-:W-:Y:S05]  /*08d0*/  @!P4 BRA `(.L_x_738) ;  /* 0x000000500000c947 */ /* 0x000fea0003800000 */
[----:B-1--4-:R-:W4:Y:S04]  /*08e0*/  LDG.E R0, [R6.64] ;  /* 0x0000001406007981 */ /* 0x012f28000c1e1900 */
[----:B---3--:R-:W3:Y:S01]  /*08f0*/  LDG.E R2, [R6.64+0x4] ;  /* 0x0000041406027981 */ /* 0x008ee2000c1e1900 */
[----:B----4-:R-:W1:Y:S08]  /*0900*/  R2UR UR16, R0 ;  /* 0x00000000001073c2 */ /* 0x010e7000000e0000 */
[----:B---3--:R-:W1:Y:S02]  /*0910*/  R2UR UR4, R2 ;  /* 0x00000000020473c2 */ /* 0x008e6400000e0000 */
[----:B-1----:R-:W-:-:S06]  /*0920*/  UIADD3 UR16, -UR16, UR4, URZ ;  /* 0x0000000410107290 */ /* 0x002fcc000fffe13f */
.L_x_738:
[----:B-1--4-:R-:W4:Y:S01]  /*0930*/  @P0 LDG.E R0, [R4.64] ;  /* 0x0000001404000981 */ /* 0x012f22000c1e1900 */
[----:B------:R-:W-:-:S03]  /*0940*/  ULDC.64 UR4, c[0x0][0x378] ;  /* 0x0000de0000047ab9 */ /* 0x000fc60000000a00 */
[----:B---3--:R-:W3:Y:S01]  /*0950*/  @P0 LDG.E R2, [R4.64+0x4] ;  /* 0x0000041404020981 */ /* 0x008ee2000c1e1900 */
[----:B------:R-:W-:Y:S01]  /*0960*/  UISETP.NE.U32.AND UP0, UPT, URZ, UR4, UPT ;  /* 0x000000043f00728c */ /* 0x000fe2000bf05070 */
[----:B------:R-:W-:-:S03]  /*0970*/  IMAD.U32 R84, RZ, RZ, UR16 ;  /* 0x00000010ff547e24 */ /* 0x000fc6000f8e00ff */
[----:B------:R-:W-:-:S03]  /*0980*/  UISETP.NE.AND.EX UP0, UPT, URZ, UR5, UPT, UP0 ;  /* 0x000000053f00728c */ /* 0x000fc6000bf05300 */
[----:B------:R-:W-:-:S03]  /*0990*/  ULDC.64 UR4, c[0x0][0x378] ;  /* 0x0000de0000047ab9 */ /* 0x000fc60000000a00 */
[----:B------:R-:W-:-:S05]  /*09a0*/  PLOP3.LUT P1, PT, PT, PT, UP0, 0x80, 0x0 ;  /* 0x000000000000781c */ /* 0x000fca0003f2f008 */
[----:B------:R-:W-:-:S06]  /*09b0*/  @UP0 UIMAD.WIDE UR4, UR18, UR19, UR4 ;  /* 0x00000013120402a5 */ /* 0x000fcc000f8e0204 */
[----:B------:R-:W-:Y:S01]  /*09c0*/  MOV R6, UR4 ;  /* 0x0000000400067c02 */ /* 0x000fe20008000f00 */
[----:B------:R-:W-:-:S05]  /*09d0*/  IMAD.U32 R7, RZ, RZ, UR5 ;  /* 0x00000005ff077e24 */ /* 0x000fca000f8e00ff */
[----:B------:R1:W5:Y:S01]  /*09e0*/  @P1 LDG.E R84, [R6.64] ;  /* 0x0000001406541981 */ /* 0x000362000c1e1900 */
[----:B------:R-:W-:Y:S02]  /*09f0*/  ULDC UR6, c[0x0][0x2c4] ;  /* 0x0000b10000067ab9 */ /* 0x000fe40000000800 */
[----:B------:R-:W-:Y:S02]  /*0a00*/  UISETP.NE.AND UP2, UPT, UR6, 0x1, UPT ;  /* 0x000000010600788c */ /* 0x000fe4000bf45270 */
[----:B------:R-:W-:-:S09]  /*0a10*/  UIADD3 UR6, -UR13, UR16, URZ ;  /* 0x000000100d067290 */ /* 0x000fd2000fffe13f */
[----:B------:R-:W-:Y:S01]  /*0a20*/  @UP2 UIADD3 UR22, UR12, 0x7f, URZ ;  /* 0x0000007f0c162890 */ /* 0x000fe2000fffe03f */
[----:B----4-:R-:W4:Y:S08]  /*0a30*/  @P0 R2UR UR4, R0 ;  /* 0x00000000000403c2 */ /* 0x010f3000000e0000 */
[----:B---3--:R-:W4:Y:S02]  /*0a40*/  @P0 R2UR UR5, R2 ;  /* 0x00000000020503c2 */ /* 0x008f2400000e0000 */
[----:B----4-:R-:W-:-:S03]  /*0a50*/  @UP3 UIADD3 UR15, -UR4, UR5, URZ ;  /* 0x00000005040f3290 */ /* 0x010fc6000fffe13f */
[----:B------:R-:W-:Y:S02]  /*0a60*/  ULDC.64 UR4, c[0x0][0x2c8] ;  /* 0x0000b20000047ab9 */ /* 0x000fe40000000a00 */
[----:B------:R-:W-:Y:S02]  /*0a70*/  UIMAD.WIDE.U32 UR22, UR22, UR4, URZ ;  /* 0x00000004161672a5 */ /* 0x000fe4000f8e003f */
[----:B------:R-:W-:Y:S02]  /*0a80*/  UIADD3 UR9, UR6, UR15, URZ ;  /* 0x0000000f06097290 */ /* 0x000fe4000fffe03f */
[----:B------:R-:W-:Y:S02]  /*0a90*/  UIADD3 UR4, UR12, 0x7f, URZ ;  /* 0x0000007f0c047890 */ /* 0x000fe4000fffe03f */
[----:B--2---:R-:W-:Y:S02]  /*0aa0*/  UIADD3 UR7, UR9, 0x40, -UR17 ;  /* 0x0000004009077890 */ /* 0x004fe4000fffe811 */
[----:B------:R-:W-:-:S02]  /*0ab0*/  @UP2 USHF.R.U32.HI UR4, URZ, UR5, UR23 ;  /* 0x000000053f042299 */ /* 0x000fc40008011617 */
[----:B------:R-:W-:Y:S02]  /*0ac0*/  UIADD3 UR22, UR9, 0x3f, URZ ;  /* 0x0000003f09167890 */ /* 0x000fe4000fffe03f */
[----:B------:R-:W-:Y:S02]  /*0ad0*/  UIADD3 UR5, UR7, UR4, URZ ;  /* 0x0000000407057290 */ /* 0x000fe4000fffe03f */
[----:B------:R-:W-:Y:S02]  /*0ae0*/  USHF.R.S32.HI UR8, URZ, 0x1f, UR22 ;  /* 0x0000001f3f087899 */ /* 0x000fe40008011416 */
[----:B------:R-:W-:Y:S02]  /*0af0*/  USHF.R.S32.HI UR4, URZ, 0x1f, UR5 ;  /* 0x0000001f3f047899 */ /* 0x000fe40008011405 */
[----:B------:R-:W-:Y:S02]  /*0b00*/  ULEA.HI UR8, UR8, UR22, URZ, 0x6 ;  /* 0x0000001608087291 */ /* 0x000fe4000f8f303f */
[----:B------:R-:W-:-:S02]  /*0b10*/  ULEA.HI UR4, UR4, UR5, URZ, 0x6 ;  /* 0x0000000504047291 */ /* 0x000fc4000f8f303f */
[----:B------:R-:W-:Y:S02]  /*0b20*/  USHF.R.S32.HI UR8, URZ, 0x6, UR8 ;  /* 0x000000063f087899 */ /* 0x000fe40008011408 */
[----:B------:R-:W-:-:S04]  /*0b30*/  USHF.R.S32.HI UR4, URZ, 0x6, UR4 ;  /* 0x000000063f047899 */ /* 0x000fc80008011404 */
[----:B------:R-:W-:-:S04]  /*0b40*/  UISETP.LT.AND UP0, UPT, UR8, UR4, UPT ;  /* 0x000000040800728c */ /* 0x000fc8000bf01270 */
[----:B------:R-:W-:Y:S02]  /*0b50*/  USEL UR5, UR8, UR4, UP0 ;  /* 0x0000000408057287 */ /* 0x000fe40008000000 */
[----:B------:R-:W-:Y:S02]  /*0b60*/  UIADD3 UR4, -UR6, URZ, URZ ;  /* 0x0000003f06047290 */ /* 0x000fe4000fffe13f */
[----:B------:R-:W-:Y:S02]  /*0b70*/  ULEA UR6, UR5, -UR6, 0x6 ;  /* 0x8000000605067291 */ /* 0x000fe4000f8e303f */
[----:B------:R-:W-:Y:S02]  /*0b80*/  UISETP.LT.AND UP1, UPT, URZ, UR4, UPT ;  /* 0x000000043f00728c */ /* 0x000fe4000bf21270 */
[----:B------:R-:W-:Y:S02]  /*0b90*/  UISETP.LT.AND UP0, UPT, UR6, UR15, UPT ;  /* 0x0000000f0600728c */ /* 0x000fe4000bf01270 */
[----:B------:R-:W-:-:S02]  /*0ba0*/  USEL UR4, URZ, UR4, !UP1 ;  /* 0x000000043f047287 */ /* 0x000fc4000c800000 */
[----:B------:R-:W-:Y:S02]  /*0bb0*/  USEL UR5, UR6, UR15, UP0 ;  /* 0x0000000f06057287 */ /* 0x000fe40008000000 */
[----:B------:R-:W-:Y:S02]  /*0bc0*/  USHF.R.U32.HI UR6, URZ, 0x6, UR4 ;  /* 0x000000063f067899 */ /* 0x000fe40008011604 */
[----:B------:R-:W-:-:S05]  /*0bd0*/  UISETP.GT.AND UP0, UPT, UR5, UR4, UPT ;  /* 0x000000040500728c */ /* 0x000fca000bf04270 */
[----:B------:R-:W-:-:S06]  /*0be0*/  UMOV UR22, UR6 ;  /* 0x0000000600167c82 */ /* 0x000fcc0008000000 */
[----:B------:R-:W-:-:S04]  /*0bf0*/  @UP0 UIADD3 UR5, UR5, 0x3f, URZ ;  /* 0x0000003f05050890 */ /* 0x000fc8000fffe03f */
[----:B------:R-:W-:-:S04]  /*0c00*/  @UP0 USHF.R.S32.HI UR4, URZ, 0x1f, UR5 ;  /* 0x0000001f3f040899 */ /* 0x000fc80008011405 */
[----:B------:R-:W-:-:S04]  /*0c10*/  @UP0 ULEA.HI UR4, UR4, UR5, URZ, 0x6 ;  /* 0x0000000504040291 */ /* 0x000fc8000f8f303f */
[----:B------:R-:W-:-:S04]  /*0c20*/  @UP0 USHF.R.S32.HI UR22, URZ, 0x6, UR4 ;  /* 0x000000063f160899 */ /* 0x000fc80008011404 */
[----:B------:R-:W-:-:S06]  /*0c30*/  UISETP.GT.AND UP0, UPT, UR22, UR6, UPT ;  /* 0x000000061600728c */ /* 0x000fcc000bf04270 */
[----:B------:R-:W-:-:S13]  /*0c40*/  PLOP3.LUT P0, PT, PT, PT, UP0, 0x80, 0x0 ;  /* 0x000000000000781c */ /* 0x000fda0003f0f008 */
[----:B------:R-:W-:Y:S05]  /*0c50*/  @!P0 BRA `(.L_x_739) ;  /* 0x0000574000008947 */ /* 0x000fea0003800000 */
[----:B-1----:R-:W-:Y:S02]  /*0c60*/  ULDC.64 UR4, c[0x0][0x340] ;  /* 0x0000d00000047ab9 */ /* 0x002fe40000000a00 */
        /* <DEDUP_REMOVED lines=8> */
[----:B------:R-:W-:-:S03]  /*0cf0*/  ULDC.64 UR4, c[0x0][0x260] ;  /* 0x0000980000047ab9 */ /* 0x000fc60000000a00 */
[-C--:B------:R-:W-:Y:S01]  /*0d00*/  LEA.HI R10, R0, R83.reuse, RZ, 0x3 ;  /* 0x00000053000a7211 */ /* 0x080fe200078f18ff */
[----:B------:R1:W2:Y:S01]  /*0d10*/  @P2 LDG.E R5, [R4.64] ;  /* 0x0000001404052981 */ /* 0x0002a2000c1e1900 */
[----:B-----5:R-:W-:Y:S01]  /*0d20*/  SHF.R.S32.HI R3, RZ, 0x1f, R161 ;  /* 0x0000001fff037819 */ /* 0x020fe200000114a1 */
[----:B------:R-:W-:Y:S01]  /*0d30*/  IMAD.U32 R21, RZ, RZ, UR11 ;  /* 0x0000000bff157e24 */ /* 0x000fe2000f8e00ff */
[----:B------:R-:W-:Y:S01]  /*0d40*/  LOP3.LUT R2, R10, 0x1ffffff8, RZ, 0xc0, !PT ;  /* 0x1ffffff80a027812 */ /* 0x000fe200078ec0ff */
[----:B------:R-:W-:Y:S01]  /*0d50*/  UIMAD UR4, UR10, UR4, URZ ;  /* 0x000000040a0472a4 */ /* 0x000fe2000f8e023f */
[----:B------:R-:W-:Y:S01]  /*0d60*/  SHF.R.S32.HI R10, RZ, 0x3, R10 ;  /* 0x00000003ff0a7819 */ /* 0x000fe2000001140a */
[----:B------:R-:W-:Y:S01]  /*0d70*/  UIADD3 UR19, UR22, -0x1, URZ ;  /* 0xffffffff16137890 */ /* 0x000fe2000fffe03f */
[----:B------:R-:W-:Y:S01]  /*0d80*/  LEA.HI R6, R0, R83, RZ, 0x6 ;  /* 0x0000005300067211 */ /* 0x000fe200078f30ff */
[----:B------:R-:W-:Y:S01]  /*0d90*/  IMAD.IADD R2, R83, 0x1, -R2 ;  /* 0x0000000153027824 */ /* 0x000fe200078e0a02 */
[C---:B------:R-:W-:Y:S01]  /*0da0*/  IADD3 R160, P0, R10.reuse, R161, RZ ;  /* 0x000000a10aa07210 */ /* 0x040fe20007f1e0ff */
[C---:B------:R-:W-:Y:S01]  /*0db0*/  IMAD.SHL.U32 R7, R10.reuse, 0x40, RZ ;  /* 0x000000400a077824 */ /* 0x040fe200078e00ff */
[----:B------:R-:W-:Y:S01]  /*0dc0*/  IADD3 R99, -R10, UR15, RZ ;  /* 0x0000000f0a637c10 */ /* 0x000fe2000fffe1ff */
[----:B------:R-:W-:Y:S01]  /*0dd0*/  IMAD.SHL.U32 R2, R2, 0x8, RZ ;  /* 0x0000000802027824 */ /* 0x000fe200078e00ff */
[----:B------:R-:W-:Y:S01]  /*0de0*/  LEA.HI.X.SX32 R161, R10, R3, 0x1, P0 ;  /* 0x000000030aa17211 */ /* 0x000fe200000f0eff */
[----:B------:R-:W-:Y:S01]  /*0df0*/  IMAD.SHL.U32 R136, R6, 0x8, RZ ;  /* 0x0000000806887824 */ /* 0x000fe200078e00ff */
[----:B------:R-:W-:Y:S01]  /*0e00*/  LOP3.LUT R7, R7, 0x1c0, RZ, 0xc0, !PT ;  /* 0x000001c007077812 */ /* 0x000fe200078ec0ff */
[----:B------:R-:W-:Y:S01]  /*0e10*/  UIMAD UR22, UR11, UR5, UR4 ;  /* 0x000000050b1672a4 */ /* 0x000fe2000f8e0204 */
[----:B------:R-:W-:Y:S01]  /*0e20*/  IADD3 R3, R2, 0x80, RZ ;  /* 0x0000008002037810 */ /* 0x000fe20007ffe0ff */
[----:B------:R-:W-:Y:S01]  /*0e30*/  USEL UR24, UR18, URZ, !UP3 ;  /* 0x0000003f12187287 */ /* 0x000fe2000d800000 */
[--C-:B------:R-:W-:Y:S01]  /*0e40*/  LOP3.LUT R8, R7, 0x38, R2.reuse, 0xf8, !PT ;  /* 0x0000003807087812 */ /* 0x100fe200078ef802 */
[----:B------:R-:W-:Y:S01]  /*0e50*/  ULDC.64 UR4, c[0x0][0x240] ;  /* 0x0000900000047ab9 */ /* 0x000fe20000000a00 */
[----:B------:R-:W-:Y:S01]  /*0e60*/  SHF.R.U32.HI R7, RZ, 0x3, R7 ;  /* 0x00000003ff077819 */ /* 0x000fe20000011607 */
[----:B------:R-:W-:Y:S01]  /*0e70*/  UIMAD UR4, UR10, UR4, URZ ;  /* 0x000000040a0472a4 */ /* 0x000fe2000f8e023f */
[----:B------:R-:W-:Y:S01]  /*0e80*/  ISETP.GE.AND P5, PT, R3, c[0x0][0x1d4], PT ;  /* 0x0000750003007a0c */ /* 0x000fe20003fa6270 */
[----:B------:R-:W-:Y:S01]  /*0e90*/  IMAD.MOV.U32 R113, RZ, RZ, c[0x0][0x238] ;  /* 0x00008e00ff717624 */ /* 0x000fe200078e00ff */
[----:B------:R-:W-:Y:S01]  /*0ea0*/  LOP3.LUT R7, R8, R7, RZ, 0x3c, !PT ;  /* 0x0000000708077212 */ /* 0x000fe200078e3cff */
[----:B------:R-:W-:Y:S01]  /*0eb0*/  UIMAD UR25, UR11, UR5, UR4 ;  /* 0x000000050b1972a4 */ /* 0x000fe2000f8e0204 */
[----:B------:R-:W-:Y:S01]  /*0ec0*/  SHF.R.S32.HI R3, RZ, 0x1f, R2 ;  /* 0x0000001fff037819 */ /* 0x000fe20000011402 */
[----:B-1----:R-:W-:Y:S01]  /*0ed0*/  IMAD.U32 R4, RZ, RZ, UR19 ;  /* 0x00000013ff047e24 */ /* 0x002fe2000f8e00ff */
[----:B------:R-:W-:Y:S01]  /*0ee0*/  LOP3.LUT R136, R7, 0xfffffe00, R136, 0xf8, !PT ;  /* 0xfffffe0007887812 */ /* 0x000fe200078ef888 */
[----:B------:R-:W-:Y:S01]  /*0ef0*/  IMAD R7, R161, c[0x0][0x238], RZ ;  /* 0x00008e00a1077a24 */ /* 0x000fe200078e02ff */
[C---:B------:R-:W-:Y:S01]  /*0f00*/  IADD3 R6, R2.reuse, 0x40, RZ ;  /* 0x0000004002067810 */ /* 0x040fe20007ffe0ff */
[----:B------:R-:W-:Y:S01]  /*0f10*/  IMAD.WIDE.U32 R20, R21, c[0x0][0x260], R2 ;  /* 0x0000980015147a25 */ /* 0x000fe200078e0002 */
[----:B------:R-:W-:Y:S01]  /*0f20*/  ISETP.GE.AND P3, PT, R2, c[0x0][0x1d4], PT ;  /* 0x0000750002007a0c */ /* 0x000fe20003f66270 */
[----:B------:R-:W-:Y:S01]  /*0f30*/  ULDC.64 UR4, c[0x0][0x248] ;  /* 0x0000920000047ab9 */ /* 0x000fe20000000a00 */
[----:B------:R-:W-:Y:S01]  /*0f40*/  LEA.HI R10, R0, R83, RZ, 0x2 ;  /* 0x00000053000a7211 */ /* 0x000fe200078f10ff */
[----:B------:R-:W-:Y:S01]  /*0f50*/  IMAD R8, R160, c[0x0][0x23c], R7 ;  /* 0x00008f00a0087a24 */ /* 0x000fe200078e0207 */
[----:B------:R-:W-:Y:S01]  /*0f60*/  ISETP.GE.AND P6, PT, R6, c[0x0][0x1d4], PT ;  /* 0x0000750006007a0c */ /* 0x000fe20003fc6270 */
[----:B------:R-:W-:Y:S01]  /*0f70*/  IMAD.WIDE.U32 R2, R160, c[0x0][0x238], R2 ;  /* 0x00008e00a0027a25 */ /* 0x000fe200078e0002 */
[----:B------:R-:W-:-:S02]  /*0f80*/  LOP3.LUT R6, R10, 0xfffffffc, RZ, 0xc0, !PT ;  /* 0xfffffffc0a067812 */ /* 0x000fc400078ec0ff */
[----:B------:R-:W-:Y:S01]  /*0f90*/  IADD3 R21, R21, UR22, RZ ;  /* 0x0000001615157c10 */ /* 0x000fe2000fffe0ff */
[----:B------:R-:W-:Y:S01]  /*0fa0*/  IMAD.IADD R9, R3, 0x1, R8 ;  /* 0x0000000103097824 */ /* 0x000fe200078e0208 */
[----:B------:R-:W-:Y:S01]  /*0fb0*/  USHF.R.S32.HI UR22, URZ, 0x1f, UR18 ;  /* 0x0000001f3f167899 */ /* 0x000fe20008011412 */
[----:B------:R-:W-:Y:S01]  /*0fc0*/  IMAD.MOV.U32 R8, RZ, RZ, R2 ;  /* 0x000000ffff087224 */ /* 0x000fe200078e0002 */
[----:B------:R-:W-:Y:S01]  /*0fd0*/  SHF.R.S32.HI R143, RZ, 0x2, R10 ;  /* 0x00000002ff8f7819 */ /* 0x000fe2000001140a */
[----:B------:R-:W-:Y:S01]  /*0fe0*/  IMAD.U32 R2, RZ, RZ, UR11 ;  /* 0x0000000bff027e24 */ /* 0x000fe2000f8e00ff */
[----:B------:R-:W-:Y:S01]  /*0ff0*/  USEL UR23, UR22, URZ, !UP3 ;  /* 0x0000003f16177287 */ /* 0x000fe2000d800000 */
[----:B------:R-:W-:Y:S01]  /*1000*/  IMAD.IADD R6, R83, 0x1, -R6 ;  /* 0x0000000153067824 */ /* 0x000fe200078e0a06 */
[----:B------:R-:W-:Y:S01]  /*1010*/  SHF.R.S32.HI R148, RZ, 0x1f, R143 ;  /* 0x0000001fff947819 */ /* 0x000fe2000001148f */
[----:B------:R-:W-:Y:S01]  /*1020*/  IMAD.WIDE.U32 R158, R2, c[0x0][0x240], R8 ;  /* 0x00009000029e7a25 */ /* 0x000fe200078e0008 */
[----:B------:R-:W-:Y:S01]  /*1030*/  UIMAD UR4, UR23, UR4, URZ ;  /* 0x00000004170472a4 */ /* 0x000fe2000f8e023f */
[----:B------:R-:W-:-:S02]  /*1040*/  SHF.R.S32.HI R10, RZ, 0x1f, R10 ;  /* 0x0000001fff0a7819 */ /* 0x000fc4000001140a */
[C---:B------:R-:W-:Y:S01]  /*1050*/  IMAD.SHL.U32 R18, R6.reuse, 0x4, RZ ;  /* 0x0000000406127824 */ /* 0x040fe200078e00ff */
[----:B------:R-:W-:Y:S01]  /*1060*/  IADD3 R159, R159, UR25, RZ ;  /* 0x000000199f9f7c10 */ /* 0x000fe2000fffe0ff */
[----:B------:R-:W-:Y:S01]  /*1070*/  IMAD.SHL.U32 R16, R6, 0x8, RZ ;  /* 0x0000000806107824 */ /* 0x000fe200078e00ff */
[----:B------:R-:W-:Y:S01]  /*1080*/  UIMAD UR4, UR24, UR5, UR4 ;  /* 0x00000005180472a4 */ /* 0x000fe2000f8e0204 */
[----:B------:R-:W-:Y:S01]  /*1090*/  IMAD.MOV.U32 R104, RZ, RZ, 0x6 ;  /* 0x00000006ff687424 */ /* 0x000fe200078e00ff */
[----:B------:R-:W-:Y:S01]  /*10a0*/  SHF.R.S32.HI R19, RZ, 0x1f, R18 ;  /* 0x0000001fff137819 */ /* 0x000fe20000011412 */
[----:B------:R-:W-:Y:S01]  /*10b0*/  IMAD.U32 R156, RZ, RZ, UR24 ;  /* 0x00000018ff9c7e24 */ /* 0x000fe2000f8e00ff */
[----:B------:R-:W-:Y:S01]  /*10c0*/  SHF.R.S32.HI R17, RZ, 0x1f, R16 ;  /* 0x0000001fff117819 */ /* 0x000fe20000011410 */
[----:B------:R-:W-:Y:S01]  /*10d0*/  IMAD R4, R4, -0x40, R99 ;  /* 0xffffffc004047824 */ /* 0x000fe200078e0263 */
[----:B------:R-:W-:Y:S01]  /*10e0*/  ISETP.GE.AND P4, PT, R16, c[0x0][0x27c], PT ;  /* 0x00009f0010007a0c */ /* 0x000fe20003f86270 */
[----:B------:R-:W-:Y:S01]  /*10f0*/  IMAD R150, R148, c[0x0][0x280], RZ ;  /* 0x0000a00094967a24 */ /* 0x000fe200078e02ff */
[----:B------:R-:W-:Y:S01]  /*1100*/  SHF.L.U64.HI R100, R113, R104, c[0x0][0x23c] ;  /* 0x00008f0071647619 */ /* 0x000fe20000010268 */
[----:B------:R-:W-:Y:S01]  /*1110*/  IMAD.WIDE.U32 R158, R156, c[0x0][0x248], R158 ;  /* 0x000092009c9e7a25 */ /* 0x000fe200078e009e */
[C---:B------:R-:W-:Y:S01]  /*1120*/  ISETP.GE.AND P1, PT, R4.reuse, 0x1, PT ;  /* 0x000000010400780c */ /* 0x040fe20003f26270 */
[----:B------:R-:W-:Y:S01]  /*1130*/  USHF.R.S32.HI UR5, URZ, 0x1f, UR19 ;  /* 0x0000001f3f057899 */ /* 0x000fe20008011413 */
[----:B------:R-:W-:Y:S01]  /*1140*/  SEL R3, RZ, c[0x0][0x27c], !P4 ;  /* 0x00009f00ff037a07 */ /* 0x000fe20006000000 */
[C---:B------:R-:W-:Y:S01]  /*1150*/  IMAD R150, R143.reuse, c[0x0][0x284], R150 ;  /* 0x0000a1008f967a24 */ /* 0x040fe200078e0296 */
[----:B------:R-:W-:Y:S01]  /*1160*/  ISETP.GT.AND P0, PT, R4, 0x20, PT ;  /* 0x000000200400780c */ /* 0x000fe20003f04270 */
[----:B------:R-:W-:Y:S01]  /*1170*/  IMAD.WIDE.U32 R154, R143, c[0x0][0x280], R18 ;  /* 0x0000a0008f9a7a25 */ /* 0x000fe200078e0012 */
[----:B------:R-:W-:-:S02]  /*1180*/  IADD3 R163, R159, UR4, RZ ;  /* 0x000000049fa37c10 */ /* 0x000fc4000fffe0ff */
[C---:B------:R-:W-:Y:S01]  /*1190*/  IADD3 R15, R18.reuse, 0x20, RZ ;  /* 0x00000020120f7810 */ /* 0x040fe20007ffe0ff */
[----:B------:R-:W-:Y:S01]  /*11a0*/  IMAD.WIDE.U32 R8, R143, c[0x0][0x280], R16 ;  /* 0x0000a0008f087a25 */ /* 0x000fe200078e0010 */
[----:B------:R-:W-:Y:S02]  /*11b0*/  P2R R145, PR, RZ, 0x10 ;  /* 0x00000010ff917803 */ /* 0x000fe40000000000 */
[----:B------:R-:W-:Y:S01]  /*11c0*/  IADD3 R14, R18, 0x40, RZ ;  /* 0x00000040120e7810 */ /* 0x000fe20007ffe0ff */
[----:B------:R-:W-:Y:S01]  /*11d0*/  IMAD.SHL.U32 R101, R113, 0x40, RZ ;  /* 0x0000004071657824 */ /* 0x000fe200078e00ff */
[----:B------:R-:W-:Y:S01]  /*11e0*/  LEA.HI R123, R0, R83, RZ, 0x5 ;  /* 0x00000053007b7211 */ /* 0x000fe200078f28ff */
[----:B------:R-:W-:Y:S01]  /*11f0*/  IMAD R4, R100, UR19, RZ ;  /* 0x0000001364047c24 */ /* 0x000fe2000f8e02ff */
[C---:B------:R-:W-:Y:S01]  /*1200*/  IADD3 R141, R16.reuse, 0x60, RZ ;  /* 0x00000060108d7810 */ /* 0x040fe20007ffe0ff */
[----:B------:R-:W-:Y:S01]  /*1210*/  IMAD.MOV.U32 R162, RZ, RZ, R158 ;  /* 0x000000ffffa27224 */ /* 0x000fe200078e009e */
[C---:B------:R-:W-:Y:S01]  /*1220*/  IADD3 R140, R16.reuse, 0x80, RZ ;  /* 0x00000080108c7810 */ /* 0x040fe20007ffe0ff */
[----:B------:R-:W-:Y:S01]  /*1230*/  IMAD.IADD R155, R155, 0x1, R150 ;  /* 0x000000019b9b7824 */ /* 0x000fe200078e0296 */
[----:B------:R-:W-:Y:S01]  /*1240*/  IADD3 R138, R16, 0xa0, RZ ;  /* 0x000000a0108a7810 */ /* 0x000fe20007ffe0ff */
[----:B------:R-:W-:Y:S01]  /*1250*/  IMAD.IADD R151, R150, 0x1, R9 ;  /* 0x0000000196977824 */ /* 0x000fe200078e0209 */
[----:B------:R-:W-:Y:S01]  /*1260*/  P2R R146, PR, RZ, 0x8 ;  /* 0x00000008ff927803 */ /* 0x000fe20000000000 */
[----:B------:R-:W-:Y:S01]  /*1270*/  IMAD.IADD R2, R16, 0x1, R3 ;  /* 0x0000000110027824 */ /* 0x000fe200078e0203 */
[----:B------:R-:W-:Y:S01]  /*1280*/  SHF.R.S32.HI R125, RZ, 0x1f, R138 ;  /* 0x0000001fff7d7819 */ /* 0x000fe2000001148a */
[----:B------:R-:W-:Y:S01]  /*1290*/  IMAD.MOV.U32 R150, RZ, RZ, R8 ;  /* 0x000000ffff967224 */ /* 0x000fe200078e0008 */
[----:B------:R-:W-:Y:S01]  /*12a0*/  IADD3 R91, R91, UR16, RZ ;  /* 0x000000105b5b7c10 */ /* 0x000fe2000fffe0ff */
[----:B------:R-:W-:Y:S01]  /*12b0*/  IMAD R148, R148, c[0x0][0x290], RZ ;  /* 0x0000a40094947a24 */ /* 0x000fe200078e02ff */
[----:B------:R-:W-:Y:S01]  /*12c0*/  SHF.R.S32.HI R121, RZ, 0x1f, R2 ;  /* 0x0000001fff797819 */ /* 0x000fe20000011402 */
[C---:B------:R-:W-:Y:S01]  /*12d0*/  IMAD R3, R101.reuse, UR5, R4 ;  /* 0x0000000565037c24 */ /* 0x040fe2000f8e0204 */
[----:B------:R-:W-:Y:S01]  /*12e0*/  ULDC.64 UR4, c[0x0][0x1e8] ;  /* 0x00007a0000047ab9 */ /* 0x000fe20000000a00 */
[----:B------:R-:W-:Y:S01]  /*12f0*/  IMAD.WIDE.U32 R8, R101, UR19, R162 ;  /* 0x0000001365087c25 */ /* 0x000fe2000f8e00a2 */
[CC--:B------:R-:W-:Y:S01]  /*1300*/  LEA.HI R4, R121.reuse, R2.reuse, RZ, 0x3 ;  /* 0x0000000279047211 */ /* 0x0c0fe200078f18ff */
[----:B------:R-:W-:Y:S01]  /*1310*/  UIMAD UR25, UR10, UR4, URZ ;  /* 0x000000040a1972a4 */ /* 0x000fe2000f8e023f */
[----:B------:R-:W-:Y:S01]  /*1320*/  LEA.HI R121, R121, R2, RZ, 0x6 ;  /* 0x0000000279797211 */ /* 0x000fe200078f30ff */
[C---:B------:R-:W-:Y:S01]  /*1330*/  IMAD R148, R143.reuse, c[0x0][0x294], R148 ;  /* 0x0000a5008f947a24 */ /* 0x040fe200078e0294 */
[----:B------:R-:W-:Y:S01]  /*1340*/  UIMAD.WIDE.U32 UR28, UR11, UR4, URZ ;  /* 0x000000040b1c72a5 */ /* 0x000fe2000f8e003f */
[----:B------:R-:W-:Y:S01]  /*1350*/  IMAD.WIDE.U32 R12, R143, c[0x0][0x290], R16 ;  /* 0x0000a4008f0c7a25 */ /* 0x000fe200078e0010 */
[----:B------:R-:W-:Y:S01]  /*1360*/  UIMAD UR25, UR11, UR5, UR25 ;  /* 0x000000050b1972a4 */ /* 0x000fe2000f8e0219 */
[----:B------:R-:W-:-:S02]  /*1370*/  LOP3.LUT R107, R4, 0xfffffff8, RZ, 0xc0, !PT ;  /* 0xfffffff8046b7812 */ /* 0x000fc400078ec0ff */
[----:B------:R-:W-:Y:S01]  /*1380*/  IMAD.IADD R3, R9, 0x1, R3 ;  /* 0x0000000109037824 */ /* 0x000fe200078e0203 */
[----:B------:R-:W-:Y:S01]  /*1390*/  ULDC.64 UR4, c[0x0][0x210] ;  /* 0x0000840000047ab9 */ /* 0x000fe20000000a00 */
[----:B------:R-:W-:Y:S01]  /*13a0*/  IMAD.MOV.U32 R112, RZ, RZ, 0x5 ;  /* 0x00000005ff707424 */ /* 0x000fe200078e00ff */
[----:B------:R-:W-:Y:S01]  /*13b0*/  UIMAD UR27, UR10, UR4, URZ ;  /* 0x000000040a1b72a4 */ /* 0x000fe2000f8e023f */
[----:B------:R-:W-:Y:S01]  /*13c0*/  IMAD.IADD R149, R148, 0x1, R13 ;  /* 0x0000000194957824 */ /* 0x000fe200078e020d */
[----:B------:R-:W-:Y:S01]  /*13d0*/  UIMAD.WIDE.U32 UR30, UR11, UR4, URZ ;  /* 0x000000040b1e72a5 */ /* 0x000fe2000f8e003f */
[----:B------:R-:W-:Y:S01]  /*13e0*/  IMAD.IADD R13, R18, 0x1, R15 ;  /* 0x00000001120d7824 */ /* 0x000fe200078e020f */
[C---:B------:R-:W-:Y:S01]  /*13f0*/  SHF.L.U64.HI R112, R113.reuse, R112, c[0x0][0x23c] ;  /* 0x00008f0071707619 */ /* 0x040fe20000010270 */
[----:B------:R-:W-:Y:S01]  /*1400*/  IMAD.SHL.U32 R136, R136, 0x2, RZ ;  /* 0x0000000288887824 */ /* 0x000fe200078e00ff */
[----:B------:R-:W-:Y:S01]  /*1410*/  UIMAD UR27, UR11, UR5, UR27 ;  /* 0x000000050b1b72a4 */ /* 0x000fe2000f8e021b */
[----:B------:R-:W-:Y:S01]  /*1420*/  IMAD.SHL.U32 R113, R113, 0x20, RZ ;  /* 0x0000002071717824 */ /* 0x000fe200078e00ff */
[----:B------:R-:W-:Y:S01]  /*1430*/  ISETP.GE.AND P4, PT, R13, c[0x0][0x27c], PT ;  /* 0x00009f000d007a0c */ /* 0x000fe20003f86270 */
[----:B------:R-:W-:Y:S01]  /*1440*/  IMAD.WIDE.U32 R156, R156, c[0x0][0x268], R20 ;  /* 0x00009a009c9c7a25 */ /* 0x000fe200078e0014 */
[----:B------:R-:W-:Y:S01]  /*1450*/  ULDC.64 UR4, c[0x0][0x268] ;  /* 0x00009a0000047ab9 */ /* 0x000fe20000000a00 */
[----:B------:R-:W-:Y:S01]  /*1460*/  LEA.HI R125, R125, R138, RZ, 0x3 ;  /* 0x0000008a7d7d7211 */ /* 0x000fe200078f18ff */
[----:B------:R-:W-:Y:S01]  /*1470*/  UIMAD UR4, UR23, UR4, URZ ;  /* 0x00000004170472a4 */ /* 0x000fe2000f8e023f */
[----:B------:R-:W-:Y:S01]  /*1480*/  IMAD.WIDE.U32 R152, R143, c[0x0][0x290], R18 ;  /* 0x0000a4008f987a25 */ /* 0x000fe200078e0012 */
[----:B------:R-:W-:Y:S01]  /*1490*/  SHF.R.S32.HI R106, RZ, 0x1f, R107 ;  /* 0x0000001fff6a7819 */ /* 0x000fe2000001146b */
[----:B------:R-:W-:Y:S01]  /*14a0*/  UIADD3 UR25, UR29, UR25, URZ ;  /* 0x000000191d197290 */ /* 0x000fe2000fffe03f */
[----:B------:R-:W-:Y:S01]  /*14b0*/  LOP3.LUT R125, R125, 0xfffffff8, RZ, 0xc0, !PT ;  /* 0xfffffff87d7d7812 */ /* 0x000fe200078ec0ff */
[----:B------:R-:W-:Y:S01]  /*14c0*/  IMAD.IADD R153, R153, 0x1, R148 ;  /* 0x0000000199997824 */ /* 0x000fe200078e0294 */
[----:B------:R-:W-:Y:S01]  /*14d0*/  UIMAD UR24, UR24, UR5, UR4 ;  /* 0x00000005181872a4 */ /* 0x000fe2000f8e0204 */
[----:B------:R-:W-:Y:S01]  /*14e0*/  IMAD.MOV.U32 R148, RZ, RZ, R12 ;  /* 0x000000ffff947224 */ /* 0x000fe200078e000c */
[----:B------:R-:W-:Y:S01]  /*14f0*/  SHF.L.U64.HI R106, R107, 0x1, R106 ;  /* 0x000000016b6a7819 */ /* 0x000fe2000001026a */
[C---:B------:R-:W-:Y:S01]  /*1500*/  IMAD.IADD R12, R18.reuse, 0x1, R14 ;  /* 0x00000001120c7824 */ /* 0x040fe200078e020e */
[----:B------:R-:W-:Y:S01]  /*1510*/  ULDC.64 UR4, c[0x0][0x2b0] ;  /* 0x0000ac0000047ab9 */ /* 0x000fe20000000a00 */
[----:B------:R-:W-:Y:S01]  /*1520*/  IMAD.SHL.U32 R123, R123, 0x10, RZ ;  /* 0x000000107b7b7824 */ /* 0x000fe200078e00ff */
[----:B------:R-:W-:Y:S01]  /*1530*/  P2R R144, PR, RZ, 0x10 ;  /* 0x00000010ff907803 */ /* 0x000fe20000000000 */
[----:B------:R-:W-:Y:S01]  /*1540*/  IMAD.SHL.U32 R121, R121, 0x40, RZ ;  /* 0x0000004079797824 */ /* 0x000fe200078e00ff */
[----:B------:R-:W-:Y:S01]  /*1550*/  IADD3 R11, R18, 0x30, RZ ;  /* 0x00000030120b7810 */ /* 0x000fe20007ffe0ff */
[----:B------:R-:W-:Y:S01]  /*1560*/  IMAD R135, R6, 0x40, R143 ;  /* 0x0000004006877824 */ /* 0x000fe200078e028f */
[----:B------:R-:W-:Y:S01]  /*1570*/  LOP3.LUT R123, R123, 0xfffffe00, RZ, 0xc0, !PT ;  /* 0xfffffe007b7b7812 */ /* 0x000fe200078ec0ff */
[----:B------:R-:W-:Y:S01]  /*1580*/  IMAD.MOV.U32 R85, RZ, RZ, c[0x0][0x27c] ;  /* 0x00009f00ff557624 */ /* 0x000fe200078e00ff */
[----:B------:R-:W-:Y:S01]  /*1590*/  LOP3.LUT R121, R121, 0x7ffff000, RZ, 0xc0, !PT ;  /* 0x7ffff00079797812 */ /* 0x000fe200078ec0ff */
[----:B------:R-:W-:Y:S01]  /*15a0*/  IMAD.MOV.U32 R98, RZ, RZ, c[0x0][0x2b8] ;  /* 0x0000ae00ff627624 */ /* 0x000fe200078e00ff */
[----:B------:R-:W-:Y:S01]  /*15b0*/  SHF.R.S32.HI R6, RZ, 0x1f, R141 ;  /* 0x0000001fff067819 */ /* 0x000fe2000001148d */
[----:B------:R-:W-:Y:S01]  /*15c0*/  IMAD.MOV.U32 R103, RZ, RZ, c[0x0][0x280] ;  /* 0x0000a000ff677624 */ /* 0x000fe200078e00ff */
[----:B------:R-:W-:Y:S01]  /*15d0*/  IADD3 R9, R18, 0x10, RZ ;  /* 0x0000001012097810 */ /* 0x000fe20007ffe0ff */
[----:B------:R-:W-:Y:S01]  /*15e0*/  IMAD.MOV.U32 R105, RZ, RZ, c[0x0][0x290] ;  /* 0x0000a400ff697624 */ /* 0x000fe200078e00ff */
[----:B------:R-:W-:Y:S01]  /*15f0*/  LEA.HI R131, R6, R141, RZ, 0x3 ;  /* 0x0000008d06837211 */ /* 0x000fe200078f18ff */
[----:B------:R-:W-:Y:S01]  /*1600*/  IMAD.WIDE.U32 R154, R84, c[0x0][0x280], R154 ;  /* 0x0000a000549a7a25 */ /* 0x000fe200078e009a */
[----:B------:R-:W-:Y:S01]  /*1610*/  SHF.R.S32.HI R6, RZ, 0x1f, R13 ;  /* 0x0000001fff067819 */ /* 0x000fe2000001140d */
[----:B------:R-:W-:Y:S01]  /*1620*/  UIADD3 UR27, UR31, UR27, URZ ;  /* 0x0000001b1f1b7290 */ /* 0x000fe2000fffe03f */
[----:B------:R-:W-:Y:S01]  /*1630*/  LOP3.LUT R131, R131, 0xfffffff8, RZ, 0xc0, !PT ;  /* 0xfffffff883837812 */ /* 0x000fe200078ec0ff */
[----:B------:R-:W-:Y:S01]  /*1640*/  IMAD.MOV.U32 R122, RZ, RZ, c[0x0][0x27c] ;  /* 0x00009f00ff7a7624 */ /* 0x000fe200078e00ff */
[----:B------:R-:W-:Y:S01]  /*1650*/  LEA.HI R133, R6, R13, RZ, 0x3 ;  /* 0x0000000d06857211 */ /* 0x000fe200078f18ff */
[----:B------:R-:W-:Y:S01]  /*1660*/  IMAD.WIDE.U32 R152, R84, c[0x0][0x290], R152 ;  /* 0x0000a40054987a25 */ /* 0x000fe200078e0098 */
[----:B------:R-:W-:-:S02]  /*1670*/  SHF.L.U64.HI R102, R103, R104, c[0x0][0x284] ;  /* 0x0000a10067667619 */ /* 0x000fc40000010268 */
[----:B------:R-:W-:Y:S01]  /*1680*/  LOP3.LUT R133, R133, 0xfffffff8, RZ, 0xc0, !PT ;  /* 0xfffffff885857812 */ /* 0x000fe200078ec0ff */
[C---:B------:R-:W-:Y:S01]  /*1690*/  IMAD.WIDE.U32 R150, R84.reuse, c[0x0][0x280], R150 ;  /* 0x0000a00054967a25 */ /* 0x040fe200078e0096 */
[----:B------:R-:W-:Y:S02]  /*16a0*/  SHF.L.U64.HI R104, R105, R104, c[0x0][0x294] ;  /* 0x0000a50069687619 */ /* 0x000fe40000010268 */
[----:B------:R-:W-:Y:S01]  /*16b0*/  SHF.R.S32.HI R116, RZ, 0x1f, R131 ;  /* 0x0000001fff747819 */ /* 0x000fe20000011483 */
[----:B------:R-:W-:Y:S01]  /*16c0*/  IMAD.WIDE.U32 R148, R84, c[0x0][0x290], R148 ;  /* 0x0000a40054947a25 */ /* 0x000fe200078e0094 */
[----:B------:R-:W-:Y:S02]  /*16d0*/  SHF.R.S32.HI R114, RZ, 0x1f, R125 ;  /* 0x0000001fff727819 */ /* 0x000fe4000001147d */
[----:B------:R-:W-:Y:S01]  /*16e0*/  SHF.R.S32.HI R132, RZ, 0x3, R4 ;  /* 0x00000003ff847819 */ /* 0x000fe20000011404 */
[----:B------:R-:W-:Y:S01]  /*16f0*/  IMAD.SHL.U32 R103, R103, 0x40, RZ ;  /* 0x0000004067677824 */ /* 0x000fe200078e00ff */
[----:B------:R-:W-:Y:S01]  /*1700*/  SHF.R.S32.HI R118, RZ, 0x1f, R133 ;  /* 0x0000001fff767819 */ /* 0x000fe20000011485 */
[----:B------:R-:W-:Y:S01]  /*1710*/  IMAD.SHL.U32 R105, R105, 0x40, RZ ;  /* 0x0000004069697824 */ /* 0x000fe200078e00ff */
[----:B------:R-:W-:Y:S01]  /*1720*/  IADD3 R97, R157, UR24, RZ ;  /* 0x000000189d617c10 */ /* 0x000fe2000fffe0ff */
[----:B------:R-:W-:-:S02]  /*1730*/  IMAD.SHL.U32 R122, R122, 0x2, RZ ;  /* 0x000000027a7a7824 */ /* 0x000fc400078e00ff */
[----:B------:R-:W-:Y:S02]  /*1740*/  IMAD.U32 R137, RZ, RZ, UR19 ;  /* 0x00000013ff897e24 */ /* 0x000fe4000f8e00ff */
[----:B------:R-:W-:Y:S01]  /*1750*/  IMAD.SHL.U32 R107, R107, 0x2, RZ ;  /* 0x000000026b6b7824 */ /* 0x000fe200078e00ff */
[----:B--2---:R1:W2:Y:S01]  /*1760*/  @P2 R2UR UR26, R5 ;  /* 0x00000000051a23c2 */ /* 0x0042a200000e0000 */
[----:B------:R-:W-:-:S04]  /*1770*/  @P1 LEA R22, P2, R8, c[0x0][0x220], 0x1 ;  /* 0x0000880008161a11 */ /* 0x000fc800078408ff */
[----:B------:R-:W-:-:S05]  /*1780*/  @P1 LEA.HI.X R23, R8, c[0x0][0x224], R3, 0x1, P2 ;  /* 0x0000890008171a11 */ /* 0x000fca00010f0c03 */
[----:B------:R-:W-:Y:S01]  /*1790*/  @!PT LDS RZ, [RZ] ;  /* 0x00000000fffff984 */ /* 0x000fe20000000800 */
[----:B------:R-:W-:Y:S01]  /*17a0*/  @!PT LDS RZ, [RZ] ;  /* 0x00000000fffff984 */ /* 0x000fe20000000800 */
[----:B------:R-:W-:Y:S01]  /*17b0*/  @!PT LDS RZ, [RZ] ;  /* 0x00000000fffff984 */ /* 0x000fe20000000800 */
[----:B------:R3:W-:Y:S04]  /*17c0*/  @P1 LDGSTS.E.BYPASS.LTC128B.128 [R136+0x6100], [R22.64], !P3 ;  /* 0x0610000016881fae */ /* 0x0007e8000d901d54 */
[----:B------:R3:W-:Y:S04]  /*17d0*/  @P1 LDGSTS.E.BYPASS.LTC128B.128 [R136+0x8100], [R22.64+0x80], !P6 ;  /* 0x0810008016881fae */ /* 0x0007e8000f101d54 */
[----:B------:R3:W-:Y:S01]  /*17e0*/  @P1 LDGSTS.E.BYPASS.LTC128B.128 [R136+0xa100], [R22.64+0x100], !P5 ;  /* 0x0a10010016881fae */ /* 0x0007e2000e901d54 */
[----:B-1----:R-:W-:Y:S01]  /*17f0*/  @P0 IADD3 R5, P1, R113, R8, RZ ;  /* 0x0000000871050210 */ /* 0x002fe20007f3e0ff */
[----:B--2---:R-:W-:Y:S01]  /*1800*/  @UP0 USHF.R.S32.HI UR33, URZ, 0x1f, UR26 ;  /* 0x0000001f3f210899 */ /* 0x004fe2000801141a */
[----:B------:R-:W-:Y:S01]  /*1810*/  SEL R8, RZ, c[0x0][0x27c], !P4 ;  /* 0x00009f00ff087a07 */ /* 0x000fe20006000000 */
[----:B------:R-:W-:-:S02]  /*1820*/  @UP0 UMOV UR32, UR26 ;  /* 0x0000001a00200c82 */ /* 0x000fc40008000000 */
[----:B------:R-:W-:Y:S01]  /*1830*/  @P0 IMAD.X R2, R112, 0x1, R3, P1 ;  /* 0x0000000170020824 */ /* 0x000fe200008e0603 */
[C---:B------:R-:W-:Y:S01]  /*1840*/  @P0 LEA R20, P1, R5.reuse, c[0x0][0x220], 0x1 ;  /* 0x0000880005140a11 */ /* 0x040fe200078208ff */
[----:B------:R-:W-:Y:S01]  /*1850*/  IMAD.IADD R8, R8, 0x1, R13 ;  /* 0x0000000108087824 */ /* 0x000fe200078e020d */
[----:B------:R-:W-:Y:S02]  /*1860*/  @!UP0 UMOV UR33, UR22 ;  /* 0x0000001600218c82 */ /* 0x000fe40008000000 */
[----:B------:R-:W-:Y:S01]  /*1870*/  @P0 LEA.HI.X R21, R5, c[0x0][0x224], R2, 0x1, P1 ;  /* 0x0000890005150a11 */ /* 0x000fe200008f0c02 */
[----:B------:R-:W-:Y:S01]  /*1880*/  UIMAD UR22, UR33, UR4, URZ ;  /* 0x00000004211672a4 */ /* 0x000fe2000f8e023f */
[----:B------:R-:W-:Y:S01]  /*1890*/  SHF.R.S32.HI R3, RZ, 0x1f, R8 ;  /* 0x0000001fff037819 */ /* 0x000fe20000011408 */
[----:B------:R-:W-:Y:S01]  /*18a0*/  @!UP0 UMOV UR32, UR18 ;  /* 0x0000001200208c82 */ /* 0x000fe20008000000 */
[----:B------:R-:W-:Y:S01]  /*18b0*/  LEA.HI R5, R10, R143, RZ, 0x3 ;  /* 0x0000008f0a057211 */ /* 0x000fe200078f18ff */
[----:B------:R3:W-:Y:S01]  /*18c0*/  @P0 LDGSTS.E.BYPASS.LTC128B.128 [R136+0x7100], [R20.64], !P3 ;  /* 0x0710000014880fae */ /* 0x0007e2000d901d54 */
[CC--:B------:R-:W-:Y:S01]  /*18d0*/  LEA.HI R2, R3.reuse, R8.reuse, RZ, 0x3 ;  /* 0x0000000803027211 */ /* 0x0c0fe200078f18ff */
[----:B------:R-:W-:Y:S01]  /*18e0*/  UIMAD.WIDE.U32 UR34, UR32, UR4, URZ ;  /* 0x00000004202272a5 */ /* 0x000fe2000f8e003f */
[----:B------:R-:W-:Y:S01]  /*18f0*/  LEA.HI R3, R3, R8, RZ, 0x6 ;  /* 0x0000000803037211 */ /* 0x000fe200078f30ff */
[----:B------:R3:W-:Y:S01]  /*1900*/  @P0 LDGSTS.E.BYPASS.LTC128B.128 [R136+0x9100], [R20.64+0x80], !P6 ;  /* 0x0910008014880fae */ /* 0x0007e2000f101d54 */
[----:B------:R-:W-:Y:S01]  /*1910*/  LOP3.LUT R8, R5, 0xfffffff8, RZ, 0xc0, !PT ;  /* 0xfffffff805087812 */ /* 0x000fe200078ec0ff */
[----:B------:R-:W-:Y:S01]  /*1920*/  UIMAD UR5, UR32, UR5, UR22 ;  /* 0x00000005200572a4 */ /* 0x000fe2000f8e0216 */
[----:B------:R-:W-:Y:S01]  /*1930*/  ISETP.GE.AND P1, PT, R12, c[0x0][0x27c], PT ;  /* 0x00009f000c007a0c */ /* 0x000fe20003f26270 */
[----:B------:R3:W-:Y:S01]  /*1940*/  @P0 LDGSTS.E.BYPASS.LTC128B.128 [R136+0xb100], [R20.64+0x100], !P5 ;  /* 0x0b10010014880fae */ /* 0x0007e2000e901d54 */
[----:B------:R-:W-:Y:S01]  /*1950*/  IMAD.SHL.U32 R3, R3, 0x40, RZ ;  /* 0x0000004003037824 */ /* 0x000fe200078e00ff */
[----:B------:R-:W-:Y:S01]  /*1960*/  LOP3.LUT R109, R2, 0xfffffff8, RZ, 0xc0, !PT ;  /* 0xfffffff8026d7812 */ /* 0x000fe200078ec0ff */
[----:B------:R-:W-:Y:S01]  /*1970*/  IMAD.IADD R139, R143, 0x1, -R8 ;  /* 0x000000018f8b7824 */ /* 0x000fe200078e0a08 */
[----:B------:R-:W-:Y:S01]  /*1980*/  SEL R5, RZ, c[0x0][0x27c], !P1 ;  /* 0x00009f00ff057a07 */ /* 0x000fe20004800000 */
[----:B------:R-:W0:Y:S01]  /*1990*/  LDGDEPBAR ;  /* 0x00000000000079af */ /* 0x000e220000000000 */
[----:B------:R-:W-:Y:S01]  /*19a0*/  LOP3.LUT R3, R3, 0x7ffff000, RZ, 0xc0, !PT ;  /* 0x7ffff00003037812 */ /* 0x000fe200078ec0ff */
[----:B------:R-:W-:-:S02]  /*19b0*/  UIADD3 UR5, UR35, UR5, URZ ;  /* 0x0000000523057290 */ /* 0x000fc4000fffe03f */
[----:B------:R-:W-:Y:S01]  /*19c0*/  BAR.SYNC.DEFER_BLOCKING 0x0 ;  /* 0x0000000000007b1d */ /* 0x000fe20000010000 */
[C---:B------:R-:W-:Y:S01]  /*19d0*/  LOP3.LUT P0, RZ, R139.reuse, 0x4, RZ, 0xc0, !PT ;  /* 0x000000048bff7812 */ /* 0x040fe2000780c0ff */
[----:B------:R-:W-:Y:S01]  /*19e0*/  IMAD.SHL.U32 R139, R139, 0x40, RZ ;  /* 0x000000408b8b7824 */ /* 0x000fe200078e00ff */
[----:B------:R-:W-:Y:S01]  /*19f0*/  P2R R142, PR, RZ, 0x2 ;  /* 0x00000002ff8e7803 */ /* 0x000fe20000000000 */
[----:B------:R-:W-:Y:S01]  /*1a00*/  IMAD.IADD R10, R5, 0x1, R12 ;  /* 0x00000001050a7824 */ /* 0x000fe200078e020c */
[----:B------:R-:W-:Y:S01]  /*1a10*/  SHF.R.S32.HI R108, RZ, 0x1f, R109 ;  /* 0x0000001fff6c7819 */ /* 0x000fe2000001146d */
[----:B------:R-:W-:Y:S01]  /*1a20*/  ULDC.U8 UR4, c[0x0][0x298] ;  /* 0x0000a60000047ab9 */ /* 0x000fe20000000000 */
[----:B------:R-:W-:Y:S02]  /*1a30*/  LOP3.LUT R139, R139, 0x1c0, RZ, 0xc0, !PT ;  /* 0x000001c08b8b7812 */ /* 0x000fe400078ec0ff */
[----:B------:R-:W-:Y:S02]  /*1a40*/  SHF.R.S32.HI R119, RZ, 0x1f, R10 ;  /* 0x0000001fff777819 */ /* 0x000fe4000001140a */
[----:B------:R-:W-:-:S02]  /*1a50*/  SHF.R.U32.HI R124, RZ, 0x3, R139 ;  /* 0x00000003ff7c7819 */ /* 0x000fc4000001168b */
[----:B------:R-:W-:Y:S02]  /*1a60*/  LOP3.LUT R5, R139, 0x38, R4, 0xf8, !PT ;  /* 0x000000388b057812 */ /* 0x000fe400078ef804 */
[----:B------:R-:W-:Y:S02]  /*1a70*/  LEA.HI R0, R119, R10, RZ, 0x3 ;  /* 0x0000000a77007211 */ /* 0x000fe400078f18ff */
[-C--:B------:R-:W-:Y:S02]  /*1a80*/  LOP3.LUT R8, R5, R124.reuse, RZ, 0x3c, !PT ;  /* 0x0000007c05087212 */ /* 0x080fe400078e3cff */
[----:B------:R-:W-:Y:S02]  /*1a90*/  LOP3.LUT R5, R139, 0x38, R0, 0xf8, !PT ;  /* 0x000000388b057812 */ /* 0x000fe400078ef800 */
[----:B------:R-:W-:Y:S02]  /*1aa0*/  IADD3 R121, R8, R121, R123 ;  /* 0x0000007908797210 */ /* 0x000fe40007ffe07b */
[----:B------:R-:W-:-:S02]  /*1ab0*/  LOP3.LUT R8, R5, R124, RZ, 0x3c, !PT ;  /* 0x0000007c05087212 */ /* 0x000fc400078e3cff */
[----:B------:R-:W-:Y:S01]  /*1ac0*/  SHF.R.S32.HI R5, RZ, 0x1f, R12 ;  /* 0x0000001fff057819 */ /* 0x000fe2000001140c */
[----:B------:R-:W-:Y:S01]  /*1ad0*/  IMAD.SHL.U32 R121, R121, 0x2, RZ ;  /* 0x0000000279797824 */ /* 0x000fe200078e00ff */
[----:B------:R-:W-:Y:S02]  /*1ae0*/  LOP3.LUT R7, R139, 0x38, R2, 0xf8, !PT ;  /* 0x000000388b077812 */ /* 0x000fe400078ef802 */
[----:B------:R-:W-:Y:S02]  /*1af0*/  LEA.HI R134, R5, R12, RZ, 0x3 ;  /* 0x0000000c05867211 */ /* 0x000fe400078f18ff */
[----:B------:R-:W-:Y:S02]  /*1b00*/  LOP3.LUT R5, R139, 0x18, R16, 0xf8, !PT ;  /* 0x000000188b057812 */ /* 0x000fe400078ef810 */
[----:B------:R-:W-:Y:S02]  /*1b10*/  LEA.HI R119, R119, R10, RZ, 0x6 ;  /* 0x0000000a77777211 */ /* 0x000fe400078f30ff */
[----:B------:R-:W-:-:S02]  /*1b20*/  LOP3.LUT R130, R5, R124, RZ, 0x3c, !PT ;  /* 0x0000007c05827212 */ /* 0x000fc400078e3cff */
[----:B------:R-:W-:Y:S01]  /*1b30*/  LOP3.LUT R120, R7, R124, RZ, 0x3c, !PT ;  /* 0x0000007c07787212 */ /* 0x000fe200078e3cff */
[----:B------:R-:W-:Y:S01]  /*1b40*/  IMAD.SHL.U32 R119, R119, 0x40, RZ ;  /* 0x0000004077777824 */ /* 0x000fe200078e00ff */
[----:B------:R-:W-:Y:S01]  /*1b50*/  SHF.R.S32.HI R7, RZ, 0x1f, R140 ;  /* 0x0000001fff077819 */ /* 0x000fe2000001148c */
[--C-:B------:R-:W-:Y:S01]  /*1b60*/  IMAD.IADD R130, R130, 0x1, R123.reuse ;  /* 0x0000000182827824 */ /* 0x100fe200078e027b */
[----:B------:R-:W-:Y:S02]  /*1b70*/  IADD3 R120, R120, R3, R123 ;  /* 0x0000000378787210 */ /* 0x000fe40007ffe07b */
[----:B------:R-:W-:Y:S02]  /*1b80*/  SHF.R.S32.HI R3, RZ, 0x1f, R84 ;  /* 0x0000001fff037819 */ /* 0x000fe40000011454 */
[----:B------:R-:W-:Y:S01]  /*1b90*/  LEA R130, R130, 0x100, 0x1 ;  /* 0x0000010082827811 */ /* 0x000fe200078e08ff */
[----:B------:R-:W-:Y:S01]  /*1ba0*/  IMAD.SHL.U32 R120, R120, 0x2, RZ ;  /* 0x0000000278787824 */ /* 0x000fe200078e00ff */
[----:B------:R-:W-:Y:S01]  /*1bb0*/  LOP3.LUT R119, R119, 0x7ffff000, RZ, 0xc0, !PT ;  /* 0x7ffff00077777812 */ /* 0x000fe200078ec0ff */
[C---:B------:R-:W-:Y:S01]  /*1bc0*/  IMAD R93, R3.reuse, c[0x0][0x280], RZ ;  /* 0x0000a000035d7a24 */ /* 0x040fe200078e02ff */
[----:B------:R-:W-:Y:S01]  /*1bd0*/  LOP3.LUT R111, R0, 0xfffffff8, RZ, 0xc0, !PT ;  /* 0xfffffff8006f7812 */ /* 0x000fe200078ec0ff */
[----:B------:R-:W-:Y:S01]  /*1be0*/  IMAD R3, R3, c[0x0][0x290], RZ ;  /* 0x0000a40003037a24 */ /* 0x000fe200078e02ff */
[----:B------:R-:W-:Y:S01]  /*1bf0*/  LEA.HI R128, R7, R140, RZ, 0x3 ;  /* 0x0000008c07807211 */ /* 0x000fe200078f18ff */
[----:B------:R-:W-:Y:S01]  /*1c00*/  IMAD R93, R84, c[0x0][0x284], R93 ;  /* 0x0000a100545d7a24 */ /* 0x000fe200078e025d */
[----:B------:R-:W-:Y:S01]  /*1c10*/  IADD3 R129, R130, 0x40, RZ ;  /* 0x0000004082817810 */ /* 0x000fe20007ffe0ff */
[----:B------:R-:W-:Y:S01]  /*1c20*/  IMAD R3, R84, c[0x0][0x294], R3 ;  /* 0x0000a50054037a24 */ /* 0x000fe200078e0203 */
[----:B------:R-:W-:Y:S01]  /*1c30*/  @P0 IADD3 R129, R130, -0x40, RZ ;  /* 0xffffffc082810810 */ /* 0x000fe20007ffe0ff */
[----:B------:R-:W-:Y:S01]  /*1c40*/  IMAD.IADD R95, R155, 0x1, R93 ;  /* 0x000000019b5f7824 */ /* 0x000fe200078e025d */
[----:B------:R-:W-:Y:S01]  /*1c50*/  IADD3 R119, R8, R119, R123 ;  /* 0x0000007708777210 */ /* 0x000fe20007ffe07b */
[----:B------:R-:W-:Y:S01]  /*1c60*/  IMAD.IADD R93, R93, 0x1, R151 ;  /* 0x000000015d5d7824 */ /* 0x000fe200078e0297 */
[----:B------:R-:W-:Y:S01]  /*1c70*/  SHF.R.S32.HI R110, RZ, 0x1f, R111 ;  /* 0x0000001fff6e7819 */ /* 0x000fe2000001146f */
[----:B------:R-:W-:Y:S01]  /*1c80*/  IMAD.IADD R94, R153, 0x1, R3 ;  /* 0x00000001995e7824 */ /* 0x000fe200078e0203 */
[----:B------:R-:W-:Y:S01]  /*1c90*/  ISETP.GE.AND P0, PT, R85, 0x1, PT ;  /* 0x000000015500780c */ /* 0x000fe20003f06270 */
[----:B------:R-:W-:Y:S01]  /*1ca0*/  IMAD.IADD R92, R3, 0x1, R149 ;  /* 0x00000001035c7824 */ /* 0x000fe200078e0295 */
[----:B------:R-:W-:Y:S01]  /*1cb0*/  LOP3.LUT R128, R128, 0xfffffff8, RZ, 0xc0, !PT ;  /* 0xfffffff880807812 */ /* 0x000fe200078ec0ff */
[----:B------:R-:W-:Y:S01]  /*1cc0*/  IMAD.SHL.U32 R119, R119, 0x2, RZ ;  /* 0x0000000277777824 */ /* 0x000fe200078e00ff */
[----:B------:R-:W-:-:S02]  /*1cd0*/  LOP3.LUT R134, R134, 0xfffffff8, RZ, 0xc0, !PT ;  /* 0xfffffff886867812 */ /* 0x000fc400078ec0ff */
[----:B------:R-:W-:Y:S02]  /*1ce0*/  ISETP.NE.AND P1, PT, R98, 0x1, PT ;  /* 0x000000016200780c */ /* 0x000fe40003f25270 */
[----:B------:R-:W-:Y:S02]  /*1cf0*/  SHF.R.S32.HI R126, RZ, 0x3, R0 ;  /* 0x00000003ff7e7819 */ /* 0x000fe40000011400 */
[C---:B------:R-:W-:Y:S01]  /*1d00*/  SHF.L.U64.HI R108, R109.reuse, 0x1, R108 ;  /* 0x000000016d6c7819 */ /* 0x040fe2000001026c */
[----:B------:R-:W-:Y:S01]  /*1d10*/  IMAD.SHL.U32 R109, R109, 0x2, RZ ;  /* 0x000000026d6d7824 */ /* 0x000fe200078e00ff */
[C---:B------:R-:W-:Y:S01]  /*1d20*/  SHF.L.U64.HI R110, R111.reuse, 0x1, R110 ;  /* 0x000000016f6e7819 */ /* 0x040fe2000001026e */
[----:B------:R-:W-:Y:S01]  /*1d30*/  IMAD.SHL.U32 R111, R111, 0x2, RZ ;  /* 0x000000026f6f7824 */ /* 0x000fe200078e00ff */
[----:B------:R-:W-:Y:S02]  /*1d40*/  P2R R0, PR, RZ, 0x1 ;  /* 0x00000001ff007803 */ /* 0x000fe40000000000 */
[----:B------:R-:W-:-:S02]  /*1d50*/  IADD3 R10, R18, 0x50, RZ ;  /* 0x00000050120a7810 */ /* 0x000fc40007ffe0ff */
[----:B------:R-:W-:Y:S02]  /*1d60*/  SHF.R.S32.HI R115, RZ, 0x1f, R128 ;  /* 0x0000001fff737819 */ /* 0x000fe40000011480 */
[----:B------:R-:W-:Y:S02]  /*1d70*/  SHF.R.S32.HI R117, RZ, 0x1f, R134 ;  /* 0x0000001fff757819 */ /* 0x000fe40000011486 */
[----:B------:R-:W-:Y:S02]  /*1d80*/  SHF.R.S32.HI R127, RZ, 0x3, R2 ;  /* 0x00000003ff7f7819 */ /* 0x000fe40000011402 */
[----:B---3--:R-:W-:Y:S02]  /*1d90*/  P2R R0, PR, RZ, 0x2 ;  /* 0x00000002ff007803 */ /* 0x008fe40000000000 */
.L_x_764:
[----:B------:R-:W-:Y:S01]  /*1da0*/  IMAD.SHL.U32 R90, R137, 0x40, RZ ;  /* 0x00000040895a7824 */ /* 0x000fe200078e00ff */
[----:B------:R-:W-:Y:S04]  /*1db0*/  DEPBAR.LE SB0, 0x0 ;  /* 0x000080000000791a */ /* 0x000fe80000000000 */
[----:B------:R-:W-:Y:S01]  /*1dc0*/  IMAD.IADD R0, R135, 0x1, R90 ;  /* 0x0000000187007824 */ /* 0x000fe200078e025a */
[----:B------:R-:W-:Y:S01]  /*1dd0*/  ISETP.NE.AND P1, PT, R98, 0x1, PT ;  /* 0x000000016200780c */ /* 0x000fe20003f25270 */
[----:B------:R-:W-:Y:S01]  /*1de0*/  IMAD.MOV.U32 R96, RZ, RZ, RZ ;  /* 0x000000ffff607224 */ /* 0x000fe200078e00ff */
[----:B------:R-:W-:Y:S01]  /*1df0*/  ISETP.GE.AND P2, PT, R85, 0x1, PT ;  /* 0x000000015500780c */ /* 0x000fe20003f46270 */
[----:B------:R-:W-:Y:S01]  /*1e00*/  IMAD.IADD R89, R91, 0x1, R0 ;  /* 0x000000015b597824 */ /* 0x000fe200078e0200 */
[----:B------:R-:W-:Y:S01]  /*1e10*/  ISETP.GE.AND P0, PT, R0, UR15, PT ;  /* 0x0000000f00007c0c */ /* 0x000fe2000bf06270 */
[----:B------:R-:W-:Y:S02]  /*1e20*/  BSSY B1, `(.L_x_740) ;  /* 0x00003ea000017945 */ /* 0x000fe40003800000 */
[--C-:B------:R-:W-:Y:S01]  /*1e30*/  IMAD.MOV.U32 R0, RZ, RZ, R89.reuse ;  /* 0x000000ffff007224 */ /* 0x100fe200078e0059 */
[----:B------:R-:W-:Y:S05]  /*1e40*/  ISETP.GT.OR P0, PT, R135, 0x3f, P0 ;  /* 0x0000003f8700780c */ /* 0x000fea0000704670 */
[----:B-1----:R-:W-:Y:S05]  /*1e50*/  @P1 IMAD.HI.U32 R2, R89, c[0x0][0x2bc], RZ ;  /* 0x0000af0059021a27 */ /* 0x002fea00078e00ff */
[----:B------:R-:W-:Y:S04]  /*1e60*/  @P1 SHF.R.U32.HI R0, RZ, c[0x0][0x2c0], R2 ;  /* 0x0000b000ff001a19 */ /* 0x000fe80000011602 */
[C---:B------:R-:W-:Y:S04]  /*1e70*/  @!P0 IADD3 R3, P1, R0.reuse, UR34, RZ ;  /* 0x0000002200038c10 */ /* 0x040fe8000ff3e0ff */
[----:B------:R-:W-:Y:S01]  /*1e80*/  @!P0 LEA.HI.X.SX32 R2, R0, UR5, 0x1, P1 ;  /* 0x0000000500028c11 */ /* 0x000fe200088f0eff */
[----:B------:R-:W-:Y:S01]  /*1e90*/  IMAD.MOV R0, RZ, RZ, -R0 ;  /* 0x000000ffff007224 */ /* 0x000fe200078e0a00 */
[C---:B------:R-:W-:Y:S03]  /*1ea0*/  @!P0 LEA R4, P1, R3.reuse, c[0x0][0x2a0], 0x2 ;  /* 0x0000a80003048a11 */ /* 0x040fe600078210ff */
        /* <DEDUP_REMOVED lines=23> */
[----:B------:R-:W-:Y:S03]  /*2020*/  IADD3 R86, -R90, UR15, RZ ;  /* 0x0000000f5a567c10 */ /* 0x000fe6000fffe1ff */
        /* <DEDUP_REMOVED lines=66> */
.L_x_744:
[----:B------:R-:W-:Y:S05]  /*2450*/  BSYNC B0 ;  /* 0x0000000000007941 */ /* 0x000fea0003800000 */
.L_x_743:
        /* <DEDUP_REMOVED lines=104> */
.L_x_747:
[----:B------:R-:W-:Y:S05]  /*2ae0*/  BSYNC B0 ;  /* 0x0000000000007941 */ /* 0x000fea0003800000 */
.L_x_746:
        /* <DEDUP_REMOVED lines=58> */
.L_x_749:
[----:B------:R-:W-:Y:S05]  /*2e90*/  BSYNC B0 ;  /* 0x0000000000007941 */ /* 0x000fea0003800000 */
.L_x_748:
        /* <DEDUP_REMOVED lines=58> */
.L_x_751:
[----:B------:R-:W-:Y:S05]  /*3240*/  BSYNC B0 ;  /* 0x0000000000007941 */ /* 0x000fea0003800000 */
.L_x_750:
        /* <DEDUP_REMOVED lines=58> */
.L_x_753:
[----:B------:R-:W-:Y:S05]  /*35f0*/  BSYNC B0 ;  /* 0x0000000000007941 */ /* 0x000fea0003800000 */
.L_x_752:
        /* <DEDUP_REMOVED lines=58> */
.L_x_755:
[----:B------:R-:W-:Y:S05]  /*39a0*/  BSYNC B0 ;  /* 0x0000000000007941 */ /* 0x000fea0003800000 */
.L_x_754:
        /* <DEDUP_REMOVED lines=58> */
.L_x_742:
        /* <DEDUP_REMOVED lines=47> */
.L_x_757:
[----:B------:R-:W-:Y:S05]  /*4040*/  BSYNC B0 ;  /* 0x0000000000007941 */ /* 0x000fea0003800000 */
.L_x_756:
        /* <DEDUP_REMOVED lines=59> */
[----:B------:R-:W-:Y:S02]  /*4400*/  LOP3.LUT R171, R139, 0x38, R166, 0xf8, !PT ;  /* 0x000000388bab7812 */ /* 0x000fe400078ef8a6 */
[----:B------:R-:W-:Y:S01]  /*4410*/  @!P0 PRMT R50, R50, 0x5410, R51 ;  /* 0x0000541032328816 */ /* 0x000fe20000000033 */
[----:B------:R-:W-:Y:S01]  /*4420*/  IMAD.SHL.U32 R169, R169, 0x200, RZ ;  /* 0x00000200a9a97824 */ /* 0x000fe200078e00ff */
[----:B------:R-:W-:Y:S02]  /*4430*/  LOP3.LUT R168, R171, R124, RZ, 0x3c, !PT ;  /* 0x0000007caba87212 */ /* 0x000fe400078e3cff */
[----:B------:R-:W-:Y:S02]  /*4440*/  @!P0 PRMT R45, R45, 0x5410, R40 ;  /* 0x000054102d2d8816 */ /* 0x000fe40000000028 */
[----:B------:R-:W-:Y:S02]  /*4450*/  LOP3.LUT R169, R169, 0x7ffff000, RZ, 0xc0, !PT ;  /* 0x7ffff000a9a97812 */ /* 0x000fe400078ec0ff */
[----:B------:R-:W-:Y:S01]  /*4460*/  @!P0 SHF.R.U32.HI R47, RZ, 0x10, R41 ;  /* 0x00000010ff2f8819 */ /* 0x000fe20000011629 */
[----:B------:R-:W-:Y:S01]  /*4470*/  IMAD.MOV.U32 R41, RZ, RZ, R43 ;  /* 0x000000ffff297224 */ /* 0x000fe200078e002b */
[----:B------:R-:W-:Y:S01]  /*4480*/  IADD3 R168, R168, R169, R123 ;  /* 0x000000a9a8a87210 */ /* 0x000fe20007ffe07b */
[----:B-1----:R-:W-:Y:S01]  /*4490*/  @!P0 IMAD.U32 R51, R72, 0x10000, RZ ;  /* 0x0001000048338824 */ /* 0x002fe200078e00ff */
[----:B------:R-:W-:Y:S01]  /*44a0*/  @!P0 SHF.R.U64 R49, R42, 0x10, R43 ;  /* 0x000000102a318819 */ /* 0x000fe2000000122b */
[----:B------:R-:W-:Y:S01]  /*44b0*/  @!P0 IMAD.U32 R61, R75, 0x10000, RZ ;  /* 0x000100004b3d8824 */ /* 0x000fe200078e00ff */
[--C-:B------:R-:W-:Y:S01]  /*44c0*/  @!P0 SHF.R.U64 R57, R54, 0x10, R55.reuse ;  /* 0x0000001036398819 */ /* 0x100fe20000001237 */
[----:B------:R-:W-:Y:S01]  /*44d0*/  IMAD.SHL.U32 R167, R168, 0x2, RZ ;  /* 0x00000002a8a77824 */ /* 0x000fe200078e00ff */
[----:B------:R-:W-:Y:S02]  /*44e0*/  @!P0 SHF.R.U32.HI R52, RZ, 0x10, R55 ;  /* 0x00000010ff348819 */ /* 0x000fe40000011637 */
[----:B------:R-:W-:Y:S02]  /*44f0*/  @!P0 PRMT R55, R48, 0x5410, R53 ;  /* 0x0000541030378816 */ /* 0x000fe40000000035 */
[----:B------:R-:W1:Y:S01]  /*4500*/  LDS.128 R24, [R167+0x6100] ;  /* 0x00610000a7187984 */ /* 0x000e620000000c00 */
[----:B------:R-:W-:Y:S02]  /*4510*/  @!P0 SHF.L.U32 R48, R50, 0x10, RZ ;  /* 0x0000001032308819 */ /* 0x000fe400000006ff */
        /* <DEDUP_REMOVED lines=33> */
[----:B------:R-:W-:Y:S01]  /*4730*/  @!P0 FMUL.FTZ R170, R44, R55 ;  /* 0x000000372caa8220 */ /* 0x000fe20000410000 */
        /* <DEDUP_REMOVED lines=55> */
.L_x_759:
[----:B------:R-:W-:Y:S05]  /*4ab0*/  BSYNC B0 ;  /* 0x0000000000007941 */ /* 0x000fea0003800000 */
.L_x_758:
        /* <DEDUP_REMOVED lines=22> */
[----:B-12---:R-:W-:Y:S02]  /*4c20*/  LOP3.LUT R72, R63, R124, RZ, 0x3c, !PT ;  /* 0x0000007c3f487212 */ /* 0x006fe400078e3cff */
        /* <DEDUP_REMOVED lines=13> */
[----:B------:R-:W1:Y:S01]  /*4d00*/  LDS.128 R24, [R60+0x6100] ;  /* 0x006100003c187984 */ /* 0x000e620000000c00 */
        /* <DEDUP_REMOVED lines=86> */
.L_x_761:
[----:B------:R-:W-:Y:S05]  /*5270*/  BSYNC B0 ;  /* 0x0000000000007941 */ /* 0x000fea0003800000 */
.L_x_760:
        /* <DEDUP_REMOVED lines=22> */
[----:B------:R-:W-:Y:S02]  /*53e0*/  @!P0 SHF.R.U64 R20, R20, 0x10, R21 ;  /* 0x0000001014148819 */ /* 0x000fe40000001215 */
        /* <DEDUP_REMOVED lines=103> */
.L_x_741:
[----:B------:R-:W1:Y:S01]  /*5a60*/  SHFL.IDX PT, R73, R73, RZ, 0x1c1f ;  /* 0x001c1fff49497589 */ /* 0x000e6200000e0000 */
[----:B------:R-:W-:Y:S03]  /*5a70*/  IADD3 R86, -R90, UR15, RZ ;  /* 0x0000000f5a567c10 */ /* 0x000fe6000fffe1ff */
[----:B------:R-:W2:Y:S01]  /*5a80*/  SHFL.IDX PT, R72, R72, RZ, 0x1c1f ;  /* 0x001c1fff48487589 */ /* 0x000ea200000e0000 */
        /* <DEDUP_REMOVED lines=35> */
.L_x_745:
[----:B------:R-:W-:Y:S05]  /*5cc0*/  BSYNC B1 ;  /* 0x0000000000017941 */ /* 0x000fea0003800000 */
.L_x_740:
[----:B------:R-:W-:Y:S01]  /*5cd0*/  IMAD.IADD R90, R99, 0x1, -R90 ;  /* 0x00000001635a7824 */ /* 0x000fe200078e0a5a */
[----:B-1----:R-:W-:Y:S01]  /*5ce0*/  LEA R6, P0, R137, R160, 0x6 ;  /* 0x000000a089067211 */ /* 0x002fe200078030ff */
[----:B------:R-:W-:Y:S01]  /*5cf0*/  IMAD R88, R88, c[0x0][0x208], RZ ;  /* 0x0000820058587a24 */ /* 0x000fe200078e02ff */
[----:B------:R-:W-:Y:S01]  /*5d00*/  ISETP.NE.AND P3, PT, R146, RZ, PT ;  /* 0x000000ff9200720c */ /* 0x000fe20003f65270 */
[----:B------:R-:W-:Y:S01]  /*5d10*/  IMAD.WIDE.U32 R4, R89, c[0x0][0x208], RZ ;  /* 0x0000820059047a25 */ /* 0x000fe200078e00ff */
        /* <DEDUP_REMOVED lines=10> */
[----:B------:R-:W-:Y:S03]  /*5dc0*/  IADD3 R2, P1, R4, UR30, RZ ;  /* 0x0000001e04027c10 */ /* 0x000fe6000ff3e0ff */
[----:B------:R-:W-:Y:S01]  /*5dd0*/  @P0 IMAD R0, R0, c[0x0][0x258], RZ ;  /* 0x0000960000000a24 */ /* 0x000fe200078e02ff */
[----:B------:R-:W-:Y:S02]  /*5de0*/  IADD3.X R87, R5, UR27, R87, P1, !PT ;  /* 0x0000001b05577c10 */ /* 0x000fe40008ffe457 */
[----:B------:R-:W-:Y:S01]  /*5df0*/  ISETP.GE.AND P1, PT, R90, 0x1, PT ;  /* 0x000000015a00780c */ /* 0x000fe20003f26270 */
[----:B------:R-:W-:Y:S11]  /*5e00*/  @P0 IMAD R0, R3, c[0x0][0x25c], R0 ;  /* 0x0000970003000a24 */ /* 0x000ff600078e0200 */
[----:B------:R-:W-:Y:S01]  /*5e10*/  @!UPT UIADD3 URZ, URZ, URZ, URZ ;  /* 0x0000003f3f3ff290 */ /* 0x000fe2000fffe03f */
[----:B------:R-:W-:Y:S02]  /*5e20*/  @P1 IMAD R4, R7, c[0x0][0x258], RZ ;  /* 0x0000960007041a24 */ /* 0x000fe400078e02ff */
[----:B------:R-:W-:Y:S02]  /*5e30*/  @P1 IMAD.MOV.U32 R96, RZ, RZ, R156 ;  /* 0x000000ffff601224 */ /* 0x000fe400078e009c */
[C---:B------:R-:W-:Y:S02]  /*5e40*/  @P1 IMAD R4, R6.reuse, c[0x0][0x25c], R4 ;  /* 0x0000970006041a24 */ /* 0x040fe400078e0204 */
[----:B-----5:R-:W-:Y:S04]  /*5e50*/  @P1 IMAD.WIDE.U32 R20, R6, c[0x0][0x258], R96 ;  /* 0x0000960006141a25 */ /* 0x020fe800078e0060 */
[----:B------:R-:W-:Y:S01]  /*5e60*/  @P0 IMAD.MOV.U32 R96, RZ, RZ, R156 ;  /* 0x000000ffff600224 */ /* 0x000fe200078e009c */
[C---:B------:R-:W-:Y:S02]  /*5e70*/  @P1 LEA R6, P2, R20.reuse, c[0x0][0x250], 0x1 ;  /* 0x0000940014061a11 */ /* 0x040fe400078408ff */
[----:B------:R-:W-:Y:S04]  /*5e80*/  @P1 IADD3 R4, R21, R4, RZ ;  /* 0x0000000415041210 */ /* 0x000fe80007ffe0ff */
[----:B------:R-:W-:Y:S01]  /*5e90*/  @P1 LEA.HI.X R7, R20, c[0x0][0x254], R4, 0x1, P2 ;  /* 0x0000950014071a11 */ /* 0x000fe200010f0c04 */
[----:B------:R-:W-:Y:S01]  /*5ea0*/  @P0 IMAD.WIDE.U32 R20, R3, c[0x0][0x258], R96 ;  /* 0x0000960003140a25 */ /* 0x000fe200078e0060 */
[C---:B------:R-:W-:Y:S03]  /*5eb0*/  LEA R4, P2, R2.reuse, c[0x0][0x1f8], 0x1 ;  /* 0x00007e0002047a11 */ /* 0x040fe600078408ff */
[----:B------:R-:W-:Y:S01]  /*5ec0*/  @!PT LDS RZ, [RZ] ;  /* 0x00000000fffff984 */ /* 0x000fe20000000800 */
[----:B------:R-:W-:Y:S01]  /*5ed0*/  @!PT LDS RZ, [RZ] ;  /* 0x00000000fffff984 */ /* 0x000fe20000000800 */
[----:B------:R-:W-:Y:S01]  /*5ee0*/  @!PT LDS RZ, [RZ] ;  /* 0x00000000fffff984 */ /* 0x000fe20000000800 */
[----:B------:R1:W-:Y:S01]  /*5ef0*/  @P1 LDGSTS.E.BYPASS.LTC128B.128 [R136+0x100], [R6.64], !P3 ;  /* 0x0010000006881fae */ /* 0x0003e2000d901d54 */
[----:B------:R-:W-:Y:S02]  /*5f00*/  LEA.HI.X R87, R2, c[0x0][0x1fc], R87, 0x1, P2 ;  /* 0x00007f0002577a11 */ /* 0x000fe400010f0c57 */
[C---:B------:R-:W-:Y:S01]  /*5f10*/  @P0 LEA R22, P2, R20.reuse, c[0x0][0x250], 0x1 ;  /* 0x0000940014160a11 */ /* 0x040fe200078408ff */
[----:B------:R1:W-:Y:S01]  /*5f20*/  @P1 LDGSTS.E.BYPASS.LTC128B.128 [R136+0x2100], [R6.64+0x80], !P6 ;  /* 0x0210008006881fae */ /* 0x0003e2000f101d54 */
[----:B------:R-:W-:Y:S03]  /*5f30*/  @P0 IADD3 R0, R21, R0, RZ ;  /* 0x0000000015000210 */ /* 0x000fe60007ffe0ff */
[----:B------:R1:W-:Y:S01]  /*5f40*/  @P1 LDGSTS.E.BYPASS.LTC128B.128 [R136+0x4100], [R6.64+0x100], !P5 ;  /* 0x0410010006881fae */ /* 0x0003e2000e901d54 */
[----:B------:R-:W-:Y:S03]  /*5f50*/  @P0 LEA.HI.X R23, R20, c[0x0][0x254], R0, 0x1, P2 ;  /* 0x0000950014170a11 */ /* 0x000fe600010f0c00 */
[----:B------:R1:W3:Y:S04]  /*5f60*/  SHFL.IDX PT, R0, R4, RZ, 0x1c1f ;  /* 0x001c1fff04007589 */ /* 0x0002e800000e0000 */
[----:B------:R1:W-:Y:S04]  /*5f70*/  @P0 LDGSTS.E.BYPASS.LTC128B.128 [R136+0x1100], [R22.64], !P3 ;  /* 0x0110000016880fae */ /* 0x0003e8000d901d54 */
[----:B------:R1:W-:Y:S04]  /*5f80*/  @P0 LDGSTS.E.BYPASS.LTC128B.128 [R136+0x3100], [R22.64+0x80], !P6 ;  /* 0x0310008016880fae */ /* 0x0003e8000f101d54 */
[----:B------:R1:W-:Y:S01]  /*5f90*/  @P0 LDGSTS.E.BYPASS.LTC128B.128 [R136+0x5100], [R22.64+0x100], !P5 ;  /* 0x0510010016880fae */ /* 0x0003e2000e901d54 */
[----:B------:R-:W-:Y:S03]  /*5fa0*/  ISETP.GT.AND P0, PT, R86, R143, PT ;  /* 0x0000008f5600720c */ /* 0x000fe60003f04270 */
[----:B------:R-:W0:Y:S04]  /*5fb0*/  LDGDEPBAR ;  /* 0x00000000000079af */ /* 0x000e280000000000 */
[----:B------:R1:W4:Y:S01]  /*5fc0*/  SHFL.IDX PT, R3, R87, RZ, 0x1c1f ;  /* 0x001c1fff57037589 */ /* 0x00032200000e0000 */
        /* <DEDUP_REMOVED lines=34> */
.L_x_763:
[----:B-1-34-:R-:W-:Y:S05]  /*61f0*/  BSYNC B0 ;  /* 0x0000000000007941 */ /* 0x01afea0003800000 */
.L_x_762:
[C---:B------:R-:W-:Y:S02]  /*6200*/  ISETP.GT.AND P0, PT, R137.reuse, UR6, PT ;  /* 0x0000000689007c0c */ /* 0x040fe4000bf04270 */
        /* <DEDUP_REMOVED lines=25> */
.L_x_739:
[----:B-1----:R-:W-:Y:S01]  /*63a0*/  UIADD3 UR6, UR12, 0x7f, URZ ;  /* 0x0000007f0c067890 */ /* 0x002fe2000fffe03f */
[----:B------:R-:W-:Y:S01]  /*63b0*/  PLOP3.LUT P2, PT, PT, PT, PT, 0x80, 0x0 ;  /* 0x000000000000781c */ /* 0x000fe20003f4f070 */
[----:B------:R-:W-:Y:S01]  /*63c0*/  ULDC.64 UR4, c[0x0][0x2c8] ;  /* 0x0000b20000047ab9 */ /* 0x000fe20000000a00 */
[----:B------:R-:W-:Y:S01]  /*63d0*/  IMAD.MOV.U32 R3, RZ, RZ, RZ ;  /* 0x000000ffff037224 */ /* 0x000fe200078e00ff */
[----:B------:R-:W-:Y:S01]  /*63e0*/  UIMAD.WIDE.U32 UR22, UR6, UR4, URZ ;  /* 0x00000004061672a5 */ /* 0x000fe2000f8e003f */
[----:B------:R-:W-:Y:S01]  /*63f0*/  IMAD.MOV.U32 R98, RZ, RZ, RZ ;  /* 0x000000ffff627224 */ /* 0x000fe200078e00ff */
[----:B------:R-:W-:Y:S01]  /*6400*/  CS2R R96, SRZ ;  /* 0x0000000000607805 */ /* 0x000fe2000001ff00 */
[----:B------:R-:W-:Y:S01]  /*6410*/  CS2R R94, SRZ ;  /* 0x00000000005e7805 */ /* 0x000fe2000001ff00 */
[----:B------:R-:W-:Y:S01]  /*6420*/  @UP2 USHF.R.U32.HI UR6, URZ, UR5, UR23 ;  /* 0x000000053f062299 */ /* 0x000fe20008011617 */
[----:B------:R-:W-:Y:S01]  /*6430*/  CS2R R92, SRZ ;  /* 0x00000000005c7805 */ /* 0x000fe2000001ff00 */
[----:B-----5:R-:W-:Y:S01]  /*6440*/  CS2R R90, SRZ ;  /* 0x00000000005a7805 */ /* 0x020fe2000001ff00 */
[----:B------:R-:W-:Y:S01]  /*6450*/  CS2R R88, SRZ ;  /* 0x0000000000587805 */ /* 0x000fe2000001ff00 */
[----:B------:R-:W-:Y:S01]  /*6460*/  UIADD3 UR6, UR7, UR6, URZ ;  /* 0x0000000607067290 */ /* 0x000fe2000fffe03f */
[----:B------:R-:W-:Y:S01]  /*6470*/  CS2R R86, SRZ ;  /* 0x0000000000567805 */ /* 0x000fe2000001ff00 */
[----:B------:R-:W-:Y:S01]  /*6480*/  MOV R85, RZ ;  /* 0x000000ff00557202 */ /* 0x000fe20000000f00 */
[----:B------:R-:W-:Y:S01]  /*6490*/  CS2R R6, SRZ ;  /* 0x0000000000067805 */ /* 0x000fe2000001ff00 */
[----:B------:R-:W-:Y:S01]  /*64a0*/  USHF.R.S32.HI UR4, URZ, 0x1f, UR6 ;  /* 0x0000001f3f047899 */ /* 0x000fe20008011406 */
[----:B------:R-:W-:Y:S01]  /*64b0*/  IMAD.MOV.U32 R82, RZ, RZ, RZ ;  /* 0x000000ffff527224 */ /* 0x000fe200078e00ff */
[----:B------:R-:W-:Y:S01]  /*64c0*/  CS2R R80, SRZ ;  /* 0x0000000000507805 */ /* 0x000fe2000001ff00 */
[----:B------:R-:W-:Y:S01]  /*64d0*/  CS2R R78, SRZ ;  /* 0x00000000004e7805 */ /* 0x000fe2000001ff00 */
[----:B------:R-:W-:Y:S01]  /*64e0*/  ULEA.HI UR4, UR4, UR6, URZ, 0x6 ;  /* 0x0000000604047291 */ /* 0x000fe2000f8f303f */
[----:B------:R-:W-:Y:S01]  /*64f0*/  CS2R R76, SRZ ;  /* 0x00000000004c7805 */ /* 0x000fe2000001ff00 */
[----:B------:R-:W-:Y:S01]  /*6500*/  CS2R R74, SRZ ;  /* 0x00000000004a7805 */ /* 0x000fe2000001ff00 */
[----:B--2---:R-:W-:Y:S01]  /*6510*/  CS2R R72, SRZ ;  /* 0x0000000000487805 */ /* 0x004fe2000001ff00 */
        /* <DEDUP_REMOVED lines=51> */
[----:B------:R-:W-:Y:S01]  /*6850*/  USHF.R.S32.HI UR6, URZ, 0x1f, UR14 ;  /* 0x0000001f3f067899 */ /* 0x000fe2000801140e */
[----:B------:R-:W-:Y:S01]  /*6860*/  SHF.R.S32.HI R78, RZ, 0x1f, R83 ;  /* 0x0000001fff4e7819 */ /* 0x000fe20000011453 */
[----:B------:R-:W-:Y:S02]  /*6870*/  ULDC.64 UR4, c[0x0][0x178] ;  /* 0x00005e0000047ab9 */ /* 0x000fe40000000a00 */
[----:B------:R1:W2:Y:S01]  /*6880*/  @P2 LDG.E R4, [R4.64] ;  /* 0x0000001404042981 */ /* 0x0002a2000c1e1900 */
[----:B------:R-:W-:Y:S01]  /*6890*/  UIMAD UR6, UR6, UR4, URZ ;  /* 0x00000004060672a4 */ /* 0x000fe2000f8e023f */
[-C--:B------:R-:W-:Y:S01]  /*68a0*/  LEA.HI R43, R78, R83.reuse, RZ, 0x3 ;  /* 0x000000534e2b7211 */ /* 0x080fe200078f18ff */
[----:B------:R-:W-:Y:S01]  /*68b0*/  UIMAD.WIDE.U32 UR22, UR14, UR4, URZ ;  /* 0x000000040e1672a5 */ /* 0x000fe2000f8e003f */
[----:B------:R-:W-:Y:S01]  /*68c0*/  PLOP3.LUT P1, PT, PT, PT, UP2, 0x80, 0x0 ;  /* 0x000000000000781c */ /* 0x000fe20003f2f028 */
[----:B------:R-:W-:Y:S01]  /*68d0*/  UIMAD UR14, UR14, UR5, UR6 ;  /* 0x000000050e0e72a4 */ /* 0x000fe2000f8e0206 */
[----:B------:R-:W-:Y:S01]  /*68e0*/  LOP3.LUT R22, R43, 0xfffffff8, RZ, 0xc0, !PT ;  /* 0xfffffff82b167812 */ /* 0x000fe200078ec0ff */
[----:B------:R-:W-:Y:S01]  /*68f0*/  BSSY B0, `(.L_x_766) ;  /* 0x000005c000007945 */ /* 0x000fe20003800000 */
[----:B------:R-:W-:Y:S01]  /*6900*/  ULDC.64 UR6, c[0x0][0x348] ;  /* 0x0000d20000067ab9 */ /* 0x000fe20000000a00 */
[----:B------:R-:W-:Y:S01]  /*6910*/  SHF.R.S32.HI R43, RZ, 0x3, R43 ;  /* 0x00000003ff2b7819 */ /* 0x000fe2000001142b */
[----:B------:R-:W-:Y:S01]  /*6920*/  UISETP.NE.U32.AND UP0, UPT, URZ, UR6, UPT ;  /* 0x000000063f00728c */ /* 0x000fe2000bf05070 */
[----:B------:R-:W-:Y:S01]  /*6930*/  IMAD.IADD R22, R83, 0x1, -R22 ;  /* 0x0000000153167824 */ /* 0x000fe200078e0a16 */
[----:B------:R-:W-:Y:S01]  /*6940*/  ULDC.64 UR4, c[0x0][0x1b8] ;  /* 0x00006e0000047ab9 */ /* 0x000fe20000000a00 */
[----:B------:R-:W-:Y:S01]  /*6950*/  PLOP3.LUT P0, PT, PT, PT, UP2, 0x80, 0x0 ;  /* 0x000000000000781c */ /* 0x000fe20003f0f028 */
[----:B------:R-:W-:Y:S01]  /*6960*/  UISETP.NE.AND.EX UP0, UPT, URZ, UR7, UPT, UP0 ;  /* 0x000000073f00728c */ /* 0x000fe2000bf05300 */
[----:B------:R-:W-:Y:S01]  /*6970*/  IMAD R202, R22, 0x20, R43 ;  /* 0x0000002016ca7824 */ /* 0x000fe200078e022b */
[----:B------:R-:W-:Y:S01]  /*6980*/  USHF.R.S32.HI UR7, URZ, 0x1f, UR18 ;  /* 0x0000001f3f077899 */ /* 0x000fe20008011412 */
[----:B------:R-:W-:Y:S01]  /*6990*/  LEA.HI R53, R78, R83, RZ, 0x4 ;  /* 0x000000534e357211 */ /* 0x000fe200078f20ff */
[----:B------:R-:W-:Y:S01]  /*69a0*/  UIADD3 UR23, UR23, UR14, URZ ;  /* 0x0000000e17177290 */ /* 0x000fe2000fffe03f */
[----:B------:R-:W-:Y:S01]  /*69b0*/  IMAD.SHL.U32 R80, R22, 0x8, RZ ;  /* 0x0000000816507824 */ /* 0x000fe200078e00ff */
[----:B------:R-:W-:Y:S01]  /*69c0*/  UIMAD UR6, UR10, UR4, URZ ;  /* 0x000000040a0672a4 */ /* 0x000fe2000f8e023f */
[----:B------:R-:W-:Y:S01]  /*69d0*/  IADD3 R0, R202, UR12, RZ ;  /* 0x0000000cca007c10 */ /* 0x000fe2000fffe0ff */
[----:B------:R-:W-:-:S02]  /*69e0*/  USEL UR7, UR7, URZ, !UP0 ;  /* 0x0000003f07077287 */ /* 0x000fc4000c000000 */
[----:B------:R-:W-:Y:S01]  /*69f0*/  UIMAD UR6, UR11, UR5, UR6 ;  /* 0x000000050b0672a4 */ /* 0x000fe2000f8e0206 */
[----:B------:R-:W-:Y:S01]  /*6a00*/  IADD3 R20, R80, 0x80, RZ ;  /* 0x0000008050147810 */ /* 0x000fe20007ffe0ff */
[----:B------:R-:W-:Y:S01]  /*6a10*/  UIMAD.WIDE.U32 UR22, UR11, UR4, UR22 ;  /* 0x000000040b1672a5 */ /* 0x000fe2000f8e0016 */
[----:B------:R-:W-:Y:S01]  /*6a20*/  @P1 IMAD.HI.U32 R2, R0, c[0x0][0x2c8], RZ ;  /* 0x0000b20000021a27 */ /* 0x000fe200078e00ff */
[----:B------:R-:W-:Y:S01]  /*6a30*/  USEL UR14, UR18, URZ, !UP0 ;  /* 0x0000003f120e7287 */ /* 0x000fe2000c000000 */
[C---:B------:R-:W-:Y:S01]  /*6a40*/  IADD3 R21, R80.reuse, 0x40, RZ ;  /* 0x0000004050157810 */ /* 0x040fe20007ffe0ff */
[----:B------:R-:W-:Y:S01]  /*6a50*/  ULDC.64 UR4, c[0x0][0x1c0] ;  /* 0x0000700000047ab9 */ /* 0x000fe20000000a00 */
[----:B-1----:R-:W-:Y:S01]  /*6a60*/  IMAD.MOV.U32 R5, RZ, RZ, R0 ;  /* 0x000000ffff057224 */ /* 0x002fe200078e0000 */
[----:B------:R-:W-:Y:S01]  /*6a70*/  UIMAD UR7, UR7, UR4, URZ ;  /* 0x00000004070772a4 */ /* 0x000fe2000f8e023f */
[----:B------:R-:W-:Y:S01]  /*6a80*/  @P0 SHF.R.U32.HI R5, RZ, c[0x0][0x2cc], R2 ;  /* 0x0000b300ff050a19 */ /* 0x000fe20000011602 */
[----:B------:R-:W-:Y:S01]  /*6a90*/  UIADD3 UR23, UR23, UR6, URZ ;  /* 0x0000000617177290 */ /* 0x000fe2000fffe03f */
[----:B------:R-:W-:Y:S01]  /*6aa0*/  ISETP.GE.AND P5, PT, R80, c[0x0][0x198], PT ;  /* 0x0000660050007a0c */ /* 0x000fe20003fa6270 */
[----:B------:R-:W-:Y:S01]  /*6ab0*/  UIMAD UR5, UR14, UR5, UR7 ;  /* 0x000000050e0572a4 */ /* 0x000fe2000f8e0207 */
[--C-:B------:R-:W-:Y:S01]  /*6ac0*/  SHF.R.S32.HI R2, RZ, 0x1f, R5.reuse ;  /* 0x0000001fff027819 */ /* 0x100fe20000011405 */
[----:B------:R-:W-:Y:S01]  /*6ad0*/  UIMAD.WIDE.U32 UR14, UR14, UR4, UR22 ;  /* 0x000000040e0e72a5 */ /* 0x000fe2000f8e0016 */
[----:B------:R-:W-:Y:S01]  /*6ae0*/  IMAD.MOV R3, RZ, RZ, -R5 ;  /* 0x000000ffff037224 */ /* 0x000fe200078e0a05 */
[----:B------:R-:W-:Y:S01]  /*6af0*/  ULDC UR7, c[0x0][0x2c4] ;  /* 0x0000b10000077ab9 */ /* 0x000fe20000000800 */
[----:B------:R-:W-:Y:S01]  /*6b00*/  ISETP.GE.AND P4, PT, R20, c[0x0][0x198], PT ;  /* 0x0000660014007a0c */ /* 0x000fe20003f86270 */
[----:B------:R-:W-:Y:S01]  /*6b10*/  UIADD3 UR5, UR15, UR5, URZ ;  /* 0x000000050f057290 */ /* 0x000fe2000fffe03f */
[----:B------:R-:W-:Y:S01]  /*6b20*/  IMAD R2, R2, c[0x0][0x1b0], RZ ;  /* 0x00006c0002027a24 */ /* 0x000fe200078e02ff */
[----:B------:R-:W-:Y:S01]  /*6b30*/  UIMAD UR7, UR17, UR7, URZ ;  /* 0x00000007110772a4 */ /* 0x000fe2000f8e023f */
[----:B------:R-:W-:Y:S01]  /*6b40*/  IMAD.U32 R7, RZ, RZ, UR15 ;  /* 0x0000000fff077e24 */ /* 0x000fe2000f8e00ff */
[----:B------:R-:W-:Y:S01]  /*6b50*/  ISETP.GE.AND P3, PT, R21, c[0x0][0x198], PT ;  /* 0x0000660015007a0c */ /* 0x000fe20003f66270 */
[----:B------:R-:W-:-:S02]  /*6b60*/  IMAD.U32 R6, RZ, RZ, UR14 ;  /* 0x0000000eff067e24 */ /* 0x000fc4000f8e00ff */
[----:B------:R-:W-:Y:S02]  /*6b70*/  IMAD.U32 R7, RZ, RZ, UR5 ;  /* 0x00000005ff077e24 */ /* 0x000fe4000f8e00ff */
[----:B------:R-:W-:Y:S02]  /*6b80*/  IMAD R3, R3, c[0x0][0x2c4], R0 ;  /* 0x0000b10003037a24 */ /* 0x000fe400078e0200 */
[C---:B------:R-:W-:Y:S02]  /*6b90*/  IMAD R2, R5.reuse, c[0x0][0x1b4], R2 ;  /* 0x00006d0005027a24 */ /* 0x040fe400078e0202 */
[----:B------:R-:W-:Y:S01]  /*6ba0*/  IMAD.WIDE.U32 R6, R5, c[0x0][0x1b0], R6 ;  /* 0x00006c0005067a25 */ /* 0x000fe200078e0006 */
[----:B------:R-:W-:-:S03]  /*6bb0*/  SHF.R.S32.HI R0, RZ, 0x1f, R3 ;  /* 0x0000001fff007819 */ /* 0x000fc60000011403 */
[----:B------:R-:W-:Y:S01]  /*6bc0*/  IMAD.IADD R7, R7, 0x1, R2 ;  /* 0x0000000107077824 */ /* 0x000fe200078e0202 */
[----:B------:R-:W-:Y:S01]  /*6bd0*/  LOP3.LUT R2, R53, 0xfffffff0, RZ, 0xc0, !PT ;  /* 0xfffffff035027812 */ /* 0x000fe200078ec0ff */
[----:B------:R-:W-:Y:S02]  /*6be0*/  IMAD R0, R0, c[0x0][0x1a8], RZ ;  /* 0x00006a0000007a24 */ /* 0x000fe400078e02ff */
[----:B------:R-:W-:-:S04]  /*6bf0*/  IMAD.WIDE.U32 R6, R3, c[0x0][0x1a8], R6 ;  /* 0x00006a0003067a25 */ /* 0x000fc800078e0006 */
[----:B------:R-:W-:Y:S01]  /*6c00*/  IMAD.IADD R2, R83, 0x1, -R2 ;  /* 0x0000000153027824 */ /* 0x000fe200078e0a02 */
[----:B------:R-:W-:Y:S01]  /*6c10*/  LEA R9, P0, R6, c[0x0][0x160], 0x1 ;  /* 0x0000580006097a11 */ /* 0x000fe200078008ff */
[----:B------:R-:W-:Y:S02]  /*6c20*/  IMAD R5, R3, c[0x0][0x1ac], R0 ;  /* 0x00006b0003057a24 */ /* 0x000fe400078e0200 */
[----:B------:R-:W-:Y:S01]  /*6c30*/  IMAD.SHL.U32 R3, R43, 0x40, RZ ;  /* 0x000000402b037824 */ /* 0x000fe200078e00ff */
[----:B------:R-:W-:Y:S01]  /*6c40*/  SHF.R.S32.HI R23, RZ, 0x1f, R2 ;  /* 0x0000001fff177819 */ /* 0x000fe20000011402 */
[----:B------:R-:W-:Y:S01]  /*6c50*/  IMAD.IADD R5, R7, 0x1, R5 ;  /* 0x0000000107057824 */ /* 0x000fe200078e0205 */
[----:B------:R1:W3:Y:S02]  /*6c60*/  SHFL.IDX PT, R10, R9, RZ, 0x181f ;  /* 0x00181fff090a7589 */ /* 0x0002e400000e0000 */
[----:B------:R-:W-:Y:S02]  /*6c70*/  LOP3.LUT R3, R3, 0x1c0, RZ, 0xc0, !PT ;  /* 0x000001c003037812 */ /* 0x000fe400078ec0ff */
[----:B------:R-:W-:-:S02]  /*6c80*/  LEA.HI R23, R23, R2, RZ, 0x3 ;  /* 0x0000000217177211 */ /* 0x000fc400078f18ff */
[----:B------:R-:W-:Y:S02]  /*6c90*/  LEA.HI.X R5, R6, c[0x0][0x164], R5, 0x1, P0 ;  /* 0x0000590006057a11 */ /* 0x000fe400000f0c05 */
[----:B------:R-:W-:Y:S02]  /*6ca0*/  SHF.R.U32.HI R7, RZ, 0x3, R3 ;  /* 0x00000003ff077819 */ /* 0x000fe40000011603 */
[----:B------:R-:W-:Y:S01]  /*6cb0*/  LOP3.LUT R0, R3, 0x38, R80, 0xf8, !PT ;  /* 0x0000003803007812 */ /* 0x000fe200078ef850 */
[----:B------:R-:W-:Y:S01]  /*6cc0*/  IMAD.MOV.U32 R3, RZ, RZ, 0x20 ;  /* 0x00000020ff037424 */ /* 0x000fe200078e00ff */
[----:B------:R-:W-:Y:S01]  /*6cd0*/  LOP3.LUT R41, R23, 0xfffffff8, RZ, 0xc0, !PT ;  /* 0xfffffff817297812 */ /* 0x000fe200078ec0ff */
[----:B------:R1:W4:Y:S01]  /*6ce0*/  SHFL.IDX PT, R11, R5, RZ, 0x181f ;  /* 0x00181fff050b7589 */ /* 0x00032200000e0000 */
[----:B------:R-:W-:Y:S02]  /*6cf0*/  LOP3.LUT R7, R0, R7, RZ, 0x3c, !PT ;  /* 0x0000000700077212 */ /* 0x000fe400078e3cff */
[----:B------:R-:W-:Y:S01]  /*6d00*/  LEA.HI R0, R78, R83, RZ, 0x6 ;  /* 0x000000534e007211 */ /* 0x000fe200078f30ff */
[----:B------:R-:W-:-:S02]  /*6d10*/  IMAD.IADD R41, R2, 0x1, -R41 ;  /* 0x0000000102297824 */ /* 0x000fc400078e0a29 */
[----:B------:R-:W-:Y:S02]  /*6d20*/  IMAD.MOV.U32 R2, RZ, RZ, 0x10 ;  /* 0x00000010ff027424 */ /* 0x000fe400078e00ff */
[----:B------:R-:W-:-:S05]  /*6d30*/  IMAD.SHL.U32 R0, R0, 0x8, RZ ;  /* 0x0000000800007824 */ /* 0x000fca00078e00ff */
[----:B------:R-:W-:Y:S01]  /*6d40*/  LOP3.LUT R0, R7, 0xfffffe00, R0, 0xf8, !PT ;  /* 0xfffffe0007007812 */ /* 0x000fe200078ef800 */
[----:B--2---:R2:W5:Y:S02]  /*6d50*/  @P2 R2UR UR16, R4 ;  /* 0x00000000041023c2 */ /* 0x00456400000e0000 */
[----:B-----5:R-:W-:Y:S01]  /*6d60*/  @!UP1 UMOV UR16, UR18 ;  /* 0x0000001200109c82 */ /* 0x020fe20008000000 */
[----:B--2---:R-:W-:-:S04]  /*6d70*/  IADD3 R4, R43, UR12, RZ ;  /* 0x0000000c2b047c10 */ /* 0x004fc8000fffe0ff */
[----:B------:R-:W-:-:S04]  /*6d80*/  ISETP.GE.AND P0, PT, R4, UR7, PT ;  /* 0x0000000704007c0c */ /* 0x000fc8000bf06270 */
[----:B------:R-:W-:-:S05]  /*6d90*/  R2P PR, R41, 0x6 ;  /* 0x0000000629007804 */ /* 0x000fca0000000000 */
[----:B------:R-:W-:Y:S02]  /*6da0*/  SEL R2, R2, 0xfffffff0, !P1 ;  /* 0xfffffff002027807 */ /* 0x000fe40004800000 */
[----:B------:R-:W-:Y:S02]  /*6db0*/  SEL R3, R3, 0xffffffe0, !P2 ;  /* 0xffffffe003037807 */ /* 0x000fe40005000000 */
[----:B------:R-:W-:Y:S05]  /*6dc0*/  @P0 BRA `(.L_x_767) ;  /* 0x000000e000000947 */ /* 0x000fea0003800000 */
[----:B-1-34-:R-:W-:Y:S01]  /*6dd0*/  SHF.R.S32.HI R6, RZ, 0x1f, R21 ;  /* 0x0000001fff067819 */ /* 0x01afe20000011415 */
[----:B------:R-:W-:Y:S01]  /*6de0*/  IMAD.SHL.U32 R8, R0, 0x2, RZ ;  /* 0x0000000200087824 */ /* 0x000fe200078e00ff */
[----:B------:R-:W-:Y:S02]  /*6df0*/  SHF.R.S32.HI R13, RZ, 0x1f, R20 ;  /* 0x0000001fff0d7819 */ /* 0x000fe40000011414 */
[----:B------:R-:W-:Y:S02]  /*6e00*/  LEA.HI R7, R6, R21, RZ, 0x3 ;  /* 0x0000001506077211 */ /* 0x000fe400078f18ff */
[----:B------:R-:W-:Y:S01]  /*6e10*/  LEA.HI R6, R13, R20, RZ, 0x3 ;  /* 0x000000140d067211 */ /* 0x000fe200078f18ff */
[----:B------:R-:W-:Y:S01]  /*6e20*/  IMAD.WIDE R12, R80, 0x2, R10 ;  /* 0x00000002500c7825 */ /* 0x000fe200078e020a */
        /* <DEDUP_REMOVED lines=8> */
.L_x_767:
[----:B-1-34-:R-:W-:Y:S05]  /*6eb0*/  BSYNC B0 ;  /* 0x0000000000007941 */ /* 0x01afea0003800000 */
.L_x_766:
        /* <DEDUP_REMOVED lines=20> */
.L_x_769:
[----:B------:R-:W-:Y:S05]  /*7000*/  BSYNC B0 ;  /* 0x0000000000007941 */ /* 0x000fea0003800000 */
.L_x_768:
        /* <DEDUP_REMOVED lines=20> */
.L_x_771:
[----:B------:R-:W-:Y:S05]  /*7150*/  BSYNC B0 ;  /* 0x0000000000007941 */ /* 0x000fea0003800000 */
.L_x_770:
[----:B---3--:R-:W-:Y:S01]  /*7160*/  IADD3 R6, R4, 0x60, RZ ;  /* 0x0000006004067810 */ /* 0x008fe20007ffe0ff */
[----:B------:R3:W-:Y:S01]  /*7170*/  SHFL.IDX PT, R10, R9, 0x3, 0x181f ;  /* 0x00781f00090a7f89 */ /* 0x0007e200000e0000 */
[----:B------:R-:W-:Y:S01]  /*7180*/  IMAD.MOV.U32 R199, RZ, RZ, c[0x0][0x2b8] ;  /* 0x0000ae00ffc77624 */ /* 0x000fe200078e00ff */
[----:B------:R-:W-:Y:S01]  /*7190*/  USHF.R.S32.HI UR6, URZ, 0x1f, UR16 ;  /* 0x0000001f3f067899 */ /* 0x000fe20008011410 */
[----:B------:R-:W-:Y:S01]  /*71a0*/  ISETP.GE.AND P0, PT, R6, UR7, PT ;  /* 0x0000000706007c0c */ /* 0x000fe2000bf06270 */
[----:B------:R-:W-:Y:S01]  /*71b0*/  IMAD.U32 R7, RZ, RZ, UR8 ;  /* 0x00000008ff077e24 */ /* 0x000fe2000f8e00ff */
[----:B----4-:R4:W5:Y:S01]  /*71c0*/  SHFL.IDX PT, R11, R5, 0x3, 0x181f ;  /* 0x00781f00050b7f89 */ /* 0x01096200000e0000 */
[----:B------:R-:W-:Y:S01]  /*71d0*/  ISETP.NE.AND P2, PT, R199, 0x1, PT ;  /* 0x00000001c700780c */ /* 0x000fe20003f45270 */
[----:B------:R-:W-:Y:S01]  /*71e0*/  ULDC.64 UR4, c[0x0][0x2b0] ;  /* 0x0000ac0000047ab9 */ /* 0x000fe20000000a00 */
[----:B------:R-:W-:Y:S01]  /*71f0*/  IMAD R7, R7, 0x40, R202 ;  /* 0x0000004007077824 */ /* 0x000fe200078e02ca */
[----:B------:R-:W-:Y:S01]  /*7200*/  UIMAD UR6, UR6, UR4, URZ ;  /* 0x00000004060672a4 */ /* 0x000fe2000f8e023f */
[----:B------:R-:W-:Y:S01]  /*7210*/  IMAD.MOV.U32 R200, RZ, RZ, RZ ;  /* 0x000000ffffc87224 */ /* 0x000fe200078e00ff */
[----:B------:R-:W-:-:S02]  /*7220*/  UIMAD.WIDE.U32 UR14, UR16, UR4, URZ ;  /* 0x00000004100e72a5 */ /* 0x000fc4000f8e003f */
[----:B------:R-:W-:Y:S01]  /*7230*/  IADD3 R4, R7, -0x40, RZ ;  /* 0xffffffc007047810 */ /* 0x000fe20007ffe0ff */
[----:B------:R-:W-:Y:S02]  /*7240*/  UIMAD UR6, UR16, UR5, UR6 ;  /* 0x00000005100672a4 */ /* 0x000fe4000f8e0206 */
[----:B------:R-:W-:Y:S01]  /*7250*/  @!P0 SHF.R.S32.HI R6, RZ, 0x1f, R21 ;  /* 0x0000001fff068819 */ /* 0x000fe20000011415 */
[----:B------:R-:W-:Y:S01]  /*7260*/  ULDC.64 UR4, c[0x0][0x1e8] ;  /* 0x00007a0000047ab9 */ /* 0x000fe20000000a00 */
[----:B------:R-:W-:Y:S01]  /*7270*/  IADD3 R201, R4, UR13, RZ ;  /* 0x0000000d04c97c10 */ /* 0x000fe2000fffe0ff */
[----:B------:R-:W-:Y:S01]  /*7280*/  UIADD3 UR6, UR15, UR6, URZ ;  /* 0x000000060f067290 */ /* 0x000fe2000fffe03f */
[----:B------:R-:W-:Y:S02]  /*7290*/  @!P0 LEA.HI R7, R6, R21, RZ, 0x3 ;  /* 0x0000001506078211 */ /* 0x000fe400078f18ff */
[----:B------:R-:W-:Y:S01]  /*72a0*/  ISETP.GE.AND P1, PT, R4, UR9, PT ;  /* 0x0000000904007c0c */ /* 0x000fe2000bf26270 */
[----:B------:R-:W-:Y:S01]  /*72b0*/  @P2 IMAD.HI.U32 R4, R201, c[0x0][0x2bc], RZ ;  /* 0x0000af00c9042a27 */ /* 0x000fe200078e00ff */
[----:B-123--:R-:W-:-:S02]  /*72c0*/  @!P0 SHF.R.S32.HI R9, RZ, 0x1f, R20 ;  /* 0x0000001fff098819 */ /* 0x00efc40000011414 */
[----:B------:R-:W-:Y:S02]  /*72d0*/  @!P0 LOP3.LUT R7, R7, 0xfffffff8, RZ, 0xc0, !PT ;  /* 0xfffffff807078812 */ /* 0x000fe400078ec0ff */
[----:B----4-:R-:W-:Y:S01]  /*72e0*/  LOP3.LUT R5, R5, 0xfffffffd, RZ, 0xc0, !PT ;  /* 0xfffffffd05057812 */ /* 0x010fe200078ec0ff */
[----:B-----5:R-:W-:Y:S01]  /*72f0*/  @!P0 IMAD.WIDE R12, R80, 0x2, R10 ;  /* 0x00000002500c8825 */ /* 0x020fe200078e020a */
[----:B------:R-:W-:Y:S02]  /*7300*/  @!P0 LEA.HI R6, R9, R20, RZ, 0x3 ;  /* 0x0000001409068211 */ /* 0x000fe400078f18ff */
[----:B------:R-:W-:Y:S01]  /*7310*/  @P2 LOP3.LUT R5, R5, 0x2, RZ, 0xfc, !PT ;  /* 0x0000000205052812 */ /* 0x000fe200078efcff */
[----:B------:R-:W-:Y:S01]  /*7320*/  IMAD.MOV.U32 R5, RZ, RZ, R201 ;  /* 0x000000ffff057224 */ /* 0x000fe200078e00c9 */
[----:B------:R-:W-:Y:S01]  /*7330*/  @!P0 LOP3.LUT R6, R6, 0xfffffff8, RZ, 0xc0, !PT ;  /* 0xfffffff806068812 */ /* 0x000fe200078ec0ff */
[----:B------:R-:W-:Y:S01]  /*7340*/  @!P0 IMAD.WIDE R16, R7, 0x2, R10 ;  /* 0x0000000207108825 */ /* 0x000fe200078e020a */
[----:B------:R-:W-:-:S02]  /*7350*/  @P2 SHF.R.U32.HI R5, RZ, c[0x0][0x2c0], R4 ;  /* 0x0000b000ff052a19 */ /* 0x000fc40000011604 */
[----:B------:R-:W-:Y:S01]  /*7360*/  ISETP.GT.OR P1, PT, R202, 0x3f, P1 ;  /* 0x0000003fca00780c */ /* 0x000fe20000f24670 */
[----:B------:R-:W-:Y:S02]  /*7370*/  @!P0 IMAD.SHL.U32 R4, R0, 0x2, RZ ;  /* 0x0000000200048824 */ /* 0x000fe400078e00ff */
[----:B------:R-:W-:-:S03]  /*7380*/  @!P0 IMAD.WIDE R10, R6, 0x2, R10 ;  /* 0x00000002060a8825 */ /* 0x000fc600078e020a */
[----:B------:R-:W-:Y:S01]  /*7390*/  @!PT LDS RZ, [RZ] ;  /* 0x00000000fffff984 */ /* 0x000fe20000000800 */
[----:B------:R1:W-:Y:S04]  /*73a0*/  @!P0 LDGSTS.E.BYPASS.LTC128B.128 [R4+0xf100], [R12.64], !P5 ;  /* 0x0f1000000c048fae */ /* 0x0003e8000e901d54 */
[----:B------:R1:W-:Y:S03]  /*73b0*/  @!P0 LDGSTS.E.BYPASS.LTC128B.128 [R4+0x13100], [R16.64], !P3 ;  /* 0x1310000010048fae */ /* 0x0003e6000d901d54 */
[C---:B------:R-:W-:Y:S01]  /*73c0*/  @!P1 IADD3 R8, P2, R5.reuse, UR14, RZ ;  /* 0x0000000e05089c10 */ /* 0x040fe2000ff5e0ff */
[----:B------:R1:W-:Y:S03]  /*73d0*/  @!P0 LDGSTS.E.BYPASS.LTC128B.128 [R4+0x17100], [R10.64], !P4 ;  /* 0x171000000a048fae */ /* 0x0003e6000e101d54 */
[----:B------:R-:W-:Y:S01]  /*73e0*/  @!P1 LEA.HI.X.SX32 R7, R5, UR6, 0x1, P2 ;  /* 0x0000000605079c11 */ /* 0x000fe200090f0eff */
[----:B------:R-:W0:Y:S01]  /*73f0*/  LDGDEPBAR ;  /* 0x00000000000079af */ /* 0x000e220000000000 */
[----:B------:R-:W-:-:S04]  /*7400*/  @!P1 LEA R14, P2, R8, c[0x0][0x2a0], 0x2 ;  /* 0x0000a800080e9a11 */ /* 0x000fc800078410ff */
[----:B------:R-:W-:Y:S01]  /*7410*/  @!P1 LEA.HI.X R15, R8, c[0x0][0x2a4], R7, 0x2, P2 ;  /* 0x0000a900080f9a11 */ /* 0x000fe200010f1407 */
[----:B------:R-:W-:Y:S06]  /*7420*/  BAR.SYNC.DEFER_BLOCKING 0x0 ;  /* 0x0000000000007b1d */ /* 0x000fec0000010000 */
[----:B------:R-:W2:Y:S01]  /*7430*/  @!P1 LDG.E R200, [R14.64] ;  /* 0x000000140ec89981 */ /* 0x000ea2000c1e1900 */
[----:B------:R-:W-:Y:S01]  /*7440*/  IMAD.MOV R6, RZ, RZ, -R5 ;  /* 0x000000ffff067224 */ /* 0x000fe200078e0a05 */
[----:B------:R-:W-:Y:S01]  /*7450*/  UIMAD UR16, UR10, UR4, URZ ;  /* 0x000000040a1072a4 */ /* 0x000fe2000f8e023f */
[----:B------:R-:W-:Y:S01]  /*7460*/  ISETP.GE.AND P4, PT, R80, c[0x0][0x1d4], PT ;  /* 0x0000750050007a0c */ /* 0x000fe20003f86270 */
[----:B------:R-:W-:Y:S01]  /*7470*/  UIMAD.WIDE.U32 UR22, UR11, UR4, URZ ;  /* 0x000000040b1672a5 */ /* 0x000fe2000f8e003f */
[----:B------:R-:W-:Y:S01]  /*7480*/  IMAD R201, R6, c[0x0][0x2b8], R201 ;  /* 0x0000ae0006c97a24 */ /* 0x000fe200078e02c9 */
[----:B------:R-:W-:Y:S01]  /*7490*/  UIMAD UR16, UR11, UR5, UR16 ;  /* 0x000000050b1072a4 */ /* 0x000fe2000f8e0210 */
[----:B------:R-:W-:Y:S01]  /*74a0*/  ISETP.GE.AND P6, PT, R21, c[0x0][0x1d4], PT ;  /* 0x0000750015007a0c */ /* 0x000fe20003fc6270 */
[----:B------:R-:W-:Y:S01]  /*74b0*/  ULEA UR19, UR8, 0xffffffc0, 0x6 ;  /* 0xffffffc008137891 */ /* 0x000fe2000f8e303f */
[C---:B------:R-:W-:Y:S01]  /*74c0*/  IMAD.WIDE.U32 R8, R201.reuse, c[0x0][0x1e0], RZ ;  /* 0x00007800c9087a25 */ /* 0x040fe200078e00ff */
[----:B------:R-:W-:Y:S01]  /*74d0*/  SHF.R.S32.HI R52, RZ, 0x1f, R201 ;  /* 0x0000001fff347819 */ /* 0x000fe200000114c9 */
[----:B------:R-:W-:Y:S01]  /*74e0*/  UIADD3 UR16, UR23, UR16, URZ ;  /* 0x0000001017107290 */ /* 0x000fe2000fffe03f */
[----:B------:R-:W-:Y:S01]  /*74f0*/  ISETP.GE.AND P5, PT, R20, c[0x0][0x1d4], PT ;  /* 0x0000750014007a0c */ /* 0x000fe20003fa6270 */
[----:B------:R-:W-:Y:S01]  /*7500*/  UIADD3 UR19, UR9, -UR19, URZ ;  /* 0x8000001309137290 */ /* 0x000fe2000fffe03f */
[----:B------:R-:W-:Y:S01]  /*7510*/  LEA.HI R76, R78, R83, RZ, 0x5 ;  /* 0x000000534e4c7211 */ /* 0x000fe200078f28ff */
[----:B------:R-:W-:Y:S01]  /*7520*/  IMAD R6, R52, c[0x0][0x1e0], RZ ;  /* 0x0000780034067a24 */ /* 0x000fe200078e02ff */
[----:B------:R-:W-:Y:S01]  /*7530*/  ULDC.64 UR4, c[0x0][0x210] ;  /* 0x0000840000047ab9 */ /* 0x000fe20000000a00 */
[----:B------:R-:W-:Y:S01]  /*7540*/  ISETP.GT.AND P3, PT, R202, 0x3f, PT ;  /* 0x0000003fca00780c */ /* 0x000fe20003f64270 */
[----:B------:R-:W-:Y:S01]  /*7550*/  UIMAD UR10, UR10, UR4, URZ ;  /* 0x000000040a0a72a4 */ /* 0x000fe2000f8e023f */
[----:B------:R-:W-:Y:S01]  /*7560*/  IMAD R6, R201, c[0x0][0x1e4], R6 ;  /* 0x00007900c9067a24 */ /* 0x000fe200078e0206 */
[----:B------:R-:W-:Y:S01]  /*7570*/  IADD3 R40, -R43, UR19, RZ ;  /* 0x000000132b287c10 */ /* 0x000fe2000fffe1ff */
[----:B------:R-:W-:Y:S01]  /*7580*/  UIMAD.WIDE.U32 UR24, UR11, UR4, URZ ;  /* 0x000000040b1872a5 */ /* 0x000fe2000f8e003f */
[----:B------:R-:W-:Y:S01]  /*7590*/  SEL R79, RZ, 0x10, P5 ;  /* 0x00000010ff4f7807 */ /* 0x000fe20002800000 */
[----:B------:R-:W-:Y:S01]  /*75a0*/  IMAD.IADD R7, R9, 0x1, R6 ;  /* 0x0000000109077824 */ /* 0x000fe200078e0206 */
[----:B------:R-:W-:Y:S01]  /*75b0*/  ISETP.GE.AND P1, PT, R40, 0x1, PT ;  /* 0x000000012800780c */ /* 0x000fe20003f26270 */
[----:B------:R-:W-:Y:S01]  /*75c0*/  IMAD.MOV.U32 R6, RZ, RZ, R8 ;  /* 0x000000ffff067224 */ /* 0x000fe200078e0008 */
[----:B------:R-:W-:Y:S01]  /*75d0*/  UIMAD UR10, UR11, UR5, UR10 ;  /* 0x000000050b0a72a4 */ /* 0x000fe2000f8e020a */
[----:B------:R-:W-:-:S03]  /*75e0*/  SHF.R.S32.HI R77, RZ, 0x5, R76 ;  /* 0x00000005ff4d7819 */ /* 0x000fc6000001144c */
[----:B------:R-:W-:-:S07]  /*75f0*/  UIADD3 UR10, UR25, UR10, URZ ;  /* 0x0000000a190a7290 */ /* 0x000fce000fffe03f */
[----:B------:R-:W-:Y:S01]  /*7600*/  @P1 SHF.R.S32.HI R8, RZ, 0x1f, R21 ;  /* 0x0000001fff081819 */ /* 0x000fe20000011415 */
[----:B------:R-:W-:-:S03]  /*7610*/  @P1 IMAD.SHL.U32 R9, R0, 0x2, RZ ;  /* 0x0000000200091824 */ /* 0x000fc600078e00ff */
[----:B------:R-:W-:-:S04]  /*7620*/  @P1 LEA.HI R8, R8, R21, RZ, 0x3 ;  /* 0x0000001508081211 */ /* 0x000fc800078f18ff */
[----:B------:R-:W-:Y:S02]  /*7630*/  @P1 LOP3.LUT R8, R8, 0xfffffff8, RZ, 0xc0, !PT ;  /* 0xfffffff808081812 */ /* 0x000fe400078ec0ff */
[----:B--2---:R-:W-:Y:S01]  /*7640*/  SHF.R.S32.HI R42, RZ, 0x1f, R200 ;  /* 0x0000001fff2a7819 */ /* 0x004fe200000114c8 */
[----:B------:R-:W-:-:S04]  /*7650*/  IMAD.WIDE.U32 R6, R200, c[0x0][0x1f0], R6 ;  /* 0x00007c00c8067a25 */ /* 0x000fc800078e0006 */
[----:B------:R-:W-:Y:S01]  /*7660*/  IMAD R5, R42, c[0x0][0x1f0], RZ ;  /* 0x00007c002a057a24 */ /* 0x000fe200078e02ff */
[----:B-1----:R-:W-:-:S03]  /*7670*/  IADD3 R4, P0, R6, UR22, RZ ;  /* 0x0000001606047c10 */ /* 0x002fc6000ff1e0ff */
[----:B------:R-:W-:-:S05]  /*7680*/  IMAD R5, R200, c[0x0][0x1f4], R5 ;  /* 0x00007d00c8057a24 */ /* 0x000fca00078e0205 */
[----:B------:R-:W-:Y:S02]  /*7690*/  IADD3.X R5, R7, UR16, R5, P0, !PT ;  /* 0x0000001007057c10 */ /* 0x000fe400087fe405 */
[C---:B------:R-:W-:Y:S02]  /*76a0*/  LEA R14, P0, R4.reuse, c[0x0][0x1c8], 0x1 ;  /* 0x00007200040e7a11 */ /* 0x040fe400078008ff */
[--C-:B------:R-:W-:Y:S02]  /*76b0*/  @P1 SHF.R.S32.HI R7, RZ, 0x1f, R20.reuse ;  /* 0x0000001fff071819 */ /* 0x100fe40000011414 */
[----:B------:R-:W-:Y:S01]  /*76c0*/  LEA.HI.X R5, R4, c[0x0][0x1cc], R5, 0x1, P0 ;  /* 0x0000730004057a11 */ /* 0x000fe200000f0c05 */
[----:B------:R-:W-:Y:S01]  /*76d0*/  SHFL.IDX PT, R12, R14, RZ, 0x181f ;  /* 0x00181fff0e0c7589 */ /* 0x000fe200000e0000 */
[----:B------:R-:W-:Y:S02]  /*76e0*/  ISETP.GE.AND P0, PT, R40, 0x21, PT ;  /* 0x000000212800780c */ /* 0x000fe40003f06270 */
[----:B------:R-:W-:Y:S01]  /*76f0*/  @P1 LEA.HI R7, R7, R20, RZ, 0x3 ;  /* 0x0000001407071211 */ /* 0x000fe200078f18ff */
[----:B------:R-:W1:Y:S03]  /*7700*/  SHFL.IDX PT, R13, R5, RZ, 0x181f ;  /* 0x00181fff050d7589 */ /* 0x000e6600000e0000 */
[----:B------:R-:W-:Y:S01]  /*7710*/  @P1 LOP3.LUT R7, R7, 0xfffffff8, RZ, 0xc0, !PT ;  /* 0xfffffff807071812 */ /* 0x000fe200078ec0ff */
[----:B------:R-:W-:Y:S04]  /*7720*/  SHFL.IDX PT, R10, R14, 0x1, 0x181f ;  /* 0x00381f000e0a7f89 */ /* 0x000fe800000e0000 */
[----:B------:R2:W3:Y:S02]  /*7730*/  SHFL.IDX PT, R11, R5, 0x1, 0x181f ;  /* 0x00381f00050b7f89 */ /* 0x0004e400000e0000 */
[----:B------:R-:W-:Y:S01]  /*7740*/  @P0 SHF.R.S32.HI R4, RZ, 0x1f, R21 ;  /* 0x0000001fff040819 */ /* 0x000fe20000011415 */
[----:B------:R-:W-:Y:S01]  /*7750*/  @P0 IMAD.SHL.U32 R6, R0, 0x2, RZ ;  /* 0x0000000200060824 */ /* 0x000fe200078e00ff */
[----:B------:R-:W-:Y:S01]  /*7760*/  @P0 SHF.R.S32.HI R15, RZ, 0x1f, R20 ;  /* 0x0000001fff0f0819 */ /* 0x000fe20000011414 */
[----:B-1----:R-:W-:Y:S01]  /*7770*/  @P1 IMAD.WIDE R16, R7, 0x2, R12 ;  /* 0x0000000207101825 */ /* 0x002fe200078e020c */
[----:B--2---:R-:W-:-:S03]  /*7780*/  @P0 LEA.HI R5, R4, R21, RZ, 0x3 ;  /* 0x0000001504050211 */ /* 0x004fc600078f18ff */
[----:B---3--:R-:W-:Y:S01]  /*7790*/  @P0 IMAD.WIDE R24, R80, 0x2, R10 ;  /* 0x0000000250180825 */ /* 0x008fe200078e020a */
[----:B------:R-:W-:Y:S02]  /*77a0*/  @P0 LEA.HI R4, R15, R20, RZ, 0x3 ;  /* 0x000000140f040211 */ /* 0x000fe400078f18ff */
[----:B------:R-:W-:Y:S01]  /*77b0*/  @P0 LOP3.LUT R5, R5, 0xfffffff8, RZ, 0xc0, !PT ;  /* 0xfffffff805050812 */ /* 0x000fe200078ec0ff */
[----:B------:R-:W-:Y:S01]  /*77c0*/  @P1 IMAD.WIDE R14, R8, 0x2, R12 ;  /* 0x00000002080e1825 */ /* 0x000fe200078e020c */
[----:B------:R-:W-:-:S03]  /*77d0*/  @P0 LOP3.LUT R4, R4, 0xfffffff8, RZ, 0xc0, !PT ;  /* 0xfffffff804040812 */ /* 0x000fc600078ec0ff */
[----:B------:R-:W-:-:S04]  /*77e0*/  @P1 IMAD.WIDE R12, R80, 0x2, R12 ;  /* 0x00000002500c1825 */ /* 0x000fc800078e020c */
[--C-:B------:R-:W-:Y:S01]  /*77f0*/  @P0 IMAD.WIDE R18, R5, 0x2, R10.reuse ;  /* 0x0000000205120825 */ /* 0x100fe200078e020a */
[----:B------:R1:W-:Y:S03]  /*7800*/  @P1 LDGSTS.E.BYPASS.LTC128B.128 [R9+0x6100], [R12.64], !P4 ;  /* 0x061000000c091fae */ /* 0x0003e6000e101d54 */
[----:B------:R-:W-:Y:S01]  /*7810*/  @P0 IMAD.WIDE R4, R4, 0x2, R10 ;  /* 0x0000000204040825 */ /* 0x000fe200078e020a */
[----:B------:R1:W-:Y:S04]  /*7820*/  @P1 LDGSTS.E.BYPASS.LTC128B.128 [R9+0x8100], [R14.64], !P6 ;  /* 0x081000000e091fae */ /* 0x0003e8000f101d54 */
[----:B------:R1:W-:Y:S04]  /*7830*/  @P1 LDGSTS.E.BYPASS.LTC128B.128 [R9+0xa100], [R16.64], !P5 ;  /* 0x0a10000010091fae */ /* 0x0003e8000e901d54 */
[----:B------:R1:W-:Y:S04]  /*7840*/  @P0 LDGSTS.E.BYPASS.LTC128B.128 [R6+0x7100], [R24.64], !P4 ;  /* 0x0710000018060fae */ /* 0x0003e8000e101d54 */
[----:B------:R1:W-:Y:S04]  /*7850*/  @P0 LDGSTS.E.BYPASS.LTC128B.128 [R6+0x9100], [R18.64], !P6 ;  /* 0x0910000012060fae */ /* 0x0003e8000f101d54 */
[----:B------:R1:W-:Y:S01]  /*7860*/  @P0 LDGSTS.E.BYPASS.LTC128B.128 [R6+0xb100], [R4.64], !P5 ;  /* 0x0b10000004060fae */ /* 0x0003e2000e901d54 */
[----:B------:R-:W-:-:S03]  /*7870*/  ISETP.LT.AND P0, PT, RZ, c[0x0][0x27c], PT ;  /* 0x00009f00ff007a0c */ /* 0x000fc60003f01270 */
[----:B------:R-:W0:Y:S10]  /*7880*/  LDGDEPBAR ;  /* 0x00000000000079af */ /* 0x000e340000000000 */
[----:B------:R-:W-:Y:S05]  /*7890*/  @P0 BRA `(.L_x_772) ;  /* 0x0000002000000947 */ /* 0x000fea0003800000 */
[----:B------:R-:W-:-:S04]  /*78a0*/  DEPBAR.LE SB0, 0x1 ;  /* 0x000080400000791a */ /* 0x000fc80000000000 */
[----:B------:R-:W-:Y:S05]  /*78b0*/  BRA `(.L_x_773) ;  /* 0x000076b000007947 */ /* 0x000fea0003800000 */
.L_x_772:
[----:B------:R-:W-:Y:S01]  /*78c0*/  ULDC.U8 UR4, c[0x0][0x298] ;  /* 0x0000a60000047ab9 */ /* 0x000fe20000000000 */
[----:B------:R-:W-:Y:S01]  /*78d0*/  SHF.R.S32.HI R11, RZ, 0x1f, R84 ;  /* 0x0000001fff0b7819 */ /* 0x000fe20000011454 */
[----:B-1----:R-:W-:Y:S01]  /*78e0*/  IMAD.WIDE.U32 R6, R84, c[0x0][0x280], RZ ;  /* 0x0000a00054067a25 */ /* 0x002fe200078e00ff */
[----:B------:R-:W-:Y:S01]  /*78f0*/  ISETP.NE.AND P0, PT, RZ, UR4, PT ;  /* 0x00000004ff007c0c */ /* 0x000fe2000bf05270 */
[----:B------:R-:W-:Y:S01]  /*7900*/  BSSY B2, `(.L_x_773) ;  /* 0x0000766000027945 */ /* 0x000fe20003800000 */
[-C--:B------:R-:W-:Y:S01]  /*7910*/  LEA.HI R93, R78, R83.reuse, RZ, 0x2 ;  /* 0x000000534e5d7211 */ /* 0x080fe200078f10ff */
[C---:B------:R-:W-:Y:S02]  /*7920*/  IMAD R13, R11.reuse, c[0x0][0x280], RZ ;  /* 0x0000a0000b0d7a24 */ /* 0x040fe400078e02ff */
[----:B------:R-:W-:Y:S01]  /*7930*/  IMAD R11, R11, c[0x0][0x290], RZ ;  /* 0x0000a4000b0b7a24 */ /* 0x000fe200078e02ff */
[----:B------:R-:W-:Y:S01]  /*7940*/  LOP3.LUT R102, R93, 0xfffffffc, RZ, 0xc0, !PT ;  /* 0xfffffffc5d667812 */ /* 0x000fe200078ec0ff */
[C---:B------:R-:W-:Y:S01]  /*7950*/  IMAD R13, R84.reuse, c[0x0][0x284], R13 ;  /* 0x0000a100540d7a24 */ /* 0x040fe200078e020d */
[----:B------:R-:W-:Y:S01]  /*7960*/  SHF.R.S32.HI R93, RZ, 0x2, R93 ;  /* 0x00000002ff5d7819 */ /* 0x000fe2000001145d */
[----:B------:R-:W-:Y:S01]  /*7970*/  IMAD R11, R84, c[0x0][0x294], R11 ;  /* 0x0000a500540b7a24 */ /* 0x000fe200078e020b */
[----:B------:R-:W-:Y:S01]  /*7980*/  IADD3 R102, -R102, R83, RZ ;  /* 0x0000005366667210 */ /* 0x000fe20007ffe1ff */
[----:B------:R-:W-:Y:S01]  /*7990*/  IMAD.WIDE.U32 R84, R84, c[0x0][0x290], RZ ;  /* 0x0000a40054547a25 */ /* 0x000fe200078e00ff */
[----:B------:R-:W-:-:S02]  /*79a0*/  IADD3 R5, R93, UR12, RZ ;  /* 0x0000000c5d057c10 */ /* 0x000fc4000fffe0ff */
[----:B------:R-:W-:Y:S01]  /*79b0*/  IADD3 R13, R13, R7, RZ ;  /* 0x000000070d0d7210 */ /* 0x000fe20007ffe0ff */
[----:B------:R-:W-:Y:S01]  /*79c0*/  IMAD.IADD R11, R11, 0x1, R85 ;  /* 0x000000010b0b7824 */ /* 0x000fe200078e0255 */
[C---:B------:R-:W-:Y:S01]  /*79d0*/  SHF.L.U32 R70, R102.reuse, 0x3, RZ ;  /* 0x0000000366467819 */ /* 0x040fe200000006ff */
[----:B------:R-:W-:Y:S01]  /*79e0*/  IMAD R9, R102, 0x40, R5 ;  /* 0x0000004066097824 */ /* 0x000fe200078e0205 */
[----:B------:R-:W-:Y:S05]  /*79f0*/  @!P0 BRA `(.L_x_774) ;  /* 0x0000393000008947 */ /* 0x000fea0003800000 */
[----:B------:R-:W-:Y:S01]  /*7a00*/  PLOP3.LUT P1, PT, PT, PT, UP2, 0x80, 0x0 ;  /* 0x000000000000781c */ /* 0x000fe20003f2f028 */
[----:B------:R-:W-:Y:S01]  /*7a10*/  IMAD.MOV.U32 R12, RZ, RZ, R6 ;  /* 0x000000ffff0c7224 */ /* 0x000fe200078e0006 */
[----:B------:R-:W-:Y:S01]  /*7a20*/  PLOP3.LUT P0, PT, PT, PT, UP2, 0x80, 0x0 ;  /* 0x000000000000781c */ /* 0x000fe20003f0f028 */
[----:B------:R-:W-:Y:S01]  /*7a30*/  BSSY B0, `(.L_x_775) ;  /* 0x0000063000007945 */ /* 0x000fe20003800000 */
[----:B------:R-:W-:Y:S01]  /*7a40*/  MOV R10, R84 ;  /* 0x00000054000a7202 */ /* 0x000fe20000000f00 */
        /* <DEDUP_REMOVED lines=8> */
[----:B------:R-:W-:Y:S01]  /*7ad0*/  @P1 IMAD.HI.U32 R4, R9, c[0x0][0x2c8], RZ ;  /* 0x0000b20009041a27 */ /* 0x000fe200078e00ff */
[----:B------:R-:W-:Y:S01]  /*7ae0*/  CS2R R110, SRZ ;  /* 0x00000000006e7805 */ /* 0x000fe2000001ff00 */
[----:B------:R-:W-:Y:S01]  /*7af0*/  CS2R R122, SRZ ;  /* 0x00000000007a7805 */ /* 0x000fe2000001ff00 */
[----:B------:R-:W-:Y:S01]  /*7b00*/  CS2R R126, SRZ ;  /* 0x00000000007e7805 */ /* 0x000fe2000001ff00 */
[----:B------:R-:W-:Y:S01]  /*7b10*/  CS2R R116, SRZ ;  /* 0x0000000000747805 */ /* 0x000fe2000001ff00 */
[----:B------:R-:W-:-:S04]  /*7b20*/  @P0 SHF.R.U32.HI R9, RZ, c[0x0][0x2cc], R4 ;  /* 0x0000b300ff090a19 */ /* 0x000fc80000011604 */
[----:B------:R-:W-:Y:S01]  /*7b30*/  SHF.R.S32.HI R4, RZ, 0x1f, R9 ;  /* 0x0000001fff047819 */ /* 0x000fe20000011409 */
[----:B------:R-:W-:-:S04]  /*7b40*/  IMAD.WIDE.U32 R16, R9, c[0x0][0x280], R12 ;  /* 0x0000a00009107a25 */ /* 0x000fc800078e000c */
[----:B------:R-:W-:Y:S01]  /*7b50*/  IMAD R6, R4, c[0x0][0x280], RZ ;  /* 0x0000a00004067a24 */ /* 0x000fe200078e02ff */
[----:B------:R-:W-:Y:S01]  /*7b60*/  LEA R13, P1, R16, c[0x0][0x270], 0x1 ;  /* 0x00009c00100d7a11 */ /* 0x000fe200078208ff */
[----:B------:R-:W-:Y:S02]  /*7b70*/  IMAD R4, R4, c[0x0][0x290], RZ ;  /* 0x0000a40004047a24 */ /* 0x000fe400078e02ff */
[C---:B------:R-:W-:Y:S02]  /*7b80*/  IMAD.WIDE.U32 R10, R9.reuse, c[0x0][0x290], R10 ;  /* 0x0000a400090a7a25 */ /* 0x040fe400078e000a */
[----:B------:R1:W2:Y:S02]  /*7b90*/  SHFL.IDX PT, R24, R13, RZ, 0x1c1f ;  /* 0x001c1fff0d187589 */ /* 0x0002a400000e0000 */
[C---:B------:R-:W-:Y:S01]  /*7ba0*/  IMAD R6, R9.reuse, c[0x0][0x284], R6 ;  /* 0x0000a10009067a24 */ /* 0x040fe200078e0206 */
[----:B------:R-:W-:Y:S01]  /*7bb0*/  LEA R8, P0, R10, c[0x0][0x288], 0x1 ;  /* 0x0000a2000a087a11 */ /* 0x000fe200078008ff */
[----:B------:R-:W-:-:S02]  /*7bc0*/  IMAD R9, R9, c[0x0][0x294], R4 ;  /* 0x0000a50009097a24 */ /* 0x000fc400078e0204 */
[----:B------:R-:W-:Y:S02]  /*7bd0*/  IMAD.IADD R7, R17, 0x1, R6 ;  /* 0x0000000111077824 */ /* 0x000fe400078e0206 */
[----:B------:R1:W3:Y:S01]  /*7be0*/  SHFL.IDX PT, R14, R8, RZ, 0x1c1f ;  /* 0x001c1fff080e7589 */ /* 0x0002e200000e0000 */
[----:B------:R-:W-:Y:S01]  /*7bf0*/  IADD3 R9, R11, R9, RZ ;  /* 0x000000090b097210 */ /* 0x000fe20007ffe0ff */
[----:B------:R-:W-:Y:S01]  /*7c00*/  IMAD.SHL.U32 R12, R102, 0x4, RZ ;  /* 0x00000004660c7824 */ /* 0x000fe200078e00ff */
[----:B------:R-:W-:Y:S01]  /*7c10*/  LEA.HI.X R16, R16, c[0x0][0x274], R7, 0x1, P1 ;  /* 0x00009d0010107a11 */ /* 0x000fe200008f0c07 */
[----:B------:R-:W-:Y:S01]  /*7c20*/  CS2R R102, SRZ ;  /* 0x0000000000667805 */ /* 0x000fe2000001ff00 */
[----:B------:R-:W-:Y:S02]  /*7c30*/  LEA.HI.X R9, R10, c[0x0][0x28c], R9, 0x1, P0 ;  /* 0x0000a3000a097a11 */ /* 0x000fe400000f0c09 */
[----:B------:R-:W-:Y:S01]  /*7c40*/  ISETP.GE.AND P0, PT, R5, UR7, PT ;  /* 0x0000000705007c0c */ /* 0x000fe2000bf06270 */
[----:B------:R1:W4:Y:S04]  /*7c50*/  SHFL.IDX PT, R25, R16, RZ, 0x1c1f ;  /* 0x001c1fff10197589 */ /* 0x00032800000e0000 */
[----:B------:R1:W1:Y:S08]  /*7c60*/  SHFL.IDX PT, R15, R9, RZ, 0x1c1f ;  /* 0x001c1fff090f7589 */ /* 0x00027000000e0000 */
[----:B------:R-:W-:Y:S05]  /*7c70*/  @P0 BRA `(.L_x_776) ;  /* 0x000003e000000947 */ /* 0x000fea0003800000 */
[C---:B--2---:R-:W-:Y:S01]  /*7c80*/  IADD3 R7, R12.reuse, 0x10, RZ ;  /* 0x000000100c077810 */ /* 0x044fe20007ffe0ff */
[----:B------:R-:W-:Y:S01]  /*7c90*/  CS2R R108, SRZ ;  /* 0x00000000006c7805 */ /* 0x000fe2000001ff00 */
[----:B------:R-:W-:Y:S01]  /*7ca0*/  ISETP.GE.AND P0, PT, R12, c[0x0][0x27c], PT ;  /* 0x00009f000c007a0c */ /* 0x000fe20003f06270 */
[----:B------:R-:W-:Y:S01]  /*7cb0*/  CS2R R116, SRZ ;  /* 0x0000000000747805 */ /* 0x000fe2000001ff00 */
[----:B------:R-:W-:-:S02]  /*7cc0*/  ISETP.GE.AND P2, PT, R7, c[0x0][0x27c], PT ;  /* 0x00009f0007007a0c */ /* 0x000fc40003f46270 */
[----:B------:R-:W-:-:S04]  /*7cd0*/  IADD3 R6, R12, 0x20, RZ ;  /* 0x000000200c067810 */ /* 0x000fc80007ffe0ff */
[----:B------:R-:W-:-:S05]  /*7ce0*/  ISETP.GE.AND P1, PT, R6, c[0x0][0x27c], PT ;  /* 0x00009f0006007a0c */ /* 0x000fca0003f26270 */
[C---:B----4-:R-:W-:Y:S02]  /*7cf0*/  @!P0 IMAD.WIDE R30, R12.reuse, 0x2, R24 ;  /* 0x000000020c1e8825 */ /* 0x050fe400078e0218 */
[----:B------:R-:W-:Y:S02]  /*7d00*/  @!P2 SHF.R.S32.HI R4, RZ, 0x1f, R7 ;  /* 0x0000001fff04a819 */ /* 0x000fe40000011407 */
[----:B-1-3--:R-:W-:Y:S01]  /*7d10*/  @!P0 IMAD.WIDE R10, R12, 0x2, R14 ;  /* 0x000000020c0a8825 */ /* 0x00afe200078e020e */
[----:B------:R1:W5:Y:S01]  /*7d20*/  @!P0 LD.E.64 R108, [R30.64] ;  /* 0x000000141e6c8980 */ /* 0x000362000c101b00 */
[----:B------:R-:W-:Y:S02]  /*7d30*/  @!P2 LEA.HI R7, R4, R7, RZ, 0x2 ;  /* 0x000000070407a211 */ /* 0x000fe400078f10ff */
[----:B------:R-:W-:Y:S01]  /*7d40*/  IADD3 R4, R12, 0x30, RZ ;  /* 0x000000300c047810 */ /* 0x000fe20007ffe0ff */
[----:B------:R2:W5:Y:S01]  /*7d50*/  @!P0 LD.E.64 R116, [R10.64] ;  /* 0x000000140a748980 */ /* 0x000562000c101b00 */
[----:B------:R-:W-:-:S02]  /*7d60*/  @!P2 LOP3.LUT R7, R7, 0xfffffffc, RZ, 0xc0, !PT ;  /* 0xfffffffc0707a812 */ /* 0x000fc400078ec0ff */
[----:B------:R-:W-:-:S03]  /*7d70*/  ISETP.GE.AND P0, PT, R4, c[0x0][0x27c], PT ;  /* 0x00009f0004007a0c */ /* 0x000fc60003f06270 */
[----:B------:R-:W-:-:S04]  /*7d80*/  @!P2 IMAD.WIDE R26, R7, 0x2, R24 ;  /* 0x00000002071aa825 */ /* 0x000fc800078e0218 */
[----:B------:R-:W-:Y:S01]  /*7d90*/  @!P2 IMAD.WIDE R28, R7, 0x2, R14 ;  /* 0x00000002071ca825 */ /* 0x000fe200078e020e */
[----:B------:R-:W-:-:S04]  /*7da0*/  @!P1 SHF.R.S32.HI R7, RZ, 0x1f, R6 ;  /* 0x0000001fff079819 */ /* 0x000fc80000011406 */
[----:B------:R-:W-:Y:S01]  /*7db0*/  @!P1 LEA.HI R7, R7, R6, RZ, 0x2 ;  /* 0x0000000607079211 */ /* 0x000fe200078f10ff */
[----:B------:R-:W-:Y:S01]  /*7dc0*/  CS2R R128, SRZ ;  /* 0x0000000000807805 */ /* 0x000fe2000001ff00 */
[----:B------:R-:W-:Y:S01]  /*7dd0*/  CS2R R126, SRZ ;  /* 0x00000000007e7805 */ /* 0x000fe2000001ff00 */
[----:B------:R-:W-:Y:S01]  /*7de0*/  CS2R R124, SRZ ;  /* 0x00000000007c7805 */ /* 0x000fe2000001ff00 */
[----:B------:R-:W-:Y:S01]  /*7df0*/  CS2R R122, SRZ ;  /* 0x00000000007a7805 */ /* 0x000fe2000001ff00 */
[----:B------:R-:W-:Y:S02]  /*7e00*/  CS2R R112, SRZ ;  /* 0x0000000000707805 */ /* 0x000fe4000001ff00 */
[----:B------:R3:W5:Y:S01]  /*7e10*/  @!P2 LD.E.64 R128, [R26.64] ;  /* 0x000000141a80a980 */ /* 0x000762000c101b00 */
[----:B--2---:R-:W-:-:S03]  /*7e20*/  @!P1 LOP3.LUT R11, R7, 0xfffffffc, RZ, 0xc0, !PT ;  /* 0xfffffffc070b9812 */ /* 0x004fc600078ec0ff */
[----:B------:R2:W5:Y:S01]  /*7e30*/  @!P2 LD.E.64 R126, [R28.64] ;  /* 0x000000141c7ea980 */ /* 0x000562000c101b00 */
[----:B------:R-:W-:-:S04]  /*7e40*/  @!P0 SHF.R.S32.HI R7, RZ, 0x1f, R4 ;  /* 0x0000001fff078819 */ /* 0x000fc80000011404 */
[----:B------:R-:W-:Y:S01]  /*7e50*/  @!P0 LEA.HI R7, R7, R4, RZ, 0x2 ;  /* 0x0000000407078211 */ /* 0x000fe200078f10ff */
[----:B------:R-:W-:-:S03]  /*7e60*/  @!P1 IMAD.WIDE R32, R11, 0x2, R24 ;  /* 0x000000020b209825 */ /* 0x000fc600078e0218 */
[----:B------:R-:W-:Y:S01]  /*7e70*/  @!P0 LOP3.LUT R7, R7, 0xfffffffc, RZ, 0xc0, !PT ;  /* 0xfffffffc07078812 */ /* 0x000fe200078ec0ff */
[----:B------:R-:W-:Y:S01]  /*7e80*/  CS2R R110, SRZ ;  /* 0x00000000006e7805 */ /* 0x000fe2000001ff00 */
[C---:B------:R-:W-:Y:S01]  /*7e90*/  IADD3 R6, R12.reuse, 0x40, RZ ;  /* 0x000000400c067810 */ /* 0x040fe20007ffe0ff */
[----:B------:R4:W5:Y:S02]  /*7ea0*/  @!P1 LD.E.64 R124, [R32.64] ;  /* 0x00000014207c9980 */ /* 0x000964000c101b00 */
[----:B-1----:R-:W-:Y:S01]  /*7eb0*/  @!P0 IMAD.WIDE R30, R7, 0x2, R14 ;  /* 0x00000002071e8825 */ /* 0x002fe200078e020e */
[----:B------:R-:W-:-:S04]  /*7ec0*/  IADD3 R4, R12, 0x50, RZ ;  /* 0x000000500c047810 */ /* 0x000fc80007ffe0ff */
[----:B------:R4:W5:Y:S01]  /*7ed0*/  @!P0 LD.E.64 R110, [R30.64] ;  /* 0x000000141e6e8980 */ /* 0x000962000c101b00 */
[----:B---3--:R-:W-:-:S04]  /*7ee0*/  @!P1 IMAD.WIDE R26, R11, 0x2, R14 ;  /* 0x000000020b1a9825 */ /* 0x008fc800078e020e */
[----:B--2---:R-:W-:Y:S01]  /*7ef0*/  @!P0 IMAD.WIDE R28, R7, 0x2, R24 ;  /* 0x00000002071c8825 */ /* 0x004fe200078e0218 */
[----:B------:R1:W5:Y:S01]  /*7f00*/  @!P1 LD.E.64 R122, [R26.64] ;  /* 0x000000141a7a9980 */ /* 0x000362000c101b00 */
[----:B------:R-:W-:-:S03]  /*7f10*/  ISETP.GE.AND P1, PT, R6, c[0x0][0x27c], PT ;  /* 0x00009f0006007a0c */ /* 0x000fc60003f26270 */
[----:B------:R4:W5:Y:S01]  /*7f20*/  @!P0 LD.E.64 R112, [R28.64] ;  /* 0x000000141c708980 */ /* 0x000962000c101b00 */
[----:B------:R-:W-:-:S09]  /*7f30*/  ISETP.GE.AND P0, PT, R4, c[0x0][0x27c], PT ;  /* 0x00009f0004007a0c */ /* 0x000fd20003f06270 */
[----:B------:R-:W-:-:S04]  /*7f40*/  @!P1 SHF.R.S32.HI R11, RZ, 0x1f, R6 ;  /* 0x0000001fff0b9819 */ /* 0x000fc80000011406 */
[----:B------:R-:W-:Y:S02]  /*7f50*/  @!P0 SHF.R.S32.HI R7, RZ, 0x1f, R4 ;  /* 0x0000001fff078819 */ /* 0x000fe40000011404 */
[----:B------:R-:W-:Y:S02]  /*7f60*/  @!P1 LEA.HI R11, R11, R6, RZ, 0x2 ;  /* 0x000000060b0b9211 */ /* 0x000fe400078f10ff */
[----:B------:R-:W-:Y:S02]  /*7f70*/  @!P0 LEA.HI R7, R7, R4, RZ, 0x2 ;  /* 0x0000000407078211 */ /* 0x000fe400078f10ff */
[----:B------:R-:W-:Y:S02]  /*7f80*/  @!P1 LOP3.LUT R11, R11, 0xfffffffc, RZ, 0xc0, !PT ;  /* 0xfffffffc0b0b9812 */ /* 0x000fe400078ec0ff */
[----:B------:R-:W-:Y:S01]  /*7f90*/  @!P0 LOP3.LUT R7, R7, 0xfffffffc, RZ, 0xc0, !PT ;  /* 0xfffffffc07078812 */ /* 0x000fe200078ec0ff */
[----:B------:R-:W-:Y:S01]  /*7fa0*/  CS2R R104, SRZ ;  /* 0x0000000000687805 */ /* 0x000fe2000001ff00 */
[----:B------:R-:W-:Y:S01]  /*7fb0*/  CS2R R96, SRZ ;  /* 0x0000000000607805 */ /* 0x000fe2000001ff00 */
[----:B-1----:R-:W-:Y:S01]  /*7fc0*/  @!P1 IMAD.WIDE R26, R11, 0x2, R24 ;  /* 0x000000020b1a9825 */ /* 0x002fe200078e0218 */
[----:B------:R-:W-:Y:S01]  /*7fd0*/  CS2R R102, SRZ ;  /* 0x0000000000667805 */ /* 0x000fe2000001ff00 */
[----:B------:R-:W-:-:S02]  /*7fe0*/  CS2R R94, SRZ ;  /* 0x00000000005e7805 */ /* 0x000fc4000001ff00 */
[----:B------:R-:W-:Y:S01]  /*7ff0*/  @!P1 IMAD.WIDE R10, R11, 0x2, R14 ;  /* 0x000000020b0a9825 */ /* 0x000fe200078e020e */
[----:B------:R4:W5:Y:S03]  /*8000*/  @!P1 LD.E.64 R104, [R26.64] ;  /* 0x000000141a689980 */ /* 0x000966000c101b00 */
[C---:B------:R-:W-:Y:S01]  /*8010*/  @!P0 IMAD.WIDE R24, R7.reuse, 0x2, R24 ;  /* 0x0000000207188825 */ /* 0x040fe200078e0218 */
[----:B------:R4:W5:Y:S03]  /*8020*/  @!P1 LD.E.64 R102, [R10.64] ;  /* 0x000000140a669980 */ /* 0x000966000c101b00 */
[----:B------:R-:W-:Y:S01]  /*8030*/  @!P0 IMAD.WIDE R14, R7, 0x2, R14 ;  /* 0x00000002070e8825 */ /* 0x000fe200078e020e */
[----:B------:R4:W5:Y:S04]  /*8040*/  @!P0 LD.E.64 R96, [R24.64] ;  /* 0x0000001418608980 */ /* 0x000968000c101b00 */
[----:B------:R4:W5:Y:S02]  /*8050*/  @!P0 LD.E.64 R94, [R14.64] ;  /* 0x000000140e5e8980 */ /* 0x000964000c101b00 */
.L_x_776:
[----:B--2---:R-:W-:Y:S05]  /*8060*/  BSYNC B0 ;  /* 0x0000000000007941 */ /* 0x004fea0003800000 */
.L_x_775:
[----:B-----5:R-:W-:Y:S01]  /*8070*/  IMAD.MOV.U32 R4, RZ, RZ, R96 ;  /* 0x000000ffff047224 */ /* 0x020fe200078e0060 */
[----:B------:R-:W-:Y:S01]  /*8080*/  IADD3 R5, R5, 0x40, RZ ;  /* 0x0000004005057810 */ /* 0x000fe20007ffe0ff */
[----:B------:R-:W-:Y:S01]  /*8090*/  IMAD.MOV.U32 R6, RZ, RZ, R104 ;  /* 0x000000ffff067224 */ /* 0x000fe200078e0068 */
[----:B-1--4-:R1:W2:Y:S01]  /*80a0*/  SHFL.IDX PT, R15, R16, 0x1, 0x1c1f ;  /* 0x003c1f00100f7f89 */ /* 0x0122a200000e0000 */
[----:B------:R-:W-:Y:S01]  /*80b0*/  IMAD.MOV.U32 R7, RZ, RZ, R97 ;  /* 0x000000ffff077224 */ /* 0x000fe200078e0061 */
[----:B------:R-:W-:Y:S01]  /*80c0*/  ISETP.GE.AND P0, PT, R5, UR7, PT ;  /* 0x0000000705007c0c */ /* 0x000fe2000bf06270 */
        /* <DEDUP_REMOVED lines=41> */
[----:B---3--:R-:W3:Y:S01]  /*8360*/  SHFL.IDX PT, R14, R13, 0x1, 0x1c1f ;  /* 0x003c1f000d0e7f89 */ /* 0x008ee200000e0000 */
[----:B------:R-:W-:Y:S01]  /*8370*/  BSSY B0, `(.L_x_777) ;  /* 0x0000051000007945 */ /* 0x000fe20003800000 */
[----:B------:R-:W-:Y:S01]  /*8380*/  PRMT R98, R7, 0x7610, R98 ;  /* 0x0000761007627816 */ /* 0x000fe20000000062 */
[----:B------:R-:W-:Y:S01]  /*8390*/  CS2R R48, SRZ ;  /* 0x0000000000307805 */ /* 0x000fe2000001ff00 */
[----:B------:R-:W4:Y:S01]  /*83a0*/  SHFL.IDX PT, R11, R9, 0x1, 0x1c1f ;  /* 0x003c1f00090b7f89 */ /* 0x000f2200000e0000 */
[----:B------:R-:W-:Y:S01]  /*83b0*/  PRMT R92, R6, 0x7610, R92 ;  /* 0x00007610065c7816 */ /* 0x000fe2000000005c */
[----:B------:R-:W-:Y:S01]  /*83c0*/  CS2R R60, SRZ ;  /* 0x00000000003c7805 */ /* 0x000fe2000001ff00 */
[----:B------:R-:W-:Y:S01]  /*83d0*/  PRMT R101, R5, 0x7610, R101 ;  /* 0x0000761005657816 */ /* 0x000fe20000000065 */
[----:B------:R2:W3:Y:S01]  /*83e0*/  SHFL.IDX PT, R10, R8, 0x1, 0x1c1f ;  /* 0x003c1f00080a7f89 */ /* 0x0004e200000e0000 */
[----:B------:R-:W-:Y:S01]  /*83f0*/  CS2R R68, SRZ ;  /* 0x0000000000447805 */ /* 0x000fe2000001ff00 */
[----:B------:R-:W-:Y:S01]  /*8400*/  CS2R R74, SRZ ;  /* 0x00000000004a7805 */ /* 0x000fe2000001ff00 */
[----:B------:R-:W-:Y:S01]  /*8410*/  CS2R R86, SRZ ;  /* 0x0000000000567805 */ /* 0x000fe2000001ff00 */
[----:B-1----:R-:W-:Y:S01]  /*8420*/  CS2R R16, SRZ ;  /* 0x0000000000107805 */ /* 0x002fe2000001ff00 */
[----:B------:R-:W-:Y:S01]  /*8430*/  CS2R R44, SRZ ;  /* 0x00000000002c7805 */ /* 0x000fe2000001ff00 */
[----:B------:R-:W-:Y:S01]  /*8440*/  CS2R R58, SRZ ;  /* 0x00000000003a7805 */ /* 0x000fe2000001ff00 */
[----:B------:R-:W-:Y:S01]  /*8450*/  CS2R R62, SRZ ;  /* 0x00000000003e7805 */ /* 0x000fe2000001ff00 */
[----:B------:R-:W-:Y:S01]  /*8460*/  CS2R R72, SRZ ;  /* 0x0000000000487805 */ /* 0x000fe2000001ff00 */
[----:B------:R-:W-:Y:S01]  /*8470*/  CS2R R84, SRZ ;  /* 0x0000000000547805 */ /* 0x000fe2000001ff00 */
[----:B--2---:R-:W-:Y:S01]  /*8480*/  PRMT R8, R8, 0x5410, R4 ;  /* 0x0000541008087816 */ /* 0x004fe20000000004 */
[----:B------:R-:W-:Y:S05]  /*8490*/  @P0 BRA `(.L_x_778) ;  /* 0x000003e000000947 */ /* 0x000fea0003800000 */
[C---:B---34-:R-:W-:Y:S01]  /*84a0*/  IADD3 R4, R12.reuse, 0x10, RZ ;  /* 0x000000100c047810 */ /* 0x058fe20007ffe0ff */
[----:B------:R-:W-:Y:S01]  /*84b0*/  CS2R R86, SRZ ;  /* 0x0000000000567805 */ /* 0x000fe2000001ff00 */
[----:B------:R-:W-:Y:S01]  /*84c0*/  ISETP.GE.AND P0, PT, R12, c[0x0][0x27c], PT ;  /* 0x00009f000c007a0c */ /* 0x000fe20003f06270 */
[----:B------:R-:W-:Y:S01]  /*84d0*/  CS2R R84, SRZ ;  /* 0x0000000000547805 */ /* 0x000fe2000001ff00 */
[----:B------:R-:W-:-:S02]  /*84e0*/  ISETP.GE.AND P2, PT, R4, c[0x0][0x27c], PT ;  /* 0x00009f0004007a0c */ /* 0x000fc40003f46270 */
[----:B------:R-:W-:-:S09]  /*84f0*/  IADD3 R5, R12, 0x20, RZ ;  /* 0x000000200c057810 */ /* 0x000fd20007ffe0ff */
[C---:B------:R-:W-:Y:S02]  /*8500*/  @!P0 IMAD.WIDE R26, R12.reuse, 0x2, R14 ;  /* 0x000000020c1a8825 */ /* 0x040fe400078e020e */
[----:B------:R-:W-:Y:S02]  /*8510*/  @!P2 SHF.R.S32.HI R7, RZ, 0x1f, R4 ;  /* 0x0000001fff07a819 */ /* 0x000fe40000011404 */
[----:B------:R-:W-:Y:S01]  /*8520*/  @!P0 IMAD.WIDE R24, R12, 0x2, R10 ;  /* 0x000000020c188825 */ /* 0x000fe200078e020a */
[----:B------:R-:W-:Y:S01]  /*8530*/  ISETP.GE.AND P1, PT, R5, c[0x0][0x27c], PT ;  /* 0x00009f0005007a0c */ /* 0x000fe20003f26270 */
[----:B------:R1:W5:Y:S01]  /*8540*/  @!P0 LD.E.64 R86, [R26.64] ;  /* 0x000000141a568980 */ /* 0x000362000c101b00 */
[----:B------:R-:W-:-:S03]  /*8550*/  @!P2 LEA.HI R7, R7, R4, RZ, 0x2 ;  /* 0x000000040707a211 */ /* 0x000fc600078f10ff */
[----:B------:R2:W5:Y:S01]  /*8560*/  @!P0 LD.E.64 R84, [R24.64] ;  /* 0x0000001418548980 */ /* 0x000562000c101b00 */
[----:B------:R-:W-:-:S05]  /*8570*/  @!P2 LOP3.LUT R7, R7, 0xfffffffc, RZ, 0xc0, !PT ;  /* 0xfffffffc0707a812 */ /* 0x000fca00078ec0ff */
[----:B------:R-:W-:-:S04]  /*8580*/  @!P2 IMAD.WIDE R16, R7, 0x2, R14 ;  /* 0x000000020710a825 */ /* 0x000fc800078e020e */
[----:B------:R-:W-:Y:S01]  /*8590*/  @!P2 IMAD.WIDE R18, R7, 0x2, R10 ;  /* 0x000000020712a825 */ /* 0x000fe200078e020a */
[----:B------:R-:W-:-:S04]  /*85a0*/  IADD3 R7, R12, 0x30, RZ ;  /* 0x000000300c077810 */ /* 0x000fc80007ffe0ff */
[----:B------:R-:W-:Y:S02]  /*85b0*/  ISETP.GE.AND P0, PT, R7, c[0x0][0x27c], PT ;  /* 0x00009f0007007a0c */ /* 0x000fe40003f06270 */
[----:B------:R-:W-:-:S04]  /*85c0*/  @!P1 SHF.R.S32.HI R4, RZ, 0x1f, R5 ;  /* 0x0000001fff049819 */ /* 0x000fc80000011405 */
[----:B------:R-:W-:Y:S01]  /*85d0*/  @!P1 LEA.HI R5, R4, R5, RZ, 0x2 ;  /* 0x0000000504059211 */ /* 0x000fe200078f10ff */
[----:B------:R-:W-:-:S06]  /*85e0*/  CS2R R74, SRZ ;  /* 0x00000000004a7805 */ /* 0x000fcc000001ff00 */
[----:B------:R-:W-:Y:S01]  /*85f0*/  @!P0 SHF.R.S32.HI R4, RZ, 0x1f, R7 ;  /* 0x0000001fff048819 */ /* 0x000fe20000011407 */
[----:B------:R-:W-:Y:S01]  /*8600*/  CS2R R72, SRZ ;  /* 0x0000000000487805 */ /* 0x000fe2000001ff00 */
[----:B------:R-:W-:Y:S01]  /*8610*/  @!P1 LOP3.LUT R5, R5, 0xfffffffc, RZ, 0xc0, !PT ;  /* 0xfffffffc05059812 */ /* 0x000fe200078ec0ff */
[----:B------:R-:W-:Y:S01]  /*8620*/  CS2R R68, SRZ ;  /* 0x0000000000447805 */ /* 0x000fe2000001ff00 */
[----:B------:R-:W-:Y:S01]  /*8630*/  @!P0 LEA.HI R4, R4, R7, RZ, 0x2 ;  /* 0x0000000704048211 */ /* 0x000fe200078f10ff */
[----:B------:R-:W-:Y:S01]  /*8640*/  CS2R R62, SRZ ;  /* 0x00000000003e7805 */ /* 0x000fe2000001ff00 */
[----:B------:R3:W5:Y:S02]  /*8650*/  @!P2 LD.E.64 R74, [R16.64] ;  /* 0x00000014104aa980 */ /* 0x000764000c101b00 */
[----:B------:R-:W-:Y:S01]  /*8660*/  @!P0 LOP3.LUT R4, R4, 0xfffffffc, RZ, 0xc0, !PT ;  /* 0xfffffffc04048812 */ /* 0x000fe200078ec0ff */
[C---:B-1----:R-:W-:Y:S01]  /*8670*/  @!P1 IMAD.WIDE R26, R5.reuse, 0x2, R14 ;  /* 0x00000002051a9825 */ /* 0x042fe200078e020e */
[----:B------:R1:W5:Y:S01]  /*8680*/  @!P2 LD.E.64 R72, [R18.64] ;  /* 0x000000141248a980 */ /* 0x000362000c101b00 */
[----:B------:R-:W-:Y:S01]  /*8690*/  CS2R R60, SRZ ;  /* 0x00000000003c7805 */ /* 0x000fe2000001ff00 */
[----:B------:R-:W-:Y:S01]  /*86a0*/  CS2R R58, SRZ ;  /* 0x00000000003a7805 */ /* 0x000fe2000001ff00 */
[----:B--2---:R-:W-:Y:S01]  /*86b0*/  @!P1 IMAD.WIDE R24, R5, 0x2, R10 ;  /* 0x0000000205189825 */ /* 0x004fe200078e020a */
[C---:B------:R-:W-:Y:S01]  /*86c0*/  IADD3 R7, R12.reuse, 0x40, RZ ;  /* 0x000000400c077810 */ /* 0x040fe20007ffe0ff */
[----:B------:R2:W5:Y:S01]  /*86d0*/  @!P1 LD.E.64 R68, [R26.64] ;  /* 0x000000141a449980 */ /* 0x000562000c101b00 */
[----:B------:R-:W-:-:S03]  /*86e0*/  IADD3 R5, R12, 0x50, RZ ;  /* 0x000000500c057810 */ /* 0x000fc60007ffe0ff */
[----:B------:R4:W5:Y:S01]  /*86f0*/  @!P1 LD.E.64 R62, [R24.64] ;  /* 0x00000014183e9980 */ /* 0x000962000c101b00 */
[----:B------:R-:W-:Y:S01]  /*8700*/  ISETP.GE.AND P1, PT, R7, c[0x0][0x27c], PT ;  /* 0x00009f0007007a0c */ /* 0x000fe20003f26270 */
[----:B---3--:R-:W-:-:S04]  /*8710*/  @!P0 IMAD.WIDE R16, R4, 0x2, R14 ;  /* 0x0000000204108825 */ /* 0x008fc800078e020e */
[----:B-1----:R-:W-:Y:S01]  /*8720*/  @!P0 IMAD.WIDE R18, R4, 0x2, R10 ;  /* 0x0000000204128825 */ /* 0x002fe200078e020a */
[----:B------:R1:W5:Y:S04]  /*8730*/  @!P0 LD.E.64 R60, [R16.64] ;  /* 0x00000014103c8980 */ /* 0x000368000c101b00 */
[----:B------:R3:W5:Y:S01]  /*8740*/  @!P0 LD.E.64 R58, [R18.64] ;  /* 0x00000014123a8980 */ /* 0x000762000c101b00 */
[----:B------:R-:W-:Y:S02]  /*8750*/  ISETP.GE.AND P0, PT, R5, c[0x0][0x27c], PT ;  /* 0x00009f0005007a0c */ /* 0x000fe40003f06270 */
[----:B------:R-:W-:-:S04]  /*8760*/  @!P1 SHF.R.S32.HI R6, RZ, 0x1f, R7 ;  /* 0x0000001fff069819 */ /* 0x000fc80000011407 */
[----:B------:R-:W-:-:S07]  /*8770*/  @!P1 LEA.HI R6, R6, R7, RZ, 0x2 ;  /* 0x0000000706069211 */ /* 0x000fce00078f10ff */
[----:B------:R-:W-:-:S04]  /*8780*/  @!P0 SHF.R.S32.HI R4, RZ, 0x1f, R5 ;  /* 0x0000001fff048819 */ /* 0x000fc80000011405 */
[----:B------:R-:W-:Y:S02]  /*8790*/  @!P0 LEA.HI R4, R4, R5, RZ, 0x2 ;  /* 0x0000000504048211 */ /* 0x000fe400078f10ff */
[----:B------:R-:W-:Y:S02]  /*87a0*/  @!P1 LOP3.LUT R6, R6, 0xfffffffc, RZ, 0xc0, !PT ;  /* 0xfffffffc06069812 */ /* 0x000fe400078ec0ff */
[----:B------:R-:W-:Y:S01]  /*87b0*/  @!P0 LOP3.LUT R4, R4, 0xfffffffc, RZ, 0xc0, !PT ;  /* 0xfffffffc04048812 */ /* 0x000fe200078ec0ff */
[----:B------:R-:W-:Y:S01]  /*87c0*/  CS2R R48, SRZ ;  /* 0x0000000000307805 */ /* 0x000fe2000001ff00 */
[----:B------:R-:W-:Y:S01]  /*87d0*/  CS2R R44, SRZ ;  /* 0x00000000002c7805 */ /* 0x000fe2000001ff00 */
[--C-:B----4-:R-:W-:Y:S01]  /*87e0*/  @!P1 IMAD.WIDE R24, R6, 0x2, R14.reuse ;  /* 0x0000000206189825 */ /* 0x110fe200078e020e */
[----:B---3--:R-:W-:Y:S01]  /*87f0*/  CS2R R18, SRZ ;  /* 0x0000000000127805 */ /* 0x008fe2000001ff00 */
[----:B-1----:R-:W-:Y:S02]  /*8800*/  CS2R R16, SRZ ;  /* 0x0000000000107805 */ /* 0x002fe4000001ff00 */
[----:B------:R-:W-:Y:S01]  /*8810*/  @!P0 IMAD.WIDE R14, R4, 0x2, R14 ;  /* 0x00000002040e8825 */ /* 0x000fe200078e020e */
[----:B------:R2:W5:Y:S03]  /*8820*/  @!P1 LD.E.64 R48, [R24.64] ;  /* 0x0000001418309980 */ /* 0x000566000c101b00 */
[--C-:B------:R-:W-:Y:S01]  /*8830*/  @!P1 IMAD.WIDE R6, R6, 0x2, R10.reuse ;  /* 0x0000000206069825 */ /* 0x100fe200078e020a */
[----:B------:R2:W5:Y:S03]  /*8840*/  @!P0 LD.E.64 R18, [R14.64] ;  /* 0x000000140e128980 */ /* 0x000566000c101b00 */
[----:B------:R-:W-:Y:S01]  /*8850*/  @!P0 IMAD.WIDE R4, R4, 0x2, R10 ;  /* 0x0000000204048825 */ /* 0x000fe200078e020a */
[----:B------:R2:W5:Y:S04]  /*8860*/  @!P1 LD.E.64 R44, [R6.64] ;  /* 0x00000014062c9980 */ /* 0x000568000c101b00 */
[----:B------:R2:W5:Y:S02]  /*8870*/  @!P0 LD.E.64 R16, [R4.64] ;  /* 0x0000001404108980 */ /* 0x000564000c101b00 */
.L_x_778:
[----:B---34-:R-:W-:Y:S05]  /*8880*/  BSYNC B0 ;  /* 0x0000000000007941 */ /* 0x018fea0003800000 */
.L_x_777:
[----:B--2--5:R-:W-:Y:S01]  /*8890*/  IMAD.MOV.U32 R4, RZ, RZ, R19 ;  /* 0x000000ffff047224 */ /* 0x024fe200078e0013 */
[----:B------:R-:W-:Y:S01]  /*88a0*/  UIADD3 UR4, -UR12, UR7, URZ ;  /* 0x000000070c047290 */ /* 0x000fe2000fffe13f */
[----:B------:R-:W-:Y:S01]  /*88b0*/  IMAD.MOV.U32 R6, RZ, RZ, R18 ;  /* 0x000000ffff067224 */ /* 0x000fe200078e0012 */
[----:B------:R-:W-:-:S04]  /*88c0*/  DEPBAR.LE SB0, 0x1 ;  /* 0x000080400000791a */ /* 0x000fc80000000000 */
[----:B------:R-:W-:Y:S01]  /*88d0*/  PRMT R10, R4, 0x7610, R10 ;  /* 0x00007610040a7816 */ /* 0x000fe2000000000a */
[----:B------:R-:W-:Y:S01]  /*88e0*/  IMAD.MOV.U32 R4, RZ, RZ, R60 ;  /* 0x000000ffff047224 */ /* 0x000fe200078e003c */
[----:B------:R-:W-:Y:S01]  /*88f0*/  PRMT R11, R6, 0x7610, R11 ;  /* 0x00007610060b7816 */ /* 0x000fe2000000000b */
[----:B------:R-:W-:Y:S01]  /*8900*/  IMAD.MOV.U32 R6, RZ, RZ, R49 ;  /* 0x000000ffff067224 */ /* 0x000fe200078e0031 */
[----:B------:R-:W-:Y:S01]  /*8910*/  UISETP.LT.AND UP0, UPT, UR4, 0x80, UPT ;  /* 0x000000800400788c */ /* 0x000fe2000bf01270 */
        /* <DEDUP_REMOVED lines=19> */
[----:B------:R-:W-:Y:S01]  /*8a50*/  SHF.R.S32.HI R6, RZ, 0x1f, R93 ;  /* 0x0000001fff067819 */ /* 0x000fe2000001145d */
[----:B------:R-:W-:Y:S01]  /*8a60*/  USEL UR4, UR4, 0x80, UP0 ;  /* 0x0000008004047887 */ /* 0x000fe20008000000 */
[----:B------:R-:W-:Y:S01]  /*8a70*/  PRMT R9, R4, 0x7610, R9 ;  /* 0x0000761004097816 */ /* 0x000fe20000000009 */
[----:B------:R-:W-:Y:S01]  /*8a80*/  IMAD.MOV.U32 R4, RZ, RZ, R45 ;  /* 0x000000ffff047224 */ /* 0x000fe200078e002d */
[----:B------:R-:W-:Y:S01]  /*8a90*/  LEA.HI R6, R6, R93, RZ, 0x3 ;  /* 0x0000005d06067211 */ /* 0x000fe200078f18ff */
[----:B------:R-:W-:Y:S01]  /*8aa0*/  BSSY B1, `(.L_x_779) ;  /* 0x0000155000017945 */ /* 0x000fe20003800000 */
[----:B------:R-:W-:Y:S01]  /*8ab0*/  PRMT R39, R5, 0x7610, R39 ;  /* 0x0000761005277816 */ /* 0x000fe20000000027 */
[----:B------:R-:W-:Y:S01]  /*8ac0*/  IMAD.MOV.U32 R5, RZ, RZ, R44 ;  /* 0x000000ffff057224 */ /* 0x000fe200078e002c */
[----:B------:R-:W-:-:S02]  /*8ad0*/  LOP3.LUT R6, R6, 0xfffffff8, RZ, 0xc0, !PT ;  /* 0xfffffff806067812 */ /* 0x000fc400078ec0ff */
[----:B------:R-:W-:Y:S01]  /*8ae0*/  PRMT R15, R4, 0x7610, R15 ;  /* 0x00007610040f7816 */ /* 0x000fe2000000000f */
[----:B------:R-:W-:Y:S01]  /*8af0*/  IMAD.MOV.U32 R4, RZ, RZ, R58 ;  /* 0x000000ffff047224 */ /* 0x000fe200078e003a */
[----:B------:R-:W-:Y:S01]  /*8b00*/  PRMT R24, R5, 0x7610, R24 ;  /* 0x0000761005187816 */ /* 0x000fe20000000018 */
[----:B------:R-:W-:Y:S01]  /*8b10*/  IMAD.IADD R5, R93, 0x1, -R6 ;  /* 0x000000015d057824 */ /* 0x000fe200078e0a06 */
[----:B------:R-:W-:Y:S01]  /*8b20*/  PRMT R8, R7, 0x7610, R8 ;  /* 0x0000761007087816 */ /* 0x000fe20000000008 */
[----:B------:R-:W-:Y:S01]  /*8b30*/  IMAD.MOV.U32 R7, RZ, RZ, R59 ;  /* 0x000000ffff077224 */ /* 0x000fe200078e003b */
[----:B------:R-:W-:Y:S01]  /*8b40*/  PRMT R28, R4, 0x7610, R28 ;  /* 0x00007610041c7816 */ /* 0x000fe2000000001c */
[C---:B------:R-:W-:Y:S01]  /*8b50*/  IMAD.SHL.U32 R4, R5.reuse, 0x40, RZ ;  /* 0x0000004005047824 */ /* 0x040fe200078e00ff */
[----:B------:R-:W-:Y:S01]  /*8b60*/  BAR.SYNC.DEFER_BLOCKING 0x0 ;  /* 0x0000000000007b1d */ /* 0x000fe20000010000 */
[----:B------:R-:W-:Y:S01]  /*8b70*/  LOP3.LUT P1, RZ, R5, 0x4, RZ, 0xc0, !PT ;  /* 0x0000000405ff7812 */ /* 0x000fe2000782c0ff */
[----:B------:R-:W-:Y:S01]  /*8b80*/  IMAD.MOV.U32 R6, RZ, RZ, R62 ;  /* 0x000000ffff067224 */ /* 0x000fe200078e003e */
[----:B------:R-:W-:-:S02]  /*8b90*/  PRMT R27, R7, 0x7610, R27 ;  /* 0x00007610071b7816 */ /* 0x000fc4000000001b */
[----:B------:R-:W-:Y:S01]  /*8ba0*/  LOP3.LUT R5, R4, 0x1c0, RZ, 0xc0, !PT ;  /* 0x000001c004057812 */ /* 0x000fe200078ec0ff */
[----:B------:R-:W-:Y:S01]  /*8bb0*/  IMAD.MOV.U32 R4, RZ, RZ, R72 ;  /* 0x000000ffff047224 */ /* 0x000fe200078e0048 */
[----:B------:R-:W-:Y:S02]  /*8bc0*/  ISETP.GE.AND P0, PT, R93, UR4, PT ;  /* 0x000000045d007c0c */ /* 0x000fe4000bf06270 */
[----:B------:R-:W-:Y:S02]  /*8bd0*/  LOP3.LUT R7, R5, 0x18, R70, 0xf8, !PT ;  /* 0x0000001805077812 */ /* 0x000fe400078ef846 */
[----:B------:R-:W-:Y:S01]  /*8be0*/  SHF.R.U32.HI R14, RZ, 0x3, R5 ;  /* 0x00000003ff0e7819 */ /* 0x000fe20000011605 */
[----:B------:R-:W-:Y:S01]  /*8bf0*/  IMAD.MOV.U32 R5, RZ, RZ, R63 ;  /* 0x000000ffff057224 */ /* 0x000fe200078e003f */
[----:B------:R-:W-:Y:S01]  /*8c00*/  PRMT R31, R6, 0x7610, R31 ;  /* 0x00007610061f7816 */ /* 0x000fe2000000001f */
[----:B------:R-:W-:Y:S01]  /*8c10*/  IMAD.MOV.U32 R6, RZ, RZ, R73 ;  /* 0x000000ffff067224 */ /* 0x000fe200078e0049 */
[----:B------:R-:W-:-:S02]  /*8c20*/  LOP3.LUT R14, R7, R14, RZ, 0x3c, !PT ;  /* 0x0000000e070e7212 */ /* 0x000fc400078e3cff */
[----:B------:R-:W-:Y:S01]  /*8c30*/  PRMT R34, R5, 0x7610, R34 ;  /* 0x0000761005227816 */ /* 0x000fe20000000022 */
[----:B------:R-:W-:Y:S01]  /*8c40*/  IMAD.MOV.U32 R5, RZ, RZ, R84 ;  /* 0x000000ffff057224 */ /* 0x000fe200078e0054 */
[----:B------:R-:W-:Y:S01]  /*8c50*/  PRMT R38, R4, 0x7610, R38 ;  /* 0x0000761004267816 */ /* 0x000fe20000000026 */
[----:B------:R-:W-:Y:S01]  /*8c60*/  IMAD R14, R77, 0x200, R14 ;  /* 0x000002004d0e7824 */ /* 0x000fe200078e020e */
[----:B------:R-:W-:Y:S01]  /*8c70*/  PRMT R37, R6, 0x7610, R37 ;  /* 0x0000761006257816 */ /* 0x000fe20000000025 */
[----:B------:R-:W-:Y:S01]  /*8c80*/  IMAD.MOV.U32 R4, RZ, RZ, R85 ;  /* 0x000000ffff047224 */ /* 0x000fe200078e0055 */
[----:B------:R-:W-:Y:S02]  /*8c90*/  PRMT R50, R5, 0x7610, R50 ;  /* 0x0000761005327816 */ /* 0x000fe40000000032 */
[C---:B------:R-:W-:Y:S02]  /*8ca0*/  IADD3 R13, R14.reuse, 0x20, RZ ;  /* 0x000000200e0d7810 */ /* 0x040fe40007ffe0ff */
[----:B------:R-:W-:-:S02]  /*8cb0*/  @P1 IADD3 R13, R14, -0x20, RZ ;  /* 0xffffffe00e0d1810 */ /* 0x000fc40007ffe0ff */
[----:B------:R-:W-:Y:S02]  /*8cc0*/  PRMT R47, R4, 0x7610, R47 ;  /* 0x00007610042f7816 */ /* 0x000fe4000000002f */
[----:B------:R-:W-:Y:S02]  /*8cd0*/  LEA R14, R14, 0xc100, 0x1 ;  /* 0x0000c1000e0e7811 */ /* 0x000fe400078e08ff */
[----:B------:R-:W-:Y:S01]  /*8ce0*/  LEA R13, R13, 0xc100, 0x1 ;  /* 0x0000c1000d0d7811 */ /* 0x000fe200078e08ff */
[----:B------:R-:W-:Y:S05]  /*8cf0*/  @P0 BRA `(.L_x_780) ;  /* 0x000012f000000947 */ /* 0x000fea0003800000 */
[----:B------:R-:W-:Y:S01]  /*8d00*/  ISETP.GE.AND P0, PT, R12, c[0x0][0x27c], PT ;  /* 0x00009f000c007a0c */ /* 0x000fe20003f06270 */
[----:B------:R-:W-:-:S12]  /*8d10*/  BSSY B0, `(.L_x_781) ;  /* 0x0000030000007945 */ /* 0x000fd80003800000 */
[----:B------:R-:W-:Y:S05]  /*8d20*/  @P0 BRA `(.L_x_782) ;  /* 0x000002e000000947 */ /* 0x000fea0003800000 */
[----:B------:R-:W1:Y:S01]  /*8d30*/  LDS.128 R4, [R14] ;  /* 0x000000000e047984 */ /* 0x000e620000000c00 */
[--C-:B------:R-:W-:Y:S02]  /*8d40*/  SHF.R.U64 R108, R108, 0x10, R109.reuse ;  /* 0x000000106c6c7819 */ /* 0x100fe4000000126d */
[----:B------:R-:W-:Y:S02]  /*8d50*/  SHF.R.U32.HI R115, RZ, 0x10, R109 ;  /* 0x00000010ff737819 */ /* 0x000fe4000001166d */
[--C-:B------:R-:W-:Y:S02]  /*8d60*/  SHF.R.U64 R70, R116, 0x10, R117.reuse ;  /* 0x0000001074467819 */ /* 0x100fe40000001275 */
[----:B------:R-:W-:Y:S02]  /*8d70*/  SHF.R.U32.HI R109, RZ, 0x10, R117 ;  /* 0x00000010ff6d7819 */ /* 0x000fe40000011675 */
[----:B------:R-:W-:Y:S02]  /*8d80*/  PRMT R101, R101, 0x5410, R70 ;  /* 0x0000541065657816 */ /* 0x000fe40000000046 */
[----:B------:R-:W-:-:S02]  /*8d90*/  PRMT R70, R8, 0x5432, R109 ;  /* 0x0000543208467816 */ /* 0x000fc4000000006d */
[----:B------:R-:W-:Y:S02]  /*8da0*/  PRMT R106, R106, 0x5410, R115 ;  /* 0x000054106a6a7816 */ /* 0x000fe40000000073 */
[----:B------:R-:W-:Y:S02]  /*8db0*/  PRMT R107, R107, 0x5410, R108 ;  /* 0x000054106b6b7816 */ /* 0x000fe4000000006c */
[----:B------:R-:W-:Y:S02]  /*8dc0*/  LOP3.LUT R119, R70, 0xffff0000, RZ, 0xc0, !PT ;  /* 0xffff000046777812 */ /* 0x000fe400078ec0ff */
[----:B------:R-:W-:Y:S01]  /*8dd0*/  LOP3.LUT R121, R106, 0xffff0000, RZ, 0xc0, !PT ;  /* 0xffff00006a797812 */ /* 0x000fe200078ec0ff */
[C---:B-1----:R-:W-:Y:S01]  /*8de0*/  IMAD.U32 R109, R6.reuse, 0x10000, RZ ;  /* 0x00010000066d7824 */ /* 0x042fe200078e00ff */
        /* <DEDUP_REMOVED lines=33> */
[----:B------:R1:W-:Y:S02]  /*9000*/  STS.128 [R14], R4 ;  /* 0x000000040e007388 */ /* 0x0003e40000000c00 */
.L_x_782:
[----:B------:R-:W-:Y:S05]  /*9010*/  BSYNC B0 ;  /* 0x0000000000007941 */ /* 0x000fea0003800000 */
.L_x_781:
[----:B-1----:R-:W-:Y:S01]  /*9020*/  IADD3 R4, R12, 0x10, RZ ;  /* 0x000000100c047810 */ /* 0x002fe20007ffe0ff */
[----:B------:R-:W-:Y:S03]  /*9030*/  BSSY B0, `(.L_x_783) ;  /* 0x0000031000007945 */ /* 0x000fe60003800000 */
[----:B------:R-:W-:-:S13]  /*9040*/  ISETP.GE.AND P0, PT, R4, c[0x0][0x27c], PT ;  /* 0x00009f0004007a0c */ /* 0x000fda0003f06270 */
[----:B------:R-:W-:Y:S05]  /*9050*/  @P0 BRA `(.L_x_784) ;  /* 0x000002e000000947 */ /* 0x000fea0003800000 */
[----:B------:R-:W1:Y:S01]  /*9060*/  LDS.128 R4, [R13] ;  /* 0x000000000d047984 */ /* 0x000e620000000c00 */
[----:B------:R-:W-:Y:S02]  /*9070*/  SHF.R.U64 R107, R126, 0x10, R127 ;  /* 0x000000107e6b7819 */ /* 0x000fe4000000127f */
[----:B------:R-:W-:Y:S02]  /*9080*/  SHF.R.U64 R101, R128, 0x10, R129 ;  /* 0x0000001080657819 */ /* 0x000fe40000001281 */
[----:B------:R-:W-:Y:S02]  /*9090*/  SHF.R.U32.HI R127, RZ, 0x10, R127 ;  /* 0x00000010ff7f7819 */ /* 0x000fe4000001167f */
[----:B------:R-:W-:Y:S02]  /*90a0*/  SHF.R.U32.HI R128, RZ, 0x10, R129 ;  /* 0x00000010ff807819 */ /* 0x000fe40000011681 */
[----:B------:R-:W-:Y:S02]  /*90b0*/  PRMT R92, R92, 0x5410, R127 ;  /* 0x000054105c5c7816 */ /* 0x000fe4000000007f */
[----:B------:R-:W-:-:S02]  /*90c0*/  PRMT R99, R99, 0x5410, R128 ;  /* 0x0000541063637816 */ /* 0x000fc40000000080 */
[----:B------:R-:W-:Y:S02]  /*90d0*/  PRMT R100, R100, 0x5410, R101 ;  /* 0x0000541064647816 */ /* 0x000fe40000000065 */
[----:B------:R-:W-:Y:S02]  /*90e0*/  LOP3.LUT R115, R92, 0xffff0000, RZ, 0xc0, !PT ;  /* 0xffff00005c737812 */ /* 0x000fe400078ec0ff */
[----:B------:R-:W-:Y:S01]  /*90f0*/  PRMT R98, R98, 0x5410, R107 ;  /* 0x0000541062627816 */ /* 0x000fe2000000006b */
[C---:B-1----:R-:W-:Y:S01]  /*9100*/  IMAD.U32 R101, R6.reuse, 0x10000, RZ ;  /* 0x0001000006657824 */ /* 0x042fe200078e00ff */
[----:B------:R-:W-:Y:S01]  /*9110*/  LOP3.LUT R70, R6, 0xffff0000, RZ, 0xc0, !PT ;  /* 0xffff000006467812 */ /* 0x000fe200078ec0ff */
[C---:B------:R-:W-:Y:S01]  /*9120*/  IMAD.U32 R6, R7.reuse, 0x10000, RZ ;  /* 0x0001000007067824 */ /* 0x040fe200078e00ff */
[C---:B------:R-:W-:Y:S02]  /*9130*/  SHF.L.U32 R109, R4.reuse, 0x10, RZ ;  /* 0x00000010046d7819 */ /* 0x040fe400000006ff */
[----:B------:R-:W-:Y:S01]  /*9140*/  LOP3.LUT R108, R4, 0xffff0000, RZ, 0xc0, !PT ;  /* 0xffff0000046c7812 */ /* 0x000fe200078ec0ff */
[----:B------:R-:W-:Y:S01]  /*9150*/  IMAD.U32 R4, R92, 0x10000, RZ ;  /* 0x000100005c047824 */ /* 0x000fe200078e00ff */
[----:B------:R-:W-:Y:S01]  /*9160*/  LOP3.LUT R106, R7, 0xffff0000, RZ, 0xc0, !PT ;  /* 0xffff0000076a7812 */ /* 0x000fe200078ec0ff */
[C---:B------:R-:W-:Y:S01]  /*9170*/  IMAD.U32 R7, R99.reuse, 0x10000, RZ ;  /* 0x0001000063077824 */ /* 0x040fe200078e00ff */
[----:B------:R-:W-:Y:S01]  /*9180*/  LOP3.LUT R99, R99, 0xffff0000, RZ, 0xc0, !PT ;  /* 0xffff000063637812 */ /* 0x000fe200078ec0ff */
[CC--:B------:R-:W-:Y:S01]  /*9190*/  FMUL.FTZ R92, R70.reuse, R4.reuse ;  /* 0x00000004465c7220 */ /* 0x0c0fe20000410000 */
[C---:B------:R-:W-:Y:S01]  /*91a0*/  SHF.L.U32 R107, R5.reuse, 0x10, RZ ;  /* 0x00000010056b7819 */ /* 0x040fe200000006ff */
[-C--:B------:R-:W-:Y:S01]  /*91b0*/  FMUL.FTZ R70, R70, R7.reuse ;  /* 0x0000000746467220 */ /* 0x080fe20000410000 */
[----:B------:R-:W-:Y:S01]  /*91c0*/  LOP3.LUT R114, R5, 0xffff0000, RZ, 0xc0, !PT ;  /* 0xffff000005727812 */ /* 0x000fe200078ec0ff */
[C---:B------:R-:W-:Y:S01]  /*91d0*/  FFMA.FTZ R92, R101.reuse, R7, -R92 ;  /* 0x00000007655c7223 */ /* 0x040fe2000001085c */
[C---:B------:R-:W-:Y:S01]  /*91e0*/  SHF.L.U32 R7, R100.reuse, 0x10, RZ ;  /* 0x0000001064077819 */ /* 0x040fe200000006ff */
        /* <DEDUP_REMOVED lines=10> */
[-C--:B------:R-:W-:Y:S02]  /*9290*/  FMUL.FTZ R108, R108, R7.reuse ;  /* 0x000000076c6c7220 */ /* 0x080fe40000410000 */
[-C--:B------:R-:W-:Y:S02]  /*92a0*/  FMUL.FTZ R114, R114, R100.reuse ;  /* 0x0000006472727220 */ /* 0x080fe40000410000 */
[----:B------:R-:W-:Y:S02]  /*92b0*/  FFMA.FTZ R70, R107, R100, -R70 ;  /* 0x000000646b467223 */ /* 0x000fe40000010846 */
[C---:B------:R-:W-:Y:S01]  /*92c0*/  FFMA.FTZ R99, R109.reuse, R7, -R6 ;  /* 0x000000076d637223 */ /* 0x040fe20000010806 */
[----:B------:R-:W-:Y:S01]  /*92d0*/  F2FP.BF16.PACK_AB R7, R106, R5 ;  /* 0x000000056a07723e */ /* 0x000fe200000010ff */
[----:B------:R-:W-:Y:S01]  /*92e0*/  FFMA.FTZ R4, R109, R4, R108 ;  /* 0x000000046d047223 */ /* 0x000fe2000001006c */
[----:B------:R-:W-:Y:S01]  /*92f0*/  F2FP.BF16.PACK_AB R6, R101, R92 ;  /* 0x0000005c6506723e */ /* 0x000fe200000010ff */
[----:B------:R-:W-:-:S03]  /*9300*/  FFMA.FTZ R107, R107, R98, R114 ;  /* 0x000000626b6b7223 */ /* 0x000fc60000010072 */
[----:B------:R-:W-:Y:S02]  /*9310*/  F2FP.BF16.PACK_AB R4, R4, R99 ;  /* 0x000000630404723e */ /* 0x000fe400000010ff */
[----:B------:R-:W-:-:S05]  /*9320*/  F2FP.BF16.PACK_AB R5, R107, R70 ;  /* 0x000000466b05723e */ /* 0x000fca00000010ff */
[----:B------:R1:W-:Y:S02]  /*9330*/  STS.128 [R13], R4 ;  /* 0x000000040d007388 */ /* 0x0003e40000000c00 */
.L_x_784:
[----:B------:R-:W-:Y:S05]  /*9340*/  BSYNC B0 ;  /* 0x0000000000007941 */ /* 0x000fea0003800000 */
.L_x_783:
[----:B-1----:R-:W-:Y:S01]  /*9350*/  IADD3 R4, R12, 0x20, RZ ;  /* 0x000000200c047810 */ /* 0x002fe20007ffe0ff */
[----:B------:R-:W-:Y:S03]  /*9360*/  BSSY B0, `(.L_x_785) ;  /* 0x0000031000007945 */ /* 0x000fe60003800000 */
[----:B------:R-:W-:-:S13]  /*9370*/  ISETP.GE.AND P0, PT, R4, c[0x0][0x27c], PT ;  /* 0x00009f0004007a0c */ /* 0x000fda0003f06270 */
[----:B------:R-:W-:Y:S05]  /*9380*/  @P0 BRA `(.L_x_786) ;  /* 0x000002e000000947 */ /* 0x000fea0003800000 */
[----:B------:R-:W1:Y:S01]  /*9390*/  LDS.128 R4, [R14+0x4000] ;  /* 0x004000000e047984 */ /* 0x000e620000000c00 */
        /* <DEDUP_REMOVED lines=8> */
[----:B------:R-:W-:Y:S01]  /*9420*/  IMAD.U32 R99, R90, 0x10000, RZ ;  /* 0x000100005a637824 */ /* 0x000fe200078e00ff */
[----:B------:R-:W-:Y:S02]  /*9430*/  LOP3.LUT R107, R88, 0xffff0000, RZ, 0xc0, !PT ;  /* 0xffff0000586b7812 */ /* 0x000fe400078ec0ff */
[----:B------:R-:W-:Y:S01]  /*9440*/  LOP3.LUT R109, R90, 0xffff0000, RZ, 0xc0, !PT ;  /* 0xffff00005a6d7812 */ /* 0x000fe200078ec0ff */
[C---:B-1----:R-:W-:Y:S01]  /*9450*/  IMAD.U32 R92, R6.reuse, 0x10000, RZ ;  /* 0x00010000065c7824 */ /* 0x042fe200078e00ff */
        /* <DEDUP_REMOVED lines=20> */
[----:B------:R-:W-:Y:S02]  /*95a0*/  FMUL.FTZ R6, R100, R70 ;  /* 0x0000004664067220 */ /* 0x000fe40000410000 */
[----:B------:R-:W-:Y:S02]  /*95b0*/  FMUL.FTZ R99, R90, R89 ;  /* 0x000000595a637220 */ /* 0x000fe40000410000 */
        /* <DEDUP_REMOVED lines=10> */
[----:B------:R1:W-:Y:S02]  /*9660*/  STS.128 [R14+0x4000], R4 ;  /* 0x004000040e007388 */ /* 0x0003e40000000c00 */
.L_x_786:
[----:B------:R-:W-:Y:S05]  /*9670*/  BSYNC B0 ;  /* 0x0000000000007941 */ /* 0x000fea0003800000 */
.L_x_785:
        /* <DEDUP_REMOVED lines=15> */
[C---:B-1----:R-:W-:Y:S01]  /*9770*/  IMAD.U32 R88, R6.reuse, 0x10000, RZ ;  /* 0x0001000006587824 */ /* 0x042fe200078e00ff */
        /* <DEDUP_REMOVED lines=10> */
[C---:B------:R-:W-:Y:S01]  /*9820*/  FFMA.FTZ R81, R88.reuse, R89, -R81 ;  /* 0x0000005958517223 */ /* 0x040fe20000010851 */
        /* <DEDUP_REMOVED lines=22> */
[----:B------:R1:W-:Y:S02]  /*9990*/  STS.128 [R13+0x4000], R4 ;  /* 0x004000040d007388 */ /* 0x0003e40000000c00 */
.L_x_788:
[----:B------:R-:W-:Y:S05]  /*99a0*/  BSYNC B0 ;  /* 0x0000000000007941 */ /* 0x000fea0003800000 */
.L_x_787:
        /* <DEDUP_REMOVED lines=14> */
[C---:B-1----:R-:W-:Y:S01]  /*9a90*/  IMAD.U32 R70, R6.reuse, 0x10000, RZ ;  /* 0x0001000006467824 */ /* 0x042fe200078e00ff */
        /* <DEDUP_REMOVED lines=8> */
[----:B------:R-:W-:Y:S01]  /*9b20*/  FMUL.FTZ R65, R67, R4 ;  /* 0x0000000443417220 */ /* 0x000fe20000410000 */
[----:B------:R-:W-:Y:S01]  /*9b30*/  SHF.L.U32 R81, R5, 0x10, RZ ;  /* 0x0000001005517819 */ /* 0x000fe200000006ff */
[-C--:B------:R-:W-:Y:S01]  /*9b40*/  FMUL.FTZ R67, R67, R7.reuse ;  /* 0x0000000743437220 */ /* 0x080fe20000410000 */
[----:B------:R-:W-:Y:S01]  /*9b50*/  LOP3.LUT R90, R5, 0xffff0000, RZ, 0xc0, !PT ;  /* 0xffff0000055a7812 */ /* 0x000fe200078ec0ff */
[----:B------:R-:W-:-:S02]  /*9b60*/  FFMA.FTZ R65, R70, R7, -R65 ;  /* 0x0000000746417223 */ /* 0x000fc40000010841 */
[C---:B------:R-:W-:Y:S02]  /*9b70*/  FMUL.FTZ R5, R71.reuse, R57 ;  /* 0x0000003947057220 */ /* 0x040fe40000410000 */
[----:B------:R-:W-:Y:S01]  /*9b80*/  FFMA.FTZ R4, R70, R4, R67 ;  /* 0x0000000446047223 */ /* 0x000fe20000010043 */
[----:B------:R-:W-:Y:S01]  /*9b90*/  SHF.L.U32 R67, R66, 0x10, RZ ;  /* 0x0000001042437819 */ /* 0x000fe200000006ff */
[C---:B------:R-:W-:Y:S01]  /*9ba0*/  IMAD.U32 R7, R64.reuse, 0x10000, RZ ;  /* 0x0001000040077824 */ /* 0x040fe200078e00ff */
[----:B------:R-:W-:Y:S01]  /*9bb0*/  LOP3.LUT R64, R64, 0xffff0000, RZ, 0xc0, !PT ;  /* 0xffff000040407812 */ /* 0x000fe200078ec0ff */
[-C--:B------:R-:W-:Y:S01]  /*9bc0*/  FMUL.FTZ R71, R71, R89.reuse ;  /* 0x0000005947477220 */ /* 0x080fe20000410000 */
[----:B------:R-:W-:Y:S01]  /*9bd0*/  LOP3.LUT R66, R66, 0xffff0000, RZ, 0xc0, !PT ;  /* 0xffff000042427812 */ /* 0x000fe200078ec0ff */
[C---:B------:R-:W-:Y:S02]  /*9be0*/  FFMA.FTZ R5, R6.reuse, R89, -R5 ;  /* 0x0000005906057223 */ /* 0x040fe40000010805 */
[----:B------:R-:W-:-:S02]  /*9bf0*/  FFMA.FTZ R70, R6, R57, R71 ;  /* 0x0000003906467223 */ /* 0x000fc40000010047 */
[----:B------:R-:W-:Y:S02]  /*9c00*/  FMUL.FTZ R6, R82, R7 ;  /* 0x0000000752067220 */ /* 0x000fe40000410000 */
[----:B------:R-:W-:Y:S02]  /*9c10*/  FMUL.FTZ R57, R90, R64 ;  /* 0x000000405a397220 */ /* 0x000fe40000410000 */
[-C--:B------:R-:W-:Y:S02]  /*9c20*/  FMUL.FTZ R82, R82, R67.reuse ;  /* 0x0000004352527220 */ /* 0x080fe40000410000 */
[-C--:B------:R-:W-:Y:S02]  /*9c30*/  FMUL.FTZ R90, R90, R66.reuse ;  /* 0x000000425a5a7220 */ /* 0x080fe40000410000 */
        /* <DEDUP_REMOVED lines=9> */
.L_x_790:
[----:B------:R-:W-:Y:S05]  /*9cd0*/  BSYNC B0 ;  /* 0x0000000000007941 */ /* 0x000fea0003800000 */
.L_x_789:
[----:B-1----:R-:W-:-:S04]  /*9ce0*/  IADD3 R4, R12, 0x50, RZ ;  /* 0x000000500c047810 */ /* 0x002fc80007ffe0ff */
        /* <DEDUP_REMOVED lines=48> */
.L_x_780:
[----:B------:R-:W-:Y:S05]  /*9ff0*/  BSYNC B1 ;  /* 0x0000000000017941 */ /* 0x000fea0003800000 */
.L_x_779:
[----:B------:R-:W-:-:S04]  /*a000*/  IADD3 R93, R93, 0x40, RZ ;  /* 0x000000405d5d7810 */ /* 0x000fc80007ffe0ff */
[----:B------:R-:W-:-:S13]  /*a010*/  ISETP.GE.AND P0, PT, R93, UR4, PT ;  /* 0x000000045d007c0c */ /* 0x000fda000bf06270 */
[----:B------:R-:W-:Y:S05]  /*a020*/  @P0 BRA `(.L_x_791) ;  /* 0x00004f3000000947 */ /* 0x000fea0003800000 */
[----:B------:R-:W-:Y:S01]  /*a030*/  ISETP.GE.AND P0, PT, R12, c[0x0][0x27c], PT ;  /* 0x00009f000c007a0c */ /* 0x000fe20003f06270 */
[----:B------:R-:W-:-:S12]  /*a040*/  BSSY B0, `(.L_x_792) ;  /* 0x0000030000007945 */ /* 0x000fd80003800000 */
[----:B------:R-:W-:Y:S05]  /*a050*/  @P0 BRA `(.L_x_793) ;  /* 0x000002e000000947 */ /* 0x000fea0003800000 */
[----:B-1----:R-:W1:Y:S01]  /*a060*/  LDS.128 R4, [R14+0x2000] ;  /* 0x002000000e047984 */ /* 0x002e620000000c00 */
        /* <DEDUP_REMOVED lines=9> */
[----:B------:R-:W-:Y:S02]  /*a100*/  LOP3.LUT R67, R46, 0xffff0000, RZ, 0xc0, !PT ;  /* 0xffff00002e437812 */ /* 0x000fe400078ec0ff */
[----:B-1----:R-:W-:Y:S01]  /*a110*/  SHF.L.U32 R64, R4, 0x10, RZ ;  /* 0x0000001004407819 */ /* 0x002fe200000006ff */
[----:B------:R-:W-:Y:S01]  /*a120*/  IMAD.U32 R54, R6, 0x10000, RZ ;  /* 0x0001000006367824 */ /* 0x000fe200078e00ff */
[----:B------:R-:W-:Y:S01]  /*a130*/  LOP3.LUT R57, R4, 0xffff0000, RZ, 0xc0, !PT ;  /* 0xffff000004397812 */ /* 0x000fe200078ec0ff */
[----:B------:R-:W-:Y:S01]  /*a140*/  IMAD.U32 R4, R47, 0x10000, RZ ;  /* 0x000100002f047824 */ /* 0x000fe200078e00ff */
[----:B------:R-:W-:Y:S01]  /*a150*/  LOP3.LUT R51, R6, 0xffff0000, RZ, 0xc0, !PT ;  /* 0xffff000006337812 */ /* 0x000fe200078ec0ff */
[C---:B------:R-:W-:Y:S01]  /*a160*/  IMAD.U32 R6, R7.reuse, 0x10000, RZ ;  /* 0x0001000007067824 */ /* 0x040fe200078e00ff */
[----:B------:R-:W-:Y:S01]  /*a170*/  LOP3.LUT R55, R7, 0xffff0000, RZ, 0xc0, !PT ;  /* 0xffff000007377812 */ /* 0x000fe200078ec0ff */
[----:B------:R-:W-:Y:S01]  /*a180*/  IMAD.U32 R7, R39, 0x10000, RZ ;  /* 0x0001000027077824 */ /* 0x000fe200078e00ff */
[----:B------:R-:W-:Y:S01]  /*a190*/  LOP3.LUT R47, R47, 0xffff0000, RZ, 0xc0, !PT ;  /* 0xffff00002f2f7812 */ /* 0x000fe200078ec0ff */
[----:B------:R-:W-:Y:S01]  /*a1a0*/  FMUL.FTZ R39, R51, R4 ;  /* 0x0000000433277220 */ /* 0x000fe20000410000 */
[----:B------:R-:W-:Y:S01]  /*a1b0*/  SHF.L.U32 R56, R5, 0x10, RZ ;  /* 0x0000001005387819 */ /* 0x000fe200000006ff */
[----:B------:R-:W-:Y:S01]  /*a1c0*/  FMUL.FTZ R51, R51, R7 ;  /* 0x0000000733337220 */ /* 0x000fe20000410000 */
[----:B------:R-:W-:Y:S01]  /*a1d0*/  LOP3.LUT R66, R5, 0xffff0000, RZ, 0xc0, !PT ;  /* 0xffff000005427812 */ /* 0x000fe200078ec0ff */
[----:B------:R-:W-:-:S02]  /*a1e0*/  FMUL.FTZ R5, R55, R47 ;  /* 0x0000002f37057220 */ /* 0x000fc40000410000 */
[-C--:B------:R-:W-:Y:S02]  /*a1f0*/  FMUL.FTZ R55, R55, R65.reuse ;  /* 0x0000004137377220 */ /* 0x080fe40000410000 */
[----:B------:R-:W-:Y:S01]  /*a200*/  FFMA.FTZ R5, R6, R65, -R5 ;  /* 0x0000004106057223 */ /* 0x000fe20000010805 */
[----:B------:R-:W-:Y:S01]  /*a210*/  LOP3.LUT R65, R50, 0xffff0000, RZ, 0xc0, !PT ;  /* 0xffff000032417812 */ /* 0x000fe200078ec0ff */
[C---:B------:R-:W-:Y:S02]  /*a220*/  FFMA.FTZ R39, R54.reuse, R7, -R39 ;  /* 0x0000000736277223 */ /* 0x040fe40000010827 */
[----:B------:R-:W-:Y:S01]  /*a230*/  FFMA.FTZ R4, R54, R4, R51 ;  /* 0x0000000436047223 */ /* 0x000fe20000010033 */
[----:B------:R-:W-:Y:S01]  /*a240*/  SHF.L.U32 R51, R46, 0x10, RZ ;  /* 0x000000102e337819 */ /* 0x000fe200000006ff */
[----:B------:R-:W-:Y:S02]  /*a250*/  IMAD.U32 R7, R50, 0x10000, RZ ;  /* 0x0001000032077824 */ /* 0x000fe400078e00ff */
[----:B------:R-:W-:-:S02]  /*a260*/  FFMA.FTZ R46, R6, R47, R55 ;  /* 0x0000002f062e7223 */ /* 0x000fc40000010037 */
[C---:B------:R-:W-:Y:S02]  /*a270*/  FMUL.FTZ R6, R57.reuse, R7 ;  /* 0x0000000739067220 */ /* 0x040fe40000410000 */
[C---:B------:R-:W-:Y:S02]  /*a280*/  FMUL.FTZ R47, R66.reuse, R65 ;  /* 0x00000041422f7220 */ /* 0x040fe40000410000 */
[----:B------:R-:W-:Y:S02]  /*a290*/  FMUL.FTZ R57, R57, R51 ;  /* 0x0000003339397220 */ /* 0x000fe40000410000 */
        /* <DEDUP_REMOVED lines=10> */
.L_x_793:
[----:B------:R-:W-:Y:S05]  /*a340*/  BSYNC B0 ;  /* 0x0000000000007941 */ /* 0x000fea0003800000 */
.L_x_792:
[----:B-1----:R-:W-:Y:S01]  /*a350*/  IADD3 R4, R12, 0x10, RZ ;  /* 0x000000100c047810 */ /* 0x002fe20007ffe0ff */
[----:B------:R-:W-:Y:S03]  /*a360*/  BSSY B0, `(.L_x_794) ;  /* 0x0000031000007945 */ /* 0x000fe60003800000 */
[----:B------:R-:W-:-:S13]  /*a370*/  ISETP.GE.AND P0, PT, R4, c[0x0][0x27c], PT ;  /* 0x00009f0004007a0c */ /* 0x000fda0003f06270 */
[----:B------:R-:W-:Y:S05]  /*a380*/  @P0 BRA `(.L_x_795) ;  /* 0x000002e000000947 */ /* 0x000fea0003800000 */
[----:B------:R-:W1:Y:S01]  /*a390*/  LDS.128 R4, [R13+0x2000] ;  /* 0x002000000d047984 */ /* 0x000e620000000c00 */
        /* <DEDUP_REMOVED lines=45> */
.L_x_795:
[----:B------:R-:W-:Y:S05]  /*a670*/  BSYNC B0 ;  /* 0x0000000000007941 */ /* 0x000fea0003800000 */
.L_x_794:
        /* <DEDUP_REMOVED lines=28> */
[C---:B------:R-:W-:Y:S02]  /*a840*/  FFMA.FTZ R35, R36.reuse, R4, R35 ;  /* 0x0000000424237223 */ /* 0x040fe40000010023 */
[----:B------:R-:W-:Y:S01]  /*a850*/  FFMA.FTZ R32, R36, R7, -R32 ;  /* 0x0000000724207223 */ /* 0x000fe20000010820 */
[----:B------:R-:W-:Y:S01]  /*a860*/  SHF.L.U32 R7, R33, 0x10, RZ ;  /* 0x0000001021077819 */ /* 0x000fe200000006ff */
[C---:B------:R-:W-:Y:S01]  /*a870*/  IMAD.U32 R4, R31.reuse, 0x10000, RZ ;  /* 0x000100001f047824 */ /* 0x040fe200078e00ff */
[----:B------:R-:W-:Y:S01]  /*a880*/  LOP3.LUT R31, R31, 0xffff0000, RZ, 0xc0, !PT ;  /* 0xffff00001f1f7812 */ /* 0x000fe200078ec0ff */
[-C--:B------:R-:W-:Y:S01]  /*a890*/  FMUL.FTZ R37, R37, R47.reuse ;  /* 0x0000002f25257220 */ /* 0x080fe20000410000 */
[----:B------:R-:W-:Y:S01]  /*a8a0*/  LOP3.LUT R33, R33, 0xffff0000, RZ, 0xc0, !PT ;  /* 0xffff000021217812 */ /* 0x000fe200078ec0ff */
[C---:B------:R-:W-:Y:S02]  /*a8b0*/  FFMA.FTZ R5, R6.reuse, R47, -R5 ;  /* 0x0000002f06057223 */ /* 0x040fe40000010805 */
[----:B------:R-:W-:-:S02]  /*a8c0*/  FFMA.FTZ R34, R6, R34, R37 ;  /* 0x0000002206227223 */ /* 0x000fc40000010025 */
[CC--:B------:R-:W-:Y:S02]  /*a8d0*/  FMUL.FTZ R6, R39.reuse, R4.reuse ;  /* 0x0000000427067220 */ /* 0x0c0fe40000410000 */
        /* <DEDUP_REMOVED lines=12> */
.L_x_797:
[----:B------:R-:W-:Y:S05]  /*a9a0*/  BSYNC B0 ;  /* 0x0000000000007941 */ /* 0x000fea0003800000 */
.L_x_796:
        /* <DEDUP_REMOVED lines=50> */
.L_x_799:
[----:B------:R-:W-:Y:S05]  /*acd0*/  BSYNC B0 ;  /* 0x0000000000007941 */ /* 0x000fea0003800000 */
.L_x_798:
        /* <DEDUP_REMOVED lines=50> */
.L_x_801:
[----:B------:R-:W-:Y:S05]  /*b000*/  BSYNC B0 ;  /* 0x0000000000007941 */ /* 0x000fea0003800000 */
.L_x_800:
[----:B------:R-:W-:-:S04]  /*b010*/  IADD3 R12, R12, 0x50, RZ ;  /* 0x000000500c0c7810 */ /* 0x000fc80007ffe0ff */
[----:B------:R-:W-:-:S13]  /*b020*/  ISETP.GE.AND P0, PT, R12, c[0x0][0x27c], PT ;  /* 0x00009f000c007a0c */ /* 0x000fda0003f06270 */
[----:B------:R-:W-:Y:S05]  /*b030*/  @P0 BRA `(.L_x_791) ;  /* 0x00003f2000000947 */ /* 0x000fea0003800000 */
[----:B-1----:R-:W1:Y:S01]  /*b040*/  LDS.128 R4, [R13+0xa000] ;  /* 0x00a000000d047984 */ /* 0x002e620000000c00 */
        /* <DEDUP_REMOVED lines=36> */
[----:B------:R-:W-:-:S02]  /*b290*/  FFMA.FTZ R15, R18, R14, -R15 ;  /* 0x0000000e120f7223 */ /* 0x000fc4000001080f */
[----:B------:R-:W-:Y:S02]  /*b2a0*/  FFMA.FTZ R12, R18, R12, R17 ;  /* 0x0000000c120c7223 */ /* 0x000fe40000010011 */
[C---:B------:R-:W-:Y:S01]  /*b2b0*/  FFMA.FTZ R11, R4.reuse, R11, -R6 ;  /* 0x0000000b040b7223 */ /* 0x040fe20000010806 */
[----:B------:R-:W-:Y:S01]  /*b2c0*/  F2FP.BF16.PACK_AB R6, R7, R8 ;  /* 0x000000080706723e */ /* 0x000fe200000010ff */
[----:B------:R-:W-:Y:S01]  /*b2d0*/  FFMA.FTZ R10, R4, R9, R10 ;  /* 0x00000009040a7223 */ /* 0x000fe2000001000a */
[----:B------:R-:W-:Y:S02]  /*b2e0*/  F2FP.BF16.PACK_AB R7, R16, R5 ;  /* 0x000000051007723e */ /* 0x000fe400000010ff */
[----:B------:R-:W-:Y:S02]  /*b2f0*/  F2FP.BF16.PACK_AB R4, R12, R15 ;  /* 0x0000000f0c04723e */ /* 0x000fe400000010ff */
[----:B------:R-:W-:-:S05]  /*b300*/  F2FP.BF16.PACK_AB R5, R10, R11 ;  /* 0x0000000b0a05723e */ /* 0x000fca00000010ff */
[----:B------:R1:W-:Y:S01]  /*b310*/  STS.128 [R13+0xa000], R4 ;  /* 0x00a000040d007388 */ /* 0x0003e20000000c00 */
[----:B------:R-:W-:Y:S05]  /*b320*/  BRA `(.L_x_791) ;  /* 0x00003c3000007947 */ /* 0x000fea0003800000 */
.L_x_774:
[----:B------:R-:W-:Y:S01]  /*b330*/  PLOP3.LUT P1, PT, PT, PT, UP2, 0x80, 0x0 ;  /* 0x000000000000781c */ /* 0x000fe20003f2f028 */
[----:B------:R-:W-:Y:S01]  /*b340*/  IMAD.MOV.U32 R14, RZ, RZ, R6 ;  /* 0x000000ffff0e7224 */ /* 0x000fe200078e0006 */
[----:B------:R-:W-:Y:S01]  /*b350*/  PLOP3.LUT P0, PT, PT, PT, UP2, 0x80, 0x0 ;  /* 0x000000000000781c */ /* 0x000fe20003f0f028 */
[----:B------:R-:W-:Y:S01]  /*b360*/  IMAD.MOV.U32 R15, RZ, RZ, R13 ;  /* 0x000000ffff0f7224 */ /* 0x000fe200078e000d */
[----:B------:R-:W-:Y:S01]  /*b370*/  MOV R6, R84 ;  /* 0x0000005400067202 */ /* 0x000fe20000000f00 */
[----:B------:R-:W-:Y:S01]  /*b380*/  IMAD.MOV.U32 R7, RZ, RZ, R11 ;  /* 0x000000ffff077224 */ /* 0x000fe200078e000b */
[----:B------:R-:W-:Y:S01]  /*b390*/  BSSY B0, `(.L_x_802) ;  /* 0x0000046000007945 */ /* 0x000fe20003800000 */
        /* <DEDUP_REMOVED lines=13> */
[----:B------:R-:W-:Y:S01]  /*b470*/  CS2R R74, SRZ ;  /* 0x00000000004a7805 */ /* 0x000fe2000001ff00 */
[----:B------:R-:W-:Y:S01]  /*b480*/  CS2R R72, SRZ ;  /* 0x0000000000487805 */ /* 0x000fe2000001ff00 */
[----:B------:R-:W-:Y:S01]  /*b490*/  SHF.R.S32.HI R4, RZ, 0x1f, R9 ;  /* 0x0000001fff047819 */ /* 0x000fe20000011409 */
[----:B------:R-:W-:-:S04]  /*b4a0*/  IMAD.WIDE.U32 R14, R9, c[0x0][0x280], R14 ;  /* 0x0000a000090e7a25 */ /* 0x000fc800078e000e */
[----:B------:R-:W-:Y:S01]  /*b4b0*/  IMAD R8, R4, c[0x0][0x280], RZ ;  /* 0x0000a00004087a24 */ /* 0x000fe200078e02ff */
[----:B------:R-:W-:Y:S01]  /*b4c0*/  LEA R10, P1, R14, c[0x0][0x270], 0x1 ;  /* 0x00009c000e0a7a11 */ /* 0x000fe200078208ff */
[----:B------:R-:W-:Y:S02]  /*b4d0*/  IMAD R4, R4, c[0x0][0x290], RZ ;  /* 0x0000a40004047a24 */ /* 0x000fe400078e02ff */
[----:B------:R-:W-:-:S04]  /*b4e0*/  IMAD.WIDE.U32 R6, R9, c[0x0][0x290], R6 ;  /* 0x0000a40009067a25 */ /* 0x000fc800078e0006 */
[C---:B------:R-:W-:Y:S01]  /*b4f0*/  IMAD R13, R9.reuse, c[0x0][0x284], R8 ;  /* 0x0000a100090d7a24 */ /* 0x040fe200078e0208 */
[----:B------:R-:W-:Y:S01]  /*b500*/  LEA R8, P0, R6, c[0x0][0x288], 0x1 ;  /* 0x0000a20006087a11 */ /* 0x000fe200078008ff */
[----:B------:R-:W-:-:S03]  /*b510*/  IMAD R9, R9, c[0x0][0x294], R4 ;  /* 0x0000a50009097a24 */ /* 0x000fc600078e0204 */
[----:B------:R-:W-:Y:S01]  /*b520*/  IADD3 R13, R15, R13, RZ ;  /* 0x0000000d0f0d7210 */ /* 0x000fe20007ffe0ff */
[----:B------:R-:W-:-:S03]  /*b530*/  IMAD.IADD R12, R7, 0x1, R9 ;  /* 0x00000001070c7824 */ /* 0x000fc600078e0209 */
[----:B------:R-:W-:Y:S02]  /*b540*/  LEA.HI.X R13, R14, c[0x0][0x274], R13, 0x1, P1 ;  /* 0x00009d000e0d7a11 */ /* 0x000fe400008f0c0d */
[----:B------:R-:W-:Y:S01]  /*b550*/  LEA.HI.X R12, R6, c[0x0][0x28c], R12, 0x1, P0 ;  /* 0x0000a300060c7a11 */ /* 0x000fe200000f0c0c */
[----:B------:R1:W2:Y:S01]  /*b560*/  SHFL.IDX PT, R14, R10, RZ, 0x1c1f ;  /* 0x001c1fff0a0e7589 */ /* 0x0002a200000e0000 */
[----:B------:R-:W-:-:S03]  /*b570*/  ISETP.GE.AND P0, PT, R5, UR7, PT ;  /* 0x0000000705007c0c */ /* 0x000fc6000bf06270 */
[----:B------:R1:W3:Y:S04]  /*b580*/  SHFL.IDX PT, R6, R8, RZ, 0x1c1f ;  /* 0x001c1fff08067589 */ /* 0x0002e800000e0000 */
[----:B------:R1:W4:Y:S04]  /*b590*/  SHFL.IDX PT, R15, R13, RZ, 0x1c1f ;  /* 0x001c1fff0d0f7589 */ /* 0x00032800000e0000 */
[----:B------:R1:W1:Y:S02]  /*b5a0*/  SHFL.IDX PT, R7, R12, RZ, 0x1c1f ;  /* 0x001c1fff0c077589 */ /* 0x00026400000e0000 */
        /* <DEDUP_REMOVED lines=8> */
[----:B--2-4-:R-:W-:-:S04]  /*b630*/  @!P0 IMAD.WIDE R26, R70, 0x2, R14 ;  /* 0x00000002461a8825 */ /* 0x014fc800078e020e */
[----:B-1-3--:R-:W-:Y:S01]  /*b640*/  @!P0 IMAD.WIDE R24, R70, 0x2, R6 ;  /* 0x0000000246188825 */ /* 0x00afe200078e0206 */
[----:B------:R1:W5:Y:S01]  /*b650*/  @!P0 LD.E.128 R84, [R26.64] ;  /* 0x000000141a548980 */ /* 0x000362000c101d00 */
[----:B------:R-:W-:-:S03]  /*b660*/  ISETP.GE.AND P1, PT, R16, c[0x0][0x27c], PT ;  /* 0x00009f0010007a0c */ /* 0x000fc60003f26270 */
[----:B------:R2:W5:Y:S01]  /*b670*/  @!P0 LD.E.128 R72, [R24.64] ;  /* 0x0000001418488980 */ /* 0x000562000c101d00 */
[----:B------:R-:W-:Y:S01]  /*b680*/  ISETP.GE.AND P0, PT, R9, c[0x0][0x27c], PT ;  /* 0x00009f0009007a0c */ /* 0x000fe20003f06270 */
        /* <DEDUP_REMOVED lines=8> */
[----:B------:R-:W-:-:S04]  /*b710*/  @!P1 SHF.R.S32.HI R11, RZ, 0x1f, R16 ;  /* 0x0000001fff0b9819 */ /* 0x000fc80000011410 */
[----:B------:R-:W-:Y:S02]  /*b720*/  @!P0 SHF.R.S32.HI R4, RZ, 0x1f, R9 ;  /* 0x0000001fff048819 */ /* 0x000fe40000011409 */
[----:B------:R-:W-:Y:S02]  /*b730*/  @!P1 LEA.HI R11, R11, R16, RZ, 0x3 ;  /* 0x000000100b0b9211 */ /* 0x000fe400078f18ff */
[----:B------:R-:W-:Y:S02]  /*b740*/  @!P0 LEA.HI R9, R4, R9, RZ, 0x3 ;  /* 0x0000000904098211 */ /* 0x000fe400078f18ff */
[----:B------:R-:W-:Y:S02]  /*b750*/  @!P1 LOP3.LUT R11, R11, 0xfffffff8, RZ, 0xc0, !PT ;  /* 0xfffffff80b0b9812 */ /* 0x000fe400078ec0ff */
[----:B------:R-:W-:-:S03]  /*b760*/  @!P0 LOP3.LUT R9, R9, 0xfffffff8, RZ, 0xc0, !PT ;  /* 0xfffffff809098812 */ /* 0x000fc600078ec0ff */
[----:B------:R-:W-:-:S04]  /*b770*/  @!P1 IMAD.WIDE R16, R11, 0x2, R14 ;  /* 0x000000020b109825 */ /* 0x000fc800078e020e */
[----:B--2---:R-:W-:Y:S01]  /*b780*/  @!P1 IMAD.WIDE R24, R11, 0x2, R6 ;  /* 0x000000020b189825 */ /* 0x004fe200078e0206 */
[----:B------:R1:W5:Y:S03]  /*b790*/  @!P1 LD.E.128 R60, [R16.64] ;  /* 0x00000014103c9980 */ /* 0x000366000c101d00 */
[C---:B------:R-:W-:Y:S01]  /*b7a0*/  @!P0 IMAD.WIDE R14, R9.reuse, 0x2, R14 ;  /* 0x00000002090e8825 */ /* 0x040fe200078e020e */
[----:B------:R1:W5:Y:S03]  /*b7b0*/  @!P1 LD.E.128 R56, [R24.64] ;  /* 0x0000001418389980 */ /* 0x000366000c101d00 */
[----:B------:R-:W-:Y:S01]  /*b7c0*/  @!P0 IMAD.WIDE R6, R9, 0x2, R6 ;  /* 0x0000000209068825 */ /* 0x000fe200078e0206 */
[----:B------:R1:W5:Y:S04]  /*b7d0*/  @!P0 LD.E.128 R48, [R14.64] ;  /* 0x000000140e308980 */ /* 0x000368000c101d00 */
[----:B------:R1:W5:Y:S02]  /*b7e0*/  @!P0 LD.E.128 R44, [R6.64] ;  /* 0x00000014062c8980 */ /* 0x000364000c101d00 */
.L_x_803:
[----:B------:R-:W-:Y:S05]  /*b7f0*/  BSYNC B0 ;  /* 0x0000000000007941 */ /* 0x000fea0003800000 */
.L_x_802:
[----:B-----5:R-:W-:Y:S01]  /*b800*/  IMAD.MOV.U32 R4, RZ, RZ, R50 ;  /* 0x000000ffff047224 */ /* 0x020fe200078e0032 */
[----:B------:R-:W-:Y:S01]  /*b810*/  IADD3 R5, R5, 0x40, RZ ;  /* 0x0000004005057810 */ /* 0x000fe20007ffe0ff */
[----:B-1-3--:R-:W-:Y:S01]  /*b820*/  IMAD.MOV.U32 R6, RZ, RZ, R48 ;  /* 0x000000ffff067224 */ /* 0x00afe200078e0030 */
[----:B------:R-:W1:Y:S01]  /*b830*/  SHFL.IDX PT, R11, R13, 0x1, 0x1c1f ;  /* 0x003c1f000d0b7f89 */ /* 0x000e6200000e0000 */
        /* <DEDUP_REMOVED lines=43> */
[----:B------:R-:W3:Y:S01]  /*baf0*/  SHFL.IDX PT, R10, R10, 0x1, 0x1c1f ;  /* 0x003c1f000a0a7f89 */ /* 0x000ee200000e0000 */
[----:B------:R-:W-:Y:S01]  /*bb00*/  BSSY B0, `(.L_x_804) ;  /* 0x0000036000007945 */ /* 0x000fe20003800000 */
[----:B------:R-:W-:Y:S01]  /*bb10*/  PRMT R124, R7, 0x7610, R124 ;  /* 0x00007610077c7816 */ /* 0x000fe2000000007c */
[----:B------:R-:W-:Y:S01]  /*bb20*/  CS2R R16, SRZ ;  /* 0x0000000000107805 */ /* 0x000fe2000001ff00 */
[----:B------:R4:W2:Y:S01]  /*bb30*/  SHFL.IDX PT, R9, R12, 0x1, 0x1c1f ;  /* 0x003c1f000c097f89 */ /* 0x0008a200000e0000 */
[----:B------:R-:W-:Y:S01]  /*bb40*/  PRMT R123, R6, 0x7610, R123 ;  /* 0x00007610067b7816 */ /* 0x000fe2000000007b */
[----:B------:R-:W-:Y:S01]  /*bb50*/  CS2R R30, SRZ ;  /* 0x00000000001e7805 */ /* 0x000fe2000001ff00 */
[----:B------:R-:W-:Y:S01]  /*bb60*/  PRMT R122, R5, 0x7610, R122 ;  /* 0x00007610057a7816 */ /* 0x000fe2000000007a */
[----:B------:R-:W1:Y:S01]  /*bb70*/  SHFL.IDX PT, R8, R8, 0x1, 0x1c1f ;  /* 0x003c1f0008087f89 */ /* 0x000e6200000e0000 */
[----:B------:R-:W-:Y:S01]  /*bb80*/  PRMT R121, R4, 0x7610, R121 ;  /* 0x0000761004797816 */ /* 0x000fe20000000079 */
[----:B------:R-:W-:Y:S01]  /*bb90*/  CS2R R28, SRZ ;  /* 0x00000000001c7805 */ /* 0x000fe2000001ff00 */
[----:B------:R-:W-:Y:S01]  /*bba0*/  CS2R R38, SRZ ;  /* 0x0000000000267805 */ /* 0x000fe2000001ff00 */
[----:B------:R-:W-:Y:S01]  /*bbb0*/  CS2R R36, SRZ ;  /* 0x0000000000247805 */ /* 0x000fe2000001ff00 */
[----:B--2-4-:R-:W-:Y:S01]  /*bbc0*/  CS2R R14, SRZ ;  /* 0x00000000000e7805 */ /* 0x014fe2000001ff00 */
[----:B------:R-:W-:Y:S01]  /*bbd0*/  CS2R R26, SRZ ;  /* 0x00000000001a7805 */ /* 0x000fe2000001ff00 */
[----:B------:R-:W-:Y:S01]  /*bbe0*/  CS2R R24, SRZ ;  /* 0x0000000000187805 */ /* 0x000fe2000001ff00 */
[----:B------:R-:W-:Y:S01]  /*bbf0*/  CS2R R34, SRZ ;  /* 0x0000000000227805 */ /* 0x000fe2000001ff00 */
[----:B------:R-:W-:Y:S01]  /*bc00*/  CS2R R32, SRZ ;  /* 0x0000000000207805 */ /* 0x000fe2000001ff00 */
[----:B------:R-:W-:Y:S01]  /*bc10*/  CS2R R12, SRZ ;  /* 0x00000000000c7805 */ /* 0x000fe2000001ff00 */
[----:B------:R-:W-:Y:S05]  /*bc20*/  @P0 BRA `(.L_x_805) ;  /* 0x0000023000000947 */ /* 0x000fea0003800000 */
[C---:B---3--:R-:W-:Y:S01]  /*bc30*/  ISETP.GE.AND P0, PT, R70.reuse, c[0x0][0x27c], PT ;  /* 0x00009f0046007a0c */ /* 0x048fe20003f06270 */
[----:B------:R-:W-:Y:S01]  /*bc40*/  CS2R R38, SRZ ;  /* 0x0000000000267805 */ /* 0x000fe2000001ff00 */
[----:B------:R-:W-:Y:S01]  /*bc50*/  CS2R R36, SRZ ;  /* 0x0000000000247805 */ /* 0x000fe2000001ff00 */
[----:B------:R-:W-:Y:S01]  /*bc60*/  CS2R R34, SRZ ;  /* 0x0000000000227805 */ /* 0x000fe2000001ff00 */
[----:B------:R-:W-:Y:S01]  /*bc70*/  CS2R R32, SRZ ;  /* 0x0000000000207805 */ /* 0x000fe2000001ff00 */
[----:B------:R-:W-:-:S02]  /*bc80*/  IADD3 R7, R70, 0x20, RZ ;  /* 0x0000002046077810 */ /* 0x000fc40007ffe0ff */
[----:B------:R-:W-:-:S06]  /*bc90*/  IADD3 R5, R70, 0x40, RZ ;  /* 0x0000004046057810 */ /* 0x000fcc0007ffe0ff */
[----:B-1----:R-:W-:-:S04]  /*bca0*/  @!P0 IMAD.WIDE R14, R70, 0x2, R10 ;  /* 0x00000002460e8825 */ /* 0x002fc800078e020a */
        /* <DEDUP_REMOVED lines=10> */
[----:B------:R-:W-:-:S03]  /*bd50*/  CS2R R16, SRZ ;  /* 0x0000000000107805 */ /* 0x000fc6000001ff00 */
        /* <DEDUP_REMOVED lines=10> */
[----:B------:R1:W5:Y:S03]  /*be00*/  @!P1 LD.E.128 R28, [R54.64] ;  /* 0x00000014361c9980 */ /* 0x000366000c101d00 */
[--C-:B------:R-:W-:Y:S01]  /*be10*/  @!P1 IMAD.WIDE R6, R6, 0x2, R8.reuse ;  /* 0x0000000206069825 */ /* 0x100fe200078e0208 */
[----:B------:R1:W5:Y:S03]  /*be20*/  @!P0 LD.E.128 R16, [R10.64] ;  /* 0x000000140a108980 */ /* 0x000366000c101d00 */
[----:B------:R-:W-:Y:S01]  /*be30*/  @!P0 IMAD.WIDE R4, R4, 0x2, R8 ;  /* 0x0000000204048825 */ /* 0x000fe200078e0208 */
[----:B------:R1:W5:Y:S04]  /*be40*/  @!P1 LD.E.128 R24, [R6.64] ;  /* 0x0000001406189980 */ /* 0x000368000c101d00 */
[----:B------:R1:W5:Y:S02]  /*be50*/  @!P0 LD.E.128 R12, [R4.64] ;  /* 0x00000014040c8980 */ /* 0x000364000c101d00 */
.L_x_805:
[----:B---3--:R-:W-:Y:S05]  /*be60*/  BSYNC B0 ;  /* 0x0000000000007941 */ /* 0x008fea0003800000 */
.L_x_804:
[----:B-1---5:R-:W-:Y:S01]  /*be70*/  IMAD.MOV.U32 R4, RZ, RZ, R18 ;  /* 0x000000ffff047224 */ /* 0x022fe200078e0012 */
        /* <DEDUP_REMOVED lines=21> */
[----:B------:R-:W-:Y:S01]  /*bfd0*/  USEL UR4, UR4, 0x80, UP0 ;  /* 0x0000008004047887 */ /* 0x000fe20008000000 */
        /* <DEDUP_REMOVED lines=9> */
[----:B------:R-:W-:Y:S01]  /*c070*/  BAR.SYNC.DEFER_BLOCKING 0x0 ;  /* 0x0000000000007b1d */ /* 0x000fe20000010000 */
[----:B------:R-:W-:-:S02]  /*c080*/  ISETP.GE.AND P0, PT, R93, UR4, PT ;  /* 0x000000045d007c0c */ /* 0x000fc4000bf06270 */
        /* <DEDUP_REMOVED lines=16> */
[----:B------:R-:W-:Y:S01]  /*c190*/  BSSY B1, `(.L_x_806) ;  /* 0x000016c000017945 */ /* 0x000fe20003800000 */
[----:B------:R-:W-:-:S02]  /*c1a0*/  PRMT R97, R7, 0x7610, R97 ;  /* 0x0000761007617816 */ /* 0x000fc40000000061 */
[----:B------:R-:W-:Y:S02]  /*c1b0*/  PRMT R96, R6, 0x7610, R96 ;  /* 0x0000761006607816 */ /* 0x000fe40000000060 */
[----:B------:R-:W-:Y:S02]  /*c1c0*/  PRMT R95, R5, 0x7610, R95 ;  /* 0x00007610055f7816 */ /* 0x000fe4000000005f */
[----:B------:R-:W-:Y:S01]  /*c1d0*/  PRMT R94, R4, 0x7610, R94 ;  /* 0x00007610045e7816 */ /* 0x000fe2000000005e */
[----:B------:R-:W-:Y:S05]  /*c1e0*/  @P0 BRA `(.L_x_807) ;  /* 0x0000166000000947 */ /* 0x000fea0003800000 */
[----:B------:R-:W-:Y:S01]  /*c1f0*/  ISETP.GE.AND P0, PT, R70, c[0x0][0x27c], PT ;  /* 0x00009f0046007a0c */ /* 0x000fe20003f06270 */
[----:B------:R-:W-:-:S12]  /*c200*/  BSSY B0, `(.L_x_808) ;  /* 0x0000070000007945 */ /* 0x000fd80003800000 */
[----:B------:R-:W-:Y:S05]  /*c210*/  @P0 BRA `(.L_x_809) ;  /* 0x000006e000000947 */ /* 0x000fea0003800000 */
[----:B------:R-:W-:Y:S01]  /*c220*/  IMAD.MOV.U32 R5, RZ, RZ, c[0x0][0x27c] ;  /* 0x00009f00ff057624 */ /* 0x000fe200078e00ff */
[--C-:B------:R-:W-:Y:S01]  /*c230*/  SHF.R.U64 R129, R84, 0x10, R85.reuse ;  /* 0x0000001054817819 */ /* 0x100fe20000001255 */
[----:B------:R-:W-:Y:S01]  /*c240*/  IMAD.SHL.U32 R11, R93, 0x40, RZ ;  /* 0x000000405d0b7824 */ /* 0x000fe200078e00ff */
[----:B------:R-:W-:Y:S01]  /*c250*/  SHF.R.U32.HI R84, RZ, 0x10, R85 ;  /* 0x00000010ff547819 */ /* 0x000fe20000011655 */
[----:B------:R-:W-:Y:S01]  /*c260*/  IMAD.SHL.U32 R4, R77, 0x200, RZ ;  /* 0x000002004d047824 */ /* 0x000fe200078e00ff */
[----:B------:R-:W-:Y:S02]  /*c270*/  LEA.HI R8, R5, R102, RZ, 0x1d ;  /* 0x0000006605087211 */ /* 0x000fe400078fe8ff */
[----:B------:R-:W-:Y:S02]  /*c280*/  LOP3.LUT R11, R11, 0x1c0, RZ, 0xc0, !PT ;  /* 0x000001c00b0b7812 */ /* 0x000fe400078ec0ff */
[----:B------:R-:W-:Y:S01]  /*c290*/  SHF.R.S32.HI R5, RZ, 0x1f, R8 ;  /* 0x0000001fff057819 */ /* 0x000fe20000011408 */
[----:B------:R-:W-:Y:S01]  /*c2a0*/  IMAD.SHL.U32 R6, R8, 0x8, RZ ;  /* 0x0000000808067824 */ /* 0x000fe200078e00ff */
[----:B------:R-:W-:-:S02]  /*c2b0*/  SHF.R.U32.HI R7, RZ, 0x3, R11 ;  /* 0x00000003ff077819 */ /* 0x000fc4000001160b */
[----:B------:R-:W-:Y:S02]  /*c2c0*/  LEA.HI R5, R5, R8, RZ, 0x3 ;  /* 0x0000000805057211 */ /* 0x000fe400078f18ff */
[C---:B------:R-:W-:Y:S02]  /*c2d0*/  LOP3.LUT R6, R11.reuse, 0x38, R6, 0xf8, !PT ;  /* 0x000000380b067812 */ /* 0x040fe400078ef806 */
[----:B------:R-:W-:Y:S01]  /*c2e0*/  LOP3.LUT R9, R11, 0x38, R70, 0xf8, !PT ;  /* 0x000000380b097812 */ /* 0x000fe200078ef846 */
[----:B------:R-:W-:Y:S01]  /*c2f0*/  IMAD.SHL.U32 R5, R5, 0x400, RZ ;  /* 0x0000040005057824 */ /* 0x000fe200078e00ff */
[----:B------:R-:W-:Y:S02]  /*c300*/  LOP3.LUT R119, R6, R7, RZ, 0x3c, !PT ;  /* 0x0000000706777212 */ /* 0x000fe400078e3cff */
[----:B------:R-:W-:Y:S02]  /*c310*/  LOP3.LUT R9, R4, R9, R7, 0xf6, !PT ;  /* 0x0000000904097212 */ /* 0x000fe400078ef607 */
[----:B------:R-:W-:-:S02]  /*c320*/  LOP3.LUT R5, R5, 0x7fffe000, RZ, 0xc0, !PT ;  /* 0x7fffe00005057812 */ /* 0x000fc400078ec0ff */
[--C-:B------:R-:W-:Y:S01]  /*c330*/  SHF.R.U64 R85, R86, 0x10, R87.reuse ;  /* 0x0000001056557819 */ /* 0x100fe20000001257 */
[----:B------:R-:W-:Y:S01]  /*c340*/  IMAD.SHL.U32 R120, R9, 0x2, RZ ;  /* 0x0000000209787824 */ /* 0x000fe200078e00ff */
[----:B------:R-:W-:Y:S02]  /*c350*/  IADD3 R119, R119, R5, R4 ;  /* 0x0000000577777210 */ /* 0x000fe40007ffe004 */
[----:B------:R-:W-:Y:S02]  /*c360*/  SHF.R.U32.HI R86, RZ, 0x10, R87 ;  /* 0x00000010ff567819 */ /* 0x000fe40000011657 */
[----:B------:R-:W1:Y:S01]  /*c370*/  LDS.128 R8, [R120+0xc100] ;  /* 0x00c1000078087984 */ /* 0x000e620000000c00 */
[----:B------:R-:W-:Y:S01]  /*c380*/  IMAD.SHL.U32 R119, R119, 0x2, RZ ;  /* 0x0000000277777824 */ /* 0x000fe200078e00ff */
[--C-:B------:R-:W-:Y:S02]  /*c390*/  SHF.R.U64 R87, R72, 0x10, R73.reuse ;  /* 0x0000001048577819 */ /* 0x100fe40000001249 */
[----:B------:R-:W-:-:S02]  /*c3a0*/  SHF.R.U32.HI R72, RZ, 0x10, R73 ;  /* 0x00000010ff487819 */ /* 0x000fc40000011649 */
[----:B------:R-:W2:Y:S01]  /*c3b0*/  LDS.128 R4, [R119+0xc100] ;  /* 0x00c1000077047984 */ /* 0x000ea20000000c00 */
[----:B------:R-:W-:Y:S02]  /*c3c0*/  SHF.R.U64 R73, R74, 0x10, R75 ;  /* 0x000000104a497819 */ /* 0x000fe4000000124b */
[----:B------:R-:W-:Y:S02]  /*c3d0*/  PRMT R121, R121, 0x5410, R72 ;  /* 0x0000541079797816 */ /* 0x000fe40000000048 */
[----:B------:R-:W-:Y:S02]  /*c3e0*/  PRMT R124, R124, 0x5410, R73 ;  /* 0x000054107c7c7816 */ /* 0x000fe40000000049 */
[----:B------:R-:W-:Y:S01]  /*c3f0*/  SHF.R.U32.HI R74, RZ, 0x10, R75 ;  /* 0x00000010ff4a7819 */ /* 0x000fe2000001164b */
[----:B------:R-:W-:Y:S01]  /*c400*/  IMAD.U32 R133, R121, 0x10000, RZ ;  /* 0x0001000079857824 */ /* 0x000fe200078e00ff */
[----:B------:R-:W-:Y:S02]  /*c410*/  PRMT R128, R128, 0x5410, R85 ;  /* 0x0000541080807816 */ /* 0x000fe40000000055 */
[----:B------:R-:W-:-:S02]  /*c420*/  PRMT R122, R122, 0x5410, R87 ;  /* 0x000054107a7a7816 */ /* 0x000fc40000000057 */
[----:B------:R-:W-:Y:S02]  /*c430*/  PRMT R126, R126, 0x5410, R129 ;  /* 0x000054107e7e7816 */ /* 0x000fe40000000081 */
[----:B------:R-:W-:Y:S02]  /*c440*/  PRMT R125, R125, 0x5410, R84 ;  /* 0x000054107d7d7816 */ /* 0x000fe40000000054 */
[----:B------:R-:W-:Y:S01]  /*c450*/  PRMT R123, R123, 0x5410, R74 ;  /* 0x000054107b7b7816 */ /* 0x000fe2000000004a */
[C---:B------:R-:W-:Y:S01]  /*c460*/  IMAD.U32 R87, R126.reuse, 0x10000, RZ ;  /* 0x000100007e577824 */ /* 0x040fe200078e00ff */
[----:B------:R-:W-:Y:S02]  /*c470*/  LOP3.LUT R126, R126, 0xffff0000, RZ, 0xc0, !PT ;  /* 0xffff00007e7e7812 */ /* 0x000fe400078ec0ff */
[----:B------:R-:W-:Y:S02]  /*c480*/  PRMT R127, R127, 0x5410, R86 ;  /* 0x000054107f7f7816 */ /* 0x000fe40000000056 */
[----:B-1----:R-:W-:Y:S01]  /*c490*/  SHF.L.U32 R73, R8, 0x10, RZ ;  /* 0x0000001008497819 */ /* 0x002fe200000006ff */
[----:B------:R-:W-:Y:S01]  /*c4a0*/  IMAD.U32 R74, R10, 0x10000, RZ ;  /* 0x000100000a4a7824 */ /* 0x000fe200078e00ff */
[----:B------:R-:W-:Y:S01]  /*c4b0*/  LOP3.LUT R72, R8, 0xffff0000, RZ, 0xc0, !PT ;  /* 0xffff000008487812 */ /* 0x000fe200078ec0ff */
[C---:B------:R-:W-:Y:S01]  /*c4c0*/  IMAD.U32 R8, R9.reuse, 0x10000, RZ ;  /* 0x0001000009087824 */ /* 0x040fe200078e00ff */
[----:B------:R-:W-:Y:S01]  /*c4d0*/  LOP3.LUT R75, R9, 0xffff0000, RZ, 0xc0, !PT ;  /* 0xffff0000094b7812 */ /* 0x000fe200078ec0ff */
[C---:B------:R-:W-:Y:S01]  /*c4e0*/  IMAD.U32 R9, R11.reuse, 0x10000, RZ ;  /* 0x000100000b097824 */ /* 0x040fe200078e00ff */
[----:B------:R-:W-:Y:S01]  /*c4f0*/  LOP3.LUT R85, R11, 0xffff0000, RZ, 0xc0, !PT ;  /* 0xffff00000b557812 */ /* 0x000fe200078ec0ff */
[C---:B--2---:R-:W-:Y:S01]  /*c500*/  IMAD.U32 R84, R4.reuse, 0x10000, RZ ;  /* 0x0001000004547824 */ /* 0x044fe200078e00ff */
[----:B------:R-:W-:Y:S01]  /*c510*/  LOP3.LUT R11, R4, 0xffff0000, RZ, 0xc0, !PT ;  /* 0xffff0000040b7812 */ /* 0x000fe200078ec0ff */
[C---:B------:R-:W-:Y:S01]  /*c520*/  IMAD.U32 R4, R5.reuse, 0x10000, RZ ;  /* 0x0001000005047824 */ /* 0x040fe200078e00ff */
[----:B------:R-:W-:Y:S01]  /*c530*/  LOP3.LUT R131, R5, 0xffff0000, RZ, 0xc0, !PT ;  /* 0xffff000005837812 */ /* 0x000fe200078ec0ff */
[----:B------:R-:W-:Y:S01]  /*c540*/  IMAD.U32 R130, R6, 0x10000, RZ ;  /* 0x0001000006827824 */ /* 0x000fe200078e00ff */
[----:B------:R-:W-:Y:S01]  /*c550*/  SHF.L.U32 R5, R122, 0x10, RZ ;  /* 0x000000107a057819 */ /* 0x000fe200000006ff */
[----:B------:R-:W-:Y:S01]  /*c560*/  IMAD.U32 R86, R7, 0x10000, RZ ;  /* 0x0001000007567824 */ /* 0x000fe200078e00ff */
[----:B------:R-:W-:-:S02]  /*c570*/  LOP3.LUT R129, R6, 0xffff0000, RZ, 0xc0, !PT ;  /* 0xffff000006817812 */ /* 0x000fc400078ec0ff */
[----:B------:R-:W-:Y:S01]  /*c580*/  LOP3.LUT R122, R122, 0xffff0000, RZ, 0xc0, !PT ;  /* 0xffff00007a7a7812 */ /* 0x000fe200078ec0ff */
[C---:B------:R-:W-:Y:S01]  /*c590*/  FMUL.FTZ R6, R84.reuse, R5 ;  /* 0x0000000554067220 */ /* 0x040fe20000410000 */
[----:B------:R-:W-:Y:S01]  /*c5a0*/  LOP3.LUT R7, R7, 0xffff0000, RZ, 0xc0, !PT ;  /* 0xffff000007077812 */ /* 0x000fe200078ec0ff */
[-C--:B------:R-:W-:Y:S01]  /*c5b0*/  FMUL.FTZ R84, R84, R87.reuse ;  /* 0x0000005754547220 */ /* 0x080fe20000410000 */
[----:B------:R-:W-:Y:S01]  /*c5c0*/  LOP3.LUT R10, R10, 0xffff0000, RZ, 0xc0, !PT ;  /* 0xffff00000a0a7812 */ /* 0x000fe200078ec0ff */
[----:B------:R-:W-:Y:S02]  /*c5d0*/  FFMA.FTZ R6, R73, R87, -R6 ;  /* 0x0000005749067223 */ /* 0x000fe40000010806 */
[----:B------:R-:W-:Y:S02]  /*c5e0*/  FMUL.FTZ R87, R11, R122 ;  /* 0x0000007a0b577220 */ /* 0x000fe40000410000 */
[----:B------:R-:W-:Y:S02]  /*c5f0*/  FFMA.FTZ R84, R73, R5, R84 ;  /* 0x0000000549547223 */ /* 0x000fe40000010054 */
[----:B------:R-:W-:-:S02]  /*c600*/  IMAD.U32 R5, R125, 0x10000, RZ ;  /* 0x000100007d057824 */ /* 0x000fc400078e00ff */
[-C--:B------:R-:W-:Y:S02]  /*c610*/  FMUL.FTZ R11, R11, R126.reuse ;  /* 0x0000007e0b0b7220 */ /* 0x080fe40000410000 */
[----:B------:R-:W-:Y:S01]  /*c620*/  FFMA.FTZ R87, R72, R126, -R87 ;  /* 0x0000007e48577223 */ /* 0x000fe20000010857 */
[----:B------:R-:W-:Y:S01]  /*c630*/  SHF.L.U32 R126, R123, 0x10, RZ ;  /* 0x000000107b7e7819 */ /* 0x000fe200000006ff */
[C---:B------:R-:W-:Y:S02]  /*c640*/  FMUL.FTZ R73, R4.reuse, R133 ;  /* 0x0000008504497220 */ /* 0x040fe40000410000 */
[-C--:B------:R-:W-:Y:S02]  /*c650*/  FMUL.FTZ R4, R4, R5.reuse ;  /* 0x0000000504047220 */ /* 0x080fe40000410000 */
[----:B------:R-:W-:Y:S01]  /*c660*/  FFMA.FTZ R11, R72, R122, R11 ;  /* 0x0000007a480b7223 */ /* 0x000fe2000001000b */
[----:B------:R-:W-:Y:S01]  /*c670*/  LOP3.LUT R122, R121, 0xffff0000, RZ, 0xc0, !PT ;  /* 0xffff0000797a7812 */ /* 0x000fe200078ec0ff */
[----:B------:R-:W-:-:S02]  /*c680*/  FFMA.FTZ R73, R8, R5, -R73 ;  /* 0x0000000508497223 */ /* 0x000fc40000010849 */
[----:B------:R-:W-:Y:S02]  /*c690*/  IMAD.U32 R72, R127, 0x10000, RZ ;  /* 0x000100007f487824 */ /* 0x000fe400078e00ff */
[----:B------:R-:W-:Y:S01]  /*c6a0*/  FFMA.FTZ R5, R8, R133, R4 ;  /* 0x0000008508057223 */ /* 0x000fe20000010004 */
[----:B------:R-:W-:Y:S01]  /*c6b0*/  LOP3.LUT R4, R125, 0xffff0000, RZ, 0xc0, !PT ;  /* 0xffff00007d047812 */ /* 0x000fe200078ec0ff */
[C---:B------:R-:W-:Y:S02]  /*c6c0*/  FMUL.FTZ R8, R86.reuse, R126 ;  /* 0x0000007e56087220 */ /* 0x040fe40000410000 */
[-C--:B------:R-:W-:Y:S02]  /*c6d0*/  FMUL.FTZ R86, R86, R72.reuse ;  /* 0x0000004856567220 */ /* 0x080fe40000410000 */
[----:B------:R-:W-:Y:S02]  /*c6e0*/  FFMA.FTZ R72, R9, R72, -R8 ;  /* 0x0000004809487223 */ /* 0x000fe40000010808 */
[C---:B------:R-:W-:Y:S01]  /*c6f0*/  IMAD.U32 R121, R124.reuse, 0x10000, RZ ;  /* 0x000100007c797824 */ /* 0x040fe200078e00ff */
[----:B------:R-:W-:Y:S01]  /*c700*/  LOP3.LUT R124, R124, 0xffff0000, RZ, 0xc0, !PT ;  /* 0xffff00007c7c7812 */ /* 0x000fe200078ec0ff */
[----:B------:R-:W-:-:S02]  /*c710*/  FMUL.FTZ R8, R131, R122 ;  /* 0x0000007a83087220 */ /* 0x000fc40000410000 */
[C---:B------:R-:W-:Y:S01]  /*c720*/  IMAD.U32 R125, R128.reuse, 0x10000, RZ ;  /* 0x00010000807d7824 */ /* 0x040fe200078e00ff */
[----:B------:R-:W-:Y:S01]  /*c730*/  LOP3.LUT R128, R128, 0xffff0000, RZ, 0xc0, !PT ;  /* 0xffff000080807812 */ /* 0x000fe200078ec0ff */
[----:B------:R-:W-:Y:S02]  /*c740*/  FFMA.FTZ R126, R9, R126, R86 ;  /* 0x0000007e097e7223 */ /* 0x000fe40000010056 */
[-C--:B------:R-:W-:Y:S02]  /*c750*/  FMUL.FTZ R131, R131, R4.reuse ;  /* 0x0000000483837220 */ /* 0x080fe40000410000 */
[C---:B------:R-:W-:Y:S02]  /*c760*/  FMUL.FTZ R9, R130.reuse, R121 ;  /* 0x0000007982097220 */ /* 0x040fe40000410000 */
[----:B------:R-:W-:Y:S01]  /*c770*/  FFMA.FTZ R86, R75, R4, -R8 ;  /* 0x000000044b567223 */ /* 0x000fe20000010808 */
[----:B------:R-:W-:Y:S01]  /*c780*/  LOP3.LUT R4, R123, 0xffff0000, RZ, 0xc0, !PT ;  /* 0xffff00007b047812 */ /* 0x000fe200078ec0ff */
[-C--:B------:R-:W-:Y:S01]  /*c790*/  FMUL.FTZ R130, R130, R125.reuse ;  /* 0x0000007d82827220 */ /* 0x080fe20000410000 */
[----:B------:R-:W-:Y:S01]  /*c7a0*/  LOP3.LUT R8, R127, 0xffff0000, RZ, 0xc0, !PT ;  /* 0xffff00007f087812 */ /* 0x000fe200078ec0ff */
[----:B------:R-:W-:-:S02]  /*c7b0*/  FFMA.FTZ R125, R74, R125, -R9 ;  /* 0x0000007d4a7d7223 */ /* 0x000fc40000010809 */
[----:B------:R-:W-:Y:S02]  /*c7c0*/  FFMA.FTZ R130, R74, R121, R130 ;  /* 0x000000794a827223 */ /* 0x000fe40000010082 */
[----:B------:R-:W-:Y:S02]  /*c7d0*/  FFMA.FTZ R122, R75, R122, R131 ;  /* 0x0000007a4b7a7223 */ /* 0x000fe40000010083 */
[----:B------:R-:W-:Y:S02]  /*c7e0*/  FMUL.FTZ R121, R129, R124 ;  /* 0x0000007c81797220 */ /* 0x000fe40000410000 */
[----:B------:R-:W-:Y:S01]  /*c7f0*/  FMUL.FTZ R74, R7, R4 ;  /* 0x00000004074a7220 */ /* 0x000fe20000410000 */
[----:B------:R-:W-:Y:S01]  /*c800*/  F2FP.BF16.PACK_AB R5, R122, R5 ;  /* 0x000000057a05723e */ /* 0x000fe200000010ff */
[----:B------:R-:W-:Y:S02]  /*c810*/  FMUL.FTZ R75, R129, R128 ;  /* 0x00000080814b7220 */ /* 0x000fe40000410000 */
[----:B------:R-:W-:-:S02]  /*c820*/  FMUL.FTZ R9, R7, R8 ;  /* 0x0000000807097220 */ /* 0x000fc40000410000 */
[C---:B------:R-:W-:Y:S02]  /*c830*/  FFMA.FTZ R128, R10.reuse, R128, -R121 ;  /* 0x000000800a807223 */ /* 0x040fe40000010879 */
[----:B------:R-:W-:Y:S01]  /*c840*/  FFMA.FTZ R7, R85, R8, -R74 ;  /* 0x0000000855077223 */ /* 0x000fe2000001084a */
[----:B------:R-:W-:Y:S01]  /*c850*/  F2FP.BF16.PACK_AB R8, R87, R6 ;  /* 0x000000065708723e */ /* 0x000fe200000010ff */
        /* <DEDUP_REMOVED lines=8> */
[----:B------:R1:W-:Y:S04]  /*c8e0*/  STS.128 [R120+0xc100], R8 ;  /* 0x00c1000878007388 */ /* 0x0003e80000000c00 */
[----:B------:R1:W-:Y:S02]  /*c8f0*/  STS.128 [R119+0xc100], R4 ;  /* 0x00c1000477007388 */ /* 0x0003e40000000c00 */
.L_x_809:
[----:B------:R-:W-:Y:S05]  /*c900*/  BSYNC B0 ;  /* 0x0000000000007941 */ /* 0x000fea0003800000 */
.L_x_808:
[----:B-1----:R-:W-:Y:S01]  /*c910*/  IADD3 R8, R70, 0x20, RZ ;  /* 0x0000002046087810 */ /* 0x002fe20007ffe0ff */
[----:B------:R-:W-:Y:S03]  /*c920*/  BSSY B0, `(.L_x_810) ;  /* 0x0000079000007945 */ /* 0x000fe60003800000 */
[----:B------:R-:W-:-:S13]  /*c930*/  ISETP.GE.AND P0, PT, R8, c[0x0][0x27c], PT ;  /* 0x00009f0008007a0c */ /* 0x000fda0003f06270 */
[----:B------:R-:W-:Y:S05]  /*c940*/  @P0 BRA `(.L_x_811) ;  /* 0x0000076000000947 */ /* 0x000fea0003800000 */
[----:B------:R-:W-:Y:S01]  /*c950*/  SHF.R.S32.HI R7, RZ, 0x1f, R8 ;  /* 0x0000001fff077819 */ /* 0x000fe20000011408 */
[----:B------:R-:W-:Y:S01]  /*c960*/  IMAD.MOV.U32 R4, RZ, RZ, c[0x0][0x27c] ;  /* 0x00009f00ff047624 */ /* 0x000fe200078e00ff */
[----:B------:R-:W-:Y:S01]  /*c970*/  SHF.R.U64 R75, R60, 0x10, R61 ;  /* 0x000000103c4b7819 */ /* 0x000fe2000000123d */
[----:B------:R-:W-:Y:S01]  /*c980*/  IMAD.SHL.U32 R5, R93, 0x40, RZ ;  /* 0x000000405d057824 */ /* 0x000fe200078e00ff */
[CC--:B------:R-:W-:Y:S02]  /*c990*/  LEA.HI R6, R7.reuse, R8.reuse, RZ, 0x3 ;  /* 0x0000000807067211 */ /* 0x0c0fe400078f18ff */
[----:B------:R-:W-:Y:S02]  /*c9a0*/  LEA.HI R7, R7, R8, RZ, 0x6 ;  /* 0x0000000807077211 */ /* 0x000fe400078f30ff */
[----:B------:R-:W-:Y:S02]  /*c9b0*/  SHF.R.S32.HI R9, RZ, 0x3, R6 ;  /* 0x00000003ff097819 */ /* 0x000fe40000011406 */
[----:B------:R-:W-:Y:S01]  /*c9c0*/  LOP3.LUT R5, R5, 0x1c0, RZ, 0xc0, !PT ;  /* 0x000001c005057812 */ /* 0x000fe200078ec0ff */
[----:B------:R-:W-:Y:S01]  /*c9d0*/  IMAD.SHL.U32 R7, R7, 0x80, RZ ;  /* 0x0000008007077824 */ /* 0x000fe200078e00ff */
[----:B------:R-:W-:-:S02]  /*c9e0*/  LEA.HI R4, R4, R9, RZ, 0x1d ;  /* 0x0000000904047211 */ /* 0x000fc400078fe8ff */
[----:B------:R-:W-:Y:S02]  /*c9f0*/  LOP3.LUT R11, R5, 0x38, R6, 0xf8, !PT ;  /* 0x00000038050b7812 */ /* 0x000fe400078ef806 */
[----:B------:R-:W-:Y:S02]  /*ca00*/  SHF.R.S32.HI R9, RZ, 0x1f, R4 ;  /* 0x0000001fff097819 */ /* 0x000fe40000011404 */
[----:B------:R-:W-:Y:S02]  /*ca10*/  SHF.R.U32.HI R6, RZ, 0x3, R5 ;  /* 0x00000003ff067819 */ /* 0x000fe40000011605 */
[----:B------:R-:W-:Y:S01]  /*ca20*/  LEA.HI R9, R9, R4, RZ, 0x3 ;  /* 0x0000000409097211 */ /* 0x000fe200078f18ff */
[----:B------:R-:W-:Y:S01]  /*ca30*/  IMAD.SHL.U32 R4, R4, 0x8, RZ ;  /* 0x0000000804047824 */ /* 0x000fe200078e00ff */
[----:B------:R-:W-:Y:S02]  /*ca40*/  LOP3.LUT R8, R7, 0x7fffe000, RZ, 0xc0, !PT ;  /* 0x7fffe00007087812 */ /* 0x000fe400078ec0ff */
[----:B------:R-:W-:Y:S01]  /*ca50*/  LOP3.LUT R11, R11, R6, RZ, 0x3c, !PT ;  /* 0x000000060b0b7212 */ /* 0x000fe200078e3cff */
[----:B------:R-:W-:Y:S01]  /*ca60*/  IMAD.SHL.U32 R9, R9, 0x400, RZ ;  /* 0x0000040009097824 */ /* 0x000fe200078e00ff */
[----:B------:R-:W-:Y:S01]  /*ca70*/  LOP3.LUT R5, R5, 0x38, R4, 0xf8, !PT ;  /* 0x0000003805057812 */ /* 0x000fe200078ef804 */
[----:B------:R-:W-:Y:S01]  /*ca80*/  IMAD R8, R77, 0x200, R8 ;  /* 0x000002004d087824 */ /* 0x000fe200078e0208 */
[----:B------:R-:W-:-:S02]  /*ca90*/  SHF.R.U32.HI R60, RZ, 0x10, R61 ;  /* 0x00000010ff3c7819 */ /* 0x000fc4000001163d */
[----:B------:R-:W-:Y:S01]  /*caa0*/  LOP3.LUT R4, R9, 0x7fffe000, RZ, 0xc0, !PT ;  /* 0x7fffe00009047812 */ /* 0x000fe200078ec0ff */
[----:B------:R-:W-:Y:S01]  /*cab0*/  IMAD.IADD R8, R8, 0x1, R11 ;  /* 0x0000000108087824 */ /* 0x000fe200078e020b */
[----:B------:R-:W-:Y:S02]  /*cac0*/  LOP3.LUT R5, R5, R6, RZ, 0x3c, !PT ;  /* 0x0000000605057212 */ /* 0x000fe400078e3cff */
[--C-:B------:R-:W-:Y:S01]  /*cad0*/  SHF.R.U64 R61, R62, 0x10, R63.reuse ;  /* 0x000000103e3d7819 */ /* 0x100fe2000000123f */
[----:B------:R-:W-:Y:S01]  /*cae0*/  IMAD R4, R77, 0x200, R4 ;  /* 0x000002004d047824 */ /* 0x000fe200078e0204 */
[----:B------:R-:W-:Y:S01]  /*caf0*/  SHF.R.U32.HI R62, RZ, 0x10, R63 ;  /* 0x00000010ff3e7819 */ /* 0x000fe2000001163f */
[----:B------:R-:W-:Y:S01]  /*cb00*/  IMAD.SHL.U32 R73, R8, 0x2, RZ ;  /* 0x0000000208497824 */ /* 0x000fe200078e00ff */
[----:B------:R-:W-:Y:S02]  /*cb10*/  SHF.R.U64 R63, R56, 0x10, R57 ;  /* 0x00000010383f7819 */ /* 0x000fe40000001239 */
[----:B------:R-:W-:-:S02]  /*cb20*/  IADD3 R72, R4, R5, RZ ;  /* 0x0000000504487210 */ /* 0x000fc40007ffe0ff */
[----:B------:R-:W1:Y:S01]  /*cb30*/  LDS.128 R8, [R73+0xc100] ;  /* 0x00c1000049087984 */ /* 0x000e620000000c00 */
[----:B------:R-:W-:Y:S02]  /*cb40*/  SHF.R.U32.HI R56, RZ, 0x10, R57 ;  /* 0x00000010ff387819 */ /* 0x000fe40000011639 */
[----:B------:R-:W-:Y:S01]  /*cb50*/  IMAD.SHL.U32 R72, R72, 0x2, RZ ;  /* 0x0000000248487824 */ /* 0x000fe200078e00ff */
[----:B------:R-:W-:Y:S02]  /*cb60*/  SHF.R.U64 R57, R58, 0x10, R59 ;  /* 0x000000103a397819 */ /* 0x000fe4000000123b */
[----:B------:R-:W-:Y:S02]  /*cb70*/  PRMT R111, R111, 0x5410, R56 ;  /* 0x000054106f6f7816 */ /* 0x000fe40000000038 */
[----:B------:R-:W2:Y:S01]  /*cb80*/  LDS.128 R4, [R72+0xc100] ;  /* 0x00c1000048047984 */ /* 0x000ea20000000c00 */
[----:B------:R-:W-:Y:S02]  /*cb90*/  PRMT R114, R114, 0x5410, R57 ;  /* 0x0000541072727816 */ /* 0x000fe40000000039 */
[----:B------:R-:W-:Y:S01]  /*cba0*/  SHF.R.U32.HI R58, RZ, 0x10, R59 ;  /* 0x00000010ff3a7819 */ /* 0x000fe2000001163b */
[----:B------:R-:W-:Y:S01]  /*cbb0*/  IMAD.U32 R85, R111, 0x10000, RZ ;  /* 0x000100006f557824 */ /* 0x000fe200078e00ff */
[----:B------:R-:W-:-:S02]  /*cbc0*/  PRMT R112, R112, 0x5410, R63 ;  /* 0x0000541070707816 */ /* 0x000fc4000000003f */
[----:B------:R-:W-:Y:S02]  /*cbd0*/  PRMT R116, R116, 0x5410, R75 ;  /* 0x0000541074747816 */ /* 0x000fe4000000004b */
[----:B------:R-:W-:Y:S02]  /*cbe0*/  PRMT R118, R118, 0x5410, R61 ;  /* 0x0000541076767816 */ /* 0x000fe4000000003d */
[----:B------:R-:W-:Y:S01]  /*cbf0*/  PRMT R115, R115, 0x5410, R60 ;  /* 0x0000541073737816 */ /* 0x000fe2000000003c */
[C---:B------:R-:W-:Y:S01]  /*cc00*/  IMAD.U32 R63, R116.reuse, 0x10000, RZ ;  /* 0x00010000743f7824 */ /* 0x040fe200078e00ff */
[----:B------:R-:W-:Y:S02]  /*cc10*/  LOP3.LUT R116, R116, 0xffff0000, RZ, 0xc0, !PT ;  /* 0xffff000074747812 */ /* 0x000fe400078ec0ff */
[----:B------:R-:W-:Y:S02]  /*cc20*/  PRMT R113, R113, 0x5410, R58 ;  /* 0x0000541071717816 */ /* 0x000fe4000000003a */
[----:B------:R-:W-:-:S02]  /*cc30*/  PRMT R117, R117, 0x5410, R62 ;  /* 0x0000541075757816 */ /* 0x000fc4000000003e */
[----:B------:R-:W-:Y:S01]  /*cc40*/  LOP3.LUT R111, R111, 0xffff0000, RZ, 0xc0, !PT ;  /* 0xffff00006f6f7812 */ /* 0x000fe200078ec0ff */
[----:B------:R-:W-:Y:S02]  /*cc50*/  IMAD.U32 R86, R113, 0x10000, RZ ;  /* 0x0001000071567824 */ /* 0x000fe400078e00ff */
[C---:B-1----:R-:W-:Y:S01]  /*cc60*/  IMAD.U32 R57, R8.reuse, 0x10000, RZ ;  /* 0x0001000008397824 */ /* 0x042fe200078e00ff */
[----:B------:R-:W-:Y:S01]  /*cc70*/  LOP3.LUT R56, R8, 0xffff0000, RZ, 0xc0, !PT ;  /* 0xffff000008387812 */ /* 0x000fe200078ec0ff */
[C---:B------:R-:W-:Y:S01]  /*cc80*/  IMAD.U32 R8, R9.reuse, 0x10000, RZ ;  /* 0x0001000009087824 */ /* 0x040fe200078e00ff */
[----:B------:R-:W-:Y:S01]  /*cc90*/  LOP3.LUT R59, R9, 0xffff0000, RZ, 0xc0, !PT ;  /* 0xffff0000093b7812 */ /* 0x000fe200078ec0ff */
[C---:B------:R-:W-:Y:S01]  /*cca0*/  IMAD.U32 R9, R11.reuse, 0x10000, RZ ;  /* 0x000100000b097824 */ /* 0x040fe200078e00ff */
[----:B------:R-:W-:Y:S01]  /*ccb0*/  LOP3.LUT R61, R11, 0xffff0000, RZ, 0xc0, !PT ;  /* 0xffff00000b3d7812 */ /* 0x000fe200078ec0ff */
[C---:B------:R-:W-:Y:S01]  /*ccc0*/  IMAD.U32 R58, R10.reuse, 0x10000, RZ ;  /* 0x000100000a3a7824 */ /* 0x040fe200078e00ff */
[----:B------:R-:W-:Y:S01]  /*ccd0*/  LOP3.LUT R10, R10, 0xffff0000, RZ, 0xc0, !PT ;  /* 0xffff00000a0a7812 */ /* 0x000fe200078ec0ff */
[C---:B--2---:R-:W-:Y:S01]  /*cce0*/  IMAD.U32 R60, R4.reuse, 0x10000, RZ ;  /* 0x00010000043c7824 */ /* 0x044fe200078e00ff */
[----:B------:R-:W-:Y:S01]  /*ccf0*/  LOP3.LUT R11, R4, 0xffff0000, RZ, 0xc0, !PT ;  /* 0xffff0000040b7812 */ /* 0x000fe200078ec0ff */
[----:B------:R-:W-:Y:S01]  /*cd00*/  IMAD.U32 R75, R6, 0x10000, RZ ;  /* 0x00010000064b7824 */ /* 0x000fe200078e00ff */
[----:B------:R-:W-:Y:S01]  /*cd10*/  SHF.L.U32 R4, R5, 0x10, RZ ;  /* 0x0000001005047819 */ /* 0x000fe200000006ff */
[----:B------:R-:W-:Y:S01]  /*cd20*/  IMAD.U32 R62, R7, 0x10000, RZ ;  /* 0x00010000073e7824 */ /* 0x000fe200078e00ff */
[----:B------:R-:W-:Y:S01]  /*cd30*/  LOP3.LUT R84, R5, 0xffff0000, RZ, 0xc0, !PT ;  /* 0xffff000005547812 */ /* 0x000fe200078ec0ff */
[----:B------:R-:W-:Y:S01]  /*cd40*/  IMAD.U32 R5, R112, 0x10000, RZ ;  /* 0x0001000070057824 */ /* 0x000fe200078e00ff */
[----:B------:R-:W-:-:S02]  /*cd50*/  LOP3.LUT R74, R6, 0xffff0000, RZ, 0xc0, !PT ;  /* 0xffff0000064a7812 */ /* 0x000fc400078ec0ff */
[----:B------:R-:W-:Y:S01]  /*cd60*/  LOP3.LUT R112, R112, 0xffff0000, RZ, 0xc0, !PT ;  /* 0xffff000070707812 */ /* 0x000fe200078ec0ff */
[C---:B------:R-:W-:Y:S01]  /*cd70*/  FMUL.FTZ R6, R60.reuse, R5 ;  /* 0x000000053c067220 */ /* 0x040fe20000410000 */
[----:B------:R-:W-:Y:S01]  /*cd80*/  LOP3.LUT R7, R7, 0xffff0000, RZ, 0xc0, !PT ;  /* 0xffff000007077812 */ /* 0x000fe200078ec0ff */
[-C--:B------:R-:W-:Y:S02]  /*cd90*/  FMUL.FTZ R60, R60, R63.reuse ;  /* 0x0000003f3c3c7220 */ /* 0x080fe40000410000 */
[C---:B------:R-:W-:Y:S02]  /*cda0*/  FFMA.FTZ R6, R57.reuse, R63, -R6 ;  /* 0x0000003f39067223 */ /* 0x040fe40000010806 */
[----:B------:R-:W-:Y:S01]  /*cdb0*/  FFMA.FTZ R60, R57, R5, R60 ;  /* 0x00000005393c7223 */ /* 0x000fe2000001003c */
[----:B------:R-:W-:Y:S01]  /*cdc0*/  SHF.L.U32 R5, R115, 0x10, RZ ;  /* 0x0000001073057819 */ /* 0x000fe200000006ff */
[----:B------:R-:W-:Y:S01]  /*cdd0*/  FMUL.FTZ R63, R11, R112 ;  /* 0x000000700b3f7220 */ /* 0x000fe20000410000 */
[----:B------:R-:W-:Y:S01]  /*cde0*/  LOP3.LUT R115, R115, 0xffff0000, RZ, 0xc0, !PT ;  /* 0xffff000073737812 */ /* 0x000fe200078ec0ff */
[----:B------:R-:W-:-:S02]  /*cdf0*/  FMUL.FTZ R11, R11, R116 ;  /* 0x000000740b0b7220 */ /* 0x000fc40000410000 */
[C---:B------:R-:W-:Y:S02]  /*ce00*/  FMUL.FTZ R57, R4.reuse, R85 ;  /* 0x0000005504397220 */ /* 0x040fe40000410000 */
[-C--:B------:R-:W-:Y:S02]  /*ce10*/  FMUL.FTZ R4, R4, R5.reuse ;  /* 0x0000000504047220 */ /* 0x080fe40000410000 */
[C---:B------:R-:W-:Y:S02]  /*ce20*/  FFMA.FTZ R63, R56.reuse, R116, -R63 ;  /* 0x00000074383f7223 */ /* 0x040fe4000001083f */
[----:B------:R-:W-:Y:S01]  /*ce30*/  FFMA.FTZ R11, R56, R112, R11 ;  /* 0x00000070380b7223 */ /* 0x000fe2000001000b */
[C---:B------:R-:W-:Y:S01]  /*ce40*/  LOP3.LUT R112, R117.reuse, 0xffff0000, RZ, 0xc0, !PT ;  /* 0xffff000075707812 */ /* 0x040fe200078ec0ff */
[----:B------:R-:W-:Y:S02]  /*ce50*/  IMAD.U32 R56, R117, 0x10000, RZ ;  /* 0x0001000075387824 */ /* 0x000fe400078e00ff */
[----:B------:R-:W-:-:S02]  /*ce60*/  FFMA.FTZ R57, R8, R5, -R57 ;  /* 0x0000000508397223 */ /* 0x000fc40000010839 */
[----:B------:R-:W-:Y:S02]  /*ce70*/  FFMA.FTZ R5, R8, R85, R4 ;  /* 0x0000005508057223 */ /* 0x000fe40000010004 */
[C---:B------:R-:W-:Y:S02]  /*ce80*/  FMUL.FTZ R4, R62.reuse, R86 ;  /* 0x000000563e047220 */ /* 0x040fe40000410000 */
[-C--:B------:R-:W-:Y:S02]  /*ce90*/  FMUL.FTZ R62, R62, R56.reuse ;  /* 0x000000383e3e7220 */ /* 0x080fe40000410000 */
[----:B------:R-:W-:Y:S02]  /*cea0*/  IMAD.U32 R8, R114, 0x10000, RZ ;  /* 0x0001000072087824 */ /* 0x000fe400078e00ff */
[----:B------:R-:W-:Y:S02]  /*ceb0*/  FFMA.FTZ R56, R9, R56, -R4 ;  /* 0x0000003809387223 */ /* 0x000fe40000010804 */
[----:B------:R-:W-:-:S02]  /*cec0*/  IMAD.U32 R85, R118, 0x10000, RZ ;  /* 0x0001000076557824 */ /* 0x000fc400078e00ff */
[----:B------:R-:W-:Y:S02]  /*ced0*/  FFMA.FTZ R86, R9, R86, R62 ;  /* 0x0000005609567223 */ /* 0x000fe4000001003e */
[C---:B------:R-:W-:Y:S02]  /*cee0*/  FMUL.FTZ R4, R84.reuse, R111 ;  /* 0x0000006f54047220 */ /* 0x040fe40000410000 */
[CC--:B------:R-:W-:Y:S02]  /*cef0*/  FMUL.FTZ R9, R75.reuse, R8.reuse ;  /* 0x000000084b097220 */ /* 0x0c0fe40000410000 */
[----:B------:R-:W-:Y:S02]  /*cf00*/  FMUL.FTZ R84, R84, R115 ;  /* 0x0000007354547220 */ /* 0x000fe40000410000 */
[----:B------:R-:W-:Y:S02]  /*cf10*/  FMUL.FTZ R75, R75, R85 ;  /* 0x000000554b4b7220 */ /* 0x000fe40000410000 */
[----:B------:R-:W-:Y:S01]  /*cf20*/  FFMA.FTZ R62, R59, R115, -R4 ;  /* 0x000000733b3e7223 */ /* 0x000fe20000010804 */
[----:B------:R-:W-:Y:S01]  /*cf30*/  LOP3.LUT R4, R113, 0xffff0000, RZ, 0xc0, !PT ;  /* 0xffff000071047812 */ /* 0x000fe200078ec0ff */
[----:B------:R-:W-:Y:S01]  /*cf40*/  FFMA.FTZ R85, R58, R85, -R9 ;  /* 0x000000553a557223 */ /* 0x000fe20000010809 */
[----:B------:R-:W-:Y:S01]  /*cf50*/  LOP3.LUT R9, R114, 0xffff0000, RZ, 0xc0, !PT ;  /* 0xffff000072097812 */ /* 0x000fe200078ec0ff */
[----:B------:R-:W-:Y:S01]  /*cf60*/  FFMA.FTZ R84, R59, R111, R84 ;  /* 0x0000006f3b547223 */ /* 0x000fe20000010054 */
[----:B------:R-:W-:Y:S01]  /*cf70*/  LOP3.LUT R59, R118, 0xffff0000, RZ, 0xc0, !PT ;  /* 0xffff0000763b7812 */ /* 0x000fe200078ec0ff */
[----:B------:R-:W-:-:S02]  /*cf80*/  FFMA.FTZ R75, R58, R8, R75 ;  /* 0x000000083a4b7223 */ /* 0x000fc4000001004b */
[----:B------:R-:W-:Y:S01]  /*cf90*/  FMUL.FTZ R58, R74, R9 ;  /* 0x000000094a3a7220 */ /* 0x000fe20000410000 */
[----:B------:R-:W-:Y:S01]  /*cfa0*/  F2FP.BF16.PACK_AB R5, R84, R5 ;  /* 0x000000055405723e */ /* 0x000fe200000010ff */
[C---:B------:R-:W-:Y:S02]  /*cfb0*/  FMUL.FTZ R87, R7.reuse, R4 ;  /* 0x0000000407577220 */ /* 0x040fe40000410000 */
[-C--:B------:R-:W-:Y:S02]  /*cfc0*/  FMUL.FTZ R74, R74, R59.reuse ;  /* 0x0000003b4a4a7220 */ /* 0x080fe40000410000 */
[-C--:B------:R-:W-:Y:S02]  /*cfd0*/  FMUL.FTZ R8, R7, R112.reuse ;  /* 0x0000007007087220 */ /* 0x080fe40000410000 */
[----:B------:R-:W-:Y:S02]  /*cfe0*/  FFMA.FTZ R58, R10, R59, -R58 ;  /* 0x0000003b0a3a7223 */ /* 0x000fe4000001083a */
[----:B------:R-:W-:-:S02]  /*cff0*/  FFMA.FTZ R7, R61, R112, -R87 ;  /* 0x000000703d077223 */ /* 0x000fc40000010857 */
[----:B------:R-:W-:Y:S01]  /*d000*/  FFMA.FTZ R74, R10, R9, R74 ;  /* 0x000000090a4a7223 */ /* 0x000fe2000001004a */
[----:B------:R-:W-:Y:S01]  /*d010*/  F2FP.BF16.PACK_AB R9, R62, R57 ;  /* 0x000000393e09723e */ /* 0x000fe200000010ff */
[----:B------:R-:W-:Y:S01]  /*d020*/  FFMA.FTZ R61, R61, R4, R8 ;  /* 0x000000043d3d7223 */ /* 0x000fe20000010008 */
[----:B------:R-:W-:Y:S02]  /*d030*/  F2FP.BF16.PACK_AB R4, R11, R60 ;  /* 0x0000003c0b04723e */ /* 0x000fe400000010ff */
[----:B------:R-:W-:Y:S02]  /*d040*/  F2FP.BF16.PACK_AB R8, R63, R6 ;  /* 0x000000063f08723e */ /* 0x000fe400000010ff */
[----:B------:R-:W-:Y:S02]  /*d050*/  F2FP.BF16.PACK_AB R10, R58, R85 ;  /* 0x000000553a0a723e */ /* 0x000fe400000010ff */
[----:B------:R-:W-:Y:S02]  /*d060*/  F2FP.BF16.PACK_AB R11, R7, R56 ;  /* 0x00000038070b723e */ /* 0x000fe400000010ff */
[----:B------:R-:W-:-:S02]  /*d070*/  F2FP.BF16.PACK_AB R6, R74, R75 ;  /* 0x0000004b4a06723e */ /* 0x000fc400000010ff */
[----:B------:R-:W-:Y:S01]  /*d080*/  F2FP.BF16.PACK_AB R7, R61, R86 ;  /* 0x000000563d07723e */ /* 0x000fe200000010ff */
[----:B------:R1:W-:Y:S04]  /*d090*/  STS.128 [R73+0xc100], R8 ;  /* 0x00c1000849007388 */ /* 0x0003e80000000c00 */
[----:B------:R1:W-:Y:S02]  /*d0a0*/  STS.128 [R72+0xc100], R4 ;  /* 0x00c1000448007388 */ /* 0x0003e40000000c00 */
.L_x_811:
[----:B------:R-:W-:Y:S05]  /*d0b0*/  BSYNC B0 ;  /* 0x0000000000007941 */ /* 0x000fea0003800000 */
.L_x_810:
[----:B-1----:R-:W-:-:S04]  /*d0c0*/  IADD3 R8, R70, 0x40, RZ ;  /* 0x0000004046087810 */ /* 0x002fc80007ffe0ff */
        /* <DEDUP_REMOVED lines=50> */
[----:B------:R-:W-:Y:S01]  /*d3f0*/  IMAD.U32 R62, R105, 0x10000, RZ ;  /* 0x00010000693e7824 */ /* 0x000fe200078e00ff */
[----:B------:R-:W-:Y:S01]  /*d400*/  LOP3.LUT R72, R109, 0xffff0000, RZ, 0xc0, !PT ;  /* 0xffff00006d487812 */ /* 0x000fe200078ec0ff */
        /* <DEDUP_REMOVED lines=29> */
[----:B------:R-:W-:Y:S02]  /*d5e0*/  FFMA.FTZ R11, R44, R104, R11 ;  /* 0x000000682c0b7223 */ /* 0x000fe4000001000b */
        /* <DEDUP_REMOVED lines=38> */
.L_x_807:
[----:B------:R-:W-:Y:S05]  /*d850*/  BSYNC B1 ;  /* 0x0000000000017941 */ /* 0x000fea0003800000 */
.L_x_806:
[----:B------:R-:W-:-:S04]  /*d860*/  IADD3 R44, R93, 0x40, RZ ;  /* 0x000000405d2c7810 */ /* 0x000fc80007ffe0ff */
[----:B------:R-:W-:-:S13]  /*d870*/  ISETP.GE.AND P0, PT, R44, UR4, PT ;  /* 0x000000042c007c0c */ /* 0x000fda000bf06270 */
[----:B------:R-:W-:Y:S05]  /*d880*/  @P0 BRA `(.L_x_791) ;  /* 0x000016d000000947 */ /* 0x000fea0003800000 */
[----:B------:R-:W-:Y:S01]  /*d890*/  ISETP.GE.AND P0, PT, R70, c[0x0][0x27c], PT ;  /* 0x00009f0046007a0c */ /* 0x000fe20003f06270 */
[----:B------:R-:W-:-:S12]  /*d8a0*/  BSSY B0, `(.L_x_812) ;  /* 0x0000073000007945 */ /* 0x000fd80003800000 */
[----:B------:R-:W-:Y:S05]  /*d8b0*/  @P0 BRA `(.L_x_813) ;  /* 0x0000071000000947 */ /* 0x000fea0003800000 */
[----:B-1----:R-:W-:Y:S01]  /*d8c0*/  IMAD.MOV.U32 R7, RZ, RZ, c[0x0][0x27c] ;  /* 0x00009f00ff077624 */ /* 0x002fe200078e00ff */
[----:B------:R-:W-:Y:S01]  /*d8d0*/  SHF.R.S32.HI R9, RZ, 0x1f, R44 ;  /* 0x0000001fff097819 */ /* 0x000fe2000001142c */
[----:B------:R-:W-:Y:S01]  /*d8e0*/  IMAD.SHL.U32 R5, R44, 0x40, RZ ;  /* 0x000000402c057824 */ /* 0x000fe200078e00ff */
[----:B------:R-:W-:Y:S02]  /*d8f0*/  SHF.R.U64 R32, R32, 0x10, R33 ;  /* 0x0000001020207819 */ /* 0x000fe40000001221 */
[----:B------:R-:W-:Y:S02]  /*d900*/  LEA.HI R7, R7, R102, RZ, 0x1d ;  /* 0x0000006607077211 */ /* 0x000fe400078fe8ff */
[----:B------:R-:W-:Y:S02]  /*d910*/  LEA.HI R4, R9, R44, RZ, 0x3 ;  /* 0x0000002c09047211 */ /* 0x000fe400078f18ff */
[----:B------:R-:W-:Y:S01]  /*d920*/  SHF.R.S32.HI R6, RZ, 0x1f, R7 ;  /* 0x0000001fff067819 */ /* 0x000fe20000011407 */
[----:B------:R-:W-:Y:S01]  /*d930*/  IMAD.SHL.U32 R8, R7, 0x8, RZ ;  /* 0x0000000807087824 */ /* 0x000fe200078e00ff */
[----:B------:R-:W-:Y:S01]  /*d940*/  LOP3.LUT R5, R5, 0x1c0, RZ, 0xc0, !PT ;  /* 0x000001c005057812 */ /* 0x000fe200078ec0ff */
[----:B------:R-:W-:Y:S01]  /*d950*/  IMAD.SHL.U32 R4, R4, 0x40, RZ ;  /* 0x0000004004047824 */ /* 0x000fe200078e00ff */
[----:B------:R-:W-:-:S02]  /*d960*/  LEA.HI R6, R6, R7, RZ, 0x3 ;  /* 0x0000000706067211 */ /* 0x000fc400078f18ff */
[----:B------:R-:W-:Y:S02]  /*d970*/  SHF.R.U32.HI R9, RZ, 0x3, R5 ;  /* 0x00000003ff097819 */ /* 0x000fe40000011605 */
[C---:B------:R-:W-:Y:S01]  /*d980*/  LOP3.LUT R8, R5.reuse, 0x38, R8, 0xf8, !PT ;  /* 0x0000003805087812 */ /* 0x040fe200078ef808 */
[----:B------:R-:W-:Y:S01]  /*d990*/  IMAD.SHL.U32 R6, R6, 0x400, RZ ;  /* 0x0000040006067824 */ /* 0x000fe200078e00ff */
[----:B------:R-:W-:Y:S02]  /*d9a0*/  LOP3.LUT R10, R5, 0x38, R70, 0xf8, !PT ;  /* 0x00000038050a7812 */ /* 0x000fe400078ef846 */
[----:B------:R-:W-:Y:S02]  /*d9b0*/  LOP3.LUT R4, R4, 0xfffffe00, RZ, 0xc0, !PT ;  /* 0xfffffe0004047812 */ /* 0x000fe400078ec0ff */
[----:B------:R-:W-:Y:S02]  /*d9c0*/  LOP3.LUT R45, R8, R9, RZ, 0x3c, !PT ;  /* 0x00000009082d7212 */ /* 0x000fe400078e3cff */
[----:B------:R-:W-:-:S02]  /*d9d0*/  LOP3.LUT R6, R6, 0x7fffe000, RZ, 0xc0, !PT ;  /* 0x7fffe00006067812 */ /* 0x000fc400078ec0ff */
[----:B------:R-:W-:Y:S02]  /*d9e0*/  LOP3.LUT R10, R4, R10, R9, 0xf6, !PT ;  /* 0x0000000a040a7212 */ /* 0x000fe400078ef609 */
[----:B------:R-:W-:Y:S02]  /*d9f0*/  IADD3 R45, R45, R6, R4 ;  /* 0x000000062d2d7210 */ /* 0x000fe40007ffe004 */
[----:B------:R-:W-:Y:S01]  /*da00*/  SHF.R.U32.HI R33, RZ, 0x10, R33 ;  /* 0x00000010ff217819 */ /* 0x000fe20000011621 */
[----:B------:R-:W-:Y:S01]  /*da10*/  IMAD.SHL.U32 R46, R10, 0x2, RZ ;  /* 0x000000020a2e7824 */ /* 0x000fe200078e00ff */
[----:B------:R-:W-:Y:S01]  /*da20*/  SHF.R.U64 R34, R34, 0x10, R35 ;  /* 0x0000001022227819 */ /* 0x000fe20000001223 */
[----:B------:R-:W-:Y:S01]  /*da30*/  IMAD.SHL.U32 R45, R45, 0x2, RZ ;  /* 0x000000022d2d7824 */ /* 0x000fe200078e00ff */
[----:B------:R-:W-:Y:S02]  /*da40*/  SHF.R.U64 R36, R36, 0x10, R37 ;  /* 0x0000001024247819 */ /* 0x000fe40000001225 */
[----:B------:R-:W1:Y:S01]  /*da50*/  LDS.128 R8, [R46+0xc100] ;  /* 0x00c100002e087984 */ /* 0x000e620000000c00 */
[----:B------:R-:W-:-:S02]  /*da60*/  SHF.R.U32.HI R35, RZ, 0x10, R35 ;  /* 0x00000010ff237819 */ /* 0x000fc40000011623 */
[----:B------:R-:W-:Y:S01]  /*da70*/  SHF.R.U32.HI R37, RZ, 0x10, R37 ;  /* 0x00000010ff257819 */ /* 0x000fe20000011625 */
[----:B------:R-:W2:Y:S01]  /*da80*/  LDS.128 R4, [R45+0xc100] ;  /* 0x00c100002d047984 */ /* 0x000ea20000000c00 */
[----:B------:R-:W-:Y:S02]  /*da90*/  PRMT R95, R95, 0x5410, R32 ;  /* 0x000054105f5f7816 */ /* 0x000fe40000000020 */
[----:B------:R-:W-:Y:S02]  /*daa0*/  PRMT R94, R94, 0x5410, R33 ;  /* 0x000054105e5e7816 */ /* 0x000fe40000000021 */
[----:B------:R-:W-:Y:S02]  /*dab0*/  SHF.R.U64 R38, R38, 0x10, R39 ;  /* 0x0000001026267819 */ /* 0x000fe40000001227 */
[----:B------:R-:W-:Y:S01]  /*dac0*/  PRMT R96, R96, 0x5410, R35 ;  /* 0x0000541060607816 */ /* 0x000fe20000000023 */
[----:B------:R-:W-:Y:S01]  /*dad0*/  IMAD.U32 R51, R94, 0x10000, RZ ;  /* 0x000100005e337824 */ /* 0x000fe200078e00ff */
[----:B------:R-:W-:-:S02]  /*dae0*/  SHF.R.U32.HI R39, RZ, 0x10, R39 ;  /* 0x00000010ff277819 */ /* 0x000fc40000011627 */
[----:B------:R-:W-:Y:S02]  /*daf0*/  PRMT R99, R99, 0x5410, R36 ;  /* 0x0000541063637816 */ /* 0x000fe40000000024 */
[----:B------:R-:W-:Y:S02]  /*db00*/  PRMT R98, R98, 0x5410, R37 ;  /* 0x0000541062627816 */ /* 0x000fe40000000025 */
[----:B------:R-:W-:Y:S01]  /*db10*/  PRMT R100, R100, 0x5410, R39 ;  /* 0x0000541064647816 */ /* 0x000fe20000000027 */
[C---:B------:R-:W-:Y:S01]  /*db20*/  IMAD.U32 R39, R99.reuse, 0x10000, RZ ;  /* 0x0001000063277824 */ /* 0x040fe200078e00ff */
[----:B------:R-:W-:Y:S02]  /*db30*/  LOP3.LUT R50, R99, 0xffff0000, RZ, 0xc0, !PT ;  /* 0xffff000063327812 */ /* 0x000fe400078ec0ff */
[----:B------:R-:W-:Y:S02]  /*db40*/  PRMT R97, R97, 0x5410, R34 ;  /* 0x0000541061617816 */ /* 0x000fe40000000022 */
[----:B------:R-:W-:-:S02]  /*db50*/  PRMT R101, R101, 0x5410, R38 ;  /* 0x0000541065657816 */ /* 0x000fc40000000026 */
[----:B------:R-:W-:-:S03]  /*db60*/  LOP3.LUT R94, R94, 0xffff0000, RZ, 0xc0, !PT ;  /* 0xffff00005e5e7812 */ /* 0x000fc600078ec0ff */
[C---:B------:R-:W-:Y:S01]  /*db70*/  IMAD.U32 R57, R101.reuse, 0x10000, RZ ;  /* 0x0001000065397824 */ /* 0x040fe200078e00ff */
[----:B------:R-:W-:Y:S01]  /*db80*/  LOP3.LUT R101, R101, 0xffff0000, RZ, 0xc0, !PT ;  /* 0xffff000065657812 */ /* 0x000fe200078ec0ff */
[C---:B-1----:R-:W-:Y:S01]  /*db90*/  IMAD.U32 R33, R8.reuse, 0x10000, RZ ;  /* 0x0001000008217824 */ /* 0x042fe200078e00ff */
[----:B------:R-:W-:Y:S01]  /*dba0*/  LOP3.LUT R32, R8, 0xffff0000, RZ, 0xc0, !PT ;  /* 0xffff000008207812 */ /* 0x000fe200078ec0ff */
[C---:B------:R-:W-:Y:S01]  /*dbb0*/  IMAD.U32 R8, R9.reuse, 0x10000, RZ ;  /* 0x0001000009087824 */ /* 0x040fe200078e00ff */
[----:B------:R-:W-:Y:S01]  /*dbc0*/  LOP3.LUT R35, R9, 0xffff0000, RZ, 0xc0, !PT ;  /* 0xffff000009237812 */ /* 0x000fe200078ec0ff */
[C---:B------:R-:W-:Y:S01]  /*dbd0*/  IMAD.U32 R9, R11.reuse, 0x10000, RZ ;  /* 0x000100000b097824 */ /* 0x040fe200078e00ff */
[----:B------:R-:W-:Y:S01]  /*dbe0*/  LOP3.LUT R37, R11, 0xffff0000, RZ, 0xc0, !PT ;  /* 0xffff00000b257812 */ /* 0x000fe200078ec0ff */
[----:B--2---:R-:W-:Y:S01]  /*dbf0*/  IMAD.U32 R48, R6, 0x10000, RZ ;  /* 0x0001000006307824 */ /* 0x004fe200078e00ff */
[C---:B------:R-:W-:Y:S01]  /*dc00*/  SHF.L.U32 R36, R4.reuse, 0x10, RZ ;  /* 0x0000001004247819 */ /* 0x040fe200000006ff */
[----:B------:R-:W-:Y:S01]  /*dc10*/  IMAD.U32 R38, R7, 0x10000, RZ ;  /* 0x0001000007267824 */ /* 0x000fe200078e00ff */
[----:B------:R-:W-:Y:S01]  /*dc20*/  LOP3.LUT R11, R4, 0xffff0000, RZ, 0xc0, !PT ;  /* 0xffff0000040b7812 */ /* 0x000fe200078ec0ff */
[C---:B------:R-:W-:Y:S01]  /*dc30*/  IMAD.U32 R4, R5.reuse, 0x10000, RZ ;  /* 0x0001000005047824 */ /* 0x040fe200078e00ff */
[----:B------:R-:W-:Y:S01]  /*dc40*/  LOP3.LUT R49, R5, 0xffff0000, RZ, 0xc0, !PT ;  /* 0xffff000005317812 */ /* 0x000fe200078ec0ff */
[C---:B------:R-:W-:Y:S01]  /*dc50*/  IMAD.U32 R5, R95.reuse, 0x10000, RZ ;  /* 0x000100005f057824 */ /* 0x040fe200078e00ff */
[----:B------:R-:W-:Y:S01]  /*dc60*/  LOP3.LUT R47, R6, 0xffff0000, RZ, 0xc0, !PT ;  /* 0xffff0000062f7812 */ /* 0x000fe200078ec0ff */
[----:B------:R-:W-:Y:S01]  /*dc70*/  IMAD.U32 R34, R10, 0x10000, RZ ;  /* 0x000100000a227824 */ /* 0x000fe200078e00ff */
[----:B------:R-:W-:Y:S01]  /*dc80*/  LOP3.LUT R95, R95, 0xffff0000, RZ, 0xc0, !PT ;  /* 0xffff00005f5f7812 */ /* 0x000fe200078ec0ff */
[C---:B------:R-:W-:Y:S01]  /*dc90*/  FMUL.FTZ R6, R36.reuse, R5 ;  /* 0x0000000524067220 */ /* 0x040fe20000410000 */
[----:B------:R-:W-:Y:S01]  /*dca0*/  LOP3.LUT R7, R7, 0xffff0000, RZ, 0xc0, !PT ;  /* 0xffff000007077812 */ /* 0x000fe200078ec0ff */
[-C--:B------:R-:W-:Y:S01]  /*dcb0*/  FMUL.FTZ R36, R36, R39.reuse ;  /* 0x0000002724247220 */ /* 0x080fe20000410000 */
[----:B------:R-:W-:Y:S01]  /*dcc0*/  LOP3.LUT R10, R10, 0xffff0000, RZ, 0xc0, !PT ;  /* 0xffff00000a0a7812 */ /* 0x000fe200078ec0ff */
[----:B------:R-:W-:-:S02]  /*dcd0*/  FFMA.FTZ R6, R33, R39, -R6 ;  /* 0x0000002721067223 */ /* 0x000fc40000010806 */
[----:B------:R-:W-:Y:S01]  /*dce0*/  FFMA.FTZ R36, R33, R5, R36 ;  /* 0x0000000521247223 */ /* 0x000fe20000010024 */
[C---:B------:R-:W-:Y:S01]  /*dcf0*/  SHF.L.U32 R5, R98.reuse, 0x10, RZ ;  /* 0x0000001062057819 */ /* 0x040fe200000006ff */
[C---:B------:R-:W-:Y:S01]  /*dd00*/  FMUL.FTZ R39, R11.reuse, R95 ;  /* 0x0000005f0b277220 */ /* 0x040fe20000410000 */
[----:B------:R-:W-:Y:S01]  /*dd10*/  LOP3.LUT R98, R98, 0xffff0000, RZ, 0xc0, !PT ;  /* 0xffff000062627812 */ /* 0x000fe200078ec0ff */
[C---:B------:R-:W-:Y:S02]  /*dd20*/  FMUL.FTZ R33, R4.reuse, R51 ;  /* 0x0000003304217220 */ /* 0x040fe40000410000 */
[-C--:B------:R-:W-:Y:S02]  /*dd30*/  FMUL.FTZ R11, R11, R50.reuse ;  /* 0x000000320b0b7220 */ /* 0x080fe40000410000 */
[----:B------:R-:W-:Y:S02]  /*dd40*/  FMUL.FTZ R4, R4, R5 ;  /* 0x0000000504047220 */ /* 0x000fe40000410000 */
[----:B------:R-:W-:-:S02]  /*dd50*/  FFMA.FTZ R39, R32, R50, -R39 ;  /* 0x0000003220277223 */ /* 0x000fc40000010827 */
[C---:B------:R-:W-:Y:S01]  /*dd60*/  IMAD.U32 R50, R96.reuse, 0x10000, RZ ;  /* 0x0001000060327824 */ /* 0x040fe200078e00ff */
[----:B------:R-:W-:Y:S01]  /*dd70*/  LOP3.LUT R96, R96, 0xffff0000, RZ, 0xc0, !PT ;  /* 0xffff000060607812 */ /* 0x000fe200078ec0ff */
[----:B------:R-:W-:Y:S02]  /*dd80*/  FFMA.FTZ R33, R8, R5, -R33 ;  /* 0x0000000508217223 */ /* 0x000fe40000010821 */
[----:B------:R-:W-:Y:S02]  /*dd90*/  FFMA.FTZ R11, R32, R95, R11 ;  /* 0x0000005f200b7223 */ /* 0x000fe4000001000b */
[----:B------:R-:W-:Y:S02]  /*dda0*/  FFMA.FTZ R5, R8, R51, R4 ;  /* 0x0000003308057223 */ /* 0x000fe40000010004 */
[C---:B------:R-:W-:Y:S01]  /*ddb0*/  IMAD.U32 R32, R100.reuse, 0x10000, RZ ;  /* 0x0001000064207824 */ /* 0x040fe200078e00ff */
[----:B------:R-:W-:Y:S01]  /*ddc0*/  LOP3.LUT R100, R100, 0xffff0000, RZ, 0xc0, !PT ;  /* 0xffff000064647812 */ /* 0x000fe200078ec0ff */
[C---:B------:R-:W-:Y:S01]  /*ddd0*/  IMAD.U32 R51, R97.reuse, 0x10000, RZ ;  /* 0x0001000061337824 */ /* 0x040fe200078e00ff */
[----:B------:R-:W-:Y:S01]  /*dde0*/  LOP3.LUT R97, R97, 0xffff0000, RZ, 0xc0, !PT ;  /* 0xffff000061617812 */ /* 0x000fe200078ec0ff */
[----:B------:R-:W-:-:S02]  /*ddf0*/  FMUL.FTZ R4, R38, R50 ;  /* 0x0000003226047220 */ /* 0x000fc40000410000 */
[-C--:B------:R-:W-:Y:S02]  /*de00*/  FMUL.FTZ R38, R38, R32.reuse ;  /* 0x0000002026267220 */ /* 0x080fe40000410000 */
[C---:B------:R-:W-:Y:S02]  /*de10*/  FMUL.FTZ R8, R48.reuse, R51 ;  /* 0x0000003330087220 */ /* 0x040fe40000410000 */
[----:B------:R-:W-:Y:S02]  /*de20*/  FFMA.FTZ R32, R9, R32, -R4 ;  /* 0x0000002009207223 */ /* 0x000fe40000010804 */
[----:B------:R-:W-:Y:S02]  /*de30*/  FMUL.FTZ R48, R48, R57 ;  /* 0x0000003930307220 */ /* 0x000fe40000410000 */
[C---:B------:R-:W-:Y:S02]  /*de40*/  FMUL.FTZ R4, R49.reuse, R94 ;  /* 0x0000005e31047220 */ /* 0x040fe40000410000 */
[----:B------:R-:W-:-:S02]  /*de50*/  FMUL.FTZ R49, R49, R98 ;  /* 0x0000006231317220 */ /* 0x000fc40000410000 */
[C---:B------:R-:W-:Y:S02]  /*de60*/  FFMA.FTZ R57, R34.reuse, R57, -R8 ;  /* 0x0000003922397223 */ /* 0x040fe40000010808 */
[----:B------:R-:W-:Y:S02]  /*de70*/  FFMA.FTZ R48, R34, R51, R48 ;  /* 0x0000003322307223 */ /* 0x000fe40000010030 */
[----:B------:R-:W-:Y:S02]  /*de80*/  FFMA.FTZ R98, R35, R98, -R4 ;  /* 0x0000006223627223 */ /* 0x000fe40000010804 */
[----:B------:R-:W-:Y:S02]  /*de90*/  FMUL.FTZ R34, R47, R97 ;  /* 0x000000612f227220 */ /* 0x000fe40000410000 */
[----:B------:R-:W-:Y:S02]  /*dea0*/  FMUL.FTZ R8, R7, R96 ;  /* 0x0000006007087220 */ /* 0x000fe40000410000 */
[----:B------:R-:W-:-:S02]  /*deb0*/  FMUL.FTZ R47, R47, R101 ;  /* 0x000000652f2f7220 */ /* 0x000fc40000410000 */
[-C--:B------:R-:W-:Y:S02]  /*dec0*/  FMUL.FTZ R4, R7, R100.reuse ;  /* 0x0000006407047220 */ /* 0x080fe40000410000 */
[----:B------:R-:W-:Y:S02]  /*ded0*/  FFMA.FTZ R34, R10, R101, -R34 ;  /* 0x000000650a227223 */ /* 0x000fe40000010822 */
[----:B------:R-:W-:Y:S01]  /*dee0*/  FFMA.FTZ R7, R37, R100, -R8 ;  /* 0x0000006425077223 */ /* 0x000fe20000010808 */
[----:B------:R-:W-:Y:S01]  /*def0*/  F2FP.BF16.PACK_AB R8, R39, R6 ;  /* 0x000000062708723e */ /* 0x000fe200000010ff */
[----:B------:R-:W-:Y:S01]  /*df00*/  FFMA.FTZ R50, R9, R50, R38 ;  /* 0x0000003209327223 */ /* 0x000fe20000010026 */
[----:B------:R-:W-:Y:S01]  /*df10*/  F2FP.BF16.PACK_AB R9, R98, R33 ;  /* 0x000000216209723e */ /* 0x000fe200000010ff */
[----:B------:R-:W-:Y:S02]  /*df20*/  FFMA.FTZ R94, R35, R94, R49 ;  /* 0x0000005e235e7223 */ /* 0x000fe40000010031 */
[----:B------:R-:W-:Y:S01]  /*df30*/  FFMA.FTZ R97, R10, R97, R47 ;  /* 0x000000610a617223 */ /* 0x000fe2000001002f */
[----:B------:R-:W-:Y:S01]  /*df40*/  F2FP.BF16.PACK_AB R10, R34, R57 ;  /* 0x00000039220a723e */ /* 0x000fe200000010ff */
[----:B------:R-:W-:Y:S01]  /*df50*/  FFMA.FTZ R37, R37, R96, R4 ;  /* 0x0000006025257223 */ /* 0x000fe20000010004 */
[----:B------:R-:W-:-:S02]  /*df60*/  F2FP.BF16.PACK_AB R4, R11, R36 ;  /* 0x000000240b04723e */ /* 0x000fc400000010ff */
[----:B------:R-:W-:Y:S02]  /*df70*/  F2FP.BF16.PACK_AB R11, R7, R32 ;  /* 0x00000020070b723e */ /* 0x000fe400000010ff */
[----:B------:R-:W-:Y:S02]  /*df80*/  F2FP.BF16.PACK_AB R5, R94, R5 ;  /* 0x000000055e05723e */ /* 0x000fe400000010ff */
[----:B------:R-:W-:Y:S01]  /*df90*/  F2FP.BF16.PACK_AB R6, R97, R48 ;  /* 0x000000306106723e */ /* 0x000fe200000010ff */
[----:B------:R1:W-:Y:S01]  /*dfa0*/  STS.128 [R46+0xc100], R8 ;  /* 0x00c100082e007388 */ /* 0x0003e20000000c00 */
[----:B------:R-:W-:-:S05]  /*dfb0*/  F2FP.BF16.PACK_AB R7, R37, R50 ;  /* 0x000000322507723e */ /* 0x000fca00000010ff */
[----:B------:R1:W-:Y:S02]  /*dfc0*/  STS.128 [R45+0xc100], R4 ;  /* 0x00c100042d007388 */ /* 0x0003e40000000c00 */
.L_x_813:
[----:B------:R-:W-:Y:S05]  /*dfd0*/  BSYNC B0 ;  /* 0x0000000000007941 */ /* 0x000fea0003800000 */
.L_x_812:
        /* <DEDUP_REMOVED lines=29> */
[----:B------:R-:W-:-:S02]  /*e1b0*/  IADD3 R32, R32, R6, R5 ;  /* 0x0000000620207210 */ /* 0x000fc40007ffe005 */
[--C-:B------:R-:W-:Y:S01]  /*e1c0*/  SHF.R.U64 R24, R24, 0x10, R25.reuse ;  /* 0x0000001018187819 */ /* 0x100fe20000001219 */
[----:B------:R-:W-:Y:S01]  /*e1d0*/  IMAD.SHL.U32 R33, R8, 0x2, RZ ;  /* 0x0000000208217824 */ /* 0x000fe200078e00ff */
[----:B------:R-:W-:Y:S01]  /*e1e0*/  SHF.R.U32.HI R34, RZ, 0x10, R25 ;  /* 0x00000010ff227819 */ /* 0x000fe20000011619 */
[----:B------:R-:W-:Y:S01]  /*e1f0*/  IMAD.SHL.U32 R32, R32, 0x2, RZ ;  /* 0x0000000220207824 */ /* 0x000fe200078e00ff */
[----:B------:R-:W-:Y:S02]  /*e200*/  SHF.R.U64 R35, R28, 0x10, R29 ;  /* 0x000000101c237819 */ /* 0x000fe4000000121d */
[----:B------:R-:W1:Y:S01]  /*e210*/  LDS.128 R8, [R33+0xc100] ;  /* 0x00c1000021087984 */ /* 0x000e620000000c00 */
[----:B------:R-:W-:Y:S02]  /*e220*/  SHF.R.U64 R25, R26, 0x10, R27 ;  /* 0x000000101a197819 */ /* 0x000fe4000000121b */
[----:B------:R-:W-:Y:S01]  /*e230*/  SHF.R.U32.HI R28, RZ, 0x10, R29 ;  /* 0x00000010ff1c7819 */ /* 0x000fe2000001161d */
[----:B------:R-:W2:Y:S01]  /*e240*/  LDS.128 R4, [R32+0xc100] ;  /* 0x00c1000020047984 */ /* 0x000ea20000000c00 */
[----:B------:R-:W-:-:S02]  /*e250*/  SHF.R.U32.HI R27, RZ, 0x10, R27 ;  /* 0x00000010ff1b7819 */ /* 0x000fc4000001161b */
[----:B------:R-:W-:Y:S02]  /*e260*/  SHF.R.U64 R29, R30, 0x10, R31 ;  /* 0x000000101e1d7819 */ /* 0x000fe4000000121f */
[----:B------:R-:W-:Y:S02]  /*e270*/  PRMT R81, R81, 0x5410, R24 ;  /* 0x0000541051517816 */ /* 0x000fe40000000018 */
[----:B------:R-:W-:Y:S02]  /*e280*/  PRMT R88, R88, 0x5410, R25 ;  /* 0x0000541058587816 */ /* 0x000fe40000000019 */
[----:B------:R-:W-:Y:S02]  /*e290*/  PRMT R82, R82, 0x5410, R27 ;  /* 0x0000541052527816 */ /* 0x000fe4000000001b */
[----:B------:R-:W-:Y:S02]  /*e2a0*/  PRMT R90, R90, 0x5410, R35 ;  /* 0x000054105a5a7816 */ /* 0x000fe40000000023 */
[----:B------:R-:W-:Y:S01]  /*e2b0*/  PRMT R92, R92, 0x5410, R29 ;  /* 0x000054105c5c7816 */ /* 0x000fe2000000001d */
[----:B------:R-:W-:Y:S01]  /*e2c0*/  IMAD.U32 R38, R82, 0x10000, RZ ;  /* 0x0001000052267824 */ /* 0x000fe200078e00ff */
[----:B------:R-:W-:-:S02]  /*e2d0*/  PRMT R89, R89, 0x5410, R28 ;  /* 0x0000541059597816 */ /* 0x000fc4000000001c */
[----:B------:R-:W-:Y:S01]  /*e2e0*/  SHF.R.U32.HI R30, RZ, 0x10, R31 ;  /* 0x00000010ff1e7819 */ /* 0x000fe2000001161f */
[C---:B------:R-:W-:Y:S01]  /*e2f0*/  IMAD.U32 R31, R90.reuse, 0x10000, RZ ;  /* 0x000100005a1f7824 */ /* 0x040fe200078e00ff */
[----:B------:R-:W-:Y:S02]  /*e300*/  PRMT R71, R71, 0x5410, R34 ;  /* 0x0000541047477816 */ /* 0x000fe40000000022 */
[----:B------:R-:W-:Y:S02]  /*e310*/  LOP3.LUT R90, R90, 0xffff0000, RZ, 0xc0, !PT ;  /* 0xffff00005a5a7812 */ /* 0x000fe400078ec0ff */
[----:B------:R-:W-:Y:S01]  /*e320*/  PRMT R91, R91, 0x5410, R30 ;  /* 0x000054105b5b7816 */ /* 0x000fe2000000001e */
[C---:B------:R-:W-:Y:S01]  /*e330*/  IMAD.U32 R37, R71.reuse, 0x10000, RZ ;  /* 0x0001000047257824 */ /* 0x040fe200078e00ff */
[----:B------:R-:W-:Y:S02]  /*e340*/  LOP3.LUT R71, R71, 0xffff0000, RZ, 0xc0, !PT ;  /* 0xffff000047477812 */ /* 0x000fe400078ec0ff */
[----:B------:R-:W-:Y:S01]  /*e350*/  LOP3.LUT R82, R82, 0xffff0000, RZ, 0xc0, !PT ;  /* 0xffff000052527812 */ /* 0x000fe200078ec0ff */
[C---:B-1----:R-:W-:Y:S01]  /*e360*/  IMAD.U32 R25, R8.reuse, 0x10000, RZ ;  /* 0x0001000008197824 */ /* 0x042fe200078e00ff */
        /* <DEDUP_REMOVED lines=17> */
[----:B------:R-:W-:Y:S02]  /*e480*/  FMUL.FTZ R31, R11, R81 ;  /* 0x000000510b1f7220 */ /* 0x000fe40000410000 */
[C---:B------:R-:W-:Y:S01]  /*e490*/  IMAD.U32 R5, R89.reuse, 0x10000, RZ ;  /* 0x0001000059057824 */ /* 0x040fe200078e00ff */
[----:B------:R-:W-:Y:S01]  /*e4a0*/  LOP3.LUT R89, R89, 0xffff0000, RZ, 0xc0, !PT ;  /* 0xffff000059597812 */ /* 0x000fe200078ec0ff */
[----:B------:R-:W-:-:S02]  /*e4b0*/  FMUL.FTZ R11, R11, R90 ;  /* 0x0000005a0b0b7220 */ /* 0x000fc40000410000 */
[C---:B------:R-:W-:Y:S02]  /*e4c0*/  FMUL.FTZ R25, R4.reuse, R37 ;  /* 0x0000002504197220 */ /* 0x040fe40000410000 */
[----:B------:R-:W-:Y:S02]  /*e4d0*/  FMUL.FTZ R4, R4, R5 ;  /* 0x0000000504047220 */ /* 0x000fe40000410000 */
[C---:B------:R-:W-:Y:S01]  /*e4e0*/  IMAD.U32 R30, R7.reuse, 0x10000, RZ ;  /* 0x00010000071e7824 */ /* 0x040fe200078e00ff */
[----:B------:R-:W-:Y:S01]  /*e4f0*/  LOP3.LUT R7, R7, 0xffff0000, RZ, 0xc0, !PT ;  /* 0xffff000007077812 */ /* 0x000fe200078ec0ff */
[C---:B------:R-:W-:Y:S02]  /*e500*/  FFMA.FTZ R31, R24.reuse, R90, -R31 ;  /* 0x0000005a181f7223 */ /* 0x040fe4000001081f */
[----:B------:R-:W-:Y:S02]  /*e510*/  FFMA.FTZ R11, R24, R81, R11 ;  /* 0x00000051180b7223 */ /* 0x000fe4000001000b */
[----:B------:R-:W-:-:S02]  /*e520*/  IMAD.U32 R24, R91, 0x10000, RZ ;  /* 0x000100005b187824 */ /* 0x000fc400078e00ff */
[C---:B------:R-:W-:Y:S02]  /*e530*/  FFMA.FTZ R25, R8.reuse, R5, -R25 ;  /* 0x0000000508197223 */ /* 0x040fe40000010819 */
[----:B------:R-:W-:Y:S02]  /*e540*/  FFMA.FTZ R5, R8, R37, R4 ;  /* 0x0000002508057223 */ /* 0x000fe40000010004 */
[C---:B------:R-:W-:Y:S02]  /*e550*/  FMUL.FTZ R4, R30.reuse, R38 ;  /* 0x000000261e047220 */ /* 0x040fe40000410000 */
[-C--:B------:R-:W-:Y:S02]  /*e560*/  FMUL.FTZ R30, R30, R24.reuse ;  /* 0x000000181e1e7220 */ /* 0x080fe40000410000 */
[----:B------:R-:W-:Y:S02]  /*e570*/  IMAD.U32 R8, R88, 0x10000, RZ ;  /* 0x0001000058087824 */ /* 0x000fe400078e00ff */
[----:B------:R-:W-:-:S02]  /*e580*/  FFMA.FTZ R24, R9, R24, -R4 ;  /* 0x0000001809187223 */ /* 0x000fc40000010804 */
[----:B------:R-:W-:Y:S02]  /*e590*/  IMAD.U32 R37, R92, 0x10000, RZ ;  /* 0x000100005c257824 */ /* 0x000fe400078e00ff */
[----:B------:R-:W-:Y:S02]  /*e5a0*/  FFMA.FTZ R38, R9, R38, R30 ;  /* 0x0000002609267223 */ /* 0x000fe4000001001e */
[C---:B------:R-:W-:Y:S01]  /*e5b0*/  IMAD.U32 R26, R10.reuse, 0x10000, RZ ;  /* 0x000100000a1a7824 */ /* 0x040fe200078e00ff */
[----:B------:R-:W-:Y:S01]  /*e5c0*/  LOP3.LUT R10, R10, 0xffff0000, RZ, 0xc0, !PT ;  /* 0xffff00000a0a7812 */ /* 0x000fe200078ec0ff */
[C---:B------:R-:W-:Y:S02]  /*e5d0*/  FMUL.FTZ R4, R36.reuse, R71 ;  /* 0x0000004724047220 */ /* 0x040fe40000410000 */
[----:B------:R-:W-:Y:S02]  /*e5e0*/  FMUL.FTZ R9, R35, R8 ;  /* 0x0000000823097220 */ /* 0x000fe40000410000 */
[----:B------:R-:W-:-:S02]  /*e5f0*/  FMUL.FTZ R36, R36, R89 ;  /* 0x0000005924247220 */ /* 0x000fc40000410000 */
[-C--:B------:R-:W-:Y:S02]  /*e600*/  FMUL.FTZ R35, R35, R37.reuse ;  /* 0x0000002523237220 */ /* 0x080fe40000410000 */
[----:B------:R-:W-:Y:S01]  /*e610*/  FFMA.FTZ R37, R26, R37, -R9 ;  /* 0x000000251a257223 */ /* 0x000fe20000010809 */
[----:B------:R-:W-:Y:S01]  /*e620*/  LOP3.LUT R9, R88, 0xffff0000, RZ, 0xc0, !PT ;  /* 0xffff000058097812 */ /* 0x000fe200078ec0ff */
[----:B------:R-:W-:Y:S01]  /*e630*/  FFMA.FTZ R30, R27, R89, -R4 ;  /* 0x000000591b1e7223 */ /* 0x000fe20000010804 */
[----:B------:R-:W-:Y:S01]  /*e640*/  LOP3.LUT R4, R91, 0xffff0000, RZ, 0xc0, !PT ;  /* 0xffff00005b047812 */ /* 0x000fe200078ec0ff */
[----:B------:R-:W-:Y:S01]  /*e650*/  FFMA.FTZ R36, R27, R71, R36 ;  /* 0x000000471b247223 */ /* 0x000fe20000010024 */
[----:B------:R-:W-:Y:S01]  /*e660*/  LOP3.LUT R27, R92, 0xffff0000, RZ, 0xc0, !PT ;  /* 0xffff00005c1b7812 */ /* 0x000fe200078ec0ff */
[----:B------:R-:W-:Y:S02]  /*e670*/  FFMA.FTZ R35, R26, R8, R35 ;  /* 0x000000081a237223 */ /* 0x000fe40000010023 */
[----:B------:R-:W-:Y:S01]  /*e680*/  FMUL.FTZ R26, R34, R9 ;  /* 0x00000009221a7220 */ /* 0x000fe20000410000 */
[----:B------:R-:W-:Y:S01]  /*e690*/  F2FP.BF16.PACK_AB R5, R36, R5 ;  /* 0x000000052405723e */ /* 0x000fe200000010ff */
[----:B------:R-:W-:-:S02]  /*e6a0*/  FMUL.FTZ R39, R7, R82 ;  /* 0x0000005207277220 */ /* 0x000fc40000410000 */
[-C--:B------:R-:W-:Y:S02]  /*e6b0*/  FMUL.FTZ R34, R34, R27.reuse ;  /* 0x0000001b22227220 */ /* 0x080fe40000410000 */
[-C--:B------:R-:W-:Y:S02]  /*e6c0*/  FMUL.FTZ R8, R7, R4.reuse ;  /* 0x0000000407087220 */ /* 0x080fe40000410000 */
[C---:B------:R-:W-:Y:S02]  /*e6d0*/  FFMA.FTZ R26, R10.reuse, R27, -R26 ;  /* 0x0000001b0a1a7223 */ /* 0x040fe4000001081a */
[----:B------:R-:W-:Y:S01]  /*e6e0*/  FFMA.FTZ R7, R29, R4, -R39 ;  /* 0x000000041d077223 */ /* 0x000fe20000010827 */
[----:B------:R-:W-:Y:S01]  /*e6f0*/  F2FP.BF16.PACK_AB R4, R11, R28 ;  /* 0x0000001c0b04723e */ /* 0x000fe200000010ff */
[----:B------:R-:W-:Y:S01]  /*e700*/  FFMA.FTZ R34, R10, R9, R34 ;  /* 0x000000090a227223 */ /* 0x000fe20000010022 */
[----:B------:R-:W-:Y:S01]  /*e710*/  F2FP.BF16.PACK_AB R9, R30, R25 ;  /* 0x000000191e09723e */ /* 0x000fe200000010ff */
[----:B------:R-:W-:Y:S01]  /*e720*/  FFMA.FTZ R29, R29, R82, R8 ;  /* 0x000000521d1d7223 */ /* 0x000fe20000010008 */
[----:B------:R-:W-:-:S02]  /*e730*/  F2FP.BF16.PACK_AB R8, R31, R6 ;  /* 0x000000061f08723e */ /* 0x000fc400000010ff */
[----:B------:R-:W-:Y:S02]  /*e740*/  F2FP.BF16.PACK_AB R10, R26, R37 ;  /* 0x000000251a0a723e */ /* 0x000fe400000010ff */
[----:B------:R-:W-:Y:S02]  /*e750*/  F2FP.BF16.PACK_AB R11, R7, R24 ;  /* 0x00000018070b723e */ /* 0x000fe400000010ff */
[----:B------:R-:W-:Y:S02]  /*e760*/  F2FP.BF16.PACK_AB R6, R34, R35 ;  /* 0x000000232206723e */ /* 0x000fe400000010ff */
[----:B------:R-:W-:Y:S01]  /*e770*/  F2FP.BF16.PACK_AB R7, R29, R38 ;  /* 0x000000261d07723e */ /* 0x000fe200000010ff */
[----:B------:R1:W-:Y:S04]  /*e780*/  STS.128 [R33+0xc100], R8 ;  /* 0x00c1000821007388 */ /* 0x0003e80000000c00 */
[----:B------:R1:W-:Y:S02]  /*e790*/  STS.128 [R32+0xc100], R4 ;  /* 0x00c1000420007388 */ /* 0x0003e40000000c00 */
.L_x_815:
[----:B------:R-:W-:Y:S05]  /*e7a0*/  BSYNC B0 ;  /* 0x0000000000007941 */ /* 0x000fea0003800000 */
.L_x_814:
[----:B-1----:R-:W-:-:S04]  /*e7b0*/  IADD3 R11, R70, 0x40, RZ ;  /* 0x00000040460b7810 */ /* 0x002fc80007ffe0ff */
        /* <DEDUP_REMOVED lines=38> */
[----:B------:R-:W-:Y:S02]  /*ea20*/  PRMT R55, R55, 0x5410, R12 ;  /* 0x0000541037377816 */ /* 0x000fe4000000000c */
[----:B------:R-:W-:Y:S02]  /*ea30*/  PRMT R54, R54, 0x5410, R13 ;  /* 0x0000541036367816 */ /* 0x000fe4000000000d */
[----:B------:R-:W-:Y:S02]  /*ea40*/  SHF.R.U64 R18, R18, 0x10, R19 ;  /* 0x0000001012127819 */ /* 0x000fe40000001213 */
[----:B------:R-:W-:Y:S01]  /*ea50*/  PRMT R64, R64, 0x5410, R15 ;  /* 0x0000541040407816 */ /* 0x000fe2000000000f */
[----:B------:R-:W-:Y:S01]  /*ea60*/  IMAD.U32 R29, R54, 0x10000, RZ ;  /* 0x00010000361d7824 */ /* 0x000fe200078e00ff */
[----:B------:R-:W-:Y:S02]  /*ea70*/  SHF.R.U32.HI R19, RZ, 0x10, R19 ;  /* 0x00000010ff137819 */ /* 0x000fe40000011613 */
[----:B------:R-:W-:-:S02]  /*ea80*/  PRMT R67, R67, 0x5410, R16 ;  /* 0x0000541043437816 */ /* 0x000fc40000000010 */
[----:B------:R-:W-:Y:S02]  /*ea90*/  PRMT R66, R66, 0x5410, R17 ;  /* 0x0000541042427816 */ /* 0x000fe40000000011 */
[----:B------:R-:W-:Y:S01]  /*eaa0*/  PRMT R68, R68, 0x5410, R19 ;  /* 0x0000541044447816 */ /* 0x000fe20000000013 */
[C---:B------:R-:W-:Y:S01]  /*eab0*/  IMAD.U32 R19, R67.reuse, 0x10000, RZ ;  /* 0x0001000043137824 */ /* 0x040fe200078e00ff */
[----:B------:R-:W-:Y:S02]  /*eac0*/  LOP3.LUT R30, R67, 0xffff0000, RZ, 0xc0, !PT ;  /* 0xffff0000431e7812 */ /* 0x000fe400078ec0ff */
[----:B------:R-:W-:Y:S02]  /*ead0*/  PRMT R69, R69, 0x5410, R18 ;  /* 0x0000541045457816 */ /* 0x000fe40000000012 */
[----:B------:R-:W-:Y:S02]  /*eae0*/  PRMT R65, R65, 0x5410, R14 ;  /* 0x0000541041417816 */ /* 0x000fe4000000000e */
        /* <DEDUP_REMOVED lines=19> */
[C---:B------:R-:W-:Y:S02]  /*ec20*/  FMUL.FTZ R19, R11.reuse, R55 ;  /* 0x000000370b137220 */ /* 0x040fe40000410000 */
[C---:B------:R-:W-:Y:S01]  /*ec30*/  IMAD.U32 R5, R66.reuse, 0x10000, RZ ;  /* 0x0001000042057824 */ /* 0x040fe200078e00ff */
[----:B------:R-:W-:Y:S01]  /*ec40*/  LOP3.LUT R66, R66, 0xffff0000, RZ, 0xc0, !PT ;  /* 0xffff000042427812 */ /* 0x000fe200078ec0ff */
[----:B------:R-:W-:-:S02]  /*ec50*/  FMUL.FTZ R11, R11, R30 ;  /* 0x0000001e0b0b7220 */ /* 0x000fc40000410000 */
[----:B------:R-:W-:Y:S02]  /*ec60*/  FMUL.FTZ R13, R4, R29 ;  /* 0x0000001d040d7220 */ /* 0x000fe40000410000 */
[----:B------:R-:W-:Y:S02]  /*ec70*/  FFMA.FTZ R19, R12, R30, -R19 ;  /* 0x0000001e0c137223 */ /* 0x000fe40000010813 */
[----:B------:R-:W-:Y:S02]  /*ec80*/  FMUL.FTZ R4, R4, R5 ;  /* 0x0000000504047220 */ /* 0x000fe40000410000 */
[C---:B------:R-:W-:Y:S01]  /*ec90*/  IMAD.U32 R18, R7.reuse, 0x10000, RZ ;  /* 0x0001000007127824 */ /* 0x040fe200078e00ff */
[----:B------:R-:W-:Y:S01]  /*eca0*/  LOP3.LUT R7, R7, 0xffff0000, RZ, 0xc0, !PT ;  /* 0xffff000007077812 */ /* 0x000fe200078ec0ff */
[C---:B------:R-:W-:Y:S01]  /*ecb0*/  IMAD.U32 R30, R64.reuse, 0x10000, RZ ;  /* 0x00010000401e7824 */ /* 0x040fe200078e00ff */
[----:B------:R-:W-:Y:S01]  /*ecc0*/  LOP3.LUT R64, R64, 0xffff0000, RZ, 0xc0, !PT ;  /* 0xffff000040407812 */ /* 0x000fe200078ec0ff */
[----:B------:R-:W-:-:S02]  /*ecd0*/  FFMA.FTZ R11, R12, R55, R11 ;  /* 0x000000370c0b7223 */ /* 0x000fc4000001000b */
[C---:B------:R-:W-:Y:S01]  /*ece0*/  IMAD.U32 R12, R68.reuse, 0x10000, RZ ;  /* 0x00010000440c7824 */ /* 0x040fe200078e00ff */
[----:B------:R-:W-:Y:S01]  /*ecf0*/  LOP3.LUT R68, R68, 0xffff0000, RZ, 0xc0, !PT ;  /* 0xffff000044447812 */ /* 0x000fe200078ec0ff */
[C---:B------:R-:W-:Y:S02]  /*ed00*/  FFMA.FTZ R13, R8.reuse, R5, -R13 ;  /* 0x00000005080d7223 */ /* 0x040fe4000001080d */
[----:B------:R-:W-:Y:S02]  /*ed10*/  FFMA.FTZ R5, R8, R29, R4 ;  /* 0x0000001d08057223 */ /* 0x000fe40000010004 */
[C---:B------:R-:W-:Y:S02]  /*ed20*/  FMUL.FTZ R4, R18.reuse, R30 ;  /* 0x0000001e12047220 */ /* 0x040fe40000410000 */
[-C--:B------:R-:W-:Y:S02]  /*ed30*/  FMUL.FTZ R18, R18, R12.reuse ;  /* 0x0000000c12127220 */ /* 0x080fe40000410000 */
[C---:B------:R-:W-:Y:S01]  /*ed40*/  IMAD.U32 R8, R65.reuse, 0x10000, RZ ;  /* 0x0001000041087824 */ /* 0x040fe200078e00ff */
[----:B------:R-:W-:Y:S01]  /*ed50*/  LOP3.LUT R65, R65, 0xffff0000, RZ, 0xc0, !PT ;  /* 0xffff000041417812 */ /* 0x000fe200078ec0ff */
[C---:B------:R-:W-:Y:S01]  /*ed60*/  IMAD.U32 R29, R69.reuse, 0x10000, RZ ;  /* 0x00010000451d7824 */ /* 0x040fe200078e00ff */
[----:B------:R-:W-:Y:S01]  /*ed70*/  LOP3.LUT R69, R69, 0xffff0000, RZ, 0xc0, !PT ;  /* 0xffff000045457812 */ /* 0x000fe200078ec0ff */
[----:B------:R-:W-:-:S02]  /*ed80*/  FFMA.FTZ R12, R9, R12, -R4 ;  /* 0x0000000c090c7223 */ /* 0x000fc40000010804 */
[----:B------:R-:W-:Y:S02]  /*ed90*/  FFMA.FTZ R30, R9, R30, R18 ;  /* 0x0000001e091e7223 */ /* 0x000fe40000010012 */
[C---:B------:R-:W-:Y:S02]  /*eda0*/  FMUL.FTZ R9, R27.reuse, R8 ;  /* 0x000000081b097220 */ /* 0x040fe40000410000 */
[C---:B------:R-:W-:Y:S01]  /*edb0*/  IMAD.U32 R14, R10.reuse, 0x10000, RZ ;  /* 0x000100000a0e7824 */ /* 0x040fe200078e00ff */
[----:B------:R-:W-:Y:S01]  /*edc0*/  LOP3.LUT R10, R10, 0xffff0000, RZ, 0xc0, !PT ;  /* 0xffff00000a0a7812 */ /* 0x000fe200078ec0ff */
[----:B------:R-:W-:Y:S02]  /*edd0*/  FMUL.FTZ R27, R27, R29 ;  /* 0x0000001d1b1b7220 */ /* 0x000fe40000410000 */
[C---:B------:R-:W-:Y:S02]  /*ede0*/  FMUL.FTZ R4, R28.reuse, R54 ;  /* 0x000000361c047220 */ /* 0x040fe40000410000 */
[----:B------:R-:W-:-:S02]  /*edf0*/  FMUL.FTZ R28, R28, R66 ;  /* 0x000000421c1c7220 */ /* 0x000fc40000410000 */
[C---:B------:R-:W-:Y:S02]  /*ee00*/  FFMA.FTZ R29, R14.reuse, R29, -R9 ;  /* 0x0000001d0e1d7223 */ /* 0x040fe40000010809 */
[----:B------:R-:W-:Y:S02]  /*ee10*/  FFMA.FTZ R27, R14, R8, R27 ;  /* 0x000000080e1b7223 */ /* 0x000fe4000001001b */
[----:B------:R-:W-:Y:S02]  /*ee20*/  FFMA.FTZ R66, R15, R66, -R4 ;  /* 0x000000420f427223 */ /* 0x000fe40000010804 */
[----:B------:R-:W-:Y:S02]  /*ee30*/  FMUL.FTZ R14, R26, R65 ;  /* 0x000000411a0e7220 */ /* 0x000fe40000410000 */
[----:B------:R-:W-:Y:S01]  /*ee40*/  FMUL.FTZ R8, R7, R64 ;  /* 0x0000004007087220 */ /* 0x000fe20000410000 */
[----:B------:R-:W-:Y:S01]  /*ee50*/  F2FP.BF16.PACK_AB R9, R66, R13 ;  /* 0x0000000d4209723e */ /* 0x000fe200000010ff */
[----:B------:R-:W-:-:S02]  /*ee60*/  FMUL.FTZ R18, R26, R69 ;  /* 0x000000451a127220 */ /* 0x000fc40000410000 */
[-C--:B------:R-:W-:Y:S02]  /*ee70*/  FMUL.FTZ R4, R7, R68.reuse ;  /* 0x0000004407047220 */ /* 0x080fe40000410000 */
[C---:B------:R-:W-:Y:S02]  /*ee80*/  FFMA.FTZ R14, R10.reuse, R69, -R14 ;  /* 0x000000450a0e7223 */ /* 0x040fe4000001080e */
[----:B------:R-:W-:Y:S01]  /*ee90*/  FFMA.FTZ R7, R17, R68, -R8 ;  /* 0x0000004411077223 */ /* 0x000fe20000010808 */
        /* <DEDUP_REMOVED lines=12> */
.L_x_791:
[----:B------:R-:W-:Y:S05]  /*ef60*/  BSYNC B2 ;  /* 0x0000000000027941 */ /* 0x000fea0003800000 */
.L_x_773:
[----:B------:R-:W-:Y:S01]  /*ef70*/  IMAD R52, R52, c[0x0][0x208], RZ ;  /* 0x0000820034347a24 */ /* 0x000fe200078e02ff */
[----:B-1----:R-:W-:Y:S01]  /*ef80*/  SHF.R.S32.HI R8, RZ, 0x4, R53 ;  /* 0x00000004ff087819 */ /* 0x002fe20000011435 */
[----:B------:R-:W-:Y:S01]  /*ef90*/  IMAD.WIDE.U32 R6, R201, c[0x0][0x208], RZ ;  /* 0x00008200c9067a25 */ /* 0x000fe200078e00ff */
[----:B------:R-:W-:-:S04]  /*efa0*/  DEPBAR.LE SB0, 0x0 ;  /* 0x000080000000791a */ /* 0x000fc80000000000 */
[----:B------:R-:W-:Y:S01]  /*efb0*/  IMAD R5, R201, c[0x0][0x20c], R52 ;  /* 0x00008300c9057a24 */ /* 0x000fe200078e0234 */
[----:B------:R-:W-:Y:S01]  /*efc0*/  ISETP.GE.AND P2, PT, R21, c[0x0][0x1d4], PT ;  /* 0x0000750015007a0c */ /* 0x000fe20003f46270 */
[----:B------:R-:W-:Y:S01]  /*efd0*/  IMAD.SHL.U32 R43, R43, 0x8, RZ ;  /* 0x000000082b2b7824 */ /* 0x000fe200078e00ff */
[----:B------:R-:W-:Y:S01]  /*efe0*/  P2R R4, PR, RZ, 0x8 ;  /* 0x00000008ff047803 */ /* 0x000fe20000000000 */
[----:B------:R-:W-:Y:S01]  /*eff0*/  IMAD.IADD R7, R7, 0x1, R5 ;  /* 0x0000000107077824 */ /* 0x000fe200078e0205 */
[----:B------:R-:W-:Y:S01]  /*f000*/  UISETP.GE.AND UP0, UPT, UR8, 0x2, UPT ;  /* 0x000000020800788c */ /* 0x000fe2000bf06270 */
[----:B------:R-:W-:Y:S02]  /*f010*/  IMAD R5, R42, c[0x0][0x218], RZ ;  /* 0x000086002a057a24 */ /* 0x000fe400078e02ff */
[----:B------:R-:W-:-:S04]  /*f020*/  IMAD.WIDE.U32 R6, R200, c[0x0][0x218], R6 ;  /* 0x00008600c8067a25 */ /* 0x000fc800078e0006 */
[----:B------:R-:W-:Y:S01]  /*f030*/  IMAD R12, R200, c[0x0][0x21c], R5 ;  /* 0x00008700c80c7a24 */ /* 0x000fe200078e0205 */
[----:B------:R-:W-:Y:S01]  /*f040*/  BAR.SYNC.DEFER_BLOCKING 0x0 ;  /* 0x0000000000007b1d */ /* 0x000fe20000010000 */
[----:B------:R-:W-:Y:S01]  /*f050*/  IADD3 R5, P0, R6, UR24, RZ ;  /* 0x0000001806057c10 */ /* 0x000fe2000ff1e0ff */
[----:B------:R-:W-:Y:S02]  /*f060*/  IMAD.SHL.U32 R6, R22, 0x40, RZ ;  /* 0x0000004016067824 */ /* 0x000fe400078e00ff */
[----:B------:R-:W-:Y:S01]  /*f070*/  IMAD.SHL.U32 R81, R41, 0x40, RZ ;  /* 0x0000004029517824 */ /* 0x000fe200078e00ff */
[----:B------:R-:W-:Y:S01]  /*f080*/  IADD3.X R12, R7, UR10, R12, P0, !PT ;  /* 0x0000000a070c7c10 */ /* 0x000fe200087fe40c */
[----:B------:R-:W-:Y:S01]  /*f090*/  IMAD.SHL.U32 R82, R23, 0x40, RZ ;  /* 0x0000004017527824 */ /* 0x000fe200078e00ff */
[----:B------:R-:W-:Y:S01]  /*f0a0*/  LEA R11, P0, R5, c[0x0][0x1f8], 0x1 ;  /* 0x00007e00050b7a11 */ /* 0x000fe200078008ff */
[----:B------:R-:W-:Y:S01]  /*f0b0*/  IMAD.SHL.U32 R203, R0, 0x2, RZ ;  /* 0x0000000200cb7824 */ /* 0x000fe200078e00ff */
[----:B------:R-:W-:-:S02]  /*f0c0*/  LEA.HI R7, R53, R8, RZ, 0x1 ;  /* 0x0000000835077211 */ /* 0x000fc400078f08ff */
[----:B------:R-:W-:Y:S01]  /*f0d0*/  LOP3.LUT R6, R6, 0x1c0, RZ, 0xc0, !PT ;  /* 0x000001c006067812 */ /* 0x000fe200078ec0ff */
[----:B------:R-:W-:Y:S01]  /*f0e0*/  SHFL.IDX PT, R68, R11, 0x1, 0x181f ;  /* 0x00381f000b447f89 */ /* 0x000fe200000e0000 */
[----:B------:R-:W-:Y:S02]  /*f0f0*/  LEA.HI.X R12, R5, c[0x0][0x1fc], R12, 0x1, P0 ;  /* 0x00007f00050c7a11 */ /* 0x000fe400000f0c0c */
[----:B------:R-:W-:Y:S02]  /*f100*/  LOP3.LUT R7, R7, 0xfffffffe, RZ, 0xc0, !PT ;  /* 0xfffffffe07077812 */ /* 0x000fe400078ec0ff */
[----:B------:R-:W-:Y:S02]  /*f110*/  LOP3.LUT R10, R6, 0x8, R43, 0xf8, !PT ;  /* 0x00000008060a7812 */ /* 0x000fe400078ef82b */
[----:B------:R-:W-:Y:S01]  /*f120*/  SHF.R.U32.HI R5, RZ, 0x3, R6 ;  /* 0x00000003ff057819 */ /* 0x000fe20000011606 */
[----:B------:R-:W-:Y:S01]  /*f130*/  IMAD.IADD R8, R8, 0x1, -R7 ;  /* 0x0000000108087824 */ /* 0x000fe200078e0a07 */
[----:B------:R1:W2:Y:S01]  /*f140*/  SHFL.IDX PT, R6, R11, RZ, 0x181f ;  /* 0x00181fff0b067589 */ /* 0x0002a200000e0000 */
[----:B------:R-:W-:-:S02]  /*f150*/  LOP3.LUT P0, RZ, R22, 0x2, RZ, 0xc0, !PT ;  /* 0x0000000216ff7812 */ /* 0x000fc4000780c0ff */
[----:B------:R-:W-:Y:S01]  /*f160*/  LOP3.LUT R197, R10, R5, RZ, 0x3c, !PT ;  /* 0x000000050ac57212 */ /* 0x000fe200078e3cff */
[----:B------:R-:W3:Y:S01]  /*f170*/  SHFL.IDX PT, R7, R12, RZ, 0x181f ;  /* 0x00181fff0c077589 */ /* 0x000ee200000e0000 */
[----:B------:R-:W-:Y:S02]  /*f180*/  SHF.R.S32.HI R10, RZ, 0x1f, R21 ;  /* 0x0000001fff0a7819 */ /* 0x000fe40000011415 */
[----:B------:R-:W-:Y:S01]  /*f190*/  LOP3.LUT R81, R81, 0x1c0, RZ, 0xc0, !PT ;  /* 0x000001c051517812 */ /* 0x000fe200078ec0ff */
[----:B------:R-:W-:Y:S01]  /*f1a0*/  IMAD R197, R8, 0x200, R197 ;  /* 0x0000020008c57824 */ /* 0x000fe200078e02c5 */
[----:B------:R4:W5:Y:S01]  /*f1b0*/  SHFL.IDX PT, R5, R12, 0x1, 0x181f ;  /* 0x00381f000c057f89 */ /* 0x00096200000e0000 */
[----:B------:R-:W-:Y:S01]  /*f1c0*/  LEA.HI R173, R10, R21, RZ, 0x3 ;  /* 0x000000150aad7211 */ /* 0x000fe200078f18ff */
[----:B------:R-:W-:Y:S01]  /*f1d0*/  IMAD.SHL.U32 R8, R8, 0x8, RZ ;  /* 0x0000000808087824 */ /* 0x000fe200078e00ff */
[----:B------:R-:W-:Y:S01]  /*f1e0*/  LOP3.LUT R82, R82, 0xfffffe00, RZ, 0xc0, !PT ;  /* 0xfffffe0052527812 */ /* 0x000fe200078ec0ff */
[----:B------:R-:W-:Y:S01]  /*f1f0*/  IMAD.SHL.U32 R197, R197, 0x2, RZ ;  /* 0x00000002c5c57824 */ /* 0x000fe200078e00ff */
[----:B------:R-:W-:-:S02]  /*f200*/  LOP3.LUT R173, R173, 0xfffffff8, RZ, 0xc0, !PT ;  /* 0xfffffff8adad7812 */ /* 0x000fc400078ec0ff */
[----:B------:R-:W-:Y:S02]  /*f210*/  LOP3.LUT R8, R81, 0x8, R8, 0xf8, !PT ;  /* 0x0000000851087812 */ /* 0x000fe400078ef808 */
[----:B------:R-:W-:Y:S01]  /*f220*/  IADD3 R9, R197, 0x6100, RZ ;  /* 0x00006100c5097810 */ /* 0x000fe20007ffe0ff */
[----:B------:R-:W-:Y:S01]  /*f230*/  IMAD.WIDE R16, R173, 0x2, RZ ;  /* 0x00000002ad107825 */ /* 0x000fe200078e02ff */
[----:B------:R-:W-:Y:S01]  /*f240*/  IADD3 R196, R197, 0x6120, RZ ;  /* 0x00006120c5c47810 */ /* 0x000fe20007ffe0ff */
[----:B------:R-:W-:Y:S01]  /*f250*/  LDSM.16.M88.4 R24, [R197+0x6100] ;  /* 0x00610000c518783b */ /* 0x000fe20000000200 */
[----:B------:R-:W-:Y:S01]  /*f260*/  @P0 IADD3 R196, R9, -0x20, RZ ;  /* 0xffffffe009c40810 */ /* 0x000fe20007ffe0ff */
[----:B-1----:R-:W-:Y:S01]  /*f270*/  IMAD.WIDE R10, R80, 0x2, RZ ;  /* 0x00000002500a7825 */ /* 0x002fe200078e02ff */
[----:B------:R-:W-:Y:S01]  /*f280*/  SHF.R.S32.HI R9, RZ, 0x1f, R20 ;  /* 0x0000001fff097819 */ /* 0x000fe20000011414 */
[----:B------:R-:W-:Y:S01]  /*f290*/  LDSM.16.M88.4 R36, [R197+0x7900] ;  /* 0x00790000c524783b */ /* 0x000fe20000000200 */
[----:B------:R-:W-:-:S02]  /*f2a0*/  SHF.R.U32.HI R81, RZ, 0x3, R81 ;  /* 0x00000003ff517819 */ /* 0x000fc40000011651 */
[----:B------:R-:W-:Y:S01]  /*f2b0*/  LEA.HI R172, R9, R20, RZ, 0x3 ;  /* 0x0000001409ac7211 */ /* 0x000fe200078f18ff */
[----:B------:R-:W-:Y:S01]  /*f2c0*/  LDSM.16.M88.4 R32, [R196] ;  /* 0x00000000c420783b */ /* 0x000fe20000000200 */
[----:B--2---:R-:W-:Y:S02]  /*f2d0*/  IADD3 R14, P1, R6, R10, RZ ;  /* 0x0000000a060e7210 */ /* 0x004fe40007f3e0ff */
[----:B------:R-:W-:Y:S01]  /*f2e0*/  IADD3 R42, P0, R10, R68, RZ ;  /* 0x000000440a2a7210 */ /* 0x000fe20007f1e0ff */
[----:B------:R-:W-:Y:S01]  /*f2f0*/  LDSM.16.M88.4 R64, [R196+0x800] ;  /* 0x00080000c440783b */ /* 0x000fe20000000200 */
[----:B------:R-:W-:Y:S01]  /*f300*/  LOP3.LUT R172, R172, 0xfffffff8, RZ, 0xc0, !PT ;  /* 0xfffffff8acac7812 */ /* 0x000fe200078ec0ff */
[----:B---3--:R-:W-:Y:S01]  /*f310*/  IMAD.X R15, R7, 0x1, R11, P1 ;  /* 0x00000001070f7824 */ /* 0x008fe200008e060b */
[----:B----4-:R-:W-:Y:S01]  /*f320*/  IADD3 R12, P1, R6, R16, RZ ;  /* 0x00000010060c7210 */ /* 0x010fe20007f3e0ff */
[----:B-----5:R-:W-:Y:S01]  /*f330*/  IMAD.X R43, R11, 0x1, R5, P0 ;  /* 0x000000010b2b7824 */ /* 0x020fe200000e0605 */
[----:B------:R-:W-:Y:S01]  /*f340*/  LOP3.LUT R81, R8, R81, RZ, 0x3c, !PT ;  /* 0x0000005108517212 */ /* 0x000fe200078e3cff */
[----:B------:R-:W-:Y:S01]  /*f350*/  IMAD.WIDE R10, R172, 0x2, RZ ;  /* 0x00000002ac0a7825 */ /* 0x000fe200078e02ff */
[----:B------:R-:W-:Y:S01]  /*f360*/  IADD3 R70, P0, R16, R68, RZ ;  /* 0x0000004410467210 */ /* 0x000fe20007f1e0ff */
[----:B------:R-:W-:Y:S01]  /*f370*/  LDSM.16.M88.4 R60, [R196+0x1000] ;  /* 0x00100000c43c783b */ /* 0x000fe20000000200 */
[C---:B------:R-:W-:Y:S01]  /*f380*/  IADD3 R187, R196.reuse, 0x800, RZ ;  /* 0x00000800c4bb7810 */ /* 0x040fe20007ffe0ff */
[----:B------:R-:W-:Y:S01]  /*f390*/  IMAD R8, R77, 0x400, R82 ;  /* 0x000004004d087824 */ /* 0x000fe200078e0252 */
[----:B------:R-:W-:Y:S01]  /*f3a0*/  IADD3 R186, R196, 0x1000, RZ ;  /* 0x00001000c4ba7810 */ /* 0x000fe20007ffe0ff */
[----:B------:R-:W-:Y:S01]  /*f3b0*/  IMAD.X R13, R7, 0x1, R17, P1 ;  /* 0x00000001070d7824 */ /* 0x000fe200008e0611 */
[----:B------:R-:W-:Y:S01]  /*f3c0*/  IADD3 R6, P1, R6, R10, RZ ;  /* 0x0000000a06067210 */ /* 0x000fe20007f3e0ff */
[----:B------:R-:W-:Y:S01]  /*f3d0*/  IMAD.IADD R0, R81, 0x1, R8 ;  /* 0x0000000151007824 */ /* 0x000fe200078e0208 */
[----:B------:R-:W-:Y:S01]  /*f3e0*/  LDSM.16.M88.4 R56, [R196+0x1800] ;  /* 0x00180000c438783b */ /* 0x000fe20000000200 */
[----:B------:R-:W-:Y:S01]  /*f3f0*/  IMAD.X R71, R17, 0x1, R5, P0 ;  /* 0x0000000111477824 */ /* 0x000fe200000e0605 */
[----:B------:R-:W-:Y:S01]  /*f400*/  IADD3 R68, P0, R10, R68, RZ ;  /* 0x000000440a447210 */ /* 0x000fe20007f1e0ff */
[----:B------:R-:W-:Y:S01]  /*f410*/  IMAD.X R7, R7, 0x1, R11, P1 ;  /* 0x0000000107077824 */ /* 0x000fe200008e060b */
[----:B------:R-:W-:Y:S01]  /*f420*/  ISETP.GE.AND P1, PT, R80, c[0x0][0x1d4], PT ;  /* 0x0000750050007a0c */ /* 0x000fe20003f26270 */
[----:B------:R-:W-:Y:S01]  /*f430*/  IMAD.SHL.U32 R198, R0, 0x2, RZ ;  /* 0x0000000200c67824 */ /* 0x000fe200078e00ff */
[----:B------:R-:W-:Y:S01]  /*f440*/  LDSM.16.M88.4 R16, [R197+0x6900] ;  /* 0x00690000c510783b */ /* 0x000fe20000000200 */
[----:B------:R-:W-:Y:S01]  /*f450*/  IMAD.X R69, R11, 0x1, R5, P0 ;  /* 0x000000010b457824 */ /* 0x000fe200000e0605 */
[----:B------:R-:W-:Y:S01]  /*f460*/  ISETP.LT.OR P0, PT, R40, 0x1, P1 ;  /* 0x000000012800780c */ /* 0x000fe20000f01670 */
[--C-:B------:R-:W-:Y:S01]  /*f470*/  IMAD R194, R2, 0x2, R198.reuse ;  /* 0x0000000202c27824 */ /* 0x100fe200078e02c6 */
[----:B------:R-:W1:Y:S01]  /*f480*/  LDSM.16.M88.4 R72, [R198+0xc100] ;  /* 0x00c10000c648783b */ /* 0x000e620000000200 */
[----:B------:R-:W-:Y:S01]  /*f490*/  ISETP.LT.OR P1, PT, R40, 0x21, P1 ;  /* 0x000000212800780c */ /* 0x000fe20000f21670 */
[----:B------:R-:W-:Y:S01]  /*f4a0*/  IMAD.MOV.U32 R0, RZ, RZ, 0x40 ;  /* 0x00000040ff007424 */ /* 0x000fe200078e00ff */
[C---:B------:R-:W-:Y:S01]  /*f4b0*/  IADD3 R185, R196.reuse, 0x1800, RZ ;  /* 0x00001800c4b97810 */ /* 0x040fe20007ffe0ff */
[----:B------:R-:W2:Y:S01]  /*f4c0*/  LDSM.16.M88.4 R8, [R197+0x7100] ;  /* 0x00710000c508783b */ /* 0x000ea20000000200 */
[C---:B------:R-:W-:Y:S01]  /*f4d0*/  IMAD R193, R3.reuse, 0x2, R198 ;  /* 0x0000000203c17824 */ /* 0x040fe200078e02c6 */
[C---:B------:R-:W-:Y:S01]  /*f4e0*/  IADD3 R183, R196.reuse, 0x2000, RZ ;  /* 0x00002000c4b77810 */ /* 0x040fe20007ffe0ff */
[----:B------:R-:W-:Y:S01]  /*f4f0*/  IMAD R191, R3, 0x2, R194 ;  /* 0x0000000203bf7824 */ /* 0x000fe200078e02c2 */
[----:B------:R-:W3:Y:S01]  /*f500*/  LDSM.16.M88.4 R52, [R194+0xc100] ;  /* 0x00c10000c234783b */ /* 0x000ee20000000200 */
[----:B------:R-:W-:-:S02]  /*f510*/  IADD3 R182, R196, 0x2800, RZ ;  /* 0x00002800c4b67810 */ /* 0x000fc40007ffe0ff */
        /* <DEDUP_REMOVED lines=8> */
[C---:B------:R-:W-:Y:S02]  /*f5a0*/  IADD3 R178, R196.reuse, 0x4800, RZ ;  /* 0x00004800c4b27810 */ /* 0x040fe40007ffe0ff */
[----:B------:R-:W-:-:S02]  /*f5b0*/  IADD3 R177, R196, 0x5000, RZ ;  /* 0x00005000c4b17810 */ /* 0x000fc40007ffe0ff */
[----:B------:R-:W-:-:S03]  /*f5c0*/  IADD3 R176, R196, 0x5800, RZ ;  /* 0x00005800c4b07810 */ /* 0x000fc60007ffe0ff */
        /* <DEDUP_REMOVED lines=12> */
[----:B------:R-:W-:Y:S02]  /*f690*/  HMMA.16816.F32.BF16 R20, R72, R16, RZ ;  /* 0x000000104814723c */ /* 0x000fe400000418ff */
[----:B------:R-:W-:Y:S02]  /*f6a0*/  IMAD.IADD R192, R197, 0x1, R0 ;  /* 0x00000001c5c07824 */ /* 0x000fe400078e0200 */
[----:B------:R-:W-:-:S04]  /*f6b0*/  IMAD.IADD R184, R0, 0x1, R196 ;  /* 0x0000000100b87824 */ /* 0x000fc800078e02c4 */
[C---:B--2---:R-:W-:Y:S04]  /*f6c0*/  HMMA.16816.F32.BF16 R12, R72.reuse, R8, RZ ;  /* 0x00000008480c723c */ /* 0x044fe800000418ff */
[----:B------:R2:W-:Y:S04]  /*f6d0*/  LDGSTS.E.BYPASS.LTC128B.128 [R203+0x3100], [R70.64], !P1 ;  /* 0x0310000046cb7fae */ /* 0x0005e8000c901d54 */
[----:B------:R-:W-:Y:S01]  /*f6e0*/  HMMA.16816.F32.BF16 R16, R72, R18, RZ ;  /* 0x000000124810723c */ /* 0x000fe200000418ff */
[----:B------:R2:W-:Y:S01]  /*f6f0*/  LDGSTS.E.BYPASS.LTC128B.128 [R203+0x5100], [R68.64], !P0 ;  /* 0x0510000044cb7fae */ /* 0x0005e2000c101d54 */
[----:B------:R-:W-:-:S03]  /*f700*/  PLOP3.LUT P0, PT, PT, PT, UP0, 0x80, 0x0 ;  /* 0x000000000000781c */ /* 0x000fc60003f0f008 */
[----:B------:R-:W-:Y:S03]  /*f710*/  LDSM.16.M88.4 R48, [R193+0xc100] ;  /* 0x00c10000c130783b */ /* 0x000fe60000000200 */
[C---:B------:R-:W-:Y:S01]  /*f720*/  HMMA.16816.F32.BF16 R8, R72.reuse, R10, RZ ;  /* 0x0000000a4808723c */ /* 0x040fe200000418ff */
[----:B------:R-:W5:Y:S04]  /*f730*/  LDSM.16.M88.4 R44, [R192+0x6100] ;  /* 0x00610000c02c783b */ /* 0x000f680000000200 */
[----:B----4-:R-:W4:Y:S03]  /*f740*/  LDSM.16.M88.4 R40, [R192+0x6900] ;  /* 0x00690000c028783b */ /* 0x010f260000000200 */
        /* <DEDUP_REMOVED lines=18> */
[C---:B-----5:R-:W-:Y:S08]  /*f870*/  HMMA.16816.F32.BF16 R28, R48.reuse, R44, R28 ;  /* 0x0000002c301c723c */ /* 0x060ff0000004181c */
        /* <DEDUP_REMOVED lines=106> */
[C---:B------:R-:W-:Y:S07]  /*ff20*/  HMMA.16816.F32.BF16 R20, R48.reuse, R40, R20 ;  /* 0x000000283014723c */ /* 0x040fee0000041814 */
[----:B------:R-:W-:Y:S01]  /*ff30*/  SHF.R.S32.HI R41, RZ, 0x1f, R80 ;  /* 0x0000001fff297819 */ /* 0x000fe20000011450 */
[----:B------:R-:W-:Y:S01]  /*ff40*/  HMMA.16816.F32.BF16 R16, R48, R42, R16 ;  /* 0x0000002a3010723c */ /* 0x000fe20000041810 */
[----:B------:R-:W-:-:S07]  /*ff50*/  SHF.R.S32.HI R40, RZ, 0x1f, R173 ;  /* 0x0000001fff287819 */ /* 0x000fce00000114ad */
        /* <DEDUP_REMOVED lines=10> */
[C---:B----4-:R-:W-:Y:S07]  /*10000*/  HMMA.16816.F32.BF16 R32, R68.reuse, R52, R4 ;  /* 0x000000344420723c */ /* 0x050fee0000041804 */
[----:B------:R-:W-:Y:S01]  /*10010*/  LOP3.LUT R4, R81, R82, RZ, 0xfc, !PT ;  /* 0x0000005251047212 */ /* 0x000fe200078efcff */
[----:B------:R-:W-:Y:S01]  /*10020*/  HMMA.16816.F32.BF16 R72, R68, R54, R72 ;  /* 0x000000364448723c */ /* 0x000fe20000041848 */
[----:B------:R-:W-:Y:S01]  /*10030*/  SHF.R.S32.HI R7, RZ, 0x1f, R172 ;  /* 0x0000001fff077819 */ /* 0x000fe200000114ac */
[----:B------:R-:W-:Y:S06]  /*10040*/  BAR.SYNC.DEFER_BLOCKING 0x0 ;  /* 0x0000000000007b1d */ /* 0x000fec0000010000 */
[----:B------:R-:W-:Y:S05]  /*10050*/  @!P0 BRA `(.L_x_816) ;  /* 0x0000043000008947 */ /* 0x000fea0003800000 */
        /* <DEDUP_REMOVED lines=14> */
[C---:B------:R-:W-:Y:S01]  /*10140*/  SHF.L.U64.HI R6, R80.reuse, 0x1, R41 ;  /* 0x0000000150067819 */ /* 0x040fe20000010229 */
[----:B------:R-:W-:Y:S01]  /*10150*/  IMAD.SHL.U32 R43, R80, 0x2, RZ ;  /* 0x00000002502b7824 */ /* 0x000fe200078e00ff */
[----:B------:R-:W-:Y:S01]  /*10160*/  IADD3 R42, -R79, 0x10, RZ ;  /* 0x000000104f2a7810 */ /* 0x000fe20007ffe1ff */
[----:B------:R-:W-:Y:S01]  /*10170*/  IMAD R201, R0, c[0x0][0x2b8], R201 ;  /* 0x0000ae0000c97a24 */ /* 0x000fe200078e02c9 */
[C---:B------:R-:W-:Y:S01]  /*10180*/  SHF.L.U64.HI R40, R173.reuse, 0x1, R40 ;  /* 0x00000001ad287819 */ /* 0x040fe20000010228 */
[----:B------:R-:W-:Y:S01]  /*10190*/  IMAD.SHL.U32 R41, R173, 0x2, RZ ;  /* 0x00000002ad297824 */ /* 0x000fe200078e00ff */
[----:B------:R-:W-:Y:S01]  /*101a0*/  LOP3.LUT R42, R42, 0xf, RZ, 0xc0, !PT ;  /* 0x0000000f2a2a7812 */ /* 0x000fe200078ec0ff */
        /* <DEDUP_REMOVED lines=8> */
[----:B------:R-:W-:-:S03]  /*10230*/  IADD3 R44, P0, R36, UR22, RZ ;  /* 0x00000016242c7c10 */ /* 0x000fc6000ff1e0ff */
[----:B------:R-:W-:Y:S01]  /*10240*/  IMAD R0, R200, c[0x0][0x1f4], R5 ;  /* 0x00007d00c8007a24 */ /* 0x000fe200078e0205 */
[----:B------:R-:W-:-:S04]  /*10250*/  SEL R5, RZ, 0x10, P4 ;  /* 0x00000010ff057807 */ /* 0x000fc80002000000 */
[----:B------:R-:W-:Y:S02]  /*10260*/  IADD3.X R37, R37, UR16, R0, P0, !PT ;  /* 0x0000001025257c10 */ /* 0x000fe400087fe400 */
[C---:B------:R-:W-:Y:S02]  /*10270*/  LEA R39, P0, R44.reuse, c[0x0][0x1c8], 0x1 ;  /* 0x000072002c277a11 */ /* 0x040fe400078008ff */
[----:B------:R-:W-:Y:S02]  /*10280*/  IADD3 R48, -R5, 0x10, RZ ;  /* 0x0000001005307810 */ /* 0x000fe40007ffe1ff */
[----:B------:R-:W-:Y:S01]  /*10290*/  LEA.HI.X R44, R44, c[0x0][0x1cc], R37, 0x1, P0 ;  /* 0x000073002c2c7a11 */ /* 0x000fe200000f0c25 */
[----:B------:R-:W1:Y:S01]  /*102a0*/  SHFL.IDX PT, R36, R39, 0x1, 0x181f ;  /* 0x00381f0027247f89 */ /* 0x000e6200000e0000 */
[----:B------:R-:W-:Y:S02]  /*102b0*/  SEL R0, RZ, 0x10, P6 ;  /* 0x00000010ff007807 */ /* 0x000fe40003000000 */
[----:B------:R-:W-:Y:S01]  /*102c0*/  LOP3.LUT R48, R48, 0xf, RZ, 0xc0, !PT ;  /* 0x0000000f30307812 */ /* 0x000fe200078ec0ff */
[----:B------:R-:W2:Y:S01]  /*102d0*/  SHFL.IDX PT, R37, R44, 0x1, 0x181f ;  /* 0x00381f002c257f89 */ /* 0x000ea200000e0000 */
[----:B------:R-:W-:-:S02]  /*102e0*/  IADD3 R46, -R0, 0x10, RZ ;  /* 0x00000010002e7810 */ /* 0x000fc40007ffe1ff */
[----:B------:R-:W-:Y:S01]  /*102f0*/  ISETP.NE.U32.AND P2, PT, R5, RZ, PT ;  /* 0x000000ff0500720c */ /* 0x000fe20003f45070 */
[----:B------:R3:W4:Y:S01]  /*10300*/  SHFL.IDX PT, R38, R39, RZ, 0x181f ;  /* 0x00181fff27267589 */ /* 0x00072200000e0000 */
[----:B------:R-:W-:-:S03]  /*10310*/  LOP3.LUT R46, R46, 0xf, RZ, 0xc0, !PT ;  /* 0x0000000f2e2e7812 */ /* 0x000fc600078ec0ff */
        /* <DEDUP_REMOVED lines=11> */
[C---:B-----5:R-:W-:Y:S01]  /*103d0*/  IMAD.X R53, R45.reuse, 0x1, R40, P0 ;  /* 0x000000012d357824 */ /* 0x060fe200000e0628 */
[----:B------:R-:W-:Y:S01]  /*103e0*/  IADD3 R38, P0, R38, R39, RZ ;  /* 0x0000002726267210 */ /* 0x000fe20007f1e0ff */
[----:B------:R-:W-:Y:S01]  /*103f0*/  IMAD.X R43, R45, 0x1, R6, P1 ;  /* 0x000000012d2b7824 */ /* 0x000fe200008e0606 */
[----:B------:R-:W-:-:S03]  /*10400*/  ISETP.NE.U32.AND P1, PT, R0, RZ, PT ;  /* 0x000000ff0000720c */ /* 0x000fc60003f25070 */
[----:B------:R-:W-:Y:S01]  /*10410*/  IMAD.X R39, R45, 0x1, R36, P0 ;  /* 0x000000012d277824 */ /* 0x000fe200000e0624 */
[----:B------:R-:W-:Y:S01]  /*10420*/  ISETP.NE.U32.AND P0, PT, R79, RZ, PT ;  /* 0x000000ff4f00720c */ /* 0x000fe20003f05070 */
[----:B------:R1:W-:Y:S04]  /*10430*/  LDGSTS.E.BYPASS.LTC128B.128 [R203+0x6100], [R42.64], !P4 ;  /* 0x061000002acb7fae */ /* 0x0003e8000e101d54 */
[----:B------:R1:W-:Y:S04]  /*10440*/  LDGSTS.E.BYPASS.LTC128B.128 [R203+0x8100], [R52.64], !P6 ;  /* 0x0810000034cb7fae */ /* 0x0003e8000f101d54 */
[----:B------:R1:W-:Y:S04]  /*10450*/  LDGSTS.E.BYPASS.LTC128B.128 [R203+0xa100], [R38.64], !P5 ;  /* 0x0a10000026cb7fae */ /* 0x0003e8000e901d54 */
[----:B------:R1:W-:Y:S04]  /*10460*/  LDGSTS.E.BYPASS.LTC128B.128.ZFILL [R203+0x7100], [R48.64], P2 ;  /* 0x0710000030cb7fae */ /* 0x0003e80009141d54 */
[----:B------:R1:W-:Y:S04]  /*10470*/  LDGSTS.E.BYPASS.LTC128B.128.ZFILL [R203+0x9100], [R46.64], P1 ;  /* 0x091000002ecb7fae */ /* 0x0003e80008941d54 */
[----:B------:R1:W-:Y:S02]  /*10480*/  LDGSTS.E.BYPASS.LTC128B.128.ZFILL [R203+0xb100], [R50.64], P0 ;  /* 0x0b10000032cb7fae */ /* 0x0003e40008141d54 */
.L_x_816:
[----:B------:R-:W-:Y:S01]  /*10490*/  LOP3.LUT R0, R76, 0xffffffe0, RZ, 0xc0, !PT ;  /* 0xffffffe04c007812 */ /* 0x000fe200078ec0ff */
[----:B------:R-:W-:Y:S01]  /*104a0*/  UMOV UR4, 0xffffffc0 ;  /* 0xffffffc000047882 */ /* 0x000fe20000000000 */
[----:B------:R-:W-:Y:S01]  /*104b0*/  LEA.HI R6, R78, R83, RZ, 0x2 ;  /* 0x000000534e067211 */ /* 0x000fe200078f10ff */
[----:B------:R-:W-:Y:S01]  /*104c0*/  UIMAD UR4, UR8, UR4, 0x41 ;  /* 0x00000041080474a4 */ /* 0x000fe2000f8e0204 */
[----:B------:R-:W-:Y:S01]  /*104d0*/  SHF.R.S32.HI R36, RZ, 0x1f, R77 ;  /* 0x0000001fff247819 */ /* 0x000fe2000001144d */
[C---:B------:R-:W-:Y:S01]  /*104e0*/  IMAD.IADD R0, R83.reuse, 0x1, -R0 ;  /* 0x0000000153007824 */ /* 0x040fe200078e0a00 */
[----:B------:R-:W-:Y:S01]  /*104f0*/  LOP3.LUT R6, R6, 0xfffffffc, RZ, 0xc0, !PT ;  /* 0xfffffffc06067812 */ /* 0x000fe200078ec0ff */
[----:B------:R-:W-:Y:S01]  /*10500*/  IMAD.SHL.U32 R195, R4, 0x2, RZ ;  /* 0x0000000204c37824 */ /* 0x000fe200078e00ff */
[----:B------:R-:W-:Y:S01]  /*10510*/  LEA.HI R5, R36, R77, RZ, 0x3 ;  /* 0x0000004d24057211 */ /* 0x000fe200078f18ff */
[----:B------:R-:W-:Y:S01]  /*10520*/  UIADD3 UR8, UR8, -0x2, URZ ;  /* 0xfffffffe08087890 */ /* 0x000fe2000fffe03f */
[----:B------:R-:W-:Y:S01]  /*10530*/  SHF.R.S32.HI R7, RZ, 0x1f, R0 ;  /* 0x0000001fff077819 */ /* 0x000fe20000011400 */
[----:B------:R-:W-:Y:S01]  /*10540*/  IMAD.IADD R83, R83, 0x1, -R6 ;  /* 0x0000000153537824 */ /* 0x000fe200078e0a06 */
[----:B------:R-:W-:Y:S01]  /*10550*/  LOP3.LUT R36, R5, 0xffffff8, RZ, 0xc0, !PT ;  /* 0x0ffffff805247812 */ /* 0x000fe200078ec0ff */
[----:B-1----:R-:W-:Y:S01]  /*10560*/  LDSM.16.MT88.4 R40, [R195+0x2100] ;  /* 0x00210000c328783b */ /* 0x002fe20000004200 */
[----:B------:R-:W-:Y:S01]  /*10570*/  LEA.HI R6, R7, R0, RZ, 0x2 ;  /* 0x0000000007067211 */ /* 0x000fe200078f10ff */
[--C-:B------:R-:W-:Y:S01]  /*10580*/  IMAD R190, R2, 0x2, R195.reuse ;  /* 0x0000000202be7824 */ /* 0x100fe200078e02c3 */
[----:B------:R-:W-:Y:S01]  /*10590*/  LEA.HI R5, R83, R83, RZ, 0x1 ;  /* 0x0000005353057211 */ /* 0x000fe200078f08ff */
[----:B------:R-:W-:Y:S01]  /*105a0*/  IMAD.IADD R36, R77, 0x1, -R36 ;  /* 0x000000014d247824 */ /* 0x000fe200078e0a24 */
[----:B------:R-:W-:Y:S01]  /*105b0*/  PLOP3.LUT P1, PT, PT, PT, UP2, 0x80, 0x0 ;  /* 0x000000000000781c */ /* 0x000fe20003f2f028 */
[C---:B------:R-:W-:Y:S01]  /*105c0*/  IMAD R189, R3.reuse, 0x2, R195 ;  /* 0x0000000203bd7824 */ /* 0x040fe200078e02c3 */
        /* <DEDUP_REMOVED lines=8> */
[----:B------:R-:W-:Y:S01]  /*10650*/  LDSM.16.MT88.4 R108, [R190+0x100] ;  /* 0x00010000be6c783b */ /* 0x000fe20000004200 */
[----:B------:R-:W-:-:S02]  /*10660*/  IMAD.U32 R206, RZ, RZ, UR8 ;  /* 0x00000008ffce7e24 */ /* 0x000fc4000f8e00ff */
[----:B------:R-:W-:Y:S01]  /*10670*/  IMAD R174, R38, 0x8, R7 ;  /* 0x0000000826ae7824 */ /* 0x000fe200078e0207 */
[----:B------:R-:W-:Y:S01]  /*10680*/  LDSM.16.MT88.4 R116, [R189+0x100] ;  /* 0x00010000bd74783b */ /* 0x000fe20000004200 */
[----:B------:R-:W-:Y:S02]  /*10690*/  IMAD.IADD R175, R0, 0x1, -R175 ;  /* 0x0000000100af7824 */ /* 0x000fe400078e0aaf */
[----:B------:R-:W-:Y:S01]  /*106a0*/  @P1 IMAD.HI.U32 R7, R174, c[0x0][0x2c8], RZ ;  /* 0x0000b200ae071a27 */ /* 0x000fe200078e00ff */
[----:B------:R-:W-:Y:S03]  /*106b0*/  LDSM.16.MT88.4 R124, [R188+0x100] ;  /* 0x00010000bc7c783b */ /* 0x000fe60000004200 */
[----:B------:R-:W-:Y:S01]  /*106c0*/  IMAD.MOV.U32 R5, RZ, RZ, R174 ;  /* 0x000000ffff057224 */ /* 0x000fe200078e00ae */
[----:B------:R-:W-:Y:S01]  /*106d0*/  @P0 SHF.R.U32.HI R5, RZ, c[0x0][0x2cc], R7 ;  /* 0x0000b300ff050a19 */ /* 0x000fe20000011607 */
[----:B------:R-:W-:Y:S01]  /*106e0*/  IMAD.U32 R0, RZ, RZ, UR4 ;  /* 0x00000004ff007e24 */ /* 0x000fe2000f8e00ff */
[----:B------:R-:W-:Y:S01]  /*106f0*/  LDSM.16.MT88.4 R48, [R190+0x2100] ;  /* 0x00210000be30783b */ /* 0x000fe20000004200 */
[----:B------:R-:W-:Y:S01]  /*10700*/  IMAD.SHL.U32 R175, R175, 0x2, RZ ;  /* 0x00000002afaf7824 */ /* 0x000fe200078e00ff */
[----:B------:R-:W-:-:S02]  /*10710*/  ULDC.64 UR4, c[0x0][0x2c8] ;  /* 0x0000b20000047ab9 */ /* 0x000fc40000000a00 */
[----:B------:R-:W1:Y:S01]  /*10720*/  SHFL.IDX PT, R7, R5, RZ, 0x1c1f ;  /* 0x001c1fff05077589 */ /* 0x000e6200000e0000 */
[----:B------:R-:W-:Y:S01]  /*10730*/  UIMAD.WIDE.U32 UR22, UR12, UR4, URZ ;  /* 0x000000040c1672a5 */ /* 0x000fe2000f8e003f */
[C---:B------:R-:W-:Y:S02]  /*10740*/  IADD3 R0, -R175.reuse, UR9, R0 ;  /* 0x00000009af007c10 */ /* 0x040fe4000fffe100 */
[----:B------:R-:W-:Y:S01]  /*10750*/  IADD3 R6, -R175, UR19, RZ ;  /* 0x00000013af067c10 */ /* 0x000fe2000fffe1ff */
[----:B------:R-:W2:Y:S01]  /*10760*/  SHFL.IDX PT, R39, R5, 0x1, 0x1c1f ;  /* 0x003c1f0005277f89 */ /* 0x000ea200000e0000 */
[----:B------:R-:W-:Y:S02]  /*10770*/  IADD3 R36, R0, -UR17, RZ ;  /* 0x8000001100247c10 */ /* 0x000fe4000fffe0ff */
[----:B------:R-:W-:Y:S01]  /*10780*/  @UP2 UMOV UR7, UR23 ;  /* 0x0000001700072c82 */ /* 0x000fe20008000000 */
[----:B------:R-:W-:Y:S01]  /*10790*/  LDSM.16.MT88.4 R56, [R189+0x2100] ;  /* 0x00210000bd38783b */ /* 0x000fe20000004200 */
[----:B------:R-:W-:-:S03]  /*107a0*/  @UP2 USHF.R.U32.HI UR12, URZ, UR5, UR7 ;  /* 0x000000053f0c2299 */ /* 0x000fc60008011607 */
[----:B------:R-:W-:Y:S01]  /*107b0*/  LDSM.16.MT88.4 R64, [R188+0x2100] ;  /* 0x00210000bc40783b */ /* 0x000fe20000004200 */
[----:B------:R-:W-:-:S03]  /*107c0*/  UIADD3 UR12, UR12, UR9, -UR17 ;  /* 0x000000090c0c7290 */ /* 0x000fc6000fffe811 */
[----:B------:R-:W-:Y:S01]  /*107d0*/  LDSM.16.MT88.4 R80, [R190+0x4100] ;  /* 0x00410000be50783b */ /* 0x000fe20000004200 */
[----:B------:R-:W-:-:S03]  /*107e0*/  USHF.R.S32.HI UR4, URZ, 0x1f, UR12 ;  /* 0x0000001f3f047899 */ /* 0x000fc6000801140c */
[----:B------:R-:W-:Y:S01]  /*107f0*/  LDSM.16.MT88.4 R88, [R189+0x4100] ;  /* 0x00410000bd58783b */ /* 0x000fe20000004200 */
[----:B------:R-:W-:Y:S01]  /*10800*/  ULEA.HI UR4, UR4, UR12, URZ, 0x6 ;  /* 0x0000000c04047291 */ /* 0x000fe2000f8f303f */
[----:B-1----:R-:W-:Y:S02]  /*10810*/  IMAD.IADD R7, R36, 0x1, R7 ;  /* 0x0000000124077824 */ /* 0x002fe400078e0207 */
[----:B------:R-:W-:Y:S01]  /*10820*/  LDSM.16.MT88.4 R136, [R190+0x900] ;  /* 0x00090000be88783b */ /* 0x000fe20000004200 */
[----:B------:R-:W-:Y:S02]  /*10830*/  USHF.R.S32.HI UR7, URZ, 0x6, UR4 ;  /* 0x000000063f077899 */ /* 0x000fe40008011404 */
[----:B------:R-:W-:Y:S01]  /*10840*/  IMNMX R0, R6, R7, PT ;  /* 0x0000000706007217 */ /* 0x000fe20003800200 */
[----:B--2---:R-:W-:Y:S01]  /*10850*/  IMAD.IADD R39, R36, 0x1, R39 ;  /* 0x0000000124277824 */ /* 0x004fe200078e0227 */
[----:B------:R-:W-:Y:S01]  /*10860*/  UISETP.LT.AND UP0, UPT, URZ, UR7, UPT ;  /* 0x000000073f00728c */ /* 0x000fe2000bf01270 */
[----:B------:R-:W0:Y:S01]  /*10870*/  LDGDEPBAR ;  /* 0x00000000000079af */ /* 0x000e220000000000 */
[----:B------:R-:W-:-:S02]  /*10880*/  ISETP.GT.AND P0, PT, R0, RZ, PT ;  /* 0x000000ff0000720c */ /* 0x000fc40003f04270 */
[----:B------:R-:W-:Y:S01]  /*10890*/  ISETP.GT.AND P1, PT, R0, 0x1, PT ;  /* 0x000000010000780c */ /* 0x000fe20003f24270 */
[----:B------:R-:W-:Y:S01]  /*108a0*/  USEL UR7, URZ, UR7, !UP0 ;  /* 0x000000073f077287 */ /* 0x000fe2000c000000 */
        /* <DEDUP_REMOVED lines=21> */
[----:B------:R-:W-:Y:S02]  /*10a00*/  IMNMX R13, R6, R39, PT ;  /* 0x00000027060d7217 */ /* 0x000fe40003800200 */
[----:B------:R-:W-:-:S02]  /*10a10*/  ISETP.GT.AND P0, PT, R0, 0x30, PT ;  /* 0x000000300000780c */ /* 0x000fc40003f04270 */
[----:B------:R-:W-:Y:S02]  /*10a20*/  FSEL R161, R9, -INF , P1 ;  /* 0xff80000009a17808 */ /* 0x000fe40000800000 */
[----:B------:R-:W-:Y:S02]  /*10a30*/  FMNMX.FTZ R6, R28, R37, !PT ;  /* 0x000000251c067209 */ /* 0x000fe40007810000 */
[C---:B------:R-:W-:Y:S02]  /*10a40*/  ISETP.GT.AND P1, PT, R13.reuse, RZ, PT ;  /* 0x000000ff0d00720c */ /* 0x040fe40003f24270 */
[----:B------:R-:W-:Y:S02]  /*10a50*/  FSEL R147, R32, -INF , P0 ;  /* 0xff80000020937808 */ /* 0x000fe40000000000 */
[----:B------:R-:W-:Y:S02]  /*10a60*/  ISETP.GT.AND P0, PT, R13, 0x1, PT ;  /* 0x000000010d00780c */ /* 0x000fe40003f04270 */
[----:B------:R-:W-:-:S02]  /*10a70*/  FMNMX.FTZ R6, R29, R6, !PT ;  /* 0x000000061d067209 */ /* 0x000fc40007810000 */
[----:B------:R-:W-:Y:S02]  /*10a80*/  FSEL R30, R30, -INF , P1 ;  /* 0xff8000001e1e7808 */ /* 0x000fe40000800000 */
[----:B------:R-:W-:Y:S02]  /*10a90*/  ISETP.GT.AND P1, PT, R13, 0x8, PT ;  /* 0x000000080d00780c */ /* 0x000fe40003f24270 */
[----:B------:R-:W-:Y:S02]  /*10aa0*/  FSEL R16, R31, -INF , P0 ;  /* 0xff8000001f107808 */ /* 0x000fe40000000000 */
[----:B------:R-:W-:Y:S02]  /*10ab0*/  FMNMX.FTZ R6, R25, R6, !PT ;  /* 0x0000000619067209 */ /* 0x000fe40007810000 */
[----:B------:R-:W-:Y:S02]  /*10ac0*/  ISETP.GT.AND P0, PT, R13, 0x9, PT ;  /* 0x000000090d00780c */ /* 0x000fe40003f04270 */
[----:B------:R-:W-:-:S02]  /*10ad0*/  FSEL R26, R26, -INF , P1 ;  /* 0xff8000001a1a7808 */ /* 0x000fc40000800000 */
[----:B------:R-:W-:Y:S02]  /*10ae0*/  FMNMX.FTZ R9, R30, R16, !PT ;  /* 0x000000101e097209 */ /* 0x000fe40007810000 */
[----:B------:R-:W-:Y:S02]  /*10af0*/  FMNMX.FTZ R20, R7, R6, !PT ;  /* 0x0000000607147209 */ /* 0x000fe40007810000 */
[----:B------:R-:W-:Y:S02]  /*10b00*/  ISETP.GT.AND P1, PT, R13, 0x10, PT ;  /* 0x000000100d00780c */ /* 0x000fe40003f24270 */
[----:B------:R-:W-:Y:S02]  /*10b10*/  FSEL R6, R27, -INF , P0 ;  /* 0xff8000001b067808 */ /* 0x000fe40000000000 */
[----:B------:R-:W-:Y:S02]  /*10b20*/  FMNMX.FTZ R9, R26, R9, !PT ;  /* 0x000000091a097209 */ /* 0x000fe40007810000 */
[----:B------:R-:W-:-:S02]  /*10b30*/  ISETP.GT.AND P0, PT, R13, 0x11, PT ;  /* 0x000000110d00780c */ /* 0x000fc40003f04270 */
[----:B------:R-:W-:Y:S02]  /*10b40*/  FSEL R22, R22, -INF , P1 ;  /* 0xff80000016167808 */ /* 0x000fe40000800000 */
[----:B------:R-:W-:Y:S02]  /*10b50*/  FMNMX.FTZ R9, R6, R9, !PT ;  /* 0x0000000906097209 */ /* 0x000fe40007810000 */
[----:B------:R-:W-:Y:S02]  /*10b60*/  FSEL R12, R23, -INF , P0 ;  /* 0xff800000170c7808 */ /* 0x000fe40000000000 */
[----:B------:R-:W-:Y:S02]  /*10b70*/  ISETP.GT.AND P0, PT, R13, 0x18, PT ;  /* 0x000000180d00780c */ /* 0x000fe40003f04270 */
[----:B------:R-:W-:Y:S02]  /*10b80*/  FMNMX.FTZ R20, R21, R20, !PT ;  /* 0x0000001415147209 */ /* 0x000fe40007810000 */
[----:B------:R-:W-:-:S02]  /*10b90*/  ISETP.GT.AND P1, PT, R0, 0x31, PT ;  /* 0x000000310000780c */ /* 0x000fc40003f24270 */
[----:B------:R-:W-:Y:S02]  /*10ba0*/  FMNMX.FTZ R9, R22, R9, !PT ;  /* 0x0000000916097209 */ /* 0x000fe40007810000 */
[----:B------:R-:W-:Y:S02]  /*10bb0*/  FSEL R18, R18, -INF , P0 ;  /* 0xff80000012127808 */ /* 0x000fe40000000000 */
[----:B------:R-:W-:Y:S02]  /*10bc0*/  FMNMX.FTZ R20, R5, R20, !PT ;  /* 0x0000001405147209 */ /* 0x000fe40007810000 */
[----:B------:R-:W-:Y:S02]  /*10bd0*/  FSEL R145, R33, -INF , P1 ;  /* 0xff80000021917808 */ /* 0x000fe40000800000 */
[----:B------:R-:W-:Y:S02]  /*10be0*/  ISETP.GT.AND P0, PT, R0, 0x38, PT ;  /* 0x000000380000780c */ /* 0x000fe40003f04270 */
[----:B------:R-:W-:-:S02]  /*10bf0*/  ISETP.GT.AND P1, PT, R13, 0x19, PT ;  /* 0x000000190d00780c */ /* 0x000fc40003f24270 */
[----:B------:R-:W-:Y:S02]  /*10c00*/  FMNMX.FTZ R9, R12, R9, !PT ;  /* 0x000000090c097209 */ /* 0x000fe40007810000 */
[----:B------:R-:W-:Y:S02]  /*10c10*/  FMNMX.FTZ R20, R17, R20, !PT ;  /* 0x0000001411147209 */ /* 0x000fe40007810000 */
[----:B------:R-:W-:Y:S02]  /*10c20*/  FSEL R143, R72, -INF , P0 ;  /* 0xff800000488f7808 */ /* 0x000fe40000000000 */
[----:B------:R-:W-:Y:S02]  /*10c30*/  FSEL R8, R19, -INF , P1 ;  /* 0xff80000013087808 */ /* 0x000fe40000800000 */
[----:B------:R-:W-:Y:S02]  /*10c40*/  ISETP.GT.AND P0, PT, R13, 0x20, PT ;  /* 0x000000200d00780c */ /* 0x000fe40003f04270 */
[----:B------:R-:W-:-:S02]  /*10c50*/  FMNMX.FTZ R9, R18, R9, !PT ;  /* 0x0000000912097209 */ /* 0x000fc40007810000 */
[----:B------:R-:W-:Y:S02]  /*10c60*/  FMNMX.FTZ R20, R159, R20, !PT ;  /* 0x000000149f147209 */ /* 0x000fe40007810000 */
[----:B------:R-:W-:Y:S02]  /*10c70*/  ISETP.GT.AND P1, PT, R13, 0x21, PT ;  /* 0x000000210d00780c */ /* 0x000fe40003f24270 */
[----:B------:R-:W-:Y:S02]  /*10c80*/  FSEL R204, R14, -INF , P0 ;  /* 0xff8000000ecc7808 */ /* 0x000fe40000000000 */
[----:B------:R-:W-:Y:S02]  /*10c90*/  FMNMX.FTZ R9, R8, R9, !PT ;  /* 0x0000000908097209 */ /* 0x000fe40007810000 */
[----:B------:R-:W-:Y:S02]  /*10ca0*/  ISETP.GT.AND P0, PT, R0, 0x39, PT ;  /* 0x000000390000780c */ /* 0x000fe40003f04270 */
[----:B------:R-:W-:-:S02]  /*10cb0*/  FMNMX.FTZ R20, R167, R20, !PT ;  /* 0x00000014a7147209 */ /* 0x000fc40007810000 */
[----:B------:R-:W-:Y:S02]  /*10cc0*/  FSEL R166, R15, -INF , P1 ;  /* 0xff8000000fa67808 */ /* 0x000fe40000800000 */
[----:B------:R-:W-:Y:S02]  /*10cd0*/  ISETP.GT.AND P1, PT, R13, 0x28, PT ;  /* 0x000000280d00780c */ /* 0x000fe40003f24270 */
[----:B------:R-:W-:Y:S02]  /*10ce0*/  FMNMX.FTZ R9, R204, R9, !PT ;  /* 0x00000009cc097209 */ /* 0x000fe40007810000 */
[----:B------:R-:W-:Y:S02]  /*10cf0*/  FSEL R141, R73, -INF , P0 ;  /* 0xff800000498d7808 */ /* 0x000fe40000000000 */
        /* <DEDUP_REMOVED lines=43> */
[----:B------:R-:W-:Y:S01]  /*10fb0*/  ISETP.GE.AND P0, PT, R206, UR7, PT ;  /* 0x00000007ce007c0c */ /* 0x000fe2000bf06270 */
        /* <DEDUP_REMOVED lines=16> */
[----:B------:R-:W3:Y:S01]  /*110c0*/  LDSM.16.MT88.4 R8, [R195+0x2900] ;  /* 0x00290000c308783b */ /* 0x000ee20000004200 */
[----:B------:R-:W-:-:S02]  /*110d0*/  FFMA.FTZ R151, R22, c[0x0][0x2d0], -R163 ;  /* 0x0000b40016977a23 */ /* 0x000fc400000108a3 */
[--C-:B------:R-:W-:Y:S01]  /*110e0*/  FFMA.FTZ R134, R12, c[0x0][0x2d0], -R163.reuse ;  /* 0x0000b4000c867a23 */ /* 0x100fe200000108a3 */
[----:B------:R-:W4:Y:S01]  /*110f0*/  LDSM.16.MT88.4 R20, [R195+0x900] ;  /* 0x00090000c314783b */ /* 0x000f220000004200 */
[----:B------:R-:W-:Y:S01]  /*11100*/  FFMA.FTZ R3, R18, c[0x0][0x2d0], -R163 ;  /* 0x0000b40012037a23 */ /* 0x000fe200000108a3 */
[----:B------:R-:W5:Y:S01]  /*11110*/  MUFU.EX2 R149, R149 ;  /* 0x0000009500957308 */ /* 0x000f620000000800 */
[----:B-1----:R-:W-:Y:S01]  /*11120*/  F2FP.BF16.PACK_AB R96, R153, R156 ;  /* 0x0000009c9960723e */ /* 0x002fe200000010ff */
[----:B------:R-:W1:Y:S01]  /*11130*/  LDSM.16.MT88.4 R12, [R189+0x2900] ;  /* 0x00290000bd0c783b */ /* 0x000e620000004200 */
[--C-:B------:R-:W-:Y:S02]  /*11140*/  FFMA.FTZ R162, R167, c[0x0][0x2d0], -R146.reuse ;  /* 0x0000b400a7a27a23 */ /* 0x100fe40000010892 */
[--C-:B------:R-:W-:Y:S01]  /*11150*/  FFMA.FTZ R160, R165, c[0x0][0x2d0], -R146.reuse ;  /* 0x0000b400a5a07a23 */ /* 0x100fe20000010892 */
[----:B------:R-:W1:Y:S01]  /*11160*/  LDSM.16.MT88.4 R16, [R188+0x2900] ;  /* 0x00290000bc10783b */ /* 0x000e620000004200 */
[--C-:B------:R-:W-:Y:S01]  /*11170*/  FFMA.FTZ R159, R159, c[0x0][0x2d0], -R146.reuse ;  /* 0x0000b4009f9f7a23 */ /* 0x100fe20000010892 */
[----:B------:R-:W-:Y:S01]  /*11180*/  MUFU.EX2 R155, R155 ;  /* 0x0000009b009b7308 */ /* 0x000fe20000000800 */
[----:B------:R-:W-:-:S02]  /*11190*/  FFMA.FTZ R161, R161, c[0x0][0x2d0], -R146 ;  /* 0x0000b400a1a17a23 */ /* 0x000fc40000010892 */
[--C-:B------:R-:W-:Y:S02]  /*111a0*/  FFMA.FTZ R165, R204, c[0x0][0x2d0], -R163.reuse ;  /* 0x0000b400cca57a23 */ /* 0x100fe400000108a3 */
[--C-:B------:R-:W-:Y:S02]  /*111b0*/  FFMA.FTZ R166, R166, c[0x0][0x2d0], -R163.reuse ;  /* 0x0000b400a6a67a23 */ /* 0x100fe400000108a3 */
[--C-:B------:R-:W-:Y:S01]  /*111c0*/  FFMA.FTZ R167, R170, c[0x0][0x2d0], -R163.reuse ;  /* 0x0000b400aaa77a23 */ /* 0x100fe200000108a3 */
[----:B------:R-:W2:Y:S01]  /*111d0*/  MUFU.EX2 R158, R158 ;  /* 0x0000009e009e7308 */ /* 0x000ea20000000800 */
[----:B-----5:R-:W-:Y:S01]  /*111e0*/  F2FP.BF16.PACK_AB R98, R149, R154 ;  /* 0x0000009a9562723e */ /* 0x020fe200000010ff */
        /* <DEDUP_REMOVED lines=8> */
[----:B------:R-:W5:Y:S01]  /*11270*/  MUFU.EX2 R150, R150 ;  /* 0x0000009600967308 */ /* 0x000f620000000800 */
[----:B--2---:R-:W-:Y:S01]  /*11280*/  F2FP.BF16.PACK_AB R97, R158, R155 ;  /* 0x0000009b9e61723e */ /* 0x004fe200000010ff */
[--C-:B------:R-:W-:Y:S01]  /*11290*/  FFMA.FTZ R207, R140, c[0x0][0x2d0], -R163.reuse ;  /* 0x0000b4008ccf7a23 */ /* 0x100fe200000108a3 */
[----:B------:R-:W-:Y:S01]  /*112a0*/  LDSM.16.MT88.4 R144, [R195+0x1900] ;  /* 0x00190000c390783b */ /* 0x000fe20000004200 */
[----:B------:R-:W-:-:S02]  /*112b0*/  FFMA.FTZ R164, R164, c[0x0][0x2d0], -R163 ;  /* 0x0000b400a4a47a23 */ /* 0x000fc400000108a3 */
[----:B------:R-:W-:Y:S01]  /*112c0*/  FADD.FTZ R153, R156, R153 ;  /* 0x000000999c997221 */ /* 0x000fe20000010000 */
[----:B------:R-:W-:Y:S01]  /*112d0*/  LDSM.16.MT88.4 R140, [R190+0x1900] ;  /* 0x00190000be8c783b */ /* 0x000fe20000004200 */
[----:B------:R-:W-:Y:S01]  /*112e0*/  MUFU.EX2 R152, R152 ;  /* 0x0000009800987308 */ /* 0x000fe20000000800 */
[----:B------:R-:W-:Y:S02]  /*112f0*/  FADD.FTZ R158, R155, R158 ;  /* 0x0000009e9b9e7221 */ /* 0x000fe40000010000 */
[----:B------:R-:W-:-:S04]  /*11300*/  FADD.FTZ R154, R154, R153 ;  /* 0x000000999a9a7221 */ /* 0x000fc80000010000 */
[----:B------:R-:W-:Y:S01]  /*11310*/  FADD.FTZ R149, R149, R154 ;  /* 0x0000009a95957221 */ /* 0x000fe20000010000 */
[----:B-----5:R-:W-:Y:S01]  /*11320*/  F2FP.BF16.PACK_AB R99, R150, R157 ;  /* 0x0000009d9663723e */ /* 0x020fe200000010ff */
        /* <DEDUP_REMOVED lines=90> */
[----:B------:R-:W-:Y:S07]  /*118d0*/  LDSM.16.MT88.4 R20, [R195+0x5100] ;  /* 0x00510000c314783b */ /* 0x000fee0000004200 */
[C---:B---3--:R-:W-:Y:S08]  /*118e0*/  HMMA.16816.F32.BF16 R84, R4.reuse, R12, R84 ;  /* 0x0000000c0454723c */ /* 0x048ff00000041854 */
[C---:B------:R-:W-:Y:S01]  /*118f0*/  HMMA.16816.F32.BF16 R88, R4.reuse, R14, R88 ;  /* 0x0000000e0458723c */ /* 0x040fe20000041858 */
[----:B------:R-:W2:Y:S07]  /*11900*/  LDSM.16.MT88.4 R12, [R190+0x1100] ;  /* 0x00110000be0c783b */ /* 0x000eae0000004200 */
        /* <DEDUP_REMOVED lines=33> */
[----:B------:R-:W-:Y:S07]  /*11b20*/  LDSM.16.MT88.4 R16, [R195+0x5900] ;  /* 0x00590000c310783b */ /* 0x000fee0000004200 */
        /* <DEDUP_REMOVED lines=16> */
[----:B------:R-:W2:Y:S06]  /*11c30*/  LDSM.16.MT88.4 R12, [R190+0x5900] ;  /* 0x00590000be0c783b */ /* 0x000eac0000004200 */
        /* <DEDUP_REMOVED lines=15> */
[C---:B------:R-:W-:Y:S08]  /*11d30*/  HMMA.16816.F32.BF16 R68, R4.reuse, R16, R68 ;  /* 0x000000100444723c */ /* 0x040ff00000041844 */
[C---:B------:R-:W-:Y:S01]  /*11d40*/  HMMA.16816.F32.BF16 R72, R4.reuse, R18, R72 ;  /* 0x000000120448723c */ /* 0x040fe20000041848 */
[----:B------:R-:W5:Y:S07]  /*11d50*/  LDSM.16.MT88.4 R16, [R188+0x5900] ;  /* 0x00590000bc10783b */ /* 0x000f6e0000004200 */
        /* <DEDUP_REMOVED lines=10> */
[C---:B----4-:R-:W-:Y:S08]  /*11e00*/  HMMA.16816.F32.BF16 R52, R4.reuse, R24, R52 ;  /* 0x000000180434723c */ /* 0x050ff00000041834 */
[C---:B------:R-:W-:Y:S08]  /*11e10*/  HMMA.16816.F32.BF16 R56, R4.reuse, R26, R56 ;  /* 0x0000001a0438723c */ /* 0x040ff00000041838 */
[C---:B------:R-:W-:Y:S08]  /*11e20*/  HMMA.16816.F32.BF16 R60, R4.reuse, R20, R60 ;  /* 0x00000014043c723c */ /* 0x040ff0000004183c */
[C---:B------:R-:W-:Y:S08]  /*11e30*/  HMMA.16816.F32.BF16 R64, R4.reuse, R22, R64 ;  /* 0x000000160440723c */ /* 0x040ff00000041840 */
[C---:B--2---:R-:W-:Y:S08]  /*11e40*/  HMMA.16816.F32.BF16 R76, R4.reuse, R12, R76 ;  /* 0x0000000c044c723c */ /* 0x044ff0000004184c */
[C---:B------:R-:W-:Y:S08]  /*11e50*/  HMMA.16816.F32.BF16 R80, R4.reuse, R14, R80 ;  /* 0x0000000e0450723c */ /* 0x040ff00000041850 */
[C---:B-1----:R-:W-:Y:S08]  /*11e60*/  HMMA.16816.F32.BF16 R84, R4.reuse, R8, R84 ;  /* 0x000000080454723c */ /* 0x042ff00000041854 */
[C---:B------:R-:W-:Y:S08]  /*11e70*/  HMMA.16816.F32.BF16 R88, R4.reuse, R10, R88 ;  /* 0x0000000a0458723c */ /* 0x040ff00000041858 */
[C---:B-----5:R-:W-:Y:S08]  /*11e80*/  HMMA.16816.F32.BF16 R92, R4.reuse, R16, R92 ;  /* 0x00000010045c723c */ /* 0x060ff0000004185c */
[----:B------:R-:W-:Y:S01]  /*11e90*/  HMMA.16816.F32.BF16 R96, R4, R18, R96 ;  /* 0x000000120460723c */ /* 0x000fe20000041860 */
[----:B------:R-:W-:Y:S07]  /*11ea0*/  @!P0 BRA `(.L_x_817) ;  /* 0x000030a000008947 */ /* 0x000fee0003800000 */
[----:B------:R-:W1:Y:S01]  /*11eb0*/  S2R R5, SR_TID.X ;  /* 0x0000000000057919 */ /* 0x000e620000002100 */
[----:B------:R-:W-:Y:S01]  /*11ec0*/  PLOP3.LUT P1, PT, PT, PT, UP2, 0x80, 0x0 ;  /* 0x000000000000781c */ /* 0x000fe20003f2f028 */
[----:B------:R-:W-:Y:S01]  /*11ed0*/  IMAD.MOV.U32 R3, RZ, RZ, R0 ;  /* 0x000000ffff037224 */ /* 0x000fe200078e0000 */
[----:B------:R-:W-:Y:S01]  /*11ee0*/  PLOP3.LUT P0, PT, PT, PT, UP2, 0x80, 0x0 ;  /* 0x000000000000781c */ /* 0x000fe20003f0f028 */
[----:B------:R-:W-:Y:S01]  /*11ef0*/  IMAD.MOV.U32 R2, RZ, RZ, R132 ;  /* 0x000000ffff027224 */ /* 0x000fe200078e0084 */
[----:B------:R-:W-:Y:S01]  /*11f00*/  SHF.R.S32.HI R0, RZ, 0x1f, R173 ;  /* 0x0000001fff007819 */ /* 0x000fe200000114ad */
[----:B------:R-:W-:Y:S01]  /*11f10*/  IMAD.MOV.U32 R217, RZ, RZ, R206 ;  /* 0x000000ffffd97224 */ /* 0x000fe200078e00ce */
[----:B------:R-:W-:Y:S01]  /*11f20*/  SHF.R.S32.HI R207, RZ, 0x1f, R172 ;  /* 0x0000001fffcf7819 */ /* 0x000fe200000114ac */
[C---:B------:R-:W-:Y:S01]  /*11f30*/  IMAD.SHL.U32 R212, R173.reuse, 0x2, RZ ;  /* 0x00000002add47824 */ /* 0x040fe200078e00ff */
[----:B------:R-:W-:Y:S01]  /*11f40*/  SEL R211, RZ, 0x10, P6 ;  /* 0x00000010ffd37807 */ /* 0x000fe20003000000 */
[----:B------:R-:W-:Y:S01]  /*11f50*/  IMAD.SHL.U32 R210, R172, 0x2, RZ ;  /* 0x00000002acd27824 */ /* 0x000fe200078e00ff */
[----:B------:R-:W-:Y:S01]  /*11f60*/  SEL R208, RZ, 0x10, P5 ;  /* 0x00000010ffd07807 */ /* 0x000fe20002800000 */
[----:B------:R-:W-:Y:S01]  /*11f70*/  IMAD.MOV.U32 R216, RZ, RZ, 0x1 ;  /* 0x00000001ffd87424 */ /* 0x000fe200078e00ff */
[----:B------:R-:W-:Y:S01]  /*11f80*/  SHF.L.U64.HI R213, R173, 0x1, R0 ;  /* 0x00000001add57819 */ /* 0x000fe20000010200 */
[----:B------:R-:W-:Y:S01]  /*11f90*/  @P1 IMAD.HI.U32 R215, R174, c[0x0][0x2c8], RZ ;  /* 0x0000b200aed71a27 */ /* 0x000fe200078e00ff */
[----:B------:R-:W-:Y:S01]  /*11fa0*/  SHF.L.U64.HI R207, R172, 0x1, R207 ;  /* 0x00000001accf7819 */ /* 0x000fe200000102cf */
[----:B------:R-:W-:-:S02]  /*11fb0*/  ULDC UR5, c[0x0][0x210] ;  /* 0x0000840000057ab9 */ /* 0x000fc40000000800 */
[----:B------:R-:W-:Y:S01]  /*11fc0*/  ULDC UR4, c[0x0][0x1e8] ;  /* 0x00007a0000047ab9 */ /* 0x000fe20000000800 */
[----:B------:R-:W-:Y:S01]  /*11fd0*/  @P0 SHF.R.U32.HI R215, RZ, c[0x0][0x2cc], R215 ;  /* 0x0000b300ffd70a19 */ /* 0x000fe200000116d7 */
[----:B------:R-:W-:Y:S02]  /*11fe0*/  UIMAD UR5, UR11, UR5, URZ ;  /* 0x000000050b0572a4 */ /* 0x000fe4000f8e023f */
[----:B------:R-:W-:Y:S01]  /*11ff0*/  UIMAD UR4, UR11, UR4, URZ ;  /* 0x000000040b0472a4 */ /* 0x000fe2000f8e023f */
[----:B-1----:R-:W-:-:S04]  /*12000*/  SHF.R.S32.HI R214, RZ, 0x1f, R5 ;  /* 0x0000001fffd67819 */ /* 0x002fc80000011405 */
[----:B------:R-:W-:-:S04]  /*12010*/  LEA.HI R214, R214, R5, RZ, 0x3 ;  /* 0x00000005d6d67211 */ /* 0x000fc800078f18ff */
[----:B------:R-:W-:-:S05]  /*12020*/  LOP3.LUT R214, R214, 0xfffffff8, RZ, 0xc0, !PT ;  /* 0xfffffff8d6d67812 */ /* 0x000fca00078ec0ff */
[----:B------:R-:W-:-:S04]  /*12030*/  IMAD.IADD R214, R5, 0x1, -R214 ;  /* 0x0000000105d67824 */ /* 0x000fc800078e0ad6 */
[----:B------:R-:W-:-:S05]  /*12040*/  IMAD.SHL.U32 R214, R214, 0x8, RZ ;  /* 0x00000008d6d67824 */ /* 0x000fca00078e00ff */
[----:B------:R-:W-:-:S04]  /*12050*/  SHF.R.S32.HI R209, RZ, 0x1f, R214 ;  /* 0x0000001fffd17819 */ /* 0x000fc800000114d6 */
[C---:B------:R-:W-:Y:S01]  /*12060*/  SHF.L.U64.HI R209, R214.reuse, 0x1, R209 ;  /* 0x00000001d6d17819 */ /* 0x040fe200000102d1 */
[----:B------:R-:W-:Y:S02]  /*12070*/  IMAD.SHL.U32 R214, R214, 0x2, RZ ;  /* 0x00000002d6d67824 */ /* 0x000fe400078e00ff */
.L_x_820:
[----:B------:R-:W-:Y:S04]  /*12080*/  DEPBAR.LE SB0, 0x0 ;  /* 0x000080000000791a */ /* 0x000fe80000000000 */
[----:B------:R-:W-:Y:S01]  /*12090*/  BAR.SYNC.DEFER_BLOCKING 0x0 ;  /* 0x0000000000007b1d */ /* 0x000fe20000010000 */
[----:B------:R-:W-:Y:S05]  /*120a0*/  ISETP.GE.AND P0, PT, R217, RZ, PT ;  /* 0x000000ffd900720c */ /* 0x000fea0003f06270 */
        /* <DEDUP_REMOVED lines=31> */
[----:B------:R2:W1:Y:S01]  /*122a0*/  SHFL.IDX PT, R4, R14, RZ, 0x181f ;  /* 0x00181fff0e047589 */ /* 0x00046200000e0000 */
[-C--:B-----5:R-:W-:Y:S04]  /*122b0*/  IADD3 R10, P1, P0, R10, R5.reuse, R212 ;  /* 0x000000050a0a7210 */ /* 0x0a0fe8000783e0d4 */
[----:B----4-:R-:W-:Y:S02]  /*122c0*/  IADD3.X R11, RZ, R0, R213, P1, P0 ;  /* 0x00000000ff0b7210 */ /* 0x010fe40000fe04d5 */
[----:B------:R-:W-:Y:S02]  /*122d0*/  IADD3 R8, P1, P0, R8, R5, R210 ;  /* 0x0000000508087210 */ /* 0x000fe4000783e0d2 */
[C---:B---3--:R-:W-:Y:S02]  /*122e0*/  IADD3 R6, P2, R7.reuse, R212, RZ ;  /* 0x000000d407067210 */ /* 0x048fe40007f5e0ff */
[----:B------:R-:W-:Y:S02]  /*122f0*/  IADD3.X R9, RZ, R0, R207, P1, P0 ;  /* 0x00000000ff097210 */ /* 0x000fe40000fe04cf */
[C---:B------:R-:W-:Y:S02]  /*12300*/  IADD3 R12, P0, R7.reuse, R214, RZ ;  /* 0x000000d6070c7210 */ /* 0x040fe40007f1e0ff */
[----:B--2---:R-:W-:Y:S01]  /*12310*/  IADD3 R14, P1, R7, R210, RZ ;  /* 0x000000d2070e7210 */ /* 0x004fe20007f3e0ff */
[C---:B-1----:R-:W-:Y:S02]  /*12320*/  IMAD.X R7, R4.reuse, 0x1, R213, P2 ;  /* 0x0000000104077824 */ /* 0x042fe400010e06d5 */
[C---:B------:R-:W-:Y:S01]  /*12330*/  IMAD.X R13, R4.reuse, 0x1, R209, P0 ;  /* 0x00000001040d7824 */ /* 0x040fe200000e06d1 */
[----:B------:R-:W-:Y:S01]  /*12340*/  IADD3 R16, P0, R5, R214, RZ ;  /* 0x000000d605107210 */ /* 0x000fe20007f1e0ff */
[----:B------:R-:W-:Y:S01]  /*12350*/  IMAD.X R15, R4, 0x1, R207, P1 ;  /* 0x00000001040f7824 */ /* 0x000fe200008e06cf */
[----:B------:R-:W-:Y:S02]  /*12360*/  IADD3 R5, R203, 0x100, RZ ;  /* 0x00000100cb057810 */ /* 0x000fe40007ffe0ff */
[----:B------:R-:W-:Y:S01]  /*12370*/  ISETP.NE.U32.AND P1, PT, R211, RZ, PT ;  /* 0x000000ffd300720c */ /* 0x000fe20003f25070 */
[----:B------:R-:W-:Y:S01]  /*12380*/  IMAD.X R17, R0, 0x1, R209, P0 ;  /* 0x0000000100117824 */ /* 0x000fe200000e06d1 */
[----:B------:R-:W-:Y:S01]  /*12390*/  ISETP.NE.U32.AND P0, PT, R208, RZ, PT ;  /* 0x000000ffd000720c */ /* 0x000fe20003f05070 */
[----:B------:R1:W-:Y:S04]  /*123a0*/  LDGSTS.E.BYPASS.LTC128B.128 [R5], [R12.64], !P4 ;  /* 0x000000000c057fae */ /* 0x0003e8000e101d54 */
[----:B------:R1:W-:Y:S04]  /*123b0*/  LDGSTS.E.BYPASS.LTC128B.128 [R5+0x2000], [R6.64], !P6 ;  /* 0x0200000006057fae */ /* 0x0003e8000f101d54 */
[----:B------:R1:W-:Y:S04]  /*123c0*/  LDGSTS.E.BYPASS.LTC128B.128 [R5+0x4000], [R14.64], !P5 ;  /* 0x040000000e057fae */ /* 0x0003e8000e901d54 */
[----:B------:R1:W-:Y:S04]  /*123d0*/  LDGSTS.E.BYPASS.LTC128B.128 [R5+0x1000], [R16.64], !P4 ;  /* 0x0100000010057fae */ /* 0x0003e8000e101d54 */
[----:B------:R1:W-:Y:S04]  /*123e0*/  LDGSTS.E.BYPASS.LTC128B.128.ZFILL [R5+0x3000], [R10.64], P1 ;  /* 0x030000000a057fae */ /* 0x0003e80008941d54 */
[----:B------:R1:W-:Y:S02]  /*123f0*/  LDGSTS.E.BYPASS.LTC128B.128.ZFILL [R5+0x5000], [R8.64], P0 ;  /* 0x0500000008057fae */ /* 0x0003e40008141d54 */
.L_x_818:
[C---:B-123--:R-:W-:Y:S01]  /*12400*/  HMMA.16816.F32.BF16 R4, R132.reuse, R136, RZ ;  /* 0x000000888404723c */ /* 0x04efe200000418ff */
[----:B------:R-:W0:Y:S02]  /*12410*/  LDGDEPBAR ;  /* 0x00000000000079af */ /* 0x000e240000000000 */
[----:B------:R-:W-:Y:S05]  /*12420*/  ISETP.GE.AND P0, PT, R217, 0x1, PT ;  /* 0x00000001d900780c */ /* 0x000fea0003f06270 */
[C---:B------:R-:W-:Y:S01]  /*12430*/  HMMA.16816.F32.BF16 R8, R132.reuse, R138, RZ ;  /* 0x0000008a8408723c */ /* 0x040fe200000418ff */
[----:B------:R-:W-:Y:S07]  /*12440*/  LDSM.16.M88.4 R136, [R193+0xc100] ;  /* 0x00c10000c188783b */ /* 0x000fee0000000200 */
[C---:B----4-:R-:W-:Y:S08]  /*12450*/  HMMA.16816.F32.BF16 R12, R132.reuse, R140, RZ ;  /* 0x0000008c840c723c */ /* 0x050ff000000418ff */
[C---:B------:R-:W-:Y:S01]  /*12460*/  HMMA.16816.F32.BF16 R16, R132.reuse, R142, RZ ;  /* 0x0000008e8410723c */ /* 0x040fe200000418ff */
[----:B------:R-:W1:Y:S07]  /*12470*/  LDSM.16.M88.4 R140, [R192+0x6100] ;  /* 0x00610000c08c783b */ /* 0x000e6e0000000200 */
[C---:B------:R-:W-:Y:S08]  /*12480*/  HMMA.16816.F32.BF16 R20, R132.reuse, R144, RZ ;  /* 0x000000908414723c */ /* 0x040ff000000418ff */
[C---:B------:R-:W-:Y:S01]  /*12490*/  HMMA.16816.F32.BF16 R24, R132.reuse, R146, RZ ;  /* 0x000000928418723c */ /* 0x040fe200000418ff */
[----:B------:R-:W2:Y:S07]  /*124a0*/  LDSM.16.M88.4 R144, [R192+0x6900] ;  /* 0x00690000c090783b */ /* 0x000eae0000000200 */
        /* <DEDUP_REMOVED lines=140> */
[----:B------:R-:W-:Y:S01]  /*12d70*/  ISETP.NE.AND P1, PT, R199, 0x1, PT ;  /* 0x00000001c700780c */ /* 0x000fe20003f25270 */
[----:B------:R-:W-:Y:S01]  /*12d80*/  IMAD.MOV.U32 R200, RZ, RZ, RZ ;  /* 0x000000ffffc87224 */ /* 0x000fe200078e00ff */
[----:B------:R-:W-:Y:S02]  /*12d90*/  LEA R201, R217, UR13, 0x6 ;  /* 0x0000000dd9c97c11 */ /* 0x000fe4000f8e30ff */
[----:B------:R-:W-:Y:S02]  /*12da0*/  IADD3 R138, -R211, 0x10, RZ ;  /* 0x00000010d38a7810 */ /* 0x000fe40007ffe1ff */
[----:B------:R-:W-:Y:S02]  /*12db0*/  IADD3 R201, R201, -0x40, R202 ;  /* 0xffffffc0c9c97810 */ /* 0x000fe40007ffe0ca */
[----:B------:R-:W-:Y:S03]  /*12dc0*/  LOP3.LUT R138, R138, 0xf, RZ, 0xc0, !PT ;  /* 0x0000000f8a8a7812 */ /* 0x000fe600078ec0ff */
[--C-:B------:R-:W-:Y:S02]  /*12dd0*/  IMAD.MOV.U32 R0, RZ, RZ, R201.reuse ;  /* 0x000000ffff007224 */ /* 0x100fe400078e00c9 */
[----:B------:R-:W-:Y:S05]  /*12de0*/  @P1 IMAD.HI.U32 R134, R201, c[0x0][0x2bc], RZ ;  /* 0x0000af00c9861a27 */ /* 0x000fea00078e00ff */
        /* <DEDUP_REMOVED lines=23> */
[----:B------:R-:W1:Y:S04]  /*12f60*/  SHFL.IDX PT, R135, R134, RZ, 0x181f ;  /* 0x00181fff86877589 */ /* 0x000e6800000e0000 */
[----:B------:R1:W2:Y:S04]  /*12f70*/  SHFL.IDX PT, R133, R134, 0x1, 0x181f ;  /* 0x00381f0086857f89 */ /* 0x0002a800000e0000 */
[----:B------:R-:W3:Y:S04]  /*12f80*/  SHFL.IDX PT, R0, R142, 0x1, 0x181f ;  /* 0x00381f008e007f89 */ /* 0x000ee800000e0000 */
[----:B------:R4:W5:Y:S01]  /*12f90*/  SHFL.IDX PT, R132, R142, RZ, 0x181f ;  /* 0x00181fff8e847589 */ /* 0x00096200000e0000 */
[C---:B-1----:R-:W-:Y:S02]  /*12fa0*/  IADD3 R134, P2, R135.reuse, R212, RZ ;  /* 0x000000d487867210 */ /* 0x042fe40007f5e0ff */
[-C--:B--2---:R-:W-:Y:S04]  /*12fb0*/  IADD3 R138, P1, P0, R138, R133.reuse, R212 ;  /* 0x000000858a8a7210 */ /* 0x084fe8000783e0d4 */
[-C--:B---3--:R-:W-:Y:S02]  /*12fc0*/  IADD3.X R139, RZ, R0.reuse, R213, P1, P0 ;  /* 0x00000000ff8b7210 */ /* 0x088fe40000fe04d5 */
[----:B------:R-:W-:Y:S04]  /*12fd0*/  IADD3 R136, P1, P0, R136, R133, R210 ;  /* 0x0000008588887210 */ /* 0x000fe8000783e0d2 */
[----:B------:R-:W-:Y:S02]  /*12fe0*/  IADD3.X R137, RZ, R0, R207, P1, P0 ;  /* 0x00000000ff897210 */ /* 0x000fe40000fe04cf */
[C---:B------:R-:W-:Y:S02]  /*12ff0*/  IADD3 R140, P0, R135.reuse, R214, RZ ;  /* 0x000000d6878c7210 */ /* 0x040fe40007f1e0ff */
[----:B----4-:R-:W-:Y:S01]  /*13000*/  IADD3 R142, P1, R135, R210, RZ ;  /* 0x000000d2878e7210 */ /* 0x010fe20007f3e0ff */
[C---:B-----5:R-:W-:Y:S02]  /*13010*/  IMAD.X R135, R132.reuse, 0x1, R213, P2 ;  /* 0x0000000184877824 */ /* 0x060fe400010e06d5 */
[C---:B------:R-:W-:Y:S01]  /*13020*/  IMAD.X R141, R132.reuse, 0x1, R209, P0 ;  /* 0x00000001848d7824 */ /* 0x040fe200000e06d1 */
[----:B------:R-:W-:Y:S01]  /*13030*/  IADD3 R144, P0, R133, R214, RZ ;  /* 0x000000d685907210 */ /* 0x000fe20007f1e0ff */
[----:B------:R-:W-:Y:S01]  /*13040*/  IMAD.X R143, R132, 0x1, R207, P1 ;  /* 0x00000001848f7824 */ /* 0x000fe200008e06cf */
[----:B------:R-:W-:Y:S02]  /*13050*/  ISETP.NE.U32.AND P1, PT, R211, RZ, PT ;  /* 0x000000ffd300720c */ /* 0x000fe40003f25070 */
[----:B------:R1:W-:Y:S01]  /*13060*/  LDGSTS.E.BYPASS.LTC128B.128 [R203+0x6100], [R140.64], !P4 ;  /* 0x061000008ccb7fae */ /* 0x0003e2000e101d54 */
[----:B------:R-:W-:Y:S01]  /*13070*/  IMAD.X R145, R0, 0x1, R209, P0 ;  /* 0x0000000100917824 */ /* 0x000fe200000e06d1 */
[----:B------:R-:W-:Y:S02]  /*13080*/  ISETP.NE.U32.AND P0, PT, R208, RZ, PT ;  /* 0x000000ffd000720c */ /* 0x000fe40003f05070 */
[----:B------:R1:W-:Y:S04]  /*13090*/  LDGSTS.E.BYPASS.LTC128B.128 [R203+0x8100], [R134.64], !P6 ;  /* 0x0810000086cb7fae */ /* 0x0003e8000f101d54 */
[----:B------:R1:W-:Y:S04]  /*130a0*/  LDGSTS.E.BYPASS.LTC128B.128 [R203+0xa100], [R142.64], !P5 ;  /* 0x0a1000008ecb7fae */ /* 0x0003e8000e901d54 */
[----:B------:R1:W-:Y:S04]  /*130b0*/  LDGSTS.E.BYPASS.LTC128B.128 [R203+0x7100], [R144.64], !P4 ;  /* 0x0710000090cb7fae */ /* 0x0003e8000e101d54 */
[----:B------:R1:W-:Y:S04]  /*130c0*/  LDGSTS.E.BYPASS.LTC128B.128.ZFILL [R203+0x9100], [R138.64], P1 ;  /* 0x091000008acb7fae */ /* 0x0003e80008941d54 */
[----:B------:R1:W-:Y:S02]  /*130d0*/  LDGSTS.E.BYPASS.LTC128B.128.ZFILL [R203+0xb100], [R136.64], P0 ;  /* 0x0b10000088cb7fae */ /* 0x0003e40008141d54 */
.L_x_819:
[----:B------:R-:W-:Y:S01]  /*130e0*/  PLOP3.LUT P0, PT, PT, PT, UP2, 0x80, 0x0 ;  /* 0x000000000000781c */ /* 0x000fe20003f0f028 */
[----:B------:R-:W-:Y:S01]  /*130f0*/  IMAD R132, R217, -0x40, R216 ;  /* 0xffffffc0d9847824 */ /* 0x000fe200078e02d8 */
[----:B-1----:R-:W-:Y:S01]  /*13100*/  MOV R134, R174 ;  /* 0x000000ae00867202 */ /* 0x002fe20000000f00 */
[----:B------:R-:W0:Y:S03]  /*13110*/  LDGDEPBAR ;  /* 0x00000000000079af */ /* 0x000e260000000000 */
[----:B------:R-:W-:Y:S04]  /*13120*/  IADD3 R132, R132, UR9, -R175 ;  /* 0x0000000984847c10 */ /* 0x000fe8000fffe8af */
[----:B------:R-:W-:Y:S03]  /*13130*/  IADD3 R132, R132, -UR17, RZ ;  /* 0x8000001184847c10 */ /* 0x000fe6000fffe0ff */
        /* <DEDUP_REMOVED lines=8> */
[----:B------:R-:W-:Y:S02]  /*131c0*/  FSEL R135, R6, -INF , P1 ;  /* 0xff80000006877808 */ /* 0x000fe40000800000 */
[C---:B------:R-:W-:Y:S02]  /*131d0*/  ISETP.GT.AND P1, PT, R132.reuse, RZ, PT ;  /* 0x000000ff8400720c */ /* 0x040fe40003f24270 */
[----:B------:R-:W-:Y:S02]  /*131e0*/  ISETP.GT.AND P0, PT, R132, 0x1, PT ;  /* 0x000000018400780c */ /* 0x000fe40003f04270 */
[----:B------:R-:W-:Y:S02]  /*131f0*/  FSEL R136, R4, -INF , P1 ;  /* 0xff80000004887808 */ /* 0x000fe40000800000 */
[----:B------:R-:W-:Y:S02]  /*13200*/  FSEL R6, R5, -INF , P0 ;  /* 0xff80000005067808 */ /* 0x000fe40000000000 */
[C---:B------:R-:W-:Y:S02]  /*13210*/  ISETP.GT.AND P1, PT, R0.reuse, 0x8, PT ;  /* 0x000000080000780c */ /* 0x040fe40003f24270 */
[----:B------:R-:W-:Y:S02]  /*13220*/  ISETP.GT.AND P0, PT, R0, 0x9, PT ;  /* 0x000000090000780c */ /* 0x000fe40003f04270 */
[----:B------:R-:W-:Y:S02]  /*13230*/  FSEL R137, R10, -INF , P1 ;  /* 0xff8000000a897808 */ /* 0x000fe40000800000 */
[----:B------:R-:W-:Y:S02]  /*13240*/  FSEL R11, R11, -INF , P0 ;  /* 0xff8000000b0b7808 */ /* 0x000fe40000000000 */
[C---:B------:R-:W-:Y:S02]  /*13250*/  ISETP.GT.AND P1, PT, R132.reuse, 0x8, PT ;  /* 0x000000088400780c */ /* 0x040fe40003f24270 */
[----:B------:R-:W-:Y:S02]  /*13260*/  ISETP.GT.AND P0, PT, R132, 0x9, PT ;  /* 0x000000098400780c */ /* 0x000fe40003f04270 */
[----:B------:R-:W-:Y:S02]  /*13270*/  FSEL R10, R8, -INF , P1 ;  /* 0xff800000080a7808 */ /* 0x000fe40000800000 */
[C---:B------:R-:W-:Y:S02]  /*13280*/  ISETP.GT.AND P1, PT, R0.reuse, 0x10, PT ;  /* 0x000000100000780c */ /* 0x040fe40003f24270 */
[----:B------:R-:W-:Y:S02]  /*13290*/  FSEL R8, R9, -INF , P0 ;  /* 0xff80000009087808 */ /* 0x000fe40000000000 */
[----:B------:R-:W-:Y:S02]  /*132a0*/  ISETP.GT.AND P0, PT, R0, 0x11, PT ;  /* 0x000000110000780c */ /* 0x000fe40003f04270 */
[----:B------:R-:W-:Y:S02]  /*132b0*/  FMNMX.FTZ R5, R136, R3, !PT ;  /* 0x0000000388057209 */ /* 0x000fe40007810000 */
[----:B------:R-:W-:Y:S02]  /*132c0*/  FMNMX.FTZ R4, R135, R2, !PT ;  /* 0x0000000287047209 */ /* 0x000fe40007810000 */
[----:B------:R-:W-:Y:S02]  /*132d0*/  FSEL R171, R14, -INF , P1 ;  /* 0xff8000000eab7808 */ /* 0x000fe40000800000 */
[----:B------:R-:W-:Y:S02]  /*132e0*/  FSEL R169, R15, -INF , P0 ;  /* 0xff8000000fa97808 */ /* 0x000fe40000000000 */
[----:B------:R-:W-:Y:S02]  /*132f0*/  ISETP.GT.AND P0, PT, R132, 0x11, PT ;  /* 0x000000118400780c */ /* 0x000fe40003f04270 */
[----:B------:R-:W-:Y:S02]  /*13300*/  FMNMX.FTZ R4, R7, R4, !PT ;  /* 0x0000000407047209 */ /* 0x000fe40007810000 */
[----:B------:R-:W-:Y:S02]  /*13310*/  FMNMX.FTZ R5, R6, R5, !PT ;  /* 0x0000000506057209 */ /* 0x000fe40007810000 */
[----:B------:R-:W-:Y:S02]  /*13320*/  ISETP.GT.AND P1, PT, R132, 0x10, PT ;  /* 0x000000108400780c */ /* 0x000fe40003f24270 */
[----:B------:R-:W-:Y:S02]  /*13330*/  FSEL R168, R13, -INF , P0 ;  /* 0xff8000000da87808 */ /* 0x000fe40000000000 */
[----:B------:R-:W-:Y:S02]  /*13340*/  FSEL R166, R12, -INF , P1 ;  /* 0xff8000000ca67808 */ /* 0x000fe40000800000 */
[C---:B------:R-:W-:Y:S02]  /*13350*/  ISETP.GT.AND P1, PT, R0.reuse, 0x18, PT ;  /* 0x000000180000780c */ /* 0x040fe40003f24270 */
[----:B------:R-:W-:Y:S02]  /*13360*/  ISETP.GT.AND P0, PT, R0, 0x19, PT ;  /* 0x000000190000780c */ /* 0x000fe40003f04270 */
[----:B------:R-:W-:Y:S02]  /*13370*/  FMNMX.FTZ R4, R137, R4, !PT ;  /* 0x0000000489047209 */ /* 0x000fe40007810000 */
[----:B------:R-:W-:Y:S02]  /*13380*/  FMNMX.FTZ R5, R10, R5, !PT ;  /* 0x000000050a057209 */ /* 0x000fe40007810000 */
[----:B------:R-:W-:Y:S02]  /*13390*/  FSEL R143, R18, -INF , P1 ;  /* 0xff800000128f7808 */ /* 0x000fe40000800000 */
[----:B------:R-:W-:Y:S02]  /*133a0*/  FSEL R141, R19, -INF , P0 ;  /* 0xff800000138d7808 */ /* 0x000fe40000000000 */
[C---:B------:R-:W-:Y:S02]  /*133b0*/  ISETP.GT.AND P1, PT, R132.reuse, 0x18, PT ;  /* 0x000000188400780c */ /* 0x040fe40003f24270 */
[----:B------:R-:W-:Y:S02]  /*133c0*/  FMNMX.FTZ R4, R11, R4, !PT ;  /* 0x000000040b047209 */ /* 0x000fe40007810000 */
[----:B------:R-:W-:Y:S02]  /*133d0*/  ISETP.GT.AND P0, PT, R132, 0x19, PT ;  /* 0x000000198400780c */ /* 0x000fe40003f04270 */
        /* <DEDUP_REMOVED lines=9> */
[----:B------:R-:W-:Y:S02]  /*13470*/  FMNMX.FTZ R4, R169, R4, !PT ;  /* 0x00000004a9047209 */ /* 0x000fe40007810000 */
[C---:B------:R-:W-:Y:S02]  /*13480*/  ISETP.GT.AND P1, PT, R132.reuse, 0x20, PT ;  /* 0x000000208400780c */ /* 0x040fe40003f24270 */
[----:B------:R-:W-:Y:S02]  /*13490*/  ISETP.GT.AND P0, PT, R132, 0x21, PT ;  /* 0x000000218400780c */ /* 0x000fe40003f04270 */
[----:B------:R-:W-:Y:S02]  /*134a0*/  FMNMX.FTZ R5, R168, R5, !PT ;  /* 0x00000005a8057209 */ /* 0x000fe40007810000 */
[----:B------:R-:W-:Y:S02]  /*134b0*/  FMNMX.FTZ R4, R143, R4, !PT ;  /* 0x000000048f047209 */ /* 0x000fe40007810000 */
[----:B------:R-:W-:Y:S02]  /*134c0*/  FSEL R218, R20, -INF , P1 ;  /* 0xff80000014da7808 */ /* 0x000fe40000800000 */
[----:B------:R-:W-:Y:S02]  /*134d0*/  FSEL R158, R21, -INF , P0 ;  /* 0xff800000159e7808 */ /* 0x000fe40000000000 */
[----:B------:R-:W-:Y:S01]  /*134e0*/  FMNMX.FTZ R5, R142, R5, !PT ;  /* 0x000000058e057209 */ /* 0x000fe20007810000 */
[----:B------:R-:W-:Y:S01]  /*134f0*/  LDSM.16.MT88.4 R20, [R190+0x100] ;  /* 0x00010000be14783b */ /* 0x000fe20000004200 */
[C---:B------:R-:W-:Y:S02]  /*13500*/  ISETP.GT.AND P0, PT, R0.reuse, 0x28, PT ;  /* 0x000000280000780c */ /* 0x040fe40003f04270 */
        /* <DEDUP_REMOVED lines=15> */
[----:B------:R-:W-:Y:S02]  /*13600*/  FMNMX.FTZ R9, R158, R9, !PT ;  /* 0x000000099e097209 */ /* 0x000fe40007810000 */
[----:B------:R-:W-:Y:S02]  /*13610*/  FSEL R133, R35, -INF , P0 ;  /* 0xff80000023857808 */ /* 0x000fe40000000000 */
        /* <DEDUP_REMOVED lines=9> */
[----:B------:R-:W-:Y:S02]  /*136b0*/  ISETP.GT.AND P0, PT, R132, 0x31, PT ;  /* 0x000000318400780c */ /* 0x000fe40003f04270 */
[----:B------:R-:W-:Y:S02]  /*136c0*/  FSEL R147, R31, -INF , P2 ;  /* 0xff8000001f937808 */ /* 0x000fe40001000000 */
[----:B------:R-:W-:Y:S02]  /*136d0*/  FMNMX.FTZ R4, R151, R4, !PT ;  /* 0x0000000497047209 */ /* 0x000fe40007810000 */
[----:B------:R-:W-:Y:S02]  /*136e0*/  FSEL R150, R29, -INF , P0 ;  /* 0xff8000001d967808 */ /* 0x000fe40000000000 */
[----:B------:R-:W-:Y:S01]  /*136f0*/  FMNMX.FTZ R9, R152, R9, !PT ;  /* 0x0000000998097209 */ /* 0x000fe20007810000 */
[----:B------:R-:W-:Y:S01]  /*13700*/  LDSM.16.MT88.4 R28, [R189+0x100] ;  /* 0x00010000bd1c783b */ /* 0x000fe20000004200 */
        /* <DEDUP_REMOVED lines=8> */
[----:B------:R-:W-:Y:S02]  /*13790*/  FMNMX.FTZ R0, R133, R4, !PT ;  /* 0x0000000485007209 */ /* 0x000fe40007810000 */
[----:B------:R-:W-:Y:S03]  /*137a0*/  FMNMX.FTZ R12, R146, R9, !PT ;  /* 0x00000009920c7209 */ /* 0x000fe60007810000 */
[----:B------:R-:W1:Y:S08]  /*137b0*/  SHFL.BFLY PT, R5, R0, 0x2, 0x1f ;  /* 0x0c401f0000057f89 */ /* 0x000e7000000e0000 */
[----:B------:R-:W2:Y:S01]  /*137c0*/  SHFL.BFLY PT, R9, R12, 0x2, 0x1f ;  /* 0x0c401f000c097f89 */ /* 0x000ea200000e0000 */
[----:B-1----:R-:W-:Y:S07]  /*137d0*/  FMNMX.FTZ R5, R0, R5, !PT ;  /* 0x0000000500057209 */ /* 0x002fee0007810000 */
[----:B------:R-:W1:Y:S01]  /*137e0*/  SHFL.BFLY PT, R132, R5, 0x1, 0x1f ;  /* 0x0c201f0005847f89 */ /* 0x000e6200000e0000 */
[----:B--2---:R-:W-:Y:S07]  /*137f0*/  FMNMX.FTZ R4, R9, R12, !PT ;  /* 0x0000000c09047209 */ /* 0x004fee0007810000 */
[----:B------:R-:W2:Y:S08]  /*13800*/  SHFL.BFLY PT, R9, R4, 0x1, 0x1f ;  /* 0x0c201f0004097f89 */ /* 0x000eb000000e0000 */
[----:B------:R-:W3:Y:S01]  /*13810*/  LDSM.16.MT88.4 R12, [R195+0x100] ;  /* 0x00010000c30c783b */ /* 0x000ee20000004200 */
[----:B-1----:R-:W-:Y:S04]  /*13820*/  FMNMX.FTZ R132, R132, R5, !PT ;  /* 0x0000000584847209 */ /* 0x002fe80007810000 */
[C---:B------:R-:W-:Y:S01]  /*13830*/  FSETP.NEU.FTZ.AND P1, PT, R132.reuse, -INF , PT ;  /* 0xff8000008400780b */ /* 0x040fe20003f3d000 */
[----:B------:R-:W-:Y:S01]  /*13840*/  FMUL.FTZ R144, R132, c[0x0][0x2d0] ;  /* 0x0000b40084907a20 */ /* 0x000fe20000410000 */
[----:B--2---:R-:W-:Y:S02]  /*13850*/  FMNMX.FTZ R0, R4, R9, !PT ;  /* 0x0000000904007209 */ /* 0x004fe40007810000 */
[----:B------:R-:W-:Y:S02]  /*13860*/  FSEL R5, R132, RZ, P1 ;  /* 0x000000ff84057208 */ /* 0x000fe40000800000 */
[C---:B------:R-:W-:Y:S01]  /*13870*/  FSETP.NEU.FTZ.AND P0, PT, R0.reuse, -INF , PT ;  /* 0xff8000000000780b */ /* 0x040fe20003f1d000 */
[----:B------:R-:W-:Y:S01]  /*13880*/  FMUL.FTZ R149, R0, c[0x0][0x2d0] ;  /* 0x0000b40000957a20 */ /* 0x000fe20000410000 */
[----:B------:R-:W-:Y:S01]  /*13890*/  FSEL R144, R144, RZ, P1 ;  /* 0x000000ff90907208 */ /* 0x000fe20000800000 */
[----:B------:R-:W-:Y:S01]  /*138a0*/  FADD.FTZ R5, -R5, R2 ;  /* 0x0000000205057221 */ /* 0x000fe20000010100 */
[----:B------:R-:W-:Y:S02]  /*138b0*/  FSEL R4, R0, RZ, P0 ;  /* 0x000000ff00047208 */ /* 0x000fe40000000000 */
[----:B------:R-:W-:Y:S01]  /*138c0*/  FSEL R149, R149, RZ, P0 ;  /* 0x000000ff95957208 */ /* 0x000fe20000000000 */
[--C-:B------:R-:W-:Y:S01]  /*138d0*/  FFMA.FTZ R165, R135, c[0x0][0x2d0], -R144.reuse ;  /* 0x0000b40087a57a23 */ /* 0x100fe20000010890 */
[----:B------:R-:W-:Y:S01]  /*138e0*/  ISETP.GT.AND P0, PT, R217, UR7, PT ;  /* 0x00000007d9007c0c */ /* 0x000fe2000bf04270 */
[----:B------:R-:W-:Y:S02]  /*138f0*/  FADD.FTZ R4, -R4, R3 ;  /* 0x0000000304047221 */ /* 0x000fe40000010100 */
        /* <DEDUP_REMOVED lines=8> */
[----:B------:R-:W1:Y:S01]  /*13980*/  MUFU.EX2 R160, R160 ;  /* 0x000000a000a07308 */ /* 0x000e620000000800 */
[----:B------:R-:W-:Y:S02]  /*13990*/  FMUL.FTZ R3, R4, c[0x0][0x2d0] ;  /* 0x0000b40004037a20 */ /* 0x000fe40000410000 */
[----:B------:R-:W-:Y:S02]  /*139a0*/  FMUL.FTZ R2, R5, c[0x0][0x2d0] ;  /* 0x0000b40005027a20 */ /* 0x000fe40000410000 */
        /* <DEDUP_REMOVED lines=8> */
[----:B------:R-:W-:Y:S01]  /*13a30*/  LDSM.16.MT88.4 R156, [R195+0x5900] ;  /* 0x00590000c39c783b */ /* 0x000fe20000004200 */
[----:B------:R-:W2:Y:S01]  /*13a40*/  MUFU.EX2 R134, R134 ;  /* 0x0000008600867308 */ /* 0x000ea20000000800 */
[--C-:B------:R-:W-:Y:S02]  /*13a50*/  FFMA.FTZ R225, R154, c[0x0][0x2d0], -R149.reuse ;  /* 0x0000b4009ae17a23 */ /* 0x100fe40000010895 */
[--C-:B------:R-:W-:Y:S01]  /*13a60*/  FFMA.FTZ R224, R155, c[0x0][0x2d0], -R144.reuse ;  /* 0x0000b4009be07a23 */ /* 0x100fe20000010890 */
[----:B-1----:R-:W-:Y:S01]  /*13a70*/  F2FP.BF16.PACK_AB R137, R160, R165 ;  /* 0x000000a5a089723e */ /* 0x002fe200000010ff */
[--C-:B------:R-:W-:Y:S02]  /*13a80*/  FFMA.FTZ R227, R153, c[0x0][0x2d0], -R144.reuse ;  /* 0x0000b40099e37a23 */ /* 0x100fe40000010890 */
[--C-:B------:R-:W-:Y:S02]  /*13a90*/  FFMA.FTZ R226, R152, c[0x0][0x2d0], -R149.reuse ;  /* 0x0000b40098e27a23 */ /* 0x100fe40000010895 */
        /* <DEDUP_REMOVED lines=9> */
[--C-:B------:R-:W-:Y:S01]  /*13b30*/  FFMA.FTZ R167, R168, c[0x0][0x2d0], -R149.reuse ;  /* 0x0000b400a8a77a23 */ /* 0x100fe20000010895 */
[----:B--2---:R-:W-:Y:S01]  /*13b40*/  F2FP.BF16.PACK_AB R139, R134, R135 ;  /* 0x00000087868b723e */ /* 0x004fe200000010ff */
[--C-:B------:R-:W-:Y:S02]  /*13b50*/  FFMA.FTZ R168, R171, c[0x0][0x2d0], -R144.reuse ;  /* 0x0000b400aba87a23 */ /* 0x100fe40000010890 */
[--C-:B------:R-:W-:Y:S02]  /*13b60*/  FFMA.FTZ R171, R140, c[0x0][0x2d0], -R149.reuse ;  /* 0x0000b4008cab7a23 */ /* 0x100fe40000010895 */
[----:B------:R-:W-:Y:S01]  /*13b70*/  LDSM.16.MT88.4 R140, [R189+0x2900] ;  /* 0x00290000bd8c783b */ /* 0x000fe20000004200 */
[----:B------:R-:W-:Y:S01]  /*13b80*/  MUFU.EX2 R162, R162 ;  /* 0x000000a200a27308 */ /* 0x000fe20000000800 */
[--C-:B------:R-:W-:Y:S02]  /*13b90*/  FFMA.FTZ R169, R169, c[0x0][0x2d0], -R144.reuse ;  /* 0x0000b400a9a97a23 */ /* 0x100fe40000010890 */
[----:B------:R-:W-:Y:S02]  /*13ba0*/  FFMA.FTZ R144, R133, c[0x0][0x2d0], -R144 ;  /* 0x0000b40085907a23 */ /* 0x000fe40000010890 */
[--C-:B------:R-:W-:Y:S02]  /*13bb0*/  FFMA.FTZ R218, R218, c[0x0][0x2d0], -R149.reuse ;  /* 0x0000b400dada7a23 */ /* 0x100fe40000010895 */
[----:B------:R-:W-:Y:S03]  /*13bc0*/  FFMA.FTZ R149, R146, c[0x0][0x2d0], -R149 ;  /* 0x0000b40092957a23 */ /* 0x000fe60000010895 */
[----:B------:R-:W2:Y:S01]  /*13bd0*/  MUFU.EX2 R161, R161 ;  /* 0x000000a100a17308 */ /* 0x000ea20000000800 */
[----:B-1----:R-:W-:Y:S09]  /*13be0*/  F2FP.BF16.PACK_AB R136, R163, R164 ;  /* 0x000000a4a388723e */ /* 0x002ff200000010ff */
[----:B------:R-:W1:Y:S10]  /*13bf0*/  MUFU.EX2 R3, R3 ;  /* 0x0000000300037308 */ /* 0x000e740000000800 */
[----:B------:R-:W4:Y:S01]  /*13c00*/  MUFU.EX2 R2, R2 ;  /* 0x0000000200027308 */ /* 0x000f220000000800 */
[----:B--2---:R-:W-:Y:S09]  /*13c10*/  F2FP.BF16.PACK_AB R138, R161, R162 ;  /* 0x000000a2a18a723e */ /* 0x004ff200000010ff */
[----:B------:R2:W-:Y:S01]  /*13c20*/  MUFU.EX2 R233, R149 ;  /* 0x0000009500e97308 */ /* 0x0005e20000000800 */
[C---:B-1----:R-:W-:Y:S02]  /*13c30*/  FMUL.FTZ R4, R3.reuse, R128 ;  /* 0x0000008003047220 */ /* 0x042fe40000410000 */
[C---:B------:R-:W-:Y:S02]  /*13c40*/  FMUL.FTZ R5, R3.reuse, R129 ;  /* 0x0000008103057220 */ /* 0x040fe40000410000 */
[C---:B------:R-:W-:Y:S02]  /*13c50*/  FMUL.FTZ R8, R3.reuse, R100 ;  /* 0x0000006403087220 */ /* 0x040fe40000410000 */
[C---:B------:R-:W-:Y:S03]  /*13c60*/  FMUL.FTZ R9, R3.reuse, R101 ;  /* 0x0000006503097220 */ /* 0x040fe60000410000 */
[----:B------:R1:W-:Y:S01]  /*13c70*/  MUFU.EX2 R133, R144 ;  /* 0x0000009000857308 */ /* 0x0003e20000000800 */
[C---:B------:R-:W-:Y:S02]  /*13c80*/  FMUL.FTZ R16, R3.reuse, R108 ;  /* 0x0000006c03107220 */ /* 0x040fe40000410000 */
[C---:B----4-:R-:W-:Y:S02]  /*13c90*/  FMUL.FTZ R6, R2.reuse, R130 ;  /* 0x0000008202067220 */ /* 0x050fe40000410000 */
[C---:B------:R-:W-:Y:S02]  /*13ca0*/  FMUL.FTZ R7, R2.reuse, R131 ;  /* 0x0000008302077220 */ /* 0x040fe40000410000 */
[----:B------:R-:W-:Y:S01]  /*13cb0*/  LDSM.16.MT88.4 R128, [R190+0x2900] ;  /* 0x00290000be80783b */ /* 0x000fe20000004200 */
[C---:B------:R-:W-:Y:S02]  /*13cc0*/  FMUL.FTZ R10, R2.reuse, R102 ;  /* 0x00000066020a7220 */ /* 0x040fe40000410000 */
[C---:B------:R-:W-:Y:S01]  /*13cd0*/  FMUL.FTZ R11, R2.reuse, R103 ;  /* 0x00000067020b7220 */ /* 0x040fe20000410000 */
[----:B------:R-:W-:Y:S01]  /*13ce0*/  MUFU.EX2 R166, R166 ;  /* 0x000000a600a67308 */ /* 0x000fe20000000800 */
[C---:B---3--:R-:W-:Y:S03]  /*13cf0*/  HMMA.16816.F32.BF16 R4, R136.reuse, R12, R4 ;  /* 0x0000000c8804723c */ /* 0x048fe60000041804 */
[----:B------:R-:W3:Y:S02]  /*13d00*/  LDSM.16.MT88.4 R100, [R188+0x100] ;  /* 0x00010000bc64783b */ /* 0x000ee40000004200 */
[C---:B------:R-:W-:Y:S02]  /*13d10*/  FMUL.FTZ R17, R3.reuse, R109 ;  /* 0x0000006d03117220 */ /* 0x040fe40000410000 */
[C---:B------:R-:W-:Y:S01]  /*13d20*/  FMUL.FTZ R12, R3.reuse, R104 ;  /* 0x00000068030c7220 */ /* 0x040fe20000410000 */
[C---:B------:R-:W-:Y:S01]  /*13d30*/  HMMA.16816.F32.BF16 R8, R136.reuse, R14, R8 ;  /* 0x0000000e8808723c */ /* 0x040fe20000041808 */
[----:B------:R-:W4:Y:S02]  /*13d40*/  MUFU.EX2 R167, R167 ;  /* 0x000000a700a77308 */ /* 0x000f240000000800 */
[----:B--2---:R-:W-:Y:S01]  /*13d50*/  LDSM.16.MT88.4 R148, [R189+0x3900] ;  /* 0x00390000bd94783b */ /* 0x004fe20000004200 */
[C---:B------:R-:W-:Y:S02]  /*13d60*/  FMUL.FTZ R13, R3.reuse, R105 ;  /* 0x00000069030d7220 */ /* 0x040fe40000410000 */
[C---:B------:R-:W-:Y:S02]  /*13d70*/  FMUL.FTZ R18, R2.reuse, R110 ;  /* 0x0000006e02127220 */ /* 0x040fe40000410000 */
[C---:B------:R-:W-:Y:S03]  /*13d80*/  FMUL.FTZ R14, R2.reuse, R106 ;  /* 0x0000006a020e7220 */ /* 0x040fe60000410000 */
[----:B-1----:R-:W-:Y:S01]  /*13d90*/  LDSM.16.MT88.4 R144, [R190+0x3900] ;  /* 0x00390000be90783b */ /* 0x002fe20000004200 */
[C---:B------:R-:W-:Y:S01]  /*13da0*/  FMUL.FTZ R15, R2.reuse, R107 ;  /* 0x0000006b020f7220 */ /* 0x040fe20000410000 */
[----:B------:R-:W-:Y:S01]  /*13db0*/  MUFU.EX2 R168, R168 ;  /* 0x000000a800a87308 */ /* 0x000fe20000000800 */
[C---:B------:R-:W-:Y:S02]  /*13dc0*/  FMUL.FTZ R19, R2.reuse, R111 ;  /* 0x0000006f02137220 */ /* 0x040fe40000410000 */
[C---:B------:R-:W-:Y:S02]  /*13dd0*/  FMUL.FTZ R24, R3.reuse, R116 ;  /* 0x0000007403187220 */ /* 0x040fe40000410000 */
[C---:B------:R-:W-:Y:S01]  /*13de0*/  FMUL.FTZ R25, R3.reuse, R117 ;  /* 0x0000007503197220 */ /* 0x040fe20000410000 */
[C---:B------:R-:W-:Y:S01]  /*13df0*/  HMMA.16816.F32.BF16 R12, R136.reuse, R20, R12 ;  /* 0x00000014880c723c */ /* 0x040fe2000004180c */
[----:B------:R-:W1:Y:S02]  /*13e00*/  LDSM.16.MT88.4 R104, [R195+0x2100] ;  /* 0x00210000c368783b */ /* 0x000e640000004200 */
[C---:B------:R-:W-:Y:S01]  /*13e10*/  FMUL.FTZ R26, R2.reuse, R118 ;  /* 0x00000076021a7220 */ /* 0x040fe20000410000 */
[----:B------:R-:W2:Y:S01]  /*13e20*/  MUFU.EX2 R169, R169 ;  /* 0x000000a900a97308 */ /* 0x000ea20000000800 */
[C---:B------:R-:W-:Y:S02]  /*13e30*/  FMUL.FTZ R27, R2.reuse, R119 ;  /* 0x00000077021b7220 */ /* 0x040fe40000410000 */
[C---:B------:R-:W-:Y:S01]  /*13e40*/  FMUL.FTZ R20, R3.reuse, R112 ;  /* 0x0000007003147220 */ /* 0x040fe20000410000 */
[C---:B------:R-:W-:Y:S01]  /*13e50*/  HMMA.16816.F32.BF16 R16, R136.reuse, R22, R16 ;  /* 0x000000168810723c */ /* 0x040fe20000041810 */
[----:B------:R-:W5:Y:S03]  /*13e60*/  LDSM.16.MT88.4 R108, [R190+0x2100] ;  /* 0x00210000be6c783b */ /* 0x000f660000004200 */
        /* <DEDUP_REMOVED lines=11> */
[----:B------:R-:W1:Y:S02]  /*13f20*/  MUFU.EX2 R171, R171 ;  /* 0x000000ab00ab7308 */ /* 0x000e640000000800 */
[C---:B------:R-:W-:Y:S02]  /*13f30*/  FMUL.FTZ R36, R3.reuse, R36 ;  /* 0x0000002403247220 */ /* 0x040fe40000410000 */
[C---:B------:R-:W-:Y:S01]  /*13f40*/  FMUL.FTZ R37, R3.reuse, R37 ;  /* 0x0000002503257220 */ /* 0x040fe20000410000 */
[----:B------:R-:W-:Y:S01]  /*13f50*/  LDSM.16.MT88.4 R124, [R195+0x2900] ;  /* 0x00290000c37c783b */ /* 0x000fe20000004200 */
[C---:B------:R-:W-:Y:S01]  /*13f60*/  FMUL.FTZ R28, R3.reuse, R120 ;  /* 0x00000078031c7220 */ /* 0x040fe20000410000 */
[C---:B------:R-:W-:Y:S03]  /*13f70*/  HMMA.16816.F32.BF16 R24, R136.reuse, R30, R24 ;  /* 0x0000001e8818723c */ /* 0x040fe60000041818 */
[----:B------:R-:W-:Y:S01]  /*13f80*/  MUFU.EX2 R206, R206 ;  /* 0x000000ce00ce7308 */ /* 0x000fe20000000800 */
[C---:B------:R-:W-:Y:S02]  /*13f90*/  FMUL.FTZ R29, R3.reuse, R121 ;  /* 0x00000079031d7220 */ /* 0x040fe40000410000 */
[C---:B------:R-:W-:Y:S02]  /*13fa0*/  FMUL.FTZ R38, R2.reuse, R38 ;  /* 0x0000002602267220 */ /* 0x040fe40000410000 */
[C---:B------:R-:W-:Y:S04]  /*13fb0*/  FMUL.FTZ R30, R2.reuse, R122 ;  /* 0x0000007a021e7220 */ /* 0x040fe80000410000 */
[C---:B------:R-:W-:Y:S01]  /*13fc0*/  FMUL.FTZ R31, R2.reuse, R123 ;  /* 0x0000007b021f7220 */ /* 0x040fe20000410000 */
[----:B------:R-:W2:Y:S01]  /*13fd0*/  MUFU.EX2 R219, R219 ;  /* 0x000000db00db7308 */ /* 0x000ea20000000800 */
[----:B------:R-:W-:Y:S01]  /*13fe0*/  LDSM.16.MT88.4 R120, [R188+0x900] ;  /* 0x00090000bc78783b */ /* 0x000fe20000004200 */
[C---:B------:R-:W-:Y:S02]  /*13ff0*/  FMUL.FTZ R39, R2.reuse, R39 ;  /* 0x0000002702277220 */ /* 0x040fe40000410000 */
[C---:B------:R-:W-:Y:S02]  /*14000*/  FMUL.FTZ R40, R3.reuse, R40 ;  /* 0x0000002803287220 */ /* 0x040fe40000410000 */
[C---:B---3--:R-:W-:Y:S03]  /*14010*/  HMMA.16816.F32.BF16 R28, R136.reuse, R100, R28 ;  /* 0x00000064881c723c */ /* 0x048fe6000004181c */
[C---:B------:R-:W-:Y:S01]  /*14020*/  FMUL.FTZ R41, R3.reuse, R41 ;  /* 0x0000002903297220 */ /* 0x040fe20000410000 */
[----:B------:R-:W-:Y:S01]  /*14030*/  MUFU.EX2 R218, R218 ;  /* 0x000000da00da7308 */ /* 0x000fe20000000800 */
[C---:B------:R-:W-:Y:S02]  /*14040*/  FMUL.FTZ R42, R2.reuse, R42 ;  /* 0x0000002a022a7220 */ /* 0x040fe40000410000 */
[C---:B------:R-:W-:Y:S01]  /*14050*/  FMUL.FTZ R43, R2.reuse, R43 ;  /* 0x0000002b022b7220 */ /* 0x040fe20000410000 */
[C---:B------:R-:W-:Y:S01]  /*14060*/  HMMA.16816.F32.BF16 R32, R136.reuse, R102, R32 ;  /* 0x000000668820723c */ /* 0x040fe20000041820 */
[----:B------:R-:W3:Y:S03]  /*14070*/  LDSM.16.MT88.4 R100, [R189+0x2100] ;  /* 0x00210000bd64783b */ /* 0x000ee60000004200 */
[C---:B------:R-:W-:Y:S02]  /*14080*/  FMUL.FTZ R44, R3.reuse, R44 ;  /* 0x0000002c032c7220 */ /* 0x040fe40000410000 */
[C---:B------:R-:W-:Y:S01]  /*14090*/  FMUL.FTZ R45, R3.reuse, R45 ;  /* 0x0000002d032d7220 */ /* 0x040fe20000410000 */
[----:B------:R-:W2:Y:S01]  /*140a0*/  MUFU.EX2 R221, R221 ;  /* 0x000000dd00dd7308 */ /* 0x000ea20000000800 */
        /* <DEDUP_REMOVED lines=8> */
[C---:B-----5:R-:W-:Y:S04]  /*14130*/  HMMA.16816.F32.BF16 R44, R136.reuse, R108, R44 ;  /* 0x0000006c882c723c */ /* 0x060fe8000004182c */
[C---:B------:R-:W-:Y:S01]  /*14140*/  FMUL.FTZ R50, R2.reuse, R50 ;  /* 0x0000003202327220 */ /* 0x040fe20000410000 */
[----:B------:R-:W5:Y:S01]  /*14150*/  MUFU.EX2 R223, R223 ;  /* 0x000000df00df7308 */ /* 0x000f620000000800 */
[C---:B------:R-:W-:Y:S02]  /*14160*/  FMUL.FTZ R51, R2.reuse, R51 ;  /* 0x0000003302337220 */ /* 0x040fe40000410000 */
[C---:B------:R-:W-:Y:S04]  /*14170*/  FMUL.FTZ R52, R3.reuse, R52 ;  /* 0x0000003403347220 */ /* 0x040fe80000410000 */
[C---:B------:R-:W-:Y:S01]  /*14180*/  FMUL.FTZ R53, R3.reuse, R53 ;  /* 0x0000003503357220 */ /* 0x040fe20000410000 */
[C---:B------:R-:W-:Y:S01]  /*14190*/  HMMA.16816.F32.BF16 R48, R136.reuse, R110, R48 ;  /* 0x0000006e8830723c */ /* 0x040fe20000041830 */
[----:B------:R-:W2:Y:S01]  /*141a0*/  LDSM.16.MT88.4 R108, [R195+0x4100] ;  /* 0x00410000c36c783b */ /* 0x000ea20000004200 */
[----:B------:R-:W-:Y:S01]  /*141b0*/  MUFU.EX2 R222, R222 ;  /* 0x000000de00de7308 */ /* 0x000fe20000000800 */
[C---:B------:R-:W-:Y:S02]  /*141c0*/  FMUL.FTZ R54, R2.reuse, R54 ;  /* 0x0000003602367220 */ /* 0x040fe40000410000 */
[C---:B------:R-:W-:Y:S02]  /*141d0*/  FMUL.FTZ R55, R2.reuse, R55 ;  /* 0x0000003702377220 */ /* 0x040fe40000410000 */
[C---:B------:R-:W-:Y:S02]  /*141e0*/  FMUL.FTZ R56, R3.reuse, R56 ;  /* 0x0000003803387220 */ /* 0x040fe40000410000 */
[C---:B------:R-:W-:Y:S03]  /*141f0*/  FMUL.FTZ R57, R3.reuse, R57 ;  /* 0x0000003903397220 */ /* 0x040fe60000410000 */
[C---:B---3--:R-:W-:Y:S01]  /*14200*/  HMMA.16816.F32.BF16 R52, R136.reuse, R100, R52 ;  /* 0x000000648834723c */ /* 0x048fe20000041834 */
[----:B------:R-:W3:Y:S02]  /*14210*/  MUFU.EX2 R225, R225 ;  /* 0x000000e100e17308 */ /* 0x000ee40000000800 */
[C---:B------:R-:W-:Y:S02]  /*14220*/  FMUL.FTZ R58, R2.reuse, R58 ;  /* 0x0000003a023a7220 */ /* 0x040fe40000410000 */
[C---:B------:R-:W-:Y:S02]  /*14230*/  FMUL.FTZ R59, R2.reuse, R59 ;  /* 0x0000003b023b7220 */ /* 0x040fe40000410000 */
[C---:B------:R-:W-:Y:S02]  /*14240*/  FMUL.FTZ R60, R3.reuse, R60 ;  /* 0x0000003c033c7220 */ /* 0x040fe40000410000 */
[C---:B------:R-:W-:Y:S02]  /*14250*/  FMUL.FTZ R61, R3.reuse, R61 ;  /* 0x0000003d033d7220 */ /* 0x040fe40000410000 */
[----:B------:R-:W-:Y:S01]  /*14260*/  MUFU.EX2 R224, R224 ;  /* 0x000000e000e07308 */ /* 0x000fe20000000800 */
[C---:B------:R-:W-:Y:S01]  /*14270*/  HMMA.16816.F32.BF16 R56, R136.reuse, R102, R56 ;  /* 0x000000668838723c */ /* 0x040fe20000041838 */
[----:B------:R-:W3:Y:S02]  /*14280*/  LDSM.16.MT88.4 R100, [R190+0x4100] ;  /* 0x00410000be64783b */ /* 0x000ee40000004200 */
[C---:B------:R-:W-:Y:S02]  /*14290*/  FMUL.FTZ R62, R2.reuse, R62 ;  /* 0x0000003e023e7220 */ /* 0x040fe40000410000 */
[C---:B------:R-:W-:Y:S02]  /*142a0*/  FMUL.FTZ R63, R2.reuse, R63 ;  /* 0x0000003f023f7220 */ /* 0x040fe40000410000 */
[C---:B------:R-:W-:Y:S02]  /*142b0*/  FMUL.FTZ R64, R3.reuse, R64 ;  /* 0x0000004003407220 */ /* 0x040fe40000410000 */
[C---:B------:R-:W-:Y:S01]  /*142c0*/  FMUL.FTZ R65, R3.reuse, R65 ;  /* 0x0000004103417220 */ /* 0x040fe20000410000 */
[----:B------:R-:W2:Y:S02]  /*142d0*/  MUFU.EX2 R227, R227 ;  /* 0x000000e300e37308 */ /* 0x000ea40000000800 */
[C---:B-1----:R-:W-:Y:S03]  /*142e0*/  HMMA.16816.F32.BF16 R60, R136.reuse, R104, R60 ;  /* 0x00000068883c723c */ /* 0x042fe6000004183c */
[C---:B------:R-:W-:Y:S02]  /*142f0*/  FMUL.FTZ R66, R2.reuse, R66 ;  /* 0x0000004202427220 */ /* 0x040fe40000410000 */
[C---:B------:R-:W-:Y:S02]  /*14300*/  FMUL.FTZ R67, R2.reuse, R67 ;  /* 0x0000004302437220 */ /* 0x040fe40000410000 */
[C---:B------:R-:W-:Y:S01]  /*14310*/  FMUL.FTZ R68, R3.reuse, R68 ;  /* 0x0000004403447220 */ /* 0x040fe20000410000 */
[----:B------:R-:W-:Y:S01]  /*14320*/  MUFU.EX2 R226, R226 ;  /* 0x000000e200e27308 */ /* 0x000fe20000000800 */
[C---:B------:R-:W-:Y:S03]  /*14330*/  FMUL.FTZ R69, R3.reuse, R69 ;  /* 0x0000004503457220 */ /* 0x040fe60000410000 */
[C---:B------:R-:W-:Y:S01]  /*14340*/  HMMA.16816.F32.BF16 R64, R136.reuse, R106, R64 ;  /* 0x0000006a8840723c */ /* 0x040fe20000041840 */
[----:B------:R-:W1:Y:S02]  /*14350*/  LDSM.16.MT88.4 R104, [R189+0x4100] ;  /* 0x00410000bd68783b */ /* 0x000e640000004200 */
[C---:B------:R-:W-:Y:S02]  /*14360*/  FMUL.FTZ R70, R2.reuse, R70 ;  /* 0x0000004602467220 */ /* 0x040fe40000410000 */
[C---:B------:R-:W-:Y:S01]  /*14370*/  FMUL.FTZ R71, R2.reuse, R71 ;  /* 0x0000004702477220 */ /* 0x040fe20000410000 */
[----:B------:R-:W1:Y:S01]  /*14380*/  MUFU.EX2 R229, R229 ;  /* 0x000000e500e57308 */ /* 0x000e620000000800 */
[C---:B------:R-:W-:Y:S02]  /*14390*/  FMUL.FTZ R72, R3.reuse, R72 ;  /* 0x0000004803487220 */ /* 0x040fe40000410000 */
[C---:B------:R-:W-:Y:S03]  /*143a0*/  FMUL.FTZ R73, R3.reuse, R73 ;  /* 0x0000004903497220 */ /* 0x040fe60000410000 */
[C---:B--2---:R-:W-:Y:S03]  /*143b0*/  HMMA.16816.F32.BF16 R68, R136.reuse, R108, R68 ;  /* 0x0000006c8844723c */ /* 0x044fe60000041844 */
[C---:B------:R-:W-:Y:S01]  /*143c0*/  FMUL.FTZ R74, R2.reuse, R74 ;  /* 0x0000004a024a7220 */ /* 0x040fe20000410000 */
[----:B------:R-:W-:Y:S01]  /*143d0*/  MUFU.EX2 R228, R228 ;  /* 0x000000e400e47308 */ /* 0x000fe20000000800 */
[C---:B------:R-:W-:Y:S02]  /*143e0*/  FMUL.FTZ R75, R2.reuse, R75 ;  /* 0x0000004b024b7220 */ /* 0x040fe40000410000 */
[C---:B------:R-:W-:Y:S02]  /*143f0*/  FMUL.FTZ R76, R3.reuse, R76 ;  /* 0x0000004c034c7220 */ /* 0x040fe40000410000 */
[C---:B------:R-:W-:Y:S03]  /*14400*/  FMUL.FTZ R77, R3.reuse, R77 ;  /* 0x0000004d034d7220 */ /* 0x040fe60000410000 */
[C---:B------:R-:W-:Y:S01]  /*14410*/  HMMA.16816.F32.BF16 R72, R136.reuse, R110, R72 ;  /* 0x0000006e8848723c */ /* 0x040fe20000041848 */
[----:B------:R-:W2:Y:S01]  /*14420*/  LDSM.16.MT88.4 R108, [R188+0x4100] ;  /* 0x00410000bc6c783b */ /* 0x000ea20000004200 */
[----:B------:R-:W1:Y:S01]  /*14430*/  MUFU.EX2 R231, R231 ;  /* 0x000000e700e77308 */ /* 0x000e620000000800 */
        /* <DEDUP_REMOVED lines=8> */
[----:B------:R-:W-:Y:S01]  /*144c0*/  FMUL.FTZ R84, R3, R84 ;  /* 0x0000005403547220 */ /* 0x000fe20000410000 */
[----:B----4-:R-:W-:Y:S01]  /*144d0*/  F2FP.BF16.PACK_AB R100, R167, R166 ;  /* 0x000000a6a764723e */ /* 0x010fe200000010ff */
[----:B------:R-:W-:Y:S02]  /*144e0*/  FMUL.FTZ R85, R3, R85 ;  /* 0x0000005503557220 */ /* 0x000fe40000410000 */
[----:B------:R-:W4:Y:S01]  /*144f0*/  MUFU.EX2 R232, R232 ;  /* 0x000000e800e87308 */ /* 0x000f220000000800 */
[C---:B------:R-:W-:Y:S03]  /*14500*/  HMMA.16816.F32.BF16 R80, R136.reuse, R102, R80 ;  /* 0x000000668850723c */ /* 0x040fe60000041850 */
[C---:B------:R-:W-:Y:S01]  /*14510*/  FMUL.FTZ R86, R2.reuse, R86 ;  /* 0x0000005602567220 */ /* 0x040fe20000410000 */
[----:B------:R-:W-:Y:S01]  /*14520*/  F2FP.BF16.PACK_AB R101, R169, R168 ;  /* 0x000000a8a965723e */ /* 0x000fe200000010ff */
[C---:B------:R-:W-:Y:S02]  /*14530*/  FMUL.FTZ R87, R2.reuse, R87 ;  /* 0x0000005702577220 */ /* 0x040fe40000410000 */
[----:B------:R-:W-:Y:S01]  /*14540*/  FMUL.FTZ R88, R3, R88 ;  /* 0x0000005803587220 */ /* 0x000fe20000410000 */
[----:B------:R-:W-:Y:S01]  /*14550*/  F2FP.BF16.PACK_AB R102, R171, R170 ;  /* 0x000000aaab66723e */ /* 0x000fe200000010ff */
[----:B------:R-:W-:Y:S03]  /*14560*/  FMUL.FTZ R89, R3, R89 ;  /* 0x0000005903597220 */ /* 0x000fe60000410000 */
[C---:B-1----:R-:W-:Y:S03]  /*14570*/  HMMA.16816.F32.BF16 R84, R136.reuse, R104, R84 ;  /* 0x000000688854723c */ /* 0x042fe60000041854 */
        /* <DEDUP_REMOVED lines=14> */
[----:B------:R-:W-:Y:S01]  /*14660*/  FFMA.FTZ R165, R2, R205, R165 ;  /* 0x000000cd02a57223 */ /* 0x000fe200000100a5 */
[----:B------:R-:W-:Y:S01]  /*14670*/  MOV R2, R132 ;  /* 0x0000008400027202 */ /* 0x000fe20000000f00 */
[----:B------:R-:W-:Y:S03]  /*14680*/  FFMA.FTZ R164, R3, R204, R164 ;  /* 0x000000cc03a47223 */ /* 0x000fe600000100a4 */
[----:B------:R-:W-:Y:S01]  /*14690*/  HMMA.16816.F32.BF16 R96, R136, R110, R96 ;  /* 0x0000006e8860723c */ /* 0x000fe20000041860 */
[----:B------:R-:W2:Y:S02]  /*146a0*/  LDSM.16.MT88.4 R108, [R188+0x2900] ;  /* 0x00290000bc6c783b */ /* 0x000ea40000004200 */
[----:B------:R-:W-:Y:S01]  /*146b0*/  FADD.FTZ R160, R160, R165 ;  /* 0x000000a5a0a07221 */ /* 0x000fe20000010000 */
[----:B------:R-:W-:Y:S01]  /*146c0*/  MOV R3, R0 ;  /* 0x0000000000037202 */ /* 0x000fe20000000f00 */
        /* <DEDUP_REMOVED lines=19> */
[----:B------:R-:W-:Y:S01]  /*14800*/  FADD.FTZ R219, R219, R206 ;  /* 0x000000cedbdb7221 */ /* 0x000fe20000010000 */
[----:B------:R-:W-:Y:S01]  /*14810*/  IADD3 R206, R217, -0x1, RZ ;  /* 0xffffffffd9ce7810 */ /* 0x000fe20007ffe0ff */
[C---:B------:R-:W-:Y:S01]  /*14820*/  HMMA.16816.F32.BF16 R24, R100.reuse, R106, R24 ;  /* 0x0000006a6418723c */ /* 0x040fe20000041818 */
[----:B------:R-:W1:Y:S03]  /*14830*/  LDSM.16.MT88.4 R104, [R195+0x4900] ;  /* 0x00490000c368783b */ /* 0x000e660000004200 */
[----:B------:R-:W-:Y:S01]  /*14840*/  FADD.FTZ R171, R171, R170 ;  /* 0x000000aaabab7221 */ /* 0x000fe20000010000 */
[----:B------:R-:W-:Y:S03]  /*14850*/  MOV R217, R206 ;  /* 0x000000ce00d97202 */ /* 0x000fe60000000f00 */
        /* <DEDUP_REMOVED lines=20> */
[----:B------:R-:W1:Y:S07]  /*149a0*/  LDSM.16.MT88.4 R112, [R189+0x1100] ;  /* 0x00110000bd70783b */ /* 0x000e6e0000004200 */
[C---:B------:R-:W-:Y:S08]  /*149b0*/  HMMA.16816.F32.BF16 R84, R100.reuse, R116, R84 ;  /* 0x000000746454723c */ /* 0x040ff00000041854 */
[C---:B------:R-:W-:Y:S01]  /*149c0*/  HMMA.16816.F32.BF16 R88, R100.reuse, R118, R88 ;  /* 0x000000766458723c */ /* 0x040fe20000041858 */
[----:B------:R-:W3:Y:S07]  /*149d0*/  LDSM.16.MT88.4 R116, [R195+0x3100] ;  /* 0x00310000c374783b */ /* 0x000eee0000004200 */
[C---:B--2---:R-:W-:Y:S08]  /*149e0*/  HMMA.16816.F32.BF16 R92, R100.reuse, R108, R92 ;  /* 0x0000006c645c723c */ /* 0x044ff0000004185c */
[----:B------:R-:W-:Y:S01]  /*149f0*/  HMMA.16816.F32.BF16 R96, R100, R110, R96 ;  /* 0x0000006e6460723c */ /* 0x000fe20000041860 */
[----:B------:R-:W-:Y:S06]  /*14a00*/  LDSM.16.MT88.4 R108, [R195+0x5100] ;  /* 0x00510000c36c783b */ /* 0x000fec0000004200 */
[----:B------:R-:W-:Y:S01]  /*14a10*/  F2FP.BF16.PACK_AB R100, R221, R218 ;  /* 0x000000dadd64723e */ /* 0x000fe200000010ff */
[----:B------:R-:W-:Y:S01]  /*14a20*/  FADD.FTZ R218, R218, R171 ;  /* 0x000000abdada7221 */ /* 0x000fe20000010000 */
[----:B-----5:R-:W-:Y:S03]  /*14a30*/  F2FP.BF16.PACK_AB R101, R223, R220 ;  /* 0x000000dcdf65723e */ /* 0x020fe600000010ff */
[----:B------:R-:W-:Y:S01]  /*14a40*/  F2FP.BF16.PACK_AB R102, R225, R222 ;  /* 0x000000dee166723e */ /* 0x000fe200000010ff */
[----:B------:R-:W-:Y:S01]  /*14a50*/  FADD.FTZ R220, R220, R219 ;  /* 0x000000dbdcdc7221 */ /* 0x000fe20000010000 */
[----:B------:R-:W-:Y:S01]  /*14a60*/  F2FP.BF16.PACK_AB R103, R227, R224 ;  /* 0x000000e0e367723e */ /* 0x000fe200000010ff */
[----:B------:R-:W-:Y:S02]  /*14a70*/  FADD.FTZ R221, R221, R218 ;  /* 0x000000dadddd7221 */ /* 0x000fe40000010000 */
        /* <DEDUP_REMOVED lines=9> */
[C---:B------:R-:W-:Y:S08]  /*14b10*/  HMMA.16816.F32.BF16 R16, R100.reuse, R122, R16 ;  /* 0x0000007a6410723c */ /* 0x040ff00000041810 */
[C---:B------:R-:W-:Y:S08]  /*14b20*/  HMMA.16816.F32.BF16 R20, R100.reuse, R112, R20 ;  /* 0x000000706414723c */ /* 0x040ff00000041814 */
        /* <DEDUP_REMOVED lines=17> */
[----:B----4-:R-:W-:Y:S01]  /*14c40*/  F2FP.BF16.PACK_AB R139, R133, R232 ;  /* 0x000000e8858b723e */ /* 0x010fe200000010ff */
        /* <DEDUP_REMOVED lines=43> */
[C---:B----4-:R-:W-:Y:S08]  /*14f00*/  HMMA.16816.F32.BF16 R84, R136.reuse, R8, R84 ;  /* 0x000000088854723c */ /* 0x050ff00000041854 */
[C---:B------:R-:W-:Y:S08]  /*14f10*/  HMMA.16816.F32.BF16 R88, R136.reuse, R10, R88 ;  /* 0x0000000a8858723c */ /* 0x040ff00000041858 */
[C---:B--2---:R-:W-:Y:S08]  /*14f20*/  HMMA.16816.F32.BF16 R92, R136.reuse, R12, R92 ;  /* 0x0000000c885c723c */ /* 0x044ff0000004185c */
[----:B------:R-:W-:Y:S01]  /*14f30*/  HMMA.16816.F32.BF16 R96, R136, R14, R96 ;  /* 0x0000000e8860723c */ /* 0x000fe20000041860 */
[----:B------:R-:W-:-:S07]  /*14f40*/  @P0 BRA `(.L_x_820) ;  /* 0xffffd13000000947 */ /* 0x000fce000383ffff */
.L_x_817:
[----:B------:R-:W-:-:S13]  /*14f50*/  ISETP.GE.AND P0, PT, R206, RZ, PT ;  /* 0x000000ffce00720c */ /* 0x000fda0003f06270 */
[----:B------:R-:W-:Y:S05]  /*14f60*/  @!P0 BRA `(.L_x_821) ;  /* 0x00002a6000008947 */ /* 0x000fea0003800000 */
[----:B------:R-:W1:Y:S01]  /*14f70*/  S2R R3, SR_TID.X ;  /* 0x0000000000037919 */ /* 0x000e620000002100 */
[----:B------:R-:W-:Y:S01]  /*14f80*/  SHF.R.S32.HI R5, RZ, 0x1f, R172 ;  /* 0x0000001fff057819 */ /* 0x000fe200000114ac */
[----:B------:R-:W-:Y:S01]  /*14f90*/  IMAD.MOV.U32 R133, RZ, RZ, R132 ;  /* 0x000000ffff857224 */ /* 0x000fe200078e0084 */
[----:B------:R-:W-:Y:S01]  /*14fa0*/  IADD3 R212, R203, 0x100, RZ ;  /* 0x00000100cbd47810 */ /* 0x000fe20007ffe0ff */
[----:B------:R-:W-:Y:S01]  /*14fb0*/  IMAD.SHL.U32 R207, R173, 0x2, RZ ;  /* 0x00000002adcf7824 */ /* 0x000fe200078e00ff */
[C---:B------:R-:W-:Y:S01]  /*14fc0*/  SHF.L.U64.HI R210, R172.reuse, 0x1, R5 ;  /* 0x00000001acd27819 */ /* 0x040fe20000010205 */
[----:B------:R-:W-:Y:S01]  /*14fd0*/  IMAD.SHL.U32 R213, R172, 0x2, RZ ;  /* 0x00000002acd57824 */ /* 0x000fe200078e00ff */
[----:B------:R-:W-:Y:S02]  /*14fe0*/  ULDC UR5, c[0x0][0x210] ;  /* 0x0000840000057ab9 */ /* 0x000fe40000000800 */
[----:B------:R-:W-:Y:S02]  /*14ff0*/  ULDC UR4, c[0x0][0x1e8] ;  /* 0x00007a0000047ab9 */ /* 0x000fe40000000800 */
[----:B------:R-:W-:-:S02]  /*15000*/  UIMAD UR5, UR11, UR5, URZ ;  /* 0x000000050b0572a4 */ /* 0x000fc4000f8e023f */
[----:B------:R-:W-:Y:S01]  /*15010*/  UIMAD UR4, UR11, UR4, URZ ;  /* 0x000000040b0472a4 */ /* 0x000fe2000f8e023f */
[----:B-1----:R-:W-:-:S04]  /*15020*/  SHF.R.S32.HI R2, RZ, 0x1f, R3 ;  /* 0x0000001fff027819 */ /* 0x002fc80000011403 */
[----:B------:R-:W-:-:S04]  /*15030*/  LEA.HI R2, R2, R3, RZ, 0x3 ;  /* 0x0000000302027211 */ /* 0x000fc800078f18ff */
[----:B------:R-:W-:-:S05]  /*15040*/  LOP3.LUT R2, R2, 0xfffffff8, RZ, 0xc0, !PT ;  /* 0xfffffff802027812 */ /* 0x000fca00078ec0ff */
[----:B------:R-:W-:Y:S02]  /*15050*/  IMAD.IADD R2, R3, 0x1, -R2 ;  /* 0x0000000103027824 */ /* 0x000fe400078e0a02 */
[----:B------:R-:W-:Y:S01]  /*15060*/  IMAD.MOV.U32 R3, RZ, RZ, R0 ;  /* 0x000000ffff037224 */ /* 0x000fe200078e0000 */
[----:B------:R-:W-:Y:S01]  /*15070*/  SHF.R.S32.HI R0, RZ, 0x1f, R173 ;  /* 0x0000001fff007819 */ /* 0x000fe200000114ad */
[----:B------:R-:W-:-:S03]  /*15080*/  IMAD.SHL.U32 R208, R2, 0x8, RZ ;  /* 0x0000000802d07824 */ /* 0x000fc600078e00ff */
[----:B------:R-:W-:Y:S02]  /*15090*/  SHF.L.U64.HI R211, R173, 0x1, R0 ;  /* 0x00000001add37819 */ /* 0x000fe40000010200 */
[----:B------:R-:W-:-:S04]  /*150a0*/  SHF.R.S32.HI R209, RZ, 0x1f, R208 ;  /* 0x0000001fffd17819 */ /* 0x000fc800000114d0 */
[C---:B------:R-:W-:Y:S01]  /*150b0*/  SHF.L.U64.HI R209, R208.reuse, 0x1, R209 ;  /* 0x00000001d0d17819 */ /* 0x040fe200000102d1 */
[----:B------:R-:W-:Y:S01]  /*150c0*/  IMAD.SHL.U32 R208, R208, 0x2, RZ ;  /* 0x00000002d0d07824 */ /* 0x000fe200078e00ff */
[----:B------:R-:W-:Y:S05]  /*150d0*/  BRA `(.L_x_822) ;  /* 0x0000032000007947 */ /* 0x000fea0003800000 */
.L_x_824:
[----:B------:R-:W-:Y:S01]  /*150e0*/  ISETP.NE.AND P2, PT, R199, 0x1, PT ;  /* 0x00000001c700780c */ /* 0x000fe20003f45270 */
[----:B------:R-:W-:Y:S01]  /*150f0*/  IMAD.MOV.U32 R200, RZ, RZ, RZ ;  /* 0x000000ffffc87224 */ /* 0x000fe200078e00ff */
[----:B------:R-:W-:Y:S04]  /*15100*/  LEA R201, R206, UR13, 0x6 ;  /* 0x0000000dcec97c11 */ /* 0x000fe8000f8e30ff */
[----:B------:R-:W-:Y:S05]  /*15110*/  IADD3 R201, R201, -0x40, R202 ;  /* 0xffffffc0c9c97810 */ /* 0x000fea0007ffe0ca */
        /* <DEDUP_REMOVED lines=28> */
[----:B------:R-:W-:Y:S03]  /*152e0*/  IADD3 R136, P1, R132, R207, RZ ;  /* 0x000000cf84887210 */ /* 0x000fe60007f3e0ff */
[----:B--2---:R-:W-:Y:S01]  /*152f0*/  IMAD.X R139, R134, 0x1, R209, P0 ;  /* 0x00000001868b7824 */ /* 0x004fe200000e06d1 */
[----:B------:R-:W-:Y:S01]  /*15300*/  IADD3 R142, P0, R132, R213, RZ ;  /* 0x000000d5848e7210 */ /* 0x000fe20007f1e0ff */
[----:B------:R-:W-:Y:S01]  /*15310*/  IMAD.X R137, R134, 0x1, R211, P1 ;  /* 0x0000000186897824 */ /* 0x000fe200008e06d3 */
[----:B---3--:R-:W-:Y:S02]  /*15320*/  IADD3 R140, P2, R0, R208, RZ ;  /* 0x000000d0008c7210 */ /* 0x008fe40007f5e0ff */
[----:B------:R1:W-:Y:S01]  /*15330*/  LDGSTS.E.BYPASS.LTC128B.128 [R203+0x6100], [R138.64], !P4 ;  /* 0x061000008acb7fae */ /* 0x0003e2000e101d54 */
[--C-:B------:R-:W-:Y:S01]  /*15340*/  IMAD.X R143, R134, 0x1, R210.reuse, P0 ;  /* 0x00000001868f7824 */ /* 0x100fe200000e06d2 */
[----:B------:R-:W-:Y:S01]  /*15350*/  IADD3 R134, P1, R0, R207, RZ ;  /* 0x000000cf00867210 */ /* 0x000fe20007f3e0ff */
[----:B----4-:R-:W-:Y:S01]  /*15360*/  IMAD.X R141, R2, 0x1, R209, P2 ;  /* 0x00000001028d7824 */ /* 0x010fe200010e06d1 */
        /* <DEDUP_REMOVED lines=9> */
.L_x_822:
        /* <DEDUP_REMOVED lines=32> */
[C---:B---3--:R-:W-:Y:S03]  /*15600*/  IADD3 R160, P0, R2.reuse, R207, RZ ;  /* 0x000000cf02a07210 */ /* 0x048fe60007f1e0ff */
[-C--:B------:R-:W-:Y:S04]  /*15610*/  IADD3 R162, P1, R2, R208.reuse, RZ ;  /* 0x000000d002a27210 */ /* 0x080fe80007f3e0ff */
[C---:B------:R-:W-:Y:S01]  /*15620*/  HMMA.16816.F32.BF16 R16, R32.reuse, R18, RZ ;  /* 0x000000122010723c */ /* 0x040fe200000418ff */
[----:B-1----:R-:W-:Y:S03]  /*15630*/  IMAD.X R161, R30, 0x1, R211, P0 ;  /* 0x000000011ea17824 */ /* 0x002fe600000e06d3 */
[----:B------:R-:W-:Y:S01]  /*15640*/  IADD3 R172, P0, R2, R213, RZ ;  /* 0x000000d502ac7210 */ /* 0x000fe20007f1e0ff */
[--C-:B------:R-:W-:Y:S01]  /*15650*/  IMAD.X R163, R30, 0x1, R209.reuse, P1 ;  /* 0x000000011ea37824 */ /* 0x100fe200008e06d1 */
[----:B----4-:R-:W-:Y:S02]  /*15660*/  IADD3 R216, P2, R0, R208, RZ ;  /* 0x000000d000d87210 */ /* 0x010fe40007f5e0ff */
[C---:B-----5:R-:W-:Y:S01]  /*15670*/  HMMA.16816.F32.BF16 R20, R32.reuse, R24, RZ ;  /* 0x000000182014723c */ /* 0x060fe200000418ff */
[--C-:B------:R-:W-:Y:S01]  /*15680*/  IMAD.X R173, R30, 0x1, R210.reuse, P0 ;  /* 0x000000011ead7824 */ /* 0x100fe200000e06d2 */
[----:B------:R1:W-:Y:S02]  /*15690*/  LDGSTS.E.BYPASS.LTC128B.128 [R212], [R162.64], !P4 ;  /* 0x00000000a2d47fae */ /* 0x0003e4000e101d54 */
[----:B------:R-:W-:Y:S01]  /*156a0*/  IADD3 R134, P1, R0, R207, RZ ;  /* 0x000000cf00867210 */ /* 0x000fe20007f3e0ff */
[----:B------:R-:W-:Y:S01]  /*156b0*/  IMAD.X R217, R28, 0x1, R209, P2 ;  /* 0x000000011cd97824 */ /* 0x000fe200010e06d1 */
[----:B------:R1:W-:Y:S01]  /*156c0*/  LDGSTS.E.BYPASS.LTC128B.128 [R212+0x2000], [R160.64], !P6 ;  /* 0x02000000a0d47fae */ /* 0x0003e2000f101d54 */
[----:B------:R-:W-:Y:S01]  /*156d0*/  IADD3 R214, P0, R0, R213, RZ ;  /* 0x000000d500d67210 */ /* 0x000fe20007f1e0ff */
[C---:B------:R-:W-:Y:S01]  /*156e0*/  HMMA.16816.F32.BF16 R24, R32.reuse, R26, RZ ;  /* 0x0000001a2018723c */ /* 0x040fe200000418ff */
[C---:B------:R-:W-:Y:S01]  /*156f0*/  IMAD.X R135, R28.reuse, 0x1, R211, P1 ;  /* 0x000000011c877824 */ /* 0x040fe200008e06d3 */
[----:B------:R2:W-:Y:S02]  /*15700*/  LDGSTS.E.BYPASS.LTC128B.128 [R212+0x4000], [R172.64], !P5 ;  /* 0x04000000acd47fae */ /* 0x0005e4000e901d54 */
[----:B------:R-:W-:Y:S01]  /*15710*/  IMAD.X R215, R28, 0x1, R210, P0 ;  /* 0x000000011cd77824 */ /* 0x000fe200000e06d2 */
[----:B------:R-:W-:Y:S01]  /*15720*/  ISETP.GE.AND P0, PT, R206, 0x1, PT ;  /* 0x00000001ce00780c */ /* 0x000fe20003f06270 */
[----:B------:R3:W-:Y:S02]  /*15730*/  LDGSTS.E.BYPASS.LTC128B.128 [R212+0x1000], [R216.64], !P4 ;  /* 0x01000000d8d47fae */ /* 0x0007e4000e101d54 */
[C---:B------:R-:W-:Y:S02]  /*15740*/  HMMA.16816.F32.BF16 R28, R32.reuse, R136, RZ ;  /* 0x00000088201c723c */ /* 0x040fe400000418ff */
[----:B------:R3:W-:Y:S04]  /*15750*/  LDGSTS.E.BYPASS.LTC128B.128 [R212+0x3000], [R134.64], !P6 ;  /* 0x0300000086d47fae */ /* 0x0007e8000f101d54 */
[----:B------:R3:W-:Y:S02]  /*15760*/  LDGSTS.E.BYPASS.LTC128B.128 [R212+0x5000], [R214.64], !P5 ;  /* 0x05000000d6d47fae */ /* 0x0007e4000e901d54 */
[----:B------:R-:W-:Y:S02]  /*15770*/  HMMA.16816.F32.BF16 R32, R32, R138, RZ ;  /* 0x0000008a2020723c */ /* 0x000fe400000418ff */
[----:B------:R-:W-:Y:S04]  /*15780*/  LDSM.16.M88.4 R164, [R192+0x6100] ;  /* 0x00610000c0a4783b */ /* 0x000fe80000000200 */
[----:B------:R-:W0:Y:S02]  /*15790*/  LDGDEPBAR ;  /* 0x00000000000079af */ /* 0x000e240000000000 */
[C---:B------:R-:W-:Y:S02]  /*157a0*/  HMMA.16816.F32.BF16 R4, R140.reuse, R144, R4 ;  /* 0x000000908c04723c */ /* 0x040fe40000041804 */
[----:B-1----:R-:W1:Y:S04]  /*157b0*/  LDSM.16.M88.4 R160, [R193+0xc100] ;  /* 0x00c10000c1a0783b */ /* 0x002e680000000200 */
[----:B------:R-:W4:Y:S02]  /*157c0*/  LDSM.16.M88.4 R168, [R192+0x6900] ;  /* 0x00690000c0a8783b */ /* 0x000f240000000200 */
[C---:B------:R-:W-:Y:S02]  /*157d0*/  HMMA.16816.F32.BF16 R8, R140.reuse, R146, R8 ;  /* 0x000000928c08723c */ /* 0x040fe40000041808 */
[----:B------:R-:W5:Y:S04]  /*157e0*/  LDSM.16.M88.4 R136, [R192+0x7100] ;  /* 0x00710000c088783b */ /* 0x000f680000000200 */
[----:B--2---:R-:W2:Y:S02]  /*157f0*/  LDSM.16.M88.4 R172, [R192+0x7900] ;  /* 0x00790000c0ac783b */ /* 0x004ea40000000200 */
[C---:B------:R-:W-:Y:S02]  /*15800*/  HMMA.16816.F32.BF16 R12, R140.reuse, R148, R12 ;  /* 0x000000948c0c723c */ /* 0x040fe4000004180c */
[----:B------:R-:W-:Y:S06]  /*15810*/  LDSM.16.M88.4 R144, [R191+0xc100] ;  /* 0x00c10000bf90783b */ /* 0x000fec0000000200 */
        /* <DEDUP_REMOVED lines=132> */
.L_x_823:
        /* <DEDUP_REMOVED lines=34> */
[----:B------:R-:W-:Y:S02]  /*16280*/  ISETP.GT.AND P0, PT, R206, RZ, PT ;  /* 0x000000ffce00720c */ /* 0x000fe40003f04270 */
        /* <DEDUP_REMOVED lines=208> */
[----:B------:R-:W-:Y:S01]  /*16f90*/  FFMA.FTZ R6, R2, R205, R6 ;  /* 0x000000cd02067223 */ /* 0x000fe20000010006 */
[----:B------:R-:W-:Y:S01]  /*16fa0*/  IADD3 R2, R206, -0x1, RZ ;  /* 0xffffffffce027810 */ /* 0x000fe20007ffe0ff */
[----:B------:R-:W-:Y:S01]  /*16fb0*/  FADD.FTZ R5, R5, R160 ;  /* 0x000000a005057221 */ /* 0x000fe20000010000 */
[----:B-----5:R-:W-:Y:S01]  /*16fc0*/  F2FP.BF16.PACK_AB R14, R169, R168 ;  /* 0x000000a8a90e723e */ /* 0x020fe200000010ff */
[----:B------:R-:W-:Y:S01]  /*16fd0*/  FADD.FTZ R6, R7, R6 ;  /* 0x0000000607067221 */ /* 0x000fe20000010000 */
[----:B------:R-:W-:Y:S03]  /*16fe0*/  F2FP.BF16.PACK_AB R15, R171, R170 ;  /* 0x000000aaab0f723e */ /* 0x000fe600000010ff */
[----:B------:R-:W-:Y:S01]  /*16ff0*/  MOV R206, R2 ;  /* 0x0000000200ce7202 */ /* 0x000fe20000000f00 */
[----:B------:R-:W-:Y:S02]  /*17000*/  FADD.FTZ R134, R134, R5 ;  /* 0x0000000586867221 */ /* 0x000fe40000010000 */
[----:B------:R-:W-:Y:S01]  /*17010*/  FADD.FTZ R5, R133, R6 ;  /* 0x0000000685057221 */ /* 0x000fe20000010000 */
[C---:B-1----:R-:W-:Y:S05]  /*17020*/  HMMA.16816.F32.BF16 R8, R12.reuse, R136, R8 ;  /* 0x000000880c08723c */ /* 0x042fea0000041808 */
[----:B------:R-:W-:Y:S01]  /*17030*/  FADD.FTZ R135, R135, R134 ;  /* 0x0000008687877221 */ /* 0x000fe20000010000 */
[----:B------:R-:W-:Y:S01]  /*17040*/  MOV R133, R132 ;  /* 0x0000008400857202 */ /* 0x000fe20000000f00 */
        /* <DEDUP_REMOVED lines=145> */
[C---:B---3--:R-:W-:Y:S08]  /*17960*/  HMMA.16816.F32.BF16 R76, R12.reuse, R8, R76 ;  /* 0x000000080c4c723c */ /* 0x048ff0000004184c */
[C---:B------:R-:W-:Y:S08]  /*17970*/  HMMA.16816.F32.BF16 R80, R12.reuse, R10, R80 ;  /* 0x0000000a0c50723c */ /* 0x040ff00000041850 */
[C---:B----4-:R-:W-:Y:S08]  /*17980*/  HMMA.16816.F32.BF16 R84, R12.reuse, R20, R84 ;  /* 0x000000140c54723c */ /* 0x050ff00000041854 */
[C---:B------:R-:W-:Y:S08]  /*17990*/  HMMA.16816.F32.BF16 R88, R12.reuse, R22, R88 ;  /* 0x000000160c58723c */ /* 0x040ff00000041858 */
[C---:B-1----:R-:W-:Y:S08]  /*179a0*/  HMMA.16816.F32.BF16 R92, R12.reuse, R16, R92 ;  /* 0x000000100c5c723c */ /* 0x042ff0000004185c */
[----:B------:R-:W-:Y:S01]  /*179b0*/  HMMA.16816.F32.BF16 R96, R12, R18, R96 ;  /* 0x000000120c60723c */ /* 0x000fe20000041860 */
[----:B------:R-:W-:-:S07]  /*179c0*/  @P0 BRA `(.L_x_822) ;  /* 0xffffda3000000947 */ /* 0x000fce000383ffff */
.L_x_821:
[----:B------:R-:W1:Y:S01]  /*179d0*/  SHFL.BFLY PT, R3, R204, 0x2, 0x1f ;  /* 0x0c401f00cc037f89 */ /* 0x000e6200000e0000 */
[----:B------:R-:W-:-:S02]  /*179e0*/  MOV R4, RZ ;  /* 0x000000ff00047202 */ /* 0x000fc40000000f00 */
[----:B------:R-:W-:Y:S01]  /*179f0*/  MOV R8, 0xff800000 ;  /* 0xff80000000087802 */ /* 0x000fe20000000f00 */
[----:B------:R-:W2:Y:S01]  /*17a00*/  SHFL.BFLY PT, R2, R205, 0x2, 0x1f ;  /* 0x0c401f00cd027f89 */ /* 0x000ea200000e0000 */
[----:B------:R-:W-:Y:S01]  /*17a10*/  PLOP3.LUT P2, PT, PT, PT, PT, 0x8, 0x0 ;  /* 0x000000000000781c */ /* 0x000fe20003f4e170 */
        /* <DEDUP_REMOVED lines=118> */
.L_x_765:
        /* <DEDUP_REMOVED lines=49> */
[----:B------:R-:W-:Y:S01]  /*18490*/  SEL R10, R10, 0xffffffe0, !P1 ;  /* 0xffffffe00a0a7807 */ /* 0x000fe20004800000 */
[----:B------:R-:W-:Y:S01]  /*184a0*/  IMAD.SHL.U32 R13, R12, 0x2, RZ ;  /* 0x000000020c0d7824 */ /* 0x000fe200078e00ff */
[----:B------:R-:W-:Y:S01]  /*184b0*/  BAR.SYNC.DEFER_BLOCKING 0x1, 0x100 ;  /* 0x0044000000007b1d */ /* 0x000fe20000010000 */
[----:B------:R-:W-:-:S02]  /*184c0*/  F2FP.BF16.PACK_AB R44, R45, R44 ;  /* 0x0000002c2d2c723e */ /* 0x000fc400000010ff */
[C---:B------:R-:W-:Y:S01]  /*184d0*/  IMAD.IADD R17, R13.reuse, 0x1, R10 ;  /* 0x000000010d117824 */ /* 0x040fe200078e020a */
[C---:B------:R-:W-:Y:S02]  /*184e0*/  IADD3 R12, R13.reuse, 0x80, RZ ;  /* 0x000000800d0c7810 */ /* 0x040fe40007ffe0ff */
[----:B------:R-:W-:Y:S02]  /*184f0*/  IADD3 R15, R13, 0x70, RZ ;  /* 0x000000700d0f7810 */ /* 0x000fe40007ffe0ff */
[----:B------:R-:W-:Y:S01]  /*18500*/  @P0 IADD3 R15, R12, 0x10, RZ ;  /* 0x000000100c0f0810 */ /* 0x000fe20007ffe0ff */
[----:B------:R-:W-:Y:S01]  /*18510*/  IMAD.MOV.U32 R12, RZ, RZ, 0x40 ;  /* 0x00000040ff0c7424 */ /* 0x000fe200078e00ff */
[----:B------:R-:W-:Y:S02]  /*18520*/  F2FP.BF16.PACK_AB R46, R47, R46 ;  /* 0x0000002e2f2e723e */ /* 0x000fe400000010ff */
[----:B------:R-:W-:Y:S01]  /*18530*/  F2FP.BF16.PACK_AB R48, R49, R48 ;  /* 0x000000303130723e */ /* 0x000fe200000010ff */
[----:B------:R-:W-:Y:S01]  /*18540*/  IMAD.IADD R19, R10, 0x1, R15 ;  /* 0x000000010a137824 */ /* 0x000fe200078e020f */
[----:B------:R-:W-:-:S02]  /*18550*/  SEL R12, R12, 0xffffffc0, !P2 ;  /* 0xffffffc00c0c7807 */ /* 0x000fc40005000000 */
[----:B------:R-:W-:Y:S02]  /*18560*/  F2FP.BF16.PACK_AB R50, R51, R50 ;  /* 0x000000323332723e */ /* 0x000fe400000010ff */
[----:B------:R-:W-:Y:S01]  /*18570*/  F2FP.BF16.PACK_AB R52, R53, R52 ;  /* 0x000000343534723e */ /* 0x000fe200000010ff */
[--C-:B------:R-:W-:Y:S01]  /*18580*/  IMAD.IADD R21, R13, 0x1, R12.reuse ;  /* 0x000000010d157824 */ /* 0x100fe200078e020c */
[----:B------:R-:W-:Y:S01]  /*18590*/  F2FP.BF16.PACK_AB R54, R55, R54 ;  /* 0x000000363736723e */ /* 0x000fe200000010ff */
[C---:B------:R-:W-:Y:S01]  /*185a0*/  IMAD.IADD R23, R12.reuse, 0x1, R15 ;  /* 0x000000010c177824 */ /* 0x040fe200078e020f */
[----:B------:R-:W-:Y:S01]  /*185b0*/  F2FP.BF16.PACK_AB R56, R57, R56 ;  /* 0x000000383938723e */ /* 0x000fe200000010ff */
[----:B------:R-:W-:Y:S01]  /*185c0*/  IMAD.IADD R25, R12, 0x1, R17 ;  /* 0x000000010c197824 */ /* 0x000fe200078e0211 */
[----:B------:R-:W-:Y:S01]  /*185d0*/  STS [R13+0x80], R128 ;  /* 0x000080800d007388 */ /* 0x000fe20000000800 */
[----:B------:R-:W-:Y:S01]  /*185e0*/  IMAD.IADD R27, R19, 0x1, R12 ;  /* 0x00000001131b7824 */ /* 0x000fe200078e020c */
[----:B------:R-:W-:Y:S01]  /*185f0*/  F2FP.BF16.PACK_AB R58, R59, R58 ;  /* 0x0000003a3b3a723e */ /* 0x000fe200000010ff */
[----:B------:R-:W-:Y:S01]  /*18600*/  IMAD.U32 R12, RZ, RZ, UR4 ;  /* 0x00000004ff0c7e24 */ /* 0x000fe2000f8e00ff */
        /* <DEDUP_REMOVED lines=92> */
.L_x_826:
[----:B-1----:R-:W-:Y:S01]  /*18bd0*/  SHF.R.S32.HI R3, RZ, 0x1f, R2 ;  /* 0x0000001fff037819 */ /* 0x002fe20000011402 */
[----:B------:R-:W1:Y:S01]  /*18be0*/  S2R R57, SR_CTAID.X ;  /* 0x0000000000397919 */ /* 0x000e620000002500 */
[----:B------:R-:W-:Y:S01]  /*18bf0*/  LOP3.LUT R13, R9, 0xffffffe0, RZ, 0xc0, !PT ;  /* 0xffffffe0090d7812 */ /* 0x000fe200078ec0ff */
[----:B------:R-:W-:Y:S01]  /*18c00*/  IMAD.MOV.U32 R6, RZ, RZ, c[0x0][0x4e8] ;  /* 0x00013a00ff067624 */ /* 0x000fe200078e00ff */
[----:B------:R-:W-:Y:S01]  /*18c10*/  LEA.HI R3, R3, R2, RZ, 0x3 ;  /* 0x0000000203037211 */ /* 0x000fe200078f18ff */
[----:B------:R-:W-:Y:S01]  /*18c20*/  ULDC.64 UR6, c[0x0][0x490] ;  /* 0x0001240000067ab9 */ /* 0x000fe20000000a00 */
[----:B------:R-:W-:Y:S01]  /*18c30*/  BSSY B0, `(.L_x_827) ;  /* 0x000008c000007945 */ /* 0x000fe20003800000 */
[----:B------:R-:W-:Y:S01]  /*18c40*/  USHF.R.S32.HI UR10, URZ, 0x1f, UR18 ;  /* 0x0000001f3f0a7899 */ /* 0x000fe20008011412 */
[----:B------:R-:W-:Y:S01]  /*18c50*/  LOP3.LUT R9, R3, 0xffffff8, RZ, 0xc0, !PT ;  /* 0x0ffffff803097812 */ /* 0x000fe200078ec0ff */
[----:B------:R-:W-:Y:S01]  /*18c60*/  IMAD.IADD R3, R0, 0x1, -R13 ;  /* 0x0000000100037824 */ /* 0x000fe200078e0a0d */
[----:B------:R-:W-:Y:S01]  /*18c70*/  ISETP.NE.AND P1, PT, R6, 0x1, PT ;  /* 0x000000010600780c */ /* 0x000fe20003f25270 */
[----:B------:R-:W-:Y:S01]  /*18c80*/  UIMAD UR9, UR8, UR6, URZ ;  /* 0x00000006080972a4 */ /* 0x000fe2000f8e023f */
[----:B------:R-:W-:Y:S01]  /*18c90*/  LEA.HI R6, R11, R11, RZ, 0x1 ;  /* 0x0000000b0b067211 */ /* 0x000fe200078f08ff */
[----:B------:R-:W-:Y:S01]  /*18ca0*/  IMAD.IADD R2, R2, 0x1, -R9 ;  /* 0x0000000102027824 */ /* 0x000fe200078e0a09 */
[----:B------:R-:W-:Y:S01]  /*18cb0*/  SHF.R.S32.HI R10, RZ, 0x1f, R3 ;  /* 0x0000001fff0a7819 */ /* 0x000fe20000011403 */
[----:B------:R-:W-:Y:S01]  /*18cc0*/  UMOV UR12, UR22 ;  /* 0x00000016000c7c82 */ /* 0x000fe20008000000 */
[----:B------:R-:W-:Y:S01]  /*18cd0*/  LOP3.LUT R6, R6, 0x1ffffffe, RZ, 0xc0, !PT ;  /* 0x1ffffffe06067812 */ /* 0x000fe200078ec0ff */
[----:B------:R-:W-:Y:S01]  /*18ce0*/  UMOV UR13, UR23 ;  /* 0x00000017000d7c82 */ /* 0x000fe20008000000 */
[----:B------:R-:W-:Y:S01]  /*18cf0*/  LEA.HI R9, R10, R3, RZ, 0x2 ;  /* 0x000000030a097211 */ /* 0x000fe200078f10ff */
[----:B------:R-:W-:Y:S01]  /*18d00*/  USEL UR10, UR10, URZ, !UP1 ;  /* 0x0000003f0a0a7287 */ /* 0x000fe2000c800000 */
[----:B------:R-:W-:Y:S01]  /*18d10*/  LOP3.LUT P2, RZ, R3, 0x3, RZ, 0xc0, !PT ;  /* 0x0000000303ff7812 */ /* 0x000fe2000784c0ff */
[----:B------:R-:W-:Y:S01]  /*18d20*/  IMAD.IADD R11, R11, 0x1, -R6 ;  /* 0x000000010b0b7824 */ /* 0x000fe200078e0a06 */
[----:B------:R-:W-:Y:S01]  /*18d30*/  SHF.R.S32.HI R9, RZ, 0x2, R9 ;  /* 0x00000002ff097819 */ /* 0x000fe20000011409 */
[----:B------:R-:W-:-:S02]  /*18d40*/  UIMAD.WIDE.U32 UR12, UR11, UR6, UR12 ;  /* 0x000000060b0c72a5 */ /* 0x000fc4000f8e000c */
[----:B------:R-:W-:Y:S02]  /*18d50*/  UIMAD UR9, UR11, UR7, UR9 ;  /* 0x000000070b0972a4 */ /* 0x000fe4000f8e0209 */
[----:B------:R-:W-:Y:S01]  /*18d60*/  IMAD R2, R2, 0x10, R9 ;  /* 0x0000001002027824 */ /* 0x000fe200078e0209 */
[----:B------:R-:W-:Y:S02]  /*18d70*/  ULDC.64 UR6, c[0x0][0x498] ;  /* 0x0001260000067ab9 */ /* 0x000fe40000000a00 */
[----:B------:R-:W-:Y:S01]  /*18d80*/  USEL UR18, UR18, URZ, !UP1 ;  /* 0x0000003f12127287 */ /* 0x000fe2000c800000 */
[----:B------:R-:W-:Y:S01]  /*18d90*/  IMAD R6, R11, 0x8, R2 ;  /* 0x000000080b067824 */ /* 0x000fe200078e0202 */
[----:B------:R-:W-:Y:S02]  /*18da0*/  UIMAD UR15, UR10, UR6, URZ ;  /* 0x000000060a0f72a4 */ /* 0x000fe4000f8e023f */
[----:B------:R-:W-:Y:S02]  /*18db0*/  UIADD3 UR13, UR13, UR9, URZ ;  /* 0x000000090d0d7290 */ /* 0x000fe4000fffe03f */
[----:B-1----:R-:W-:Y:S01]  /*18dc0*/  LEA R9, R57, R6, 0x7 ;  /* 0x0000000639097211 */ /* 0x002fe200078e38ff */
[----:B------:R-:W-:Y:S01]  /*18dd0*/  UIMAD UR7, UR18, UR7, UR15 ;  /* 0x00000007120772a4 */ /* 0x000fe2000f8e020f */
[CC--:B------:R-:W-:Y:S01]  /*18de0*/  LEA.HI R6, R5.reuse, R0.reuse, RZ, 0x3 ;  /* 0x0000000005067211 */ /* 0x0c0fe200078f18ff */
[----:B------:R-:W-:Y:S01]  /*18df0*/  UIMAD.WIDE.U32 UR12, UR18, UR6, UR12 ;  /* 0x00000006120c72a5 */ /* 0x000fe2000f8e000c */
[----:B------:R-:W-:Y:S01]  /*18e00*/  LEA.HI R5, R5, R0, RZ, 0x6 ;  /* 0x0000000005057211 */ /* 0x000fe200078f30ff */
[----:B------:R-:W-:Y:S01]  /*18e10*/  @P1 IMAD.HI.U32 R3, R9, c[0x0][0x4ec], RZ ;  /* 0x00013b0009031a27 */ /* 0x000fe200078e00ff */
[----:B------:R-:W-:-:S02]  /*18e20*/  ULDC.64 UR4, c[0x0][0x3a0] ;  /* 0x0000e80000047ab9 */ /* 0x000fc40000000a00 */
[----:B------:R-:W-:Y:S01]  /*18e30*/  UIMAD UR14, UR23, UR4, URZ ;  /* 0x00000004170e72a4 */ /* 0x000fe2000f8e023f */
[----:B------:R-:W-:Y:S01]  /*18e40*/  IMAD.MOV.U32 R14, RZ, RZ, R9 ;  /* 0x000000ffff0e7224 */ /* 0x000fe200078e0009 */
[----:B------:R-:W-:Y:S01]  /*18e50*/  @P1 SHF.R.U32.HI R14, RZ, c[0x0][0x4f0], R3 ;  /* 0x00013c00ff0e1a19 */ /* 0x000fe20000011603 */
[----:B------:R-:W-:Y:S01]  /*18e60*/  UIMAD.WIDE.U32 UR16, UR22, UR4, URZ ;  /* 0x00000004161072a5 */ /* 0x000fe2000f8e003f */
[----:B------:R-:W-:Y:S01]  /*18e70*/  LOP3.LUT R3, R6, 0xfffffff8, RZ, 0xc0, !PT ;  /* 0xfffffff806037812 */ /* 0x000fe200078ec0ff */
[----:B------:R-:W-:Y:S01]  /*18e80*/  UIMAD UR14, UR22, UR5, UR14 ;  /* 0x00000005160e72a4 */ /* 0x000fe2000f8e020e */
[----:B------:R-:W-:Y:S01]  /*18e90*/  SHF.R.S32.HI R6, RZ, 0x3, R6 ;  /* 0x00000003ff067819 */ /* 0x000fe20000011406 */
[--C-:B------:R-:W-:Y:S01]  /*18ea0*/  IMAD.MOV R10, RZ, RZ, -R14.reuse ;  /* 0x000000ffff0a7224 */ /* 0x100fe200078e0a0e */
[----:B------:R-:W-:Y:S01]  /*18eb0*/  ULDC.64 UR4, c[0x0][0x3e8] ;  /* 0x0000fa0000047ab9 */ /* 0x000fe20000000a00 */
[----:B------:R-:W-:Y:S01]  /*18ec0*/  IMAD.IADD R3, R0, 0x1, -R3 ;  /* 0x0000000100037824 */ /* 0x000fe200078e0a03 */
[----:B------:R-:W-:Y:S01]  /*18ed0*/  UIMAD UR8, UR8, UR4, URZ ;  /* 0x00000004080872a4 */ /* 0x000fe2000f8e023f */
[----:B------:R-:W-:Y:S01]  /*18ee0*/  IMAD R10, R10, c[0x0][0x4e8], R9 ;  /* 0x00013a000a0a7a24 */ /* 0x000fe200078e0209 */
[----:B------:R-:W-:Y:S01]  /*18ef0*/  SHF.R.S32.HI R9, RZ, 0x1f, R14 ;  /* 0x0000001fff097819 */ /* 0x000fe2000001140e */
[----:B------:R-:W-:Y:S01]  /*18f00*/  IMAD.U32 R0, RZ, RZ, UR7 ;  /* 0x00000007ff007e24 */ /* 0x000fe2000f8e00ff */
[----:B------:R-:W-:Y:S01]  /*18f10*/  IADD3 R14, P0, R14, UR12, RZ ;  /* 0x0000000c0e0e7c10 */ /* 0x000fe2000ff1e0ff */
[----:B------:R-:W-:Y:S01]  /*18f20*/  IMAD.SHL.U32 R19, R6, 0x40, RZ ;  /* 0x0000004006137824 */ /* 0x000fe200078e00ff */
[----:B------:R-:W-:Y:S01]  /*18f30*/  SHF.R.S32.HI R17, RZ, 0x1f, R10 ;  /* 0x0000001fff117819 */ /* 0x000fe2000001140a */
[----:B------:R-:W-:Y:S01]  /*18f40*/  UIADD3 UR17, UR17, UR14, URZ ;  /* 0x0000000e11117290 */ /* 0x000fe2000fffe03f */
[----:B------:R-:W-:Y:S01]  /*18f50*/  IADD3.X R15, R9, UR13, R0, P0, !PT ;  /* 0x0000000d090f7c10 */ /* 0x000fe200087fe400 */
[----:B------:R-:W-:Y:S01]  /*18f60*/  UIMAD UR5, UR11, UR5, UR8 ;  /* 0x000000050b0572a4 */ /* 0x000fe2000f8e0208 */
[----:B------:R-:W-:Y:S01]  /*18f70*/  LEA R0, R3, R6, 0x5 ;  /* 0x0000000603007211 */ /* 0x000fe200078e28ff */
[----:B------:R-:W-:Y:S01]  /*18f80*/  IMAD R17, R17, c[0x0][0x488], RZ ;  /* 0x0001220011117a24 */ /* 0x000fe200078e02ff */
[----:B------:R-:W-:Y:S01]  /*18f90*/  LOP3.LUT R19, R19, 0x1c0, RZ, 0xc0, !PT ;  /* 0x000001c013137812 */ /* 0x000fe200078ec0ff */
[----:B------:R-:W-:Y:S01]  /*18fa0*/  IMAD.WIDE.U32 R14, R10, c[0x0][0x488], R14 ;  /* 0x000122000a0e7a25 */ /* 0x000fe200078e000e */
[----:B------:R-:W-:-:S02]  /*18fb0*/  UIMAD.WIDE.U32 UR16, UR11, UR4, UR16 ;  /* 0x000000040b1072a5 */ /* 0x000fc4000f8e0010 */
[----:B------:R-:W-:Y:S01]  /*18fc0*/  ULDC.64 UR6, c[0x0][0x3f0] ;  /* 0x0000fc0000067ab9 */ /* 0x000fe20000000a00 */
[----:B------:R-:W-:Y:S01]  /*18fd0*/  IMAD R13, R57, 0x80, R0 ;  /* 0x00000080390d7824 */ /* 0x000fe200078e0200 */
[----:B------:R-:W-:Y:S01]  /*18fe0*/  LEA R16, P0, R14, c[0x0][0x450], 0x2 ;  /* 0x000114000e107a11 */ /* 0x000fe200078010ff */
[----:B------:R-:W-:Y:S01]  /*18ff0*/  IMAD R17, R10, c[0x0][0x48c], R17 ;  /* 0x000123000a117a24 */ /* 0x000fe200078e0211 */
[----:B------:R-:W-:Y:S01]  /*19000*/  UIMAD UR10, UR10, UR6, URZ ;  /* 0x000000060a0a72a4 */ /* 0x000fe2000f8e023f */
[----:B------:R-:W-:Y:S01]  /*19010*/  IMAD.SHL.U32 R0, R3, 0x8, RZ ;  /* 0x0000000803007824 */ /* 0x000fe200078e00ff */
[----:B------:R-:W-:Y:S01]  /*19020*/  SHF.R.U32.HI R3, RZ, 0x3, R19 ;  /* 0x00000003ff037819 */ /* 0x000fe20000011613 */
[----:B------:R-:W-:Y:S01]  /*19030*/  @P1 IMAD.HI.U32 R11, R13, c[0x0][0x4ec], RZ ;  /* 0x00013b000d0b1a27 */ /* 0x000fe200078e00ff */
[----:B------:R-:W-:Y:S01]  /*19040*/  UIADD3 UR17, UR17, UR5, URZ ;  /* 0x0000000511117290 */ /* 0x000fe2000fffe03f */
[----:B------:R-:W-:Y:S01]  /*19050*/  SHFL.IDX PT, R50, R16, RZ, 0x1c1f ;  /* 0x001c1fff10327589 */ /* 0x000fe200000e0000 */
[----:B------:R-:W-:Y:S01]  /*19060*/  LOP3.LUT R10, R19, 0x38, R0, 0xf8, !PT ;  /* 0x00000038130a7812 */ /* 0x000fe200078ef800 */
[----:B------:R-:W-:Y:S01]  /*19070*/  IMAD.IADD R12, R15, 0x1, R17 ;  /* 0x000000010f0c7824 */ /* 0x000fe200078e0211 */
[----:B------:R-:W-:Y:S01]  /*19080*/  UIMAD UR7, UR18, UR7, UR10 ;  /* 0x00000007120772a4 */ /* 0x000fe2000f8e020a */
[----:B------:R-:W-:Y:S01]  /*19090*/  IMAD.MOV.U32 R9, RZ, RZ, R13 ;  /* 0x000000ffff097224 */ /* 0x000fe200078e000d */
[----:B------:R-:W-:Y:S01]  /*190a0*/  @P1 SHF.R.U32.HI R9, RZ, c[0x0][0x4f0], R11 ;  /* 0x00013c00ff091a19 */ /* 0x000fe2000001160b */
[----:B------:R-:W-:Y:S01]  /*190b0*/  UIMAD.WIDE.U32 UR16, UR18, UR6, UR16 ;  /* 0x00000006121072a5 */ /* 0x000fe2000f8e0010 */
[----:B------:R-:W-:Y:S01]  /*190c0*/  LEA.HI.X R12, R14, c[0x0][0x454], R12, 0x2, P0 ;  /* 0x000115000e0c7a11 */ /* 0x000fe200000f140c */
[----:B------:R-:W-:Y:S01]  /*190d0*/  SHFL.IDX PT, R48, R16, 0x1, 0x1c1f ;  /* 0x003c1f0010307f89 */ /* 0x000fe200000e0000 */
[----:B------:R-:W-:Y:S01]  /*190e0*/  LOP3.LUT R3, R10, R3, RZ, 0x3c, !PT ;  /* 0x000000030a037212 */ /* 0x000fe200078e3cff */
[--C-:B------:R-:W-:Y:S01]  /*190f0*/  IMAD.MOV R10, RZ, RZ, -R9.reuse ;  /* 0x000000ffff0a7224 */ /* 0x100fe200078e0a09 */
[----:B------:R-:W-:Y:S01]  /*19100*/  UIADD3 UR7, UR17, UR7, URZ ;  /* 0x0000000711077290 */ /* 0x000fe2000fffe03f */
[----:B------:R-:W1:Y:S01]  /*19110*/  SHFL.IDX PT, R51, R12, RZ, 0x1c1f ;  /* 0x001c1fff0c337589 */ /* 0x000e6200000e0000 */
[----:B------:R-:W-:Y:S01]  /*19120*/  SHF.R.S32.HI R11, RZ, 0x1f, R9 ;  /* 0x0000001fff0b7819 */ /* 0x000fe20000011409 */
[----:B------:R-:W-:Y:S01]  /*19130*/  IMAD R10, R10, c[0x0][0x4e8], R13 ;  /* 0x00013a000a0a7a24 */ /* 0x000fe200078e020d */
[----:B------:R-:W-:Y:S01]  /*19140*/  MOV R14, UR16 ;  /* 0x00000010000e7c02 */ /* 0x000fe20008000f00 */
[----:B------:R2:W3:Y:S01]  /*19150*/  SHFL.IDX PT, R49, R12, 0x1, 0x1c1f ;  /* 0x003c1f000c317f89 */ /* 0x0004e200000e0000 */
[----:B------:R-:W-:-:S02]  /*19160*/  IMAD R13, R57, 0x80, R2 ;  /* 0x00000080390d7824 */ /* 0x000fc400078e0202 */
[----:B-----5:R-:W-:Y:S02]  /*19170*/  IMAD R2, R7, c[0x0][0x4e8], RZ ;  /* 0x00013a0007027a24 */ /* 0x020fe400078e02ff */
[----:B------:R-:W-:Y:S01]  /*19180*/  IMAD.U32 R15, RZ, RZ, UR17 ;  /* 0x00000011ff0f7e24 */ /* 0x000fe2000f8e00ff */
[C---:B------:R-:W-:Y:S01]  /*19190*/  IADD3 R7, R13.reuse, 0x8, RZ ;  /* 0x000000080d077810 */ /* 0x040fe20007ffe0ff */
[----:B------:R-:W-:Y:S01]  /*191a0*/  IMAD.U32 R15, RZ, RZ, UR7 ;  /* 0x00000007ff0f7e24 */ /* 0x000fe2000f8e00ff */
[-C--:B------:R-:W-:Y:S01]  /*191b0*/  ISETP.GE.OR P1, PT, R13, R2.reuse, P2 ;  /* 0x000000020d00720c */ /* 0x080fe20001726670 */
[----:B------:R-:W-:Y:S01]  /*191c0*/  IMAD R18, R11, c[0x0][0x3e0], RZ ;  /* 0x0000f8000b127a24 */ /* 0x000fe200078e02ff */
[----:B------:R-:W-:Y:S01]  /*191d0*/  ISETP.GE.OR P0, PT, R7, R2, P2 ;  /* 0x000000020700720c */ /* 0x000fe20001706670 */
[----:B------:R-:W-:-:S04]  /*191e0*/  IMAD.WIDE.U32 R14, R9, c[0x0][0x3e0], R14 ;  /* 0x0000f800090e7a25 */ /* 0x000fc800078e000e */
[----:B------:R-:W-:Y:S01]  /*191f0*/  IMAD R18, R9, c[0x0][0x3e4], R18 ;  /* 0x0000f90009127a24 */ /* 0x000fe200078e0212 */
[----:B------:R-:W-:Y:S01]  /*19200*/  SHF.R.S32.HI R9, RZ, 0x1f, R10 ;  /* 0x0000001fff097819 */ /* 0x000fe2000001140a */
[----:B------:R-:W-:-:S03]  /*19210*/  IMAD R57, R57, 0x80, R6 ;  /* 0x0000008039397824 */ /* 0x000fc600078e0206 */
[----:B------:R-:W-:Y:S01]  /*19220*/  IADD3 R15, R15, R18, RZ ;  /* 0x000000120f0f7210 */ /* 0x000fe20007ffe0ff */
[----:B------:R-:W-:Y:S01]  /*19230*/  IMAD R9, R9, c[0x0][0x3d8], RZ ;  /* 0x0000f60009097a24 */ /* 0x000fe200078e02ff */
[----:B-1----:R1:W-:Y:S01]  /*19240*/  @!P1 ST.E [R50.64], R4 ;  /* 0x0000000432009985 */ /* 0x0023e2000c101914 */
[----:B--2---:R-:W-:-:S03]  /*19250*/  IMAD.SHL.U32 R12, R5, 0x8, RZ ;  /* 0x00000008050c7824 */ /* 0x004fc600078e00ff */
[----:B---3--:R1:W-:Y:S02]  /*19260*/  @!P0 ST.E [R48.64], R8 ;  /* 0x0000000830008985 */ /* 0x0083e4000c101914 */
[----:B------:R-:W-:Y:S01]  /*19270*/  LOP3.LUT R12, R3, 0x7ffffe00, R12, 0xf8, !PT ;  /* 0x7ffffe00030c7812 */ /* 0x000fe200078ef80c */
[C---:B------:R-:W-:Y:S02]  /*19280*/  IMAD R3, R10.reuse, c[0x0][0x3dc], R9 ;  /* 0x0000f7000a037a24 */ /* 0x040fe400078e0209 */
[----:B------:R-:W-:-:S04]  /*19290*/  IMAD.WIDE.U32 R10, R10, c[0x0][0x3d8], R14 ;  /* 0x0000f6000a0a7a25 */ /* 0x000fc800078e000e */
[----:B------:R-:W-:Y:S01]  /*192a0*/  IMAD.SHL.U32 R58, R12, 0x2, RZ ;  /* 0x000000020c3a7824 */ /* 0x000fe200078e00ff */
[----:B------:R-:W-:Y:S01]  /*192b0*/  LEA R56, P0, R10, c[0x0][0x380], 0x1 ;  /* 0x0000e0000a387a11 */ /* 0x000fe200078008ff */
[----:B------:R-:W-:-:S03]  /*192c0*/  IMAD.IADD R3, R11, 0x1, R3 ;  /* 0x000000010b037824 */ /* 0x000fc600078e0203 */
[----:B------:R1:W2:Y:S02]  /*192d0*/  LDS.128 R44, [R58+0x1080] ;  /* 0x001080003a2c7984 */ /* 0x0002a40000000c00 */
[----:B------:R-:W-:Y:S02]  /*192e0*/  LEA.HI.X R55, R10, c[0x0][0x384], R3, 0x1, P0 ;  /* 0x0000e1000a377a11 */ /* 0x000fe400000f0c03 */
        /* <DEDUP_REMOVED lines=32> */
.L_x_828:
[----:B--2---:R-:W-:Y:S05]  /*194f0*/  BSYNC B0 ;  /* 0x0000000000007941 */ /* 0x004fea0003800000 */
.L_x_827:
        /* <DEDUP_REMOVED lines=23> */
.L_x_830:
[----:B------:R-:W-:Y:S05]  /*19670*/  BSYNC B0 ;  /* 0x0000000000007941 */ /* 0x000fea0003800000 */
.L_x_829:
        /* <DEDUP_REMOVED lines=23> */
.L_x_832:
[----:B------:R-:W-:Y:S05]  /*197f0*/  BSYNC B0 ;  /* 0x0000000000007941 */ /* 0x000fea0003800000 */
.L_x_831:
        /* <DEDUP_REMOVED lines=24> */
.L_x_825:
        /* <DEDUP_REMOVED lines=31> */
.L_x_833:
        /* <DEDUP_REMOVED lines=43> */
.L_x_835:
[----:B------:R-:W-:Y:S05]  /*19e20*/  BSYNC B0 ;  /* 0x0000000000007941 */ /* 0x000fea0003800000 */
.L_x_834:
        /* <DEDUP_REMOVED lines=70> */
.L_x_837:
[----:B------:R-:W-:Y:S05]  /*1a290*/  BSYNC B0 ;  /* 0x0000000000007941 */ /* 0x000fea0003800000 */
.L_x_836:
        /* <DEDUP_REMOVED lines=21> */
.L_x_839:
[----:B------:R-:W-:Y:S05]  /*1a3f0*/  BSYNC B0 ;  /* 0x0000000000007941 */ /* 0x000fea0003800000 */
.L_x_838:
        /* <DEDUP_REMOVED lines=21> */
.L_x_841:
[----:B------:R-:W-:Y:S05]  /*1a550*/  BSYNC B0 ;  /* 0x0000000000007941 */ /* 0x000fea0003800000 */
.L_x_840:
        /* <DEDUP_REMOVED lines=22> */
.L_x_842:
        /* <DEDUP_REMOVED lines=12> */
.L_x_1710:


//--------------------- .text._ZN7cutlass13device_kernelIN5flash19enable_sm80_to_sm89INS1_16FlashAttnFwdSm80INS1_25CollectiveMainloopFwdSm80ILi8ELi2ELb0EN4cute5tupleIJNS5_1CILi128EEENS7_ILi64EEENS7_ILi192EEEEEELi192ENS_10bfloat16_tEfNS_4arch4Sm80ELb0ELb0ELb0ELb0ELb1ELb0ELb1ELb0EEENS1_21CollectiveEpilogueFwdINS6_IJS8_SA_S9_EEENS6_IJNS7_ILi1EEESI_SI_EEESC_SE_Li256ELb0ELb1ELb0ELb0EEENS1_19SingleTileSchedulerILb0ELb0ELb1ELi128EEEEEEEEEvNT_6ParamsE --------------------------
	.section	.text._ZN7cutlass13device_kernelIN5flash19enable_sm80_to_sm89INS1_16FlashAttnFwdSm80INS1_25CollectiveMainloopFwdSm80ILi8ELi2ELb0EN4cute5tupleIJNS5_1CILi128EEENS7_ILi64EEENS7_ILi192EEEEEELi192ENS_10bfloat16_tEfNS_4arch4Sm80ELb0ELb0ELb0ELb0ELb1ELb0ELb1ELb0EEENS1_21CollectiveEpilogueFwdINS6_IJS8_SA_S9_EEENS6_IJNS7_ILi1EEESI_SI_EEESC_SE_Li256ELb0ELb1ELb0ELb0EEENS1_19SingleTileSchedulerILb0ELb0ELb1ELi128EEEEEEEEEvNT_6ParamsE,"ax",@progbits
	.sectioninfo	@"SHI_REGISTERS=244"
	.align	128
.text._ZN7cutlass13device_kernelIN5flash19enable_sm80_to_sm89INS1_16FlashAttnFwdSm80INS1_25CollectiveMainloopFwdSm80ILi8ELi2ELb0EN4cute5tupleIJNS5_1CILi128EEENS7_ILi64EEENS7_ILi192EEEEEELi192ENS_10bfloat16_tEfNS_4arch4Sm80ELb0ELb0ELb0ELb0ELb1ELb0ELb1ELb0EEENS1_21CollectiveEpilogueFwdINS6_IJS8_SA_S9_EEENS6_IJNS7_ILi1EEESI_SI_EEESC_SE_Li256ELb0ELb1ELb0ELb0EEENS1_19SingleTileSchedulerILb0ELb0ELb1ELi128EEEEEEEEEvNT_6ParamsE:
        .type           _ZN7cutlass13device_kernelIN5flash19enable_sm80_to_sm89INS1_16FlashAttnFwdSm80INS1_25CollectiveMainloopFwdSm80ILi8ELi2ELb0EN4cute5tupleIJNS5_1CILi128EEENS7_ILi64EEENS7_ILi192EEEEEELi192ENS_10bfloat16_tEfNS_4arch4Sm80ELb0ELb0ELb0ELb0ELb1ELb0ELb1ELb0EEENS1_21CollectiveEpilogueFwdINS6_IJS8_SA_S9_EEENS6_IJNS7_ILi1EEESI_SI_EEESC_SE_Li256ELb0ELb1ELb0ELb0EEENS1_19SingleTileSchedulerILb0ELb0ELb1ELi128EEEEEEEEEvNT_6ParamsE,@function
        .size           _ZN7cutlass13device_kernelIN5flash19enable_sm80_to_sm89INS1_16FlashAttnFwdSm80INS1_25CollectiveMainloopFwdSm80ILi8ELi2ELb0EN4cute5tupleIJNS5_1CILi128EEENS7_ILi64EEENS7_ILi192EEEEEELi192ENS_10bfloat16_tEfNS_4arch4Sm80ELb0ELb0ELb0ELb0ELb1ELb0ELb1ELb0EEENS1_21CollectiveEpilogueFwdINS6_IJS8_SA_S9_EEENS6_IJNS7_ILi1EEESI_SI_EEESC_SE_Li256ELb0ELb1ELb0ELb0EEENS1_19SingleTileSchedulerILb0ELb0ELb1ELi128EEEEEEEEEvNT_6ParamsE,(.L_x_1711 - _ZN7cutlass13device_kernelIN5flash19enable_sm80_to_sm89INS1_16FlashAttnFwdSm80INS1_25CollectiveMainloopFwdSm80ILi8ELi2ELb0EN4cute5tupleIJNS5_1CILi128EEENS7_ILi64EEENS7_ILi192EEEEEELi192ENS_10bfloat16_tEfNS_4arch4Sm80ELb0ELb0ELb0ELb0ELb1ELb0ELb1ELb0EEENS1_21CollectiveEpilogueFwdINS6_IJS8_SA_S9_EEENS6_IJNS7_ILi1EEESI_SI_EEESC_SE_Li256ELb0ELb1ELb0ELb0EEENS1_19SingleTileSchedulerILb0ELb0ELb1ELi128EEEEEEEEEvNT_6ParamsE)
        .other          _ZN7cutlass13device_kernelIN5flash19enable_sm80_to_sm89INS1_16FlashAttnFwdSm80INS1_25CollectiveMainloopFwdSm80ILi8ELi2ELb0EN4cute5tupleIJNS5_1CILi128EEENS7_ILi64EEENS7_ILi192EEEEEELi192ENS_10bfloat16_tEfNS_4arch4Sm80ELb0ELb0ELb0ELb0ELb1ELb0ELb1ELb0EEENS1_21CollectiveEpilogueFwdINS6_IJS8_SA_S9_EEENS6_IJNS7_ILi1EEESI_SI_EEESC_SE_Li256ELb0ELb1ELb0ELb0EEENS1_19SingleTileSchedulerILb0ELb0ELb1ELi128EEEEEEEEEvNT_6ParamsE,@"STO_CUDA_ENTRY STV_DEFAULT"
_ZN7cutlass13device_kernelIN5flash19enable_sm80_to_sm89INS1_16FlashAttnFwdSm80INS1_25CollectiveMainloopFwdSm80ILi8ELi2ELb0EN4cute5tupleIJNS5_1CILi128EEENS7_ILi64EEENS7_ILi192EEEEEELi192ENS_10bfloat16_tEfNS_4arch4Sm80ELb0ELb0ELb0ELb0ELb1ELb0ELb1ELb0EEENS1_21CollectiveEpilogueFwdINS6_IJS8_SA_S9_EEENS6_IJNS7_ILi1EEESI_SI_EEESC_SE_Li256ELb0ELb1ELb0ELb0EEENS1_19SingleTileSchedulerILb0ELb0ELb1ELi128EEEEEEEEEvNT_6ParamsE:
[----:B------:R-:W-:Y:S02]  /*0000*/  MOV R1, c[0x0][0x28] ;  /* 0x00000a0000017a02 */ /* 0x000fe40000000f00 */
[----:B------:R-:W1:Y:S02]  /*0010*/  S2UR UR6, SR_CTAID.Z ;  /* 0x00000000000679c3 */ /* 0x000e640000002700 */
[----:B-1----:R-:W-:-:S13]  /*0020*/  ISETP.LE.AND P0, PT, RZ, UR6, PT ;  /* 0x00000006ff007c0c */ /* 0x002fda000bf03270 */
[----:B------:R-:W-:Y:S05]  /*0030*/  @!P0 EXIT ;  /* 0x000000000000894d */ /* 0x000fea0003800000 */
[----:B------:R-:W-:Y:S02]  /*0040*/  ULDC.64 UR4, c[0x0][0x340] ;  /* 0x0000d00000047ab9 */ /* 0x000fe40000000a00 */
[----:B------:R-:W-:Y:S02]  /*0050*/  UISETP.NE.U32.AND UP1, UPT, URZ, UR4, UPT ;  /* 0x000000043f00728c */ /* 0x000fe4000bf25070 */
[----:B------:R-:W-:Y:S02]  /*0060*/  ULDC.64 UR12, c[0x0][0x118] ;  /* 0x00004600000c7ab9 */ /* 0x000fe40000000a00 */
[----:B------:R-:W-:-:S03]  /*0070*/  UISETP.NE.AND.EX UP1, UPT, URZ, UR5, UPT, UP1 ;  /* 0x000000053f00728c */ /* 0x000fc6000bf25310 */
[----:B------:R-:W-:-:S03]  /*0080*/  ULDC.64 UR4, c[0x0][0x340] ;  /* 0x0000d00000047ab9 */ /* 0x000fc60000000a00 */
[----:B------:R-:W-:-:S05]  /*0090*/  PLOP3.LUT P2, PT, PT, PT, UP1, 0x80, 0x0 ;  /* 0x000000000000781c */ /* 0x000fca0003f4f018 */
[----:B------:R-:W-:Y:S02]  /*00a0*/  @UP1 UMOV UR8, 0x4 ;  /* 0x0000000400081882 */ /* 0x000fe40000000000 */
[----:B------:R-:W-:-:S03]  /*00b0*/  @UP1 UIMAD.WIDE UR8, UR6, UR8, UR4 ;  /* 0x00000008060812a5 */ /* 0x000fc6000f8e0204 */
[----:B------:R-:W-:Y:S02]  /*00c0*/  ULDC.64 UR4, c[0x0][0x370] ;  /* 0x0000dc0000047ab9 */ /* 0x000fe40000000a00 */
[----:B------:R-:W-:Y:S01]  /*00d0*/  UISETP.NE.U32.AND UP0, UPT, URZ, UR4, UPT ;  /* 0x000000043f00728c */ /* 0x000fe2000bf05070 */
[----:B------:R-:W-:Y:S02]  /*00e0*/  IMAD.U32 R10, RZ, RZ, UR8 ;  /* 0x00000008ff0a7e24 */ /* 0x000fe4000f8e00ff */
[----:B------:R-:W-:Y:S01]  /*00f0*/  IMAD.U32 R11, RZ, RZ, UR9 ;  /* 0x00000009ff0b7e24 */ /* 0x000fe2000f8e00ff */
[----:B------:R-:W-:-:S04]  /*0100*/  UISETP.NE.AND.EX UP0, UPT, URZ, UR5, UPT, UP0 ;  /* 0x000000053f00728c */ /* 0x000fc8000bf05300 */
[----:B------:R1:W2:Y:S01]  /*0110*/  @P2 LDG.E R10, [R10.64] ;  /* 0x0000000c0a0a2981 */ /* 0x0002a2000c1e1900 */
[----:B------:R-:W-:Y:S01]  /*0120*/  ULDC.64 UR8, c[0x0][0x370] ;  /* 0x0000dc0000087ab9 */ /* 0x000fe20000000a00 */
[----:B------:R-:W-:Y:S01]  /*0130*/  PLOP3.LUT P0, PT, PT, PT, UP0, 0x80, 0x0 ;  /* 0x000000000000781c */ /* 0x000fe20003f0f008 */
[----:B------:R-:W-:-:S04]  /*0140*/  IMAD.MOV.U32 R200, RZ, RZ, RZ ;  /* 0x000000ffffc87224 */ /* 0x000fc800078e00ff */
[----:B------:R-:W-:Y:S02]  /*0150*/  @UP0 UMOV UR4, 0x4 ;  /* 0x0000000400040882 */ /* 0x000fe40000000000 */
        /* <DEDUP_REMOVED lines=11> */
[----:B------:R-:W-:-:S02]  /*0210*/  IMAD.MOV.U32 R148, RZ, RZ, c[0x0][0x2ac] ;  /* 0x0000ab00ff947624 */ /* 0x000fc400078e00ff */
[----:B------:R-:W-:Y:S02]  /*0220*/  IMAD.MOV.U32 R187, RZ, RZ, c[0x0][0x2b8] ;  /* 0x0000ae00ffbb7624 */ /* 0x000fe400078e00ff */
[----:B------:R-:W-:Y:S02]  /*0230*/  IMAD R4, R4, c[0x0][0x168], RZ ;  /* 0x00005a0004047a24 */ /* 0x000fe400078e02ff */
[----:B------:R-:W-:Y:S01]  /*0240*/  IMAD.MOV.U32 R189, RZ, RZ, RZ ;  /* 0x000000ffffbd7224 */ /* 0x000fe200078e00ff */
[----:B------:R-:W-:Y:S02]  /*0250*/  ISETP.NE.AND P6, PT, R187, 0x1, PT ;  /* 0x00000001bb00780c */ /* 0x000fe40003fc5270 */
[----:B---3--:R-:W-:Y:S01]  /*0260*/  SHF.R.S32.HI R5, RZ, 0x1f, R132 ;  /* 0x0000001fff057819 */ /* 0x008fe20000011484 */
[----:B----4-:R-:W-:Y:S02]  /*0270*/  USHF.R.S32.HI UR10, URZ, 0x1f, UR11 ;  /* 0x0000001f3f0a7899 */ /* 0x010fe4000801140b */
[----:B------:R-:W-:Y:S01]  /*0280*/  UIMAD.WIDE.U32 UR14, UR11, UR4, URZ ;  /* 0x000000040b0e72a5 */ /* 0x000fe2000f8e003f */
[----:B------:R-:W-:Y:S01]  /*0290*/  LEA.HI R18, R5, R132, RZ, 0x3 ;  /* 0x0000008405127211 */ /* 0x000fe200078f18ff */
[----:B------:R-:W-:-:S03]  /*02a0*/  UIMAD UR7, UR10, UR4, URZ ;  /* 0x000000040a0772a4 */ /* 0x000fc6000f8e023f */
[----:B-1----:R-:W-:Y:S01]  /*02b0*/  LOP3.LUT R3, R18, 0xfffffff8, RZ, 0xc0, !PT ;  /* 0xfffffff812037812 */ /* 0x002fe200078ec0ff */
        /* <DEDUP_REMOVED lines=16> */
[----:B------:R-:W-:-:S02]  /*03c0*/  IADD3 R198, R199, 0x40, RZ ;  /* 0x00000040c7c67810 */ /* 0x000fc40007ffe0ff */
[----:B------:R-:W-:Y:S01]  /*03d0*/  ISETP.GE.AND P1, PT, R193, R4, PT ;  /* 0x00000004c100720c */ /* 0x000fe20003f26270 */
[----:B------:R-:W-:Y:S01]  /*03e0*/  IMAD.MOV.U32 R7, RZ, RZ, R195 ;  /* 0x000000ffff077224 */ /* 0x000fe200078e00c3 */
[----:B------:R-:W-:Y:S01]  /*03f0*/  @P0 SHF.R.U32.HI R7, RZ, c[0x0][0x2cc], R0 ;  /* 0x0000b300ff070a19 */ /* 0x000fe20000011600 */
[----:B------:R-:W-:Y:S01]  /*0400*/  IMAD.U32 R9, RZ, RZ, UR15 ;  /* 0x0000000fff097e24 */ /* 0x000fe2000f8e00ff */
[C---:B------:R-:W-:Y:S01]  /*0410*/  IADD3 R197, R199.reuse, 0x80, RZ ;  /* 0x00000080c7c57810 */ /* 0x040fe20007ffe0ff */
[----:B------:R-:W-:Y:S01]  /*0420*/  IMAD.U32 R8, RZ, RZ, UR14 ;  /* 0x0000000eff087e24 */ /* 0x000fe2000f8e00ff */
[--C-:B------:R-:W-:Y:S01]  /*0430*/  SHF.R.S32.HI R0, RZ, 0x1f, R7.reuse ;  /* 0x0000001fff007819 */ /* 0x100fe20000011407 */
[----:B------:R-:W-:Y:S01]  /*0440*/  IMAD.MOV R6, RZ, RZ, -R7 ;  /* 0x000000ffff067224 */ /* 0x000fe200078e0a07 */
[----:B------:R-:W-:Y:S01]  /*0450*/  ISETP.GE.AND P5, PT, R199, c[0x0][0x198], PT ;  /* 0x00006600c7007a0c */ /* 0x000fe20003fa6270 */
[----:B------:R-:W-:Y:S01]  /*0460*/  IMAD.U32 R9, RZ, RZ, UR5 ;  /* 0x00000005ff097e24 */ /* 0x000fe2000f8e00ff */
[----:B------:R-:W-:Y:S01]  /*0470*/  ISETP.GE.AND P4, PT, R198, c[0x0][0x198], PT ;  /* 0x00006600c6007a0c */ /* 0x000fe20003f86270 */
[----:B------:R-:W-:Y:S01]  /*0480*/  IMAD R6, R6, c[0x0][0x2c4], R195 ;  /* 0x0000b10006067a24 */ /* 0x000fe200078e02c3 */
[----:B------:R-:W-:Y:S01]  /*0490*/  SHF.R.S32.HI R12, RZ, 0x1f, R197 ;  /* 0x0000001fff0c7819 */ /* 0x000fe200000114c5 */
[----:B------:R-:W-:Y:S01]  /*04a0*/  IMAD R0, R0, c[0x0][0x1b0], RZ ;  /* 0x00006c0000007a24 */ /* 0x000fe200078e02ff */
[----:B------:R-:W-:Y:S01]  /*04b0*/  ISETP.GE.AND P3, PT, R197, c[0x0][0x198], PT ;  /* 0x00006600c5007a0c */ /* 0x000fe20003f66270 */
[C---:B------:R-:W-:Y:S01]  /*04c0*/  IMAD.WIDE.U32 R8, R7.reuse, c[0x0][0x1b0], R8 ;  /* 0x00006c0007087a25 */ /* 0x040fe200078e0008 */
[----:B------:R-:W-:Y:S01]  /*04d0*/  SHF.R.S32.HI R11, RZ, 0x1f, R6 ;  /* 0x0000001fff0b7819 */ /* 0x000fe20000011406 */
[----:B------:R-:W-:Y:S01]  /*04e0*/  ULDC.64 UR4, c[0x0][0x2b0] ;  /* 0x0000ac0000047ab9 */ /* 0x000fe20000000a00 */
[----:B------:R-:W-:Y:S01]  /*04f0*/  LEA.HI R191, R12, R197, RZ, 0x3 ;  /* 0x000000c50cbf7211 */ /* 0x000fe200078f18ff */
[----:B------:R-:W-:-:S02]  /*0500*/  IMAD R7, R7, c[0x0][0x1b4], R0 ;  /* 0x00006d0007077a24 */ /* 0x000fc400078e0200 */
[----:B------:R-:W-:Y:S01]  /*0510*/  IMAD R11, R11, c[0x0][0x1a8], RZ ;  /* 0x00006a000b0b7a24 */ /* 0x000fe200078e02ff */
[----:B------:R-:W-:Y:S01]  /*0520*/  LOP3.LUT R191, R191, 0xfffffff8, RZ, 0xc0, !PT ;  /* 0xfffffff8bfbf7812 */ /* 0x000fe200078ec0ff */
[----:B------:R-:W-:Y:S02]  /*0530*/  IMAD.IADD R9, R9, 0x1, R7 ;  /* 0x0000000109097824 */ /* 0x000fe400078e0207 */
[C---:B------:R-:W-:Y:S02]  /*0540*/  IMAD R11, R6.reuse, c[0x0][0x1ac], R11 ;  /* 0x00006b00060b7a24 */ /* 0x040fe400078e020b */
[----:B------:R-:W-:Y:S01]  /*0550*/  IMAD.WIDE.U32 R6, R6, c[0x0][0x1a8], R8 ;  /* 0x00006a0006067a25 */ /* 0x000fe200078e0008 */
[----:B------:R-:W-:Y:S02]  /*0560*/  SHF.R.U32.HI R9, RZ, 0x3, R194 ;  /* 0x00000003ff097819 */ /* 0x000fe400000116c2 */
[----:B------:R-:W-:Y:S01]  /*0570*/  LOP3.LUT R194, R194, 0x38, R199, 0xf8, !PT ;  /* 0x00000038c2c27812 */ /* 0x000fe200078ef8c7 */
[----:B------:R-:W-:Y:S01]  /*0580*/  IMAD.IADD R0, R7, 0x1, R11 ;  /* 0x0000000107007824 */ /* 0x000fe200078e020b */
[----:B------:R-:W-:Y:S01]  /*0590*/  LEA R2, P0, R6, c[0x0][0x160], 0x1 ;  /* 0x0000580006027a11 */ /* 0x000fe200078008ff */
[----:B------:R-:W-:Y:S01]  /*05a0*/  IMAD.MOV.U32 R7, RZ, RZ, c[0x0][0x1d0] ;  /* 0x00007400ff077624 */ /* 0x000fe200078e00ff */
[----:B------:R-:W-:-:S02]  /*05b0*/  LOP3.LUT R194, R194, R9, RZ, 0x3c, !PT ;  /* 0x00000009c2c27212 */ /* 0x000fc400078e3cff */
[----:B------:R-:W-:Y:S01]  /*05c0*/  LEA.HI.X R0, R6, c[0x0][0x164], R0, 0x1, P0 ;  /* 0x0000590006007a11 */ /* 0x000fe200000f0c00 */
[C---:B------:R-:W-:Y:S01]  /*05d0*/  IMAD R6, R148.reuse, R7, 0x3f ;  /* 0x0000003f94067424 */ /* 0x040fe200078e0207 */
[----:B------:R-:W-:Y:S01]  /*05e0*/  SHFL.IDX PT, R8, R2, RZ, 0x181f ;  /* 0x00181fff02087589 */ /* 0x000fe200000e0000 */
[----:B------:R-:W-:Y:S01]  /*05f0*/  LEA.HI R11, R5, R132, RZ, 0x6 ;  /* 0x00000084050b7211 */ /* 0x000fe200078f30ff */
[----:B------:R-:W-:Y:S01]  /*0600*/  IMAD R148, R148, c[0x0][0x1d0], RZ ;  /* 0x0000740094947a24 */ /* 0x000fe200078e02ff */
[----:B------:R-:W-:Y:S01]  /*0610*/  IADD3 R7, R193, 0x20, RZ ;  /* 0x00000020c1077810 */ /* 0x000fe20007ffe0ff */
[----:B------:R-:W1:Y:S01]  /*0620*/  SHFL.IDX PT, R9, R0, RZ, 0x181f ;  /* 0x00181fff00097589 */ /* 0x000e6200000e0000 */
[----:B------:R-:W-:Y:S01]  /*0630*/  SHF.R.S32.HI R147, RZ, 0x1f, R6 ;  /* 0x0000001fff937819 */ /* 0x000fe20000011406 */
[----:B------:R-:W-:Y:S01]  /*0640*/  IMAD.SHL.U32 R11, R11, 0x8, RZ ;  /* 0x000000080b0b7824 */ /* 0x000fe200078e00ff */
[----:B------:R-:W-:Y:S01]  /*0650*/  ISETP.GE.AND P0, PT, R7, R4, PT ;  /* 0x000000040700720c */ /* 0x000fe20003f06270 */
[----:B------:R-:W-:Y:S01]  /*0660*/  SHFL.IDX PT, R16, R2, 0x2, 0x181f ;  /* 0x00581f0002107f89 */ /* 0x000fe200000e0000 */
[----:B------:R-:W-:-:S02]  /*0670*/  LEA.HI R147, R147, R6, RZ, 0x6 ;  /* 0x0000000693937211 */ /* 0x000fc400078f30ff */
[----:B------:R-:W-:Y:S01]  /*0680*/  P2R R6, PR, RZ, 0x40 ;  /* 0x00000040ff067803 */ /* 0x000fe20000000000 */
[----:B------:R-:W-:Y:S01]  /*0690*/  SHFL.IDX PT, R7, R0, 0x1, 0x181f ;  /* 0x00381f0000077f89 */ /* 0x000fe200000e0000 */
[----:B------:R-:W-:Y:S02]  /*06a0*/  LOP3.LUT R194, R194, 0xfffffe00, R11, 0xf8, !PT ;  /* 0xfffffe00c2c27812 */ /* 0x000fe400078ef80b */
[----:B------:R-:W-:Y:S01]  /*06b0*/  SHF.R.S32.HI R11, RZ, 0x1f, R198 ;  /* 0x0000001fff0b7819 */ /* 0x000fe200000114c6 */
[----:B------:R-:W-:Y:S01]  /*06c0*/  SHFL.IDX PT, R17, R0, 0x2, 0x181f ;  /* 0x00581f0000117f89 */ /* 0x000fe200000e0000 */
[----:B------:R-:W-:Y:S01]  /*06d0*/  SHF.R.S32.HI R147, RZ, 0x6, R147 ;  /* 0x00000006ff937819 */ /* 0x000fe20000011493 */
[----:B------:R-:W-:Y:S01]  /*06e0*/  IMAD.SHL.U32 R146, R194, 0x2, RZ ;  /* 0x00000002c2927824 */ /* 0x000fe200078e00ff */
[----:B------:R-:W-:Y:S01]  /*06f0*/  LEA.HI R192, R11, R198, RZ, 0x3 ;  /* 0x000000c60bc07211 */ /* 0x000fe200078f18ff */
[----:B------:R-:W3:Y:S01]  /*0700*/  SHFL.IDX PT, R6, R2, 0x1, 0x181f ;  /* 0x00381f0002067f89 */ /* 0x000ee200000e0000 */
[----:B------:R-:W-:-:S02]  /*0710*/  IADD3 R11, R193, 0x40, RZ ;  /* 0x00000040c10b7810 */ /* 0x000fc40007ffe0ff */
[----:B------:R-:W-:Y:S01]  /*0720*/  LOP3.LUT R192, R192, 0xfffffff8, RZ, 0xc0, !PT ;  /* 0xfffffff8c0c07812 */ /* 0x000fe200078ec0ff */
[----:B-1----:R-:W-:-:S04]  /*0730*/  @!P1 IMAD.WIDE R14, R199, 0x2, R8 ;  /* 0x00000002c70e9825 */ /* 0x002fc800078e0208 */
[--C-:B------:R-:W-:Y:S01]  /*0740*/  @!P1 IMAD.WIDE R12, R192, 0x2, R8.reuse ;  /* 0x00000002c00c9825 */ /* 0x100fe200078e0208 */
[----:B------:R1:W-:Y:S03]  /*0750*/  @!P1 LDGSTS.E.BYPASS.LTC128B.128 [R146+0x18100], [R14.64], !P5 ;  /* 0x181000000e929fae */ /* 0x0003e6000e901d4c */
[----:B------:R-:W-:Y:S01]  /*0760*/  @!P1 IMAD.WIDE R24, R191, 0x2, R8 ;  /* 0x00000002bf189825 */ /* 0x000fe200078e0208 */
[----:B------:R4:W-:Y:S03]  /*0770*/  @!P1 LDGSTS.E.BYPASS.LTC128B.128 [R146+0x1c100], [R12.64], !P4 ;  /* 0x1c1000000c929fae */ /* 0x0009e6000e101d4c */
[----:B------:R-:W-:Y:S01]  /*0780*/  IMAD R8, R147, 0x40, R196 ;  /* 0x0000004093087824 */ /* 0x000fe200078e02c4 */
[----:B------:R5:W-:Y:S01]  /*0790*/  @!P1 LDGSTS.E.BYPASS.LTC128B.128 [R146+0x20100], [R24.64], !P3 ;  /* 0x2010000018929fae */ /* 0x000be2000d901d4c */
[----:B---3--:R-:W-:-:S03]  /*07a0*/  @!P0 IMAD.WIDE R22, R199, 0x2, R6 ;  /* 0x00000002c7168825 */ /* 0x008fc600078e0206 */
[----:B------:R-:W-:Y:S01]  /*07b0*/  IADD3 R9, R8, -0x40, RZ ;  /* 0xffffffc008097810 */ /* 0x000fe20007ffe0ff */
[--C-:B------:R-:W-:Y:S01]  /*07c0*/  @!P0 IMAD.WIDE R20, R192, 0x2, R6.reuse ;  /* 0x00000002c0148825 */ /* 0x100fe200078e0206 */
[----:B------:R3:W-:Y:S02]  /*07d0*/  @!P0 LDGSTS.E.BYPASS.LTC128B.128 [R146+0x19100], [R22.64], !P5 ;  /* 0x1910000016928fae */ /* 0x0007e4000e901d4c */
[----:B------:R-:W-:Y:S01]  /*07e0*/  ISETP.GE.AND P1, PT, R9, R148, PT ;  /* 0x000000940900720c */ /* 0x000fe20003f26270 */
[----:B------:R-:W-:Y:S01]  /*07f0*/  @!P0 IMAD.WIDE R6, R191, 0x2, R6 ;  /* 0x00000002bf068825 */ /* 0x000fe200078e0206 */
[----:B------:R1:W-:Y:S02]  /*0800*/  @!P0 LDGSTS.E.BYPASS.LTC128B.128 [R146+0x1d100], [R20.64], !P4 ;  /* 0x1d10000014928fae */ /* 0x0003e4000e101d4c */
[----:B------:R-:W-:Y:S02]  /*0810*/  ISETP.GT.OR P1, PT, R196, 0x3f, P1 ;  /* 0x0000003fc400780c */ /* 0x000fe40000f24670 */
[----:B------:R1:W-:Y:S04]  /*0820*/  @!P0 LDGSTS.E.BYPASS.LTC128B.128 [R146+0x21100], [R6.64], !P3 ;  /* 0x2110000006928fae */ /* 0x0003e8000d901d4c */
[----:B----4-:R-:W-:Y:S04]  /*0830*/  SHFL.IDX PT, R12, R2, 0x3, 0x181f ;  /* 0x00781f00020c7f89 */ /* 0x010fe800000e0000 */
[----:B------:R-:W4:Y:S01]  /*0840*/  SHFL.IDX PT, R13, R0, 0x3, 0x181f ;  /* 0x00781f00000d7f89 */ /* 0x000f2200000e0000 */
[----:B--2---:R2:W1:Y:S01]  /*0850*/  @P2 R2UR UR7, R10 ;  /* 0x000000000a0723c2 */ /* 0x00446200000e0000 */
[----:B------:R-:W-:Y:S01]  /*0860*/  ISETP.GE.AND P2, PT, R11, R4, PT ;  /* 0x000000040b00720c */ /* 0x000fe20003f46270 */
[----:B-1----:R-:W-:Y:S01]  /*0870*/  @!UP1 UMOV UR7, UR6 ;  /* 0x0000000600079c82 */ /* 0x002fe20008000000 */
[----:B------:R-:W-:Y:S01]  /*0880*/  IADD3 R11, R193, 0x60, RZ ;  /* 0x00000060c10b7810 */ /* 0x000fe20007ffe0ff */
[----:B------:R-:W-:-:S02]  /*0890*/  USHF.R.S32.HI UR6, URZ, 0x1f, UR7 ;  /* 0x0000001f3f067899 */ /* 0x000fc40008011407 */
[----:B------:R-:W-:Y:S01]  /*08a0*/  UIMAD.WIDE.U32 UR8, UR7, UR4, URZ ;  /* 0x00000004070872a5 */ /* 0x000fe2000f8e003f */
[----:B------:R-:W-:Y:S01]  /*08b0*/  ISETP.GE.AND P0, PT, R11, R4, PT ;  /* 0x000000040b00720c */ /* 0x000fe20003f06270 */
[----:B------:R-:W-:-:S04]  /*08c0*/  UIMAD UR6, UR6, UR4, URZ ;  /* 0x00000004060672a4 */ /* 0x000fc8000f8e023f */
[----:B------:R-:W-:Y:S02]  /*08d0*/  UIMAD UR6, UR7, UR5, UR6 ;  /* 0x00000005070672a4 */ /* 0x000fe4000f8e0206 */
[--C-:B---3--:R-:W-:Y:S01]  /*08e0*/  @!P2 IMAD.WIDE R22, R199, 0x2, R16.reuse ;  /* 0x00000002c716a825 */ /* 0x108fe200078e0210 */
[----:B------:R-:W-:Y:S02]  /*08f0*/  ULDC.64 UR4, c[0x0][0x1e8] ;  /* 0x00007a0000047ab9 */ /* 0x000fe40000000a00 */
[----:B------:R-:W-:Y:S01]  /*0900*/  UIADD3 UR6, UR9, UR6, URZ ;  /* 0x0000000609067290 */ /* 0x000fe2000fffe03f */
[C-C-:B------:R-:W-:Y:S01]  /*0910*/  @!P2 IMAD.WIDE R20, R192.reuse, 0x2, R16.reuse ;  /* 0x00000002c014a825 */ /* 0x140fe200078e0210 */
[----:B------:R1:W-:Y:S03]  /*0920*/  @!P2 LDGSTS.E.BYPASS.LTC128B.128 [R146+0x1a100], [R22.64], !P5 ;  /* 0x1a1000001692afae */ /* 0x0003e6000e901d4c */
[----:B------:R-:W-:Y:S01]  /*0930*/  @!P2 IMAD.WIDE R16, R191, 0x2, R16 ;  /* 0x00000002bf10a825 */ /* 0x000fe200078e0210 */
[----:B------:R3:W-:Y:S03]  /*0940*/  @!P2 LDGSTS.E.BYPASS.LTC128B.128 [R146+0x1e100], [R20.64], !P4 ;  /* 0x1e1000001492afae */ /* 0x0007e6000e101d4c */
[--C-:B----4-:R-:W-:Y:S01]  /*0950*/  @!P0 IMAD.WIDE R14, R199, 0x2, R12.reuse ;  /* 0x00000002c70e8825 */ /* 0x110fe200078e020c */
[----:B------:R4:W-:Y:S03]  /*0960*/  @!P2 LDGSTS.E.BYPASS.LTC128B.128 [R146+0x22100], [R16.64], !P3 ;  /* 0x221000001092afae */ /* 0x0009e6000d901d4c */
[--C-:B--2---:R-:W-:Y:S01]  /*0970*/  @!P0 IMAD.WIDE R10, R192, 0x2, R12.reuse ;  /* 0x00000002c00a8825 */ /* 0x104fe200078e020c */
[----:B------:R2:W-:Y:S03]  /*0980*/  @!P0 LDGSTS.E.BYPASS.LTC128B.128 [R146+0x1b100], [R14.64], !P5 ;  /* 0x1b1000000e928fae */ /* 0x0005e6000e901d4c */
[----:B------:R-:W-:Y:S01]  /*0990*/  @!P0 IMAD.WIDE R12, R191, 0x2, R12 ;  /* 0x00000002bf0c8825 */ /* 0x000fe200078e020c */
[----:B------:R1:W-:Y:S03]  /*09a0*/  @!P0 LDGSTS.E.BYPASS.LTC128B.128 [R146+0x1f100], [R10.64], !P4 ;  /* 0x1f1000000a928fae */ /* 0x0003e6000e101d4c */
[----:B------:R-:W-:Y:S01]  /*09b0*/  IMAD.IADD R9, R9, 0x1, R200 ;  /* 0x0000000109097824 */ /* 0x000fe200078e02c8 */
[----:B------:R1:W-:Y:S03]  /*09c0*/  @!P0 LDGSTS.E.BYPASS.LTC128B.128 [R146+0x23100], [R12.64], !P3 ;  /* 0x231000000c928fae */ /* 0x0003e6000d901d4c */
[----:B------:R-:W-:Y:S01]  /*09d0*/  @P6 IMAD.HI.U32 R6, R9, c[0x0][0x2bc], RZ ;  /* 0x0000af0009066a27 */ /* 0x000fe200078e00ff */
[----:B------:R-:W0:Y:S03]  /*09e0*/  LDGDEPBAR ;  /* 0x00000000000079af */ /* 0x000e260000000000 */
[----:B------:R-:W-:Y:S01]  /*09f0*/  IMAD.MOV.U32 R4, RZ, RZ, R9 ;  /* 0x000000ffff047224 */ /* 0x000fe200078e0009 */
[----:B------:R-:W-:-:S04]  /*0a00*/  @P6 SHF.R.U32.HI R4, RZ, c[0x0][0x2c0], R6 ;  /* 0x0000b000ff046a19 */ /* 0x000fc80000011606 */
[----:B------:R-:W-:-:S04]  /*0a10*/  @!P1 IADD3 R7, P2, R4, UR8, RZ ;  /* 0x0000000804079c10 */ /* 0x000fc8000ff5e0ff */
[----:B------:R-:W-:Y:S02]  /*0a20*/  @!P1 LEA.HI.X.SX32 R0, R4, UR6, 0x1, P2 ;  /* 0x0000000604009c11 */ /* 0x000fe400090f0eff */
[----:B------:R-:W-:-:S04]  /*0a30*/  @!P1 LEA R6, P2, R7, c[0x0][0x2a0], 0x2 ;  /* 0x0000a80007069a11 */ /* 0x000fc800078410ff */
[----:B------:R-:W-:Y:S01]  /*0a40*/  @!P1 LEA.HI.X R7, R7, c[0x0][0x2a4], R0, 0x2, P2 ;  /* 0x0000a90007079a11 */ /* 0x000fe200010f1400 */
[----:B------:R-:W-:Y:S06]  /*0a50*/  BAR.SYNC.DEFER_BLOCKING 0x0 ;  /* 0x0000000000007b1d */ /* 0x000fec0000010000 */
[----:B------:R-:W2:Y:S01]  /*0a60*/  @!P1 LDG.E R189, [R6.64] ;  /* 0x0000000c06bd9981 */ /* 0x000ea2000c1e1900 */
[----:B------:R-:W-:Y:S01]  /*0a70*/  IMAD.MOV R190, RZ, RZ, -R4 ;  /* 0x000000ffffbe7224 */ /* 0x000fe200078e0a04 */
[----:B------:R-:W-:Y:S01]  /*0a80*/  UIMAD UR7, UR10, UR4, URZ ;  /* 0x000000040a0772a4 */ /* 0x000fe2000f8e023f */
[----:B------:R-:W-:Y:S01]  /*0a90*/  LEA R131, R147, 0xffffffc0, 0x6 ;  /* 0xffffffc093837811 */ /* 0x000fe200078e30ff */
[----:B------:R-:W-:Y:S01]  /*0aa0*/  UIMAD.WIDE.U32 UR14, UR11, UR4, URZ ;  /* 0x000000040b0e72a5 */ /* 0x000fe2000f8e003f */
[----:B------:R-:W-:Y:S01]  /*0ab0*/  IMAD R190, R190, c[0x0][0x2b8], R9 ;  /* 0x0000ae00bebe7a24 */ /* 0x000fe200078e0209 */
[----:B------:R-:W-:Y:S01]  /*0ac0*/  UIMAD UR7, UR11, UR5, UR7 ;  /* 0x000000050b0772a4 */ /* 0x000fe2000f8e0207 */
[----:B------:R-:W-:Y:S01]  /*0ad0*/  ISETP.GE.AND P5, PT, R199, c[0x0][0x1d4], PT ;  /* 0x00007500c7007a0c */ /* 0x000fe20003fa6270 */
[----:B------:R-:W-:Y:S01]  /*0ae0*/  IMAD.IADD R131, R148, 0x1, -R131 ;  /* 0x0000000194837824 */ /* 0x000fe200078e0a83 */
[----:B------:R-:W-:Y:S01]  /*0af0*/  ULDC.64 UR4, c[0x0][0x210] ;  /* 0x0000840000047ab9 */ /* 0x000fe20000000a00 */
[----:B------:R-:W-:Y:S01]  /*0b00*/  SHF.R.S32.HI R29, RZ, 0x1f, R190 ;  /* 0x0000001fff1d7819 */ /* 0x000fe200000114be */
[----:B------:R-:W-:Y:S01]  /*0b10*/  IMAD.WIDE.U32 R8, R190, c[0x0][0x1e0], RZ ;  /* 0x00007800be087a25 */ /* 0x000fe200078e00ff */
[----:B------:R-:W-:Y:S01]  /*0b20*/  UIADD3 UR7, UR15, UR7, URZ ;  /* 0x000000070f077290 */ /* 0x000fe2000fffe03f */
[----:B------:R-:W-:Y:S01]  /*0b30*/  ISETP.GE.AND P4, PT, R198, c[0x0][0x1d4], PT ;  /* 0x00007500c6007a0c */ /* 0x000fe20003f86270 */
[----:B------:R-:W-:Y:S01]  /*0b40*/  UIMAD UR10, UR10, UR4, URZ ;  /* 0x000000040a0a72a4 */ /* 0x000fe2000f8e023f */
[----:B----4-:R-:W-:Y:S01]  /*0b50*/  IMAD R17, R29, c[0x0][0x1e0], RZ ;  /* 0x000078001d117a24 */ /* 0x010fe200078e02ff */
[----:B------:R-:W-:Y:S01]  /*0b60*/  UIMAD.WIDE.U32 UR16, UR11, UR4, URZ ;  /* 0x000000040b1072a5 */ /* 0x000fe2000f8e003f */
[----:B-1----:R-:W-:Y:S01]  /*0b70*/  IMAD.WIDE.U32 R12, R190, c[0x0][0x208], RZ ;  /* 0x00008200be0c7a25 */ /* 0x002fe200078e00ff */
[----:B------:R-:W-:Y:S01]  /*0b80*/  UIMAD UR10, UR11, UR5, UR10 ;  /* 0x000000050b0a72a4 */ /* 0x000fe2000f8e020a */
[----:B------:R-:W-:-:S02]  /*0b90*/  ISETP.GE.AND P6, PT, R197, c[0x0][0x1d4], PT ;  /* 0x00007500c5007a0c */ /* 0x000fc40003fc6270 */
[----:B------:R-:W-:Y:S01]  /*0ba0*/  IMAD R10, R190, c[0x0][0x1e4], R17 ;  /* 0x00007900be0a7a24 */ /* 0x000fe200078e0211 */
[----:B------:R-:W-:Y:S01]  /*0bb0*/  UIADD3 UR10, UR17, UR10, URZ ;  /* 0x0000000a110a7290 */ /* 0x000fe2000fffe03f */
[----:B------:R-:W-:Y:S01]  /*0bc0*/  IMAD.IADD R0, R131, 0x1, -R18 ;  /* 0x0000000183007824 */ /* 0x000fe200078e0a12 */
[----:B------:R-:W-:Y:S01]  /*0bd0*/  ISETP.GE.AND P3, PT, R199, c[0x0][0x1d4], PT ;  /* 0x00007500c7007a0c */ /* 0x000fe20003f66270 */
[----:B------:R-:W-:Y:S01]  /*0be0*/  IMAD.IADD R11, R9, 0x1, R10 ;  /* 0x00000001090b7824 */ /* 0x000fe200078e020a */
[----:B------:R-:W-:Y:S01]  /*0bf0*/  ISETP.GE.AND P2, PT, R198, c[0x0][0x1d4], PT ;  /* 0x00007500c6007a0c */ /* 0x000fe20003f46270 */
[----:B------:R-:W-:Y:S01]  /*0c00*/  IMAD.MOV.U32 R10, RZ, RZ, R8 ;  /* 0x000000ffff0a7224 */ /* 0x000fe200078e0008 */
[----:B------:R-:W-:Y:S01]  /*0c10*/  ISETP.GE.AND P1, PT, R0, 0x1, PT ;  /* 0x000000010000780c */ /* 0x000fe20003f26270 */
[----:B------:R-:W-:Y:S01]  /*0c20*/  IMAD R9, R29, c[0x0][0x208], RZ ;  /* 0x000082001d097a24 */ /* 0x000fe200078e02ff */
[----:B------:R-:W-:Y:S01]  /*0c30*/  LEA.HI R19, R5, R132, RZ, 0x4 ;  /* 0x0000008405137211 */ /* 0x000fe200078f20ff */
[----:B------:R-:W-:Y:S01]  /*0c40*/  IMAD.WIDE R202, R199, 0x2, RZ ;  /* 0x00000002c7ca7825 */ /* 0x000fe200078e02ff */
[----:B------:R-:W-:-:S02]  /*0c50*/  SHF.R.S32.HI R144, RZ, 0x1f, R199 ;  /* 0x0000001fff907819 */ /* 0x000fc400000114c7 */
[----:B------:R-:W-:Y:S01]  /*0c60*/  SEL R145, RZ, 0x10, P6 ;  /* 0x00000010ff917807 */ /* 0x000fe20003000000 */
[----:B------:R-:W-:Y:S01]  /*0c70*/  IMAD R9, R190, c[0x0][0x20c], R9 ;  /* 0x00008300be097a24 */ /* 0x000fe200078e0209 */
[----:B------:R-:W-:Y:S01]  /*0c80*/  SHF.R.S32.HI R133, RZ, 0x1f, R192 ;  /* 0x0000001fff857819 */ /* 0x000fe200000114c0 */
[----:B------:R-:W-:Y:S01]  /*0c90*/  IMAD.MOV.U32 R182, RZ, RZ, 0x10 ;  /* 0x00000010ffb67424 */ /* 0x000fe200078e00ff */
[----:B------:R-:W-:Y:S01]  /*0ca0*/  SHF.R.S32.HI R134, RZ, 0x1f, R191 ;  /* 0x0000001fff867819 */ /* 0x000fe200000114bf */
[----:B------:R-:W-:Y:S01]  /*0cb0*/  IMAD.IADD R13, R13, 0x1, R9 ;  /* 0x000000010d0d7824 */ /* 0x000fe200078e0209 */
[----:B------:R-:W-:Y:S02]  /*0cc0*/  IADD3 R188, R146, 0x100, RZ ;  /* 0x0000010092bc7810 */ /* 0x000fe40007ffe0ff */
[----:B--2---:R-:W-:Y:S01]  /*0cd0*/  SHF.R.S32.HI R2, RZ, 0x1f, R189 ;  /* 0x0000001fff027819 */ /* 0x004fe200000114bd */
[----:B------:R-:W-:-:S04]  /*0ce0*/  IMAD.WIDE.U32 R10, R189, c[0x0][0x1f0], R10 ;  /* 0x00007c00bd0a7a25 */ /* 0x000fc800078e000a */
[----:B------:R-:W-:Y:S01]  /*0cf0*/  IMAD R4, R2, c[0x0][0x1f0], RZ ;  /* 0x00007c0002047a24 */ /* 0x000fe200078e02ff */
[----:B------:R-:W-:Y:S01]  /*0d00*/  IADD3 R7, P0, R10, UR14, RZ ;  /* 0x0000000e0a077c10 */ /* 0x000fe2000ff1e0ff */
[----:B------:R-:W-:-:S04]  /*0d10*/  IMAD.WIDE.U32 R12, R189, c[0x0][0x218], R12 ;  /* 0x00008600bd0c7a25 */ /* 0x000fc800078e000c */
[----:B------:R-:W-:Y:S02]  /*0d20*/  IMAD R4, R189, c[0x0][0x1f4], R4 ;  /* 0x00007d00bd047a24 */ /* 0x000fe400078e0204 */
[----:B------:R-:W-:-:S03]  /*0d30*/  IMAD R6, R2, c[0x0][0x218], RZ ;  /* 0x0000860002067a24 */ /* 0x000fc600078e02ff */
[----:B------:R-:W-:Y:S01]  /*0d40*/  IADD3.X R4, R11, UR7, R4, P0, !PT ;  /* 0x000000070b047c10 */ /* 0x000fe200087fe404 */
[----:B------:R-:W-:Y:S01]  /*0d50*/  IMAD R6, R189, c[0x0][0x21c], R6 ;  /* 0x00008700bd067a24 */ /* 0x000fe200078e0206 */
        /* <DEDUP_REMOVED lines=9> */
[----:B------:R-:W2:Y:S01]  /*0df0*/  SHFL.IDX PT, R11, R4, 0x1, 0x181f ;  /* 0x00381f00040b7f89 */ /* 0x000ea200000e0000 */
[----:B------:R-:W-:-:S03]  /*0e00*/  ISETP.GT.AND P0, PT, R0, 0x20, PT ;  /* 0x000000200000780c */ /* 0x000fc60003f04270 */
[----:B------:R-:W4:Y:S04]  /*0e10*/  SHFL.IDX PT, R13, R7, RZ, 0x181f ;  /* 0x00181fff070d7589 */ /* 0x000f2800000e0000 */
[----:B------:R-:W4:Y:S04]  /*0e20*/  SHFL.IDX PT, R15, R9, RZ, 0x181f ;  /* 0x00181fff090f7589 */ /* 0x000f2800000e0000 */
[----:B------:R-:W4:Y:S01]  /*0e30*/  SHFL.IDX PT, R7, R7, 0x1, 0x181f ;  /* 0x00381f0007077f89 */ /* 0x000f2200000e0000 */
[----:B-1----:R-:W-:-:S03]  /*0e40*/  @P1 IMAD.WIDE R22, R199, 0x2, R16 ;  /* 0x00000002c7161825 */ /* 0x002fc600078e0210 */
[----:B------:R-:W1:Y:S01]  /*0e50*/  SHFL.IDX PT, R9, R9, 0x1, 0x181f ;  /* 0x00381f0009097f89 */ /* 0x000e6200000e0000 */
[----:B---3--:R-:W-:-:S03]  /*0e60*/  @P1 IMAD.WIDE R20, R192, 0x2, R16 ;  /* 0x00000002c0141825 */ /* 0x008fc600078e0210 */
[----:B------:R4:W-:Y:S01]  /*0e70*/  @P1 LDGSTS.E.BYPASS.LTC128B.128 [R146+0xc100], [R22.64], !P5 ;  /* 0x0c10000016921fae */ /* 0x0009e2000e901d4c */
[----:B------:R-:W-:-:S03]  /*0e80*/  @P1 IMAD.WIDE R16, R191, 0x2, R16 ;  /* 0x00000002bf101825 */ /* 0x000fc600078e0210 */
[----:B------:R3:W-:Y:S01]  /*0e90*/  @P1 LDGSTS.E.BYPASS.LTC128B.128 [R146+0xe100], [R20.64], !P4 ;  /* 0x0e10000014921fae */ /* 0x0007e2000e101d4c */
[----:B--2---:R-:W-:-:S03]  /*0ea0*/  @P0 IMAD.WIDE R26, R199, 0x2, R10 ;  /* 0x00000002c71a0825 */ /* 0x004fc600078e020a */
[----:B------:R2:W-:Y:S01]  /*0eb0*/  @P1 LDGSTS.E.BYPASS.LTC128B.128 [R146+0x10100], [R16.64], !P6 ;  /* 0x1010000010921fae */ /* 0x0005e2000f101d4c */
[----:B------:R-:W-:Y:S01]  /*0ec0*/  ISETP.LT.OR P1, PT, R0, 0x1, P3 ;  /* 0x000000010000780c */ /* 0x000fe20001f21670 */
[--C-:B-----5:R-:W-:Y:S02]  /*0ed0*/  @P0 IMAD.WIDE R24, R192, 0x2, R10.reuse ;  /* 0x00000002c0180825 */ /* 0x120fe400078e020a */
[----:B------:R1:W-:Y:S02]  /*0ee0*/  @P0 LDGSTS.E.BYPASS.LTC128B.128 [R146+0xd100], [R26.64], !P5 ;  /* 0x0d1000001a920fae */ /* 0x0003e4000e901d4c */
[----:B------:R-:W-:Y:S02]  /*0ef0*/  @P0 IMAD.WIDE R10, R191, 0x2, R10 ;  /* 0x00000002bf0a0825 */ /* 0x000fe400078e020a */
[----:B------:R5:W-:Y:S04]  /*0f00*/  @P0 LDGSTS.E.BYPASS.LTC128B.128 [R146+0xf100], [R24.64], !P4 ;  /* 0x0f10000018920fae */ /* 0x000be8000e101d4c */
[----:B------:R1:W-:Y:S04]  /*0f10*/  @P0 LDGSTS.E.BYPASS.LTC128B.128 [R146+0x11100], [R10.64], !P6 ;  /* 0x111000000a920fae */ /* 0x0003e8000f101d4c */
[----:B------:R-:W0:Y:S01]  /*0f20*/  LDGDEPBAR ;  /* 0x00000000000079af */ /* 0x000e220000000000 */
[----:B----4-:R-:W-:-:S05]  /*0f30*/  IADD3 R22, P0, R13, R202, RZ ;  /* 0x000000ca0d167210 */ /* 0x010fca0007f1e0ff */
[----:B------:R-:W-:Y:S02]  /*0f40*/  IMAD.X R23, R15, 0x1, R203, P0 ;  /* 0x000000010f177824 */ /* 0x000fe400000e06cb */
[----:B--2---:R-:W-:-:S03]  /*0f50*/  IMAD.WIDE R16, R192, 0x2, RZ ;  /* 0x00000002c0107825 */ /* 0x004fc600078e02ff */
[----:B------:R2:W-:Y:S01]  /*0f60*/  LDGSTS.E.BYPASS.LTC128B.128 [R146+0x100], [R22.64], !P1 ;  /* 0x0010000016927fae */ /* 0x0005e2000c901d4c */
[----:B------:R-:W-:Y:S02]  /*0f70*/  ISETP.GE.AND P1, PT, R197, c[0x0][0x1d4], PT ;  /* 0x00007500c5007a0c */ /* 0x000fe40003f26270 */
[----:B---3--:R-:W-:-:S05]  /*0f80*/  IADD3 R20, P0, R13, R16, RZ ;  /* 0x000000100d147210 */ /* 0x008fca0007f1e0ff */
[----:B------:R-:W-:Y:S01]  /*0f90*/  IMAD.X R21, R15, 0x1, R17, P0 ;  /* 0x000000010f157824 */ /* 0x000fe200000e0611 */
[C---:B------:R-:W-:Y:S01]  /*0fa0*/  ISETP.LT.OR P0, PT, R0.reuse, 0x1, P2 ;  /* 0x000000010000780c */ /* 0x040fe20001701670 */
[----:B-1----:R-:W-:Y:S01]  /*0fb0*/  IMAD.WIDE R10, R191, 0x2, RZ ;  /* 0x00000002bf0a7825 */ /* 0x002fe200078e02ff */
[----:B------:R-:W-:-:S11]  /*0fc0*/  ISETP.LT.OR P2, PT, R0, 0x21, P2 ;  /* 0x000000210000780c */ /* 0x000fd60001741670 */
[----:B------:R2:W-:Y:S01]  /*0fd0*/  LDGSTS.E.BYPASS.LTC128B.128 [R146+0x2100], [R20.64], !P0 ;  /* 0x0210000014927fae */ /* 0x0005e2000c101d4c */
[----:B-----5:R-:W-:Y:S02]  /*0fe0*/  IADD3 R24, P0, R13, R10, RZ ;  /* 0x0000000a0d187210 */ /* 0x020fe40007f1e0ff */
[----:B------:R-:W-:-:S03]  /*0ff0*/  LOP3.LUT R13, R19, 0xfffffff0, RZ, 0xc0, !PT ;  /* 0xfffffff0130d7812 */ /* 0x000fc600078ec0ff */
[----:B------:R-:W-:Y:S01]  /*1000*/  IMAD.X R25, R15, 0x1, R11, P0 ;  /* 0x000000010f197824 */ /* 0x000fe200000e060b */
[----:B------:R-:W-:Y:S01]  /*1010*/  IADD3 R14, P0, R202, R7, RZ ;  /* 0x00000007ca0e7210 */ /* 0x000fe20007f1e0ff */
[----:B------:R-:W-:-:S04]  /*1020*/  IMAD.IADD R28, R132, 0x1, -R13 ;  /* 0x00000001841c7824 */ /* 0x000fc800078e0a0d */
[----:B------:R-:W-:Y:S01]  /*1030*/  IMAD.X R15, R203, 0x1, R9, P0 ;  /* 0x00000001cb0f7824 */ /* 0x000fe200000e0609 */
[C---:B------:R-:W-:Y:S02]  /*1040*/  ISETP.LT.OR P0, PT, R0.reuse, 0x1, P1 ;  /* 0x000000010000780c */ /* 0x040fe40000f01670 */
[----:B------:R-:W-:-:S11]  /*1050*/  ISETP.LT.OR P1, PT, R0, 0x21, P1 ;  /* 0x000000210000780c */ /* 0x000fd60000f21670 */
[----:B------:R2:W-:Y:S01]  /*1060*/  LDGSTS.E.BYPASS.LTC128B.128 [R146+0x4100], [R24.64], !P0 ;  /* 0x0410000018927fae */ /* 0x0005e2000c101d4c */
[----:B------:R-:W-:Y:S02]  /*1070*/  ISETP.LT.OR P0, PT, R0, 0x21, P3 ;  /* 0x000000210000780c */ /* 0x000fe40001f01670 */
[----:B------:R-:W-:Y:S02]  /*1080*/  LEA.HI R0, R5, R132, RZ, 0x5 ;  /* 0x0000008405007211 */ /* 0x000fe400078f28ff */
[----:B------:R-:W-:-:S09]  /*1090*/  ISETP.GT.AND P3, PT, R196, 0x3f, PT ;  /* 0x0000003fc400780c */ /* 0x000fd20003f64270 */
[----:B------:R2:W-:Y:S01]  /*10a0*/  LDGSTS.E.BYPASS.LTC128B.128 [R146+0x1100], [R14.64], !P0 ;  /* 0x011000000e927fae */ /* 0x0005e2000c101d4c */
[----:B------:R-:W-:-:S05]  /*10b0*/  IADD3 R12, P0, R16, R7, RZ ;  /* 0x00000007100c7210 */ /* 0x000fca0007f1e0ff */
[--C-:B------:R-:W-:Y:S01]  /*10c0*/  IMAD.X R13, R17, 0x1, R9.reuse, P0 ;  /* 0x00000001110d7824 */ /* 0x100fe200000e0609 */
[----:B------:R-:W-:Y:S02]  /*10d0*/  IADD3 R8, P0, R10, R7, RZ ;  /* 0x000000070a087210 */ /* 0x000fe40007f1e0ff */
[----:B------:R-:W-:Y:S02]  /*10e0*/  SHF.R.S32.HI R7, RZ, 0x1f, R28 ;  /* 0x0000001fff077819 */ /* 0x000fe4000001141c */
[----:B------:R2:W-:Y:S01]  /*10f0*/  LDGSTS.E.BYPASS.LTC128B.128 [R146+0x3100], [R12.64], !P2 ;  /* 0x031000000c927fae */ /* 0x0005e2000d101d4c */
[----:B------:R-:W-:Y:S01]  /*1100*/  ISETP.GE.AND P2, PT, R148, 0x41, PT ;  /* 0x000000419400780c */ /* 0x000fe20003f46270 */
[----:B------:R-:W-:Y:S01]  /*1110*/  IMAD.X R9, R11, 0x1, R9, P0 ;  /* 0x000000010b097824 */ /* 0x000fe200000e0609 */
[----:B------:R-:W-:-:S04]  /*1120*/  LEA.HI R4, R7, R28, RZ, 0x3 ;  /* 0x0000001c07047211 */ /* 0x000fc800078f18ff */
[----:B------:R-:W-:Y:S01]  /*1130*/  LOP3.LUT R5, R4, 0xfffffff8, RZ, 0xc0, !PT ;  /* 0xfffffff804057812 */ /* 0x000fe200078ec0ff */
[----:B------:R2:W-:Y:S01]  /*1140*/  LDGSTS.E.BYPASS.LTC128B.128 [R146+0x5100], [R8.64], !P1 ;  /* 0x0510000008927fae */ /* 0x0005e2000c901d4c */
[----:B------:R-:W-:-:S03]  /*1150*/  LOP3.LUT P1, RZ, R3, 0x2, RZ, 0xc0, !PT ;  /* 0x0000000203ff7812 */ /* 0x000fc6000782c0ff */
[----:B------:R-:W-:Y:S01]  /*1160*/  IMAD.IADD R28, R28, 0x1, -R5 ;  /* 0x000000011c1c7824 */ /* 0x000fe200078e0a05 */
[----:B------:R-:W-:Y:S01]  /*1170*/  LOP3.LUT R5, R0, 0xffffffe0, RZ, 0xc0, !PT ;  /* 0xffffffe000057812 */ /* 0x000fe200078ec0ff */
[----:B------:R-:W0:Y:S01]  /*1180*/  LDGDEPBAR ;  /* 0x00000000000079af */ /* 0x000e220000000000 */
[----:B------:R-:W-:Y:S02]  /*1190*/  SHF.R.S32.HI R0, RZ, 0x5, R0 ;  /* 0x00000005ff007819 */ /* 0x000fe40000011400 */
[----:B------:R-:W-:Y:S01]  /*11a0*/  LOP3.LUT P0, RZ, R28, 0x2, RZ, 0xc0, !PT ;  /* 0x000000021cff7812 */ /* 0x000fe2000780c0ff */
[----:B------:R-:W-:Y:S01]  /*11b0*/  IMAD.IADD R132, R132, 0x1, -R5 ;  /* 0x0000000184847824 */ /* 0x000fe200078e0a05 */
[----:B------:R-:W-:Y:S02]  /*11c0*/  P2R R5, PR, RZ, 0x4 ;  /* 0x00000004ff057803 */ /* 0x000fe40000000000 */
[----:B------:R-:W-:Y:S01]  /*11d0*/  SEL R182, R182, 0xfffffff0, !P0 ;  /* 0xfffffff0b6b67807 */ /* 0x000fe20004000000 */
        /* <DEDUP_REMOVED lines=12> */
[----:B------:R1:W3:Y:S01]  /*12a0*/  @!P3 LDG.E R189, [R10.64] ;  /* 0x0000000c0abdb981 */ /* 0x0002e2000c1e1900 */
[----:B------:R-:W-:Y:S01]  /*12b0*/  IMAD.MOV R5, RZ, RZ, -R2 ;  /* 0x000000ffff057224 */ /* 0x000fe200078e0a02 */
[----:B------:R-:W-:Y:S01]  /*12c0*/  SEL R17, RZ, 0x10, P5 ;  /* 0x00000010ff117807 */ /* 0x000fe20002800000 */
[----:B--2---:R-:W-:Y:S01]  /*12d0*/  IMAD.SHL.U32 R12, R191, 0x2, RZ ;  /* 0x00000002bf0c7824 */ /* 0x004fe200078e00ff */
[----:B------:R-:W-:Y:S01]  /*12e0*/  SEL R16, RZ, 0x10, P4 ;  /* 0x00000010ff107807 */ /* 0x000fe20002000000 */
[----:B------:R-:W-:Y:S01]  /*12f0*/  IMAD R190, R5, c[0x0][0x2b8], R190 ;  /* 0x0000ae0005be7a24 */ /* 0x000fe200078e02be */
[----:B------:R-:W-:Y:S02]  /*1300*/  IADD3 R22, -R17, 0x10, RZ ;  /* 0x0000001011167810 */ /* 0x000fe40007ffe1ff */
[----:B------:R-:W-:Y:S01]  /*1310*/  IADD3 R20, -R16, 0x10, RZ ;  /* 0x0000001010147810 */ /* 0x000fe20007ffe1ff */
[----:B------:R-:W-:Y:S01]  /*1320*/  IMAD.WIDE.U32 R6, R190, c[0x0][0x1e0], RZ ;  /* 0x00007800be067a25 */ /* 0x000fe200078e00ff */
[----:B------:R-:W-:-:S02]  /*1330*/  SHF.R.S32.HI R29, RZ, 0x1f, R190 ;  /* 0x0000001fff1d7819 */ /* 0x000fc400000114be */
[----:B------:R-:W-:Y:S01]  /*1340*/  LOP3.LUT R22, R22, 0xf, RZ, 0xc0, !PT ;  /* 0x0000000f16167812 */ /* 0x000fe200078ec0ff */
[----:B------:R-:W-:Y:S01]  /*1350*/  IMAD.MOV.U32 R8, RZ, RZ, R6 ;  /* 0x000000ffff087224 */ /* 0x000fe200078e0006 */
[----:B------:R-:W-:Y:S01]  /*1360*/  LOP3.LUT R20, R20, 0xf, RZ, 0xc0, !PT ;  /* 0x0000000f14147812 */ /* 0x000fe200078ec0ff */
[----:B------:R-:W-:Y:S01]  /*1370*/  IMAD R5, R29, c[0x0][0x1e0], RZ ;  /* 0x000078001d057a24 */ /* 0x000fe200078e02ff */
[----:B------:R-:W-:-:S03]  /*1380*/  IADD3 R13, -R145, 0x10, RZ ;  /* 0x00000010910d7810 */ /* 0x000fc60007ffe1ff */
[----:B------:R-:W-:Y:S01]  /*1390*/  IMAD R2, R190, c[0x0][0x1e4], R5 ;  /* 0x00007900be027a24 */ /* 0x000fe200078e0205 */
[----:B------:R-:W-:-:S03]  /*13a0*/  LOP3.LUT R13, R13, 0xf, RZ, 0xc0, !PT ;  /* 0x0000000f0d0d7812 */ /* 0x000fc600078ec0ff */
[----:B------:R-:W-:Y:S01]  /*13b0*/  IMAD.IADD R9, R7, 0x1, R2 ;  /* 0x0000000107097824 */ /* 0x000fe200078e0202 */
[----:B------:R-:W-:Y:S01]  /*13c0*/  SHF.L.U64.HI R7, R199, 0x1, R144 ;  /* 0x00000001c7077819 */ /* 0x000fe20000010290 */
[----:B-1----:R-:W-:Y:S01]  /*13d0*/  IMAD.SHL.U32 R10, R192, 0x2, RZ ;  /* 0x00000002c00a7824 */ /* 0x002fe200078e00ff */
[----:B------:R-:W-:Y:S02]  /*13e0*/  SHF.L.U64.HI R11, R191, 0x1, R134 ;  /* 0x00000001bf0b7819 */ /* 0x000fe40000010286 */
[----:B---3--:R-:W-:Y:S01]  /*13f0*/  SHF.R.S32.HI R2, RZ, 0x1f, R189 ;  /* 0x0000001fff027819 */ /* 0x008fe200000114bd */
[----:B------:R-:W-:-:S04]  /*1400*/  IMAD.WIDE.U32 R8, R189, c[0x0][0x1f0], R8 ;  /* 0x00007c00bd087a25 */ /* 0x000fc800078e0008 */
[----:B------:R-:W-:Y:S01]  /*1410*/  IMAD R6, R2, c[0x0][0x1f0], RZ ;  /* 0x00007c0002067a24 */ /* 0x000fe200078e02ff */
[----:B------:R-:W-:-:S03]  /*1420*/  IADD3 R5, P0, R8, UR14, RZ ;  /* 0x0000000e08057c10 */ /* 0x000fc6000ff1e0ff */
[----:B------:R-:W-:-:S05]  /*1430*/  IMAD R6, R189, c[0x0][0x1f4], R6 ;  /* 0x00007d00bd067a24 */ /* 0x000fca00078e0206 */
[----:B------:R-:W-:Y:S02]  /*1440*/  IADD3.X R8, R9, UR7, R6, P0, !PT ;  /* 0x0000000709087c10 */ /* 0x000fe400087fe406 */
[C---:B------:R-:W-:Y:S02]  /*1450*/  LEA R6, P0, R5.reuse, c[0x0][0x1c8], 0x1 ;  /* 0x0000720005067a11 */ /* 0x040fe400078008ff */
[----:B------:R-:W-:Y:S02]  /*1460*/  SHF.L.U64.HI R9, R192, 0x1, R133 ;  /* 0x00000001c0097819 */ /* 0x000fe40000010285 */
[----:B------:R-:W-:Y:S01]  /*1470*/  LEA.HI.X R5, R5, c[0x0][0x1cc], R8, 0x1, P0 ;  /* 0x0000730005057a11 */ /* 0x000fe200000f0c08 */
[----:B------:R-:W1:Y:S01]  /*1480*/  SHFL.IDX PT, R15, R6, 0x1, 0x181f ;  /* 0x00381f00060f7f89 */ /* 0x000e6200000e0000 */
[----:B------:R-:W-:-:S03]  /*1490*/  IMAD.SHL.U32 R8, R199, 0x2, RZ ;  /* 0x00000002c7087824 */ /* 0x000fc600078e00ff */
[----:B------:R-:W2:Y:S02]  /*14a0*/  SHFL.IDX PT, R14, R5, 0x1, 0x181f ;  /* 0x00381f00050e7f89 */ /* 0x000ea400000e0000 */
[----:B-1----:R-:W-:-:S04]  /*14b0*/  IADD3 R22, P2, P0, R22, R15, R8 ;  /* 0x0000000f16167210 */ /* 0x002fc8000785e008 */
[----:B--2---:R-:W-:Y:S02]  /*14c0*/  IADD3.X R23, RZ, R14, R7, P2, P0 ;  /* 0x0000000eff177210 */ /* 0x004fe400017e0407 */
[----:B------:R-:W-:-:S04]  /*14d0*/  IADD3 R20, P2, P0, R20, R15, R10 ;  /* 0x0000000f14147210 */ /* 0x000fc8000785e00a */
[-C--:B------:R-:W-:Y:S02]  /*14e0*/  IADD3.X R21, RZ, R14.reuse, R9, P2, P0 ;  /* 0x0000000eff157210 */ /* 0x080fe400017e0409 */
[----:B------:R-:W-:Y:S02]  /*14f0*/  IADD3 R24, P2, P0, R13, R15, R12 ;  /* 0x0000000f0d187210 */ /* 0x000fe4000785e00c */
[----:B------:R-:W1:Y:S02]  /*1500*/  SHFL.IDX PT, R13, R6, RZ, 0x181f ;  /* 0x00181fff060d7589 */ /* 0x000e6400000e0000 */
[----:B------:R-:W-:Y:S02]  /*1510*/  IADD3.X R25, RZ, R14, R11, P2, P0 ;  /* 0x0000000eff197210 */ /* 0x000fe400017e040b */
[----:B------:R-:W2:Y:S01]  /*1520*/  SHFL.IDX PT, R14, R5, RZ, 0x181f ;  /* 0x00181fff050e7589 */ /* 0x000ea200000e0000 */
[----:B-1----:R-:W-:-:S05]  /*1530*/  IADD3 R26, P0, R13, R8, RZ ;  /* 0x000000080d1a7210 */ /* 0x002fca0007f1e0ff */
[----:B--2---:R-:W-:Y:S01]  /*1540*/  IMAD.X R27, R14, 0x1, R7, P0 ;  /* 0x000000010e1b7824 */ /* 0x004fe200000e0607 */
        /* <DEDUP_REMOVED lines=13> */
.L_x_843:
[----:B------:R-:W0:Y:S01]  /*1620*/  LDGDEPBAR ;  /* 0x00000000000079af */ /* 0x000e220000000000 */
[----:B------:R-:W-:Y:S01]  /*1630*/  SHF.R.S32.HI R6, RZ, 0x4, R19 ;  /* 0x00000004ff067819 */ /* 0x000fe20000011413 */
[----:B------:R-:W-:Y:S01]  /*1640*/  IMAD.SHL.U32 R5, R3, 0x40, RZ ;  /* 0x0000004003057824 */ /* 0x000fe200078e00ff */
[----:B------:R-:W-:Y:S01]  /*1650*/  ISETP.GE.AND P0, PT, R148, 0x41, PT ;  /* 0x000000419400780c */ /* 0x000fe20003f06270 */
[----:B------:R-:W-:Y:S01]  /*1660*/  IMAD.SHL.U32 R18, R18, 0x8, RZ ;  /* 0x0000000812127824 */ /* 0x000fe200078e00ff */
[----:B-12---:R-:W-:Y:S01]  /*1670*/  LEA.HI R9, R19, R6, RZ, 0x1 ;  /* 0x0000000613097211 */ /* 0x006fe200078f08ff */
[----:B------:R-:W-:Y:S01]  /*1680*/  IMAD.SHL.U32 R7, R28, 0x40, RZ ;  /* 0x000000401c077824 */ /* 0x000fe200078e00ff */
[----:B------:R-:W-:Y:S01]  /*1690*/  LOP3.LUT R5, R5, 0x1c0, RZ, 0xc0, !PT ;  /* 0x000001c005057812 */ /* 0x000fe200078ec0ff */
[----:B------:R-:W-:Y:S01]  /*16a0*/  IMAD.SHL.U32 R129, R4, 0x40, RZ ;  /* 0x0000004004817824 */ /* 0x000fe200078e00ff */
[----:B------:R-:W-:Y:S01]  /*16b0*/  LOP3.LUT R9, R9, 0xfffffffe, RZ, 0xc0, !PT ;  /* 0xfffffffe09097812 */ /* 0x000fe200078ec0ff */
[----:B------:R-:W-:Y:S01]  /*16c0*/  IMAD.MOV.U32 R135, RZ, RZ, 0x20 ;  /* 0x00000020ff877424 */ /* 0x000fe200078e00ff */
[----:B------:R-:W-:Y:S01]  /*16d0*/  LOP3.LUT R18, R5, 0x8, R18, 0xf8, !PT ;  /* 0x0000000805127812 */ /* 0x000fe200078ef812 */
[----:B------:R-:W-:Y:S01]  /*16e0*/  IMAD.SHL.U32 R182, R182, 0x2, RZ ;  /* 0x00000002b6b67824 */ /* 0x000fe200078e00ff */
[----:B------:R-:W-:Y:S01]  /*16f0*/  SHF.R.U32.HI R5, RZ, 0x3, R5 ;  /* 0x00000003ff057819 */ /* 0x000fe20000011605 */
[----:B------:R-:W-:Y:S01]  /*1700*/  IMAD.IADD R9, R6, 0x1, -R9 ;  /* 0x0000000106097824 */ /* 0x000fe200078e0a09 */
[----:B------:R-:W-:-:S02]  /*1710*/  LOP3.LUT R7, R7, 0x1c0, RZ, 0xc0, !PT ;  /* 0x000001c007077812 */ /* 0x000fc400078ec0ff */
[----:B------:R-:W-:Y:S01]  /*1720*/  LOP3.LUT R184, R18, R5, RZ, 0x3c, !PT ;  /* 0x0000000512b87212 */ /* 0x000fe200078e3cff */
[----:B------:R-:W-:Y:S01]  /*1730*/  IMAD.SHL.U32 R6, R9, 0x8, RZ ;  /* 0x0000000809067824 */ /* 0x000fe200078e00ff */
[----:B------:R-:W-:Y:S02]  /*1740*/  SHF.R.U32.HI R128, RZ, 0x3, R7 ;  /* 0x00000003ff807819 */ /* 0x000fe40000011607 */
[----:B------:R-:W-:Y:S01]  /*1750*/  LOP3.LUT R129, R129, 0xfffffe00, RZ, 0xc0, !PT ;  /* 0xfffffe0081817812 */ /* 0x000fe200078ec0ff */
[----:B------:R-:W-:Y:S01]  /*1760*/  IMAD R184, R9, 0x200, R184 ;  /* 0x0000020009b87824 */ /* 0x000fe200078e02b8 */
[----:B------:R-:W-:Y:S01]  /*1770*/  LOP3.LUT R5, R7, 0x8, R6, 0xf8, !PT ;  /* 0x0000000807057812 */ /* 0x000fe200078ef806 */
[----:B------:R-:W-:-:S04]  /*1780*/  DEPBAR.LE SB0, 0x3 ;  /* 0x000080c00000791a */ /* 0x000fc80000000000 */
[----:B------:R-:W-:-:S04]  /*1790*/  DEPBAR.LE SB0, 0x2 ;  /* 0x000080800000791a */ /* 0x000fc80000000000 */
[----:B------:R-:W-:Y:S01]  /*17a0*/  LOP3.LUT R128, R5, R128, RZ, 0x3c, !PT ;  /* 0x0000008005807212 */ /* 0x000fe200078e3cff */
[----:B------:R-:W-:Y:S01]  /*17b0*/  IMAD R7, R0, 0x400, R129 ;  /* 0x0000040000077824 */ /* 0x000fe200078e0281 */
[----:B------:R-:W-:Y:S01]  /*17c0*/  SEL R5, R135, 0xffffffe0, !P1 ;  /* 0xffffffe087057807 */ /* 0x000fe20004800000 */
[----:B------:R-:W-:Y:S01]  /*17d0*/  IMAD.SHL.U32 R184, R184, 0x2, RZ ;  /* 0x00000002b8b87824 */ /* 0x000fe200078e00ff */
[----:B------:R-:W-:Y:S01]  /*17e0*/  BAR.SYNC.DEFER_BLOCKING 0x0 ;  /* 0x0000000000007b1d */ /* 0x000fe20000010000 */
[----:B------:R-:W-:Y:S02]  /*17f0*/  IMAD.IADD R0, R128, 0x1, R7 ;  /* 0x0000000180007824 */ /* 0x000fe400078e0207 */
[----:B------:R-:W-:Y:S02]  /*1800*/  IMAD.IADD R130, R184, 0x1, R5 ;  /* 0x00000001b8827824 */ /* 0x000fe400078e0205 */
[C---:B------:R-:W-:Y:S01]  /*1810*/  IMAD.SHL.U32 R24, R0.reuse, 0x2, RZ ;  /* 0x0000000200187824 */ /* 0x040fe200078e00ff */
[----:B------:R-:W-:-:S05]  /*1820*/  LEA R183, R0, 0x18100, 0x1 ;  /* 0x0001810000b77811 */ /* 0x000fca00078e08ff */
[----:B------:R-:W-:Y:S01]  /*1830*/  IMAD.IADD R181, R183, 0x1, R182 ;  /* 0x00000001b7b57824 */ /* 0x000fe200078e02b6 */
[----:B------:R1:W2:Y:S04]  /*1840*/  LDSM.16.M88.4 R124, [R184+0xc100] ;  /* 0x00c10000b87c783b */ /* 0x0002a80000000200 */
[----:B------:R1:W3:Y:S04]  /*1850*/  LDSM.16.M88.4 R116, [R184+0xc900] ;  /* 0x00c90000b874783b */ /* 0x0002e80000000200 */
[----:B------:R1:W4:Y:S04]  /*1860*/  LDSM.16.M88.4 R8, [R184+0xd100] ;  /* 0x00d10000b808783b */ /* 0x0003280000000200 */
[----:B------:R1:W1:Y:S04]  /*1870*/  LDSM.16.M88.4 R4, [R184+0xd900] ;  /* 0x00d90000b804783b */ /* 0x0002680000000200 */
[----:B------:R1:W1:Y:S04]  /*1880*/  LDSM.16.M88.4 R120, [R130+0xc100] ;  /* 0x00c100008278783b */ /* 0x0002680000000200 */
[----:B------:R1:W1:Y:S04]  /*1890*/  LDSM.16.M88.4 R112, [R130+0xc900] ;  /* 0x00c900008270783b */ /* 0x0002680000000200 */
[----:B------:R1:W1:Y:S04]  /*18a0*/  LDSM.16.M88.4 R16, [R130+0xd100] ;  /* 0x00d100008210783b */ /* 0x0002680000000200 */
[----:B------:R1:W1:Y:S04]  /*18b0*/  LDSM.16.M88.4 R12, [R130+0xd900] ;  /* 0x00d90000820c783b */ /* 0x0002680000000200 */
[----:B------:R-:W1:Y:S04]  /*18c0*/  LDSM.16.M88.4 R24, [R24+0x18100] ;  /* 0x018100001818783b */ /* 0x000e680000000200 */
[----:B------:R1:W1:Y:S01]  /*18d0*/  LDSM.16.M88.4 R20, [R181] ;  /* 0x00000000b514783b */ /* 0x0002620000000200 */
[----:B------:R-:W-:Y:S05]  /*18e0*/  @!P0 BRA `(.L_x_844) ;  /* 0x0000032000008947 */ /* 0x000fea0003800000 */
[----:B------:R-:W-:Y:S01]  /*18f0*/  IMAD R29, R29, c[0x0][0x208], RZ ;  /* 0x000082001d1d7a24 */ /* 0x000fe200078e02ff */
[----:B------:R-:W-:Y:S01]  /*1900*/  SEL R33, RZ, 0x10, P5 ;  /* 0x00000010ff217807 */ /* 0x000fe20002800000 */
[----:B------:R-:W-:Y:S01]  /*1910*/  IMAD.WIDE.U32 R30, R190, c[0x0][0x208], RZ ;  /* 0x00008200be1e7a25 */ /* 0x000fe200078e00ff */
[----:B------:R-:W-:-:S02]  /*1920*/  SHF.L.U64.HI R35, R199, 0x1, R144 ;  /* 0x00000001c7237819 */ /* 0x000fc40000010290 */
[----:B------:R-:W-:Y:S01]  /*1930*/  IADD3 R43, -R33, 0x10, RZ ;  /* 0x00000010212b7810 */ /* 0x000fe20007ffe1ff */
[----:B------:R-:W-:Y:S01]  /*1940*/  IMAD R0, R190, c[0x0][0x20c], R29 ;  /* 0x00008300be007a24 */ /* 0x000fe200078e021d */
[----:B------:R-:W-:Y:S01]  /*1950*/  SHF.L.U64.HI R32, R192, 0x1, R133 ;  /* 0x00000001c0207819 */ /* 0x000fe20000010285 */
[----:B------:R-:W-:Y:S01]  /*1960*/  IMAD R2, R2, c[0x0][0x218], RZ ;  /* 0x0000860002027a24 */ /* 0x000fe200078e02ff */
[----:B------:R-:W-:Y:S01]  /*1970*/  LOP3.LUT R43, R43, 0xf, RZ, 0xc0, !PT ;  /* 0x0000000f2b2b7812 */ /* 0x000fe200078ec0ff */
[----:B------:R-:W-:Y:S01]  /*1980*/  IMAD.IADD R31, R31, 0x1, R0 ;  /* 0x000000011f1f7824 */ /* 0x000fe200078e0200 */
[----:B------:R-:W-:Y:S01]  /*1990*/  IADD3 R0, -R145, 0x10, RZ ;  /* 0x0000001091007810 */ /* 0x000fe20007ffe1ff */
[C---:B------:R-:W-:Y:S02]  /*19a0*/  IMAD R2, R189.reuse, c[0x0][0x21c], R2 ;  /* 0x00008700bd027a24 */ /* 0x040fe400078e0202 */
[----:B------:R-:W-:Y:S01]  /*19b0*/  IMAD.WIDE.U32 R30, R189, c[0x0][0x218], R30 ;  /* 0x00008600bd1e7a25 */ /* 0x000fe200078e001e */
[----:B------:R-:W-:-:S03]  /*19c0*/  LOP3.LUT R0, R0, 0xf, RZ, 0xc0, !PT ;  /* 0x0000000f00007812 */ /* 0x000fc600078ec0ff */
[----:B------:R-:W-:Y:S01]  /*19d0*/  IMAD.SHL.U32 R34, R199, 0x2, RZ ;  /* 0x00000002c7227824 */ /* 0x000fe200078e00ff */
[----:B------:R-:W-:Y:S01]  /*19e0*/  IADD3 R36, P0, R30, UR16, RZ ;  /* 0x000000101e247c10 */ /* 0x000fe2000ff1e0ff */
[----:B------:R-:W-:Y:S01]  /*19f0*/  IMAD.SHL.U32 R29, R191, 0x2, RZ ;  /* 0x00000002bf1d7824 */ /* 0x000fe200078e00ff */
[----:B------:R-:W-:Y:S02]  /*1a00*/  SEL R30, RZ, 0x10, P4 ;  /* 0x00000010ff1e7807 */ /* 0x000fe40002000000 */
[----:B------:R-:W-:Y:S02]  /*1a10*/  IADD3.X R31, R31, UR10, R2, P0, !PT ;  /* 0x0000000a1f1f7c10 */ /* 0x000fe400087fe402 */
[----:B------:R-:W-:Y:S02]  /*1a20*/  LEA R37, P0, R36, c[0x0][0x1f8], 0x1 ;  /* 0x00007e0024257a11 */ /* 0x000fe400078008ff */
[----:B------:R-:W-:Y:S02]  /*1a30*/  IADD3 R40, -R30, 0x10, RZ ;  /* 0x000000101e287810 */ /* 0x000fe40007ffe1ff */
[----:B------:R-:W-:Y:S01]  /*1a40*/  LEA.HI.X R36, R36, c[0x0][0x1fc], R31, 0x1, P0 ;  /* 0x00007f0024247a11 */ /* 0x000fe200000f0c1f */
[----:B------:R-:W5:Y:S01]  /*1a50*/  SHFL.IDX PT, R38, R37, 0x1, 0x181f ;  /* 0x00381f0025267f89 */ /* 0x000f6200000e0000 */
[----:B------:R-:W-:Y:S01]  /*1a60*/  IMAD.SHL.U32 R31, R192, 0x2, RZ ;  /* 0x00000002c01f7824 */ /* 0x000fe200078e00ff */
[----:B------:R-:W-:-:S02]  /*1a70*/  LOP3.LUT R40, R40, 0xf, RZ, 0xc0, !PT ;  /* 0x0000000f28287812 */ /* 0x000fc400078ec0ff */
[----:B------:R-:W4:Y:S01]  /*1a80*/  SHFL.IDX PT, R39, R36, 0x1, 0x181f ;  /* 0x00381f0024277f89 */ /* 0x000f2200000e0000 */
[----:B------:R-:W-:Y:S02]  /*1a90*/  SHF.L.U64.HI R2, R191, 0x1, R134 ;  /* 0x00000001bf027819 */ /* 0x000fe40000010286 */
[----:B-----5:R-:W-:-:S04]  /*1aa0*/  IADD3 R42, P2, P0, R43, R38, R34 ;  /* 0x000000262b2a7210 */ /* 0x020fc8000785e022 */
[----:B----4-:R-:W-:Y:S02]  /*1ab0*/  IADD3.X R43, RZ, R39, R35, P2, P0 ;  /* 0x00000027ff2b7210 */ /* 0x010fe400017e0423 */
[----:B------:R-:W-:-:S04]  /*1ac0*/  IADD3 R40, P2, P0, R40, R38, R31 ;  /* 0x0000002628287210 */ /* 0x000fc8000785e01f */
[-C--:B------:R-:W-:Y:S02]  /*1ad0*/  IADD3.X R41, RZ, R39.reuse, R32, P2, P0 ;  /* 0x00000027ff297210 */ /* 0x080fe400017e0420 */
[----:B------:R-:W-:Y:S02]  /*1ae0*/  IADD3 R44, P2, P0, R0, R38, R29 ;  /* 0x00000026002c7210 */ /* 0x000fe4000785e01d */
[----:B------:R-:W4:Y:S02]  /*1af0*/  SHFL.IDX PT, R0, R37, RZ, 0x181f ;  /* 0x00181fff25007589 */ /* 0x000f2400000e0000 */
[----:B------:R-:W-:Y:S02]  /*1b00*/  IADD3.X R45, RZ, R39, R2, P2, P0 ;  /* 0x00000027ff2d7210 */ /* 0x000fe400017e0402 */
[----:B------:R-:W5:Y:S01]  /*1b10*/  SHFL.IDX PT, R39, R36, RZ, 0x181f ;  /* 0x00181fff24277589 */ /* 0x000f6200000e0000 */
[----:B----4-:R-:W-:-:S05]  /*1b20*/  IADD3 R34, P0, R0, R34, RZ ;  /* 0x0000002200227210 */ /* 0x010fca0007f1e0ff */
[----:B-----5:R-:W-:Y:S01]  /*1b30*/  IMAD.X R35, R39, 0x1, R35, P0 ;  /* 0x0000000127237824 */ /* 0x020fe200000e0623 */
        /* <DEDUP_REMOVED lines=13> */
.L_x_844:
[----:B------:R-:W-:Y:S01]  /*1c10*/  IMAD.MOV.U32 R2, RZ, RZ, 0x40 ;  /* 0x00000040ff027424 */ /* 0x000fe200078e00ff */
[----:B------:R-:W-:Y:S01]  /*1c20*/  LOP3.LUT P0, RZ, R28, 0x4, RZ, 0xc0, !PT ;  /* 0x000000041cff7812 */ /* 0x000fe2000780c0ff */
[----:B-12-4-:R-:W-:Y:S01]  /*1c30*/  HMMA.16816.F32.BF16 R40, R24, R124, RZ ;  /* 0x0000007c1828723c */ /* 0x016fe200000418ff */
[----:B------:R-:W-:Y:S01]  /*1c40*/  LDSM.16.M88.4 R68, [R183+0x4000] ;  /* 0x00400000b744783b */ /* 0x000fe20000000200 */
[----:B------:R-:W-:Y:S01]  /*1c50*/  SHF.R.S32.HI R201, RZ, 0x1f, R132 ;  /* 0x0000001fffc97819 */ /* 0x000fe20000011484 */
[----:B------:R-:W-:Y:S01]  /*1c60*/  IMAD.IADD R177, R129, 0x1, R128 ;  /* 0x0000000181b17824 */ /* 0x000fe200078e0280 */
[C---:B------:R-:W-:Y:S01]  /*1c70*/  SEL R0, R2.reuse, 0xffffffc0, !P0 ;  /* 0xffffffc002007807 */ /* 0x040fe20004000000 */
[----:B------:R-:W-:Y:S01]  /*1c80*/  LDSM.16.M88.4 R100, [R184+0xe100] ;  /* 0x00e10000b864783b */ /* 0x000fe20000000200 */
[----:B------:R-:W-:Y:S01]  /*1c90*/  LOP3.LUT P0, RZ, R3, 0x4, RZ, 0xc0, !PT ;  /* 0x0000000403ff7812 */ /* 0x000fe2000780c0ff */
[----:B------:R-:W-:Y:S01]  /*1ca0*/  IMAD.SHL.U32 R177, R177, 0x2, RZ ;  /* 0x00000002b1b17824 */ /* 0x000fe200078e00ff */
[----:B------:R-:W-:Y:S01]  /*1cb0*/  LEA.HI R201, R201, R132, RZ, 0x2 ;  /* 0x00000084c9c97211 */ /* 0x000fe200078f10ff */
[--C-:B------:R-:W-:Y:S01]  /*1cc0*/  IMAD.IADD R180, R183, 0x1, R0.reuse ;  /* 0x00000001b7b47824 */ /* 0x100fe200078e0200 */
[----:B------:R-:W-:Y:S01]  /*1cd0*/  SEL R179, R2, 0xffffffc0, !P0 ;  /* 0xffffffc002b37807 */ /* 0x000fe20004000000 */
[----:B------:R-:W-:Y:S01]  /*1ce0*/  IMAD.IADD R178, R181, 0x1, R0 ;  /* 0x00000001b5b27824 */ /* 0x000fe200078e0200 */
[----:B------:R-:W-:Y:S01]  /*1cf0*/  LDSM.16.M88.4 R64, [R181+0x4000] ;  /* 0x00400000b540783b */ /* 0x000fe20000000200 */
[----:B------:R-:W-:-:S02]  /*1d00*/  IMAD.IADD R176, R0, 0x1, R177 ;  /* 0x0000000100b07824 */ /* 0x000fc400078e02b1 */
[----:B------:R-:W-:Y:S01]  /*1d10*/  IMAD.IADD R3, R184, 0x1, R179 ;  /* 0x00000001b8037824 */ /* 0x000fe200078e02b3 */
[----:B------:R-:W-:Y:S01]  /*1d20*/  LDSM.16.M88.4 R76, [R180] ;  /* 0x00000000b44c783b */ /* 0x000fe20000000200 */
[----:B------:R-:W-:Y:S02]  /*1d30*/  IMAD.IADD R2, R179, 0x1, R130 ;  /* 0x00000001b3027824 */ /* 0x000fe400078e0282 */
[C---:B------:R-:W-:Y:S01]  /*1d40*/  IMAD.IADD R171, R182.reuse, 0x1, R177 ;  /* 0x00000001b6ab7824 */ /* 0x040fe200078e02b1 */
[----:B------:R-:W1:Y:S01]  /*1d50*/  LDSM.16.M88.4 R108, [R3+0xc100] ;  /* 0x00c10000036c783b */ /* 0x000e620000000200 */
[----:B------:R-:W-:Y:S02]  /*1d60*/  IMAD.IADD R162, R182, 0x1, R176 ;  /* 0x00000001b6a27824 */ /* 0x000fe400078e02b0 */
[----:B------:R-:W-:Y:S01]  /*1d70*/  IMAD.IADD R0, R0, 0x1, R171 ;  /* 0x0000000100007824 */ /* 0x000fe200078e02ab */
[----:B------:R-:W-:Y:S01]  /*1d80*/  HMMA.16816.F32.BF16 R40, R20, R120, R40 ;  /* 0x000000781428723c */ /* 0x000fe20000041828 */
[----:B------:R-:W-:Y:S04]  /*1d90*/  LDSM.16.M88.4 R72, [R178] ;  /* 0x00000000b248783b */ /* 0x000fe80000000200 */
[----:B------:R-:W2:Y:S04]  /*1da0*/  LDSM.16.M88.4 R104, [R2+0xc100] ;  /* 0x00c100000268783b */ /* 0x000ea80000000200 */
[----:B------:R-:W4:Y:S04]  /*1db0*/  LDSM.16.M88.4 R96, [R130+0xe100] ;  /* 0x00e100008260783b */ /* 0x000f280000000200 */
[----:B------:R-:W-:Y:S04]  /*1dc0*/  LDSM.16.M88.4 R60, [R180+0x4000] ;  /* 0x00400000b43c783b */ /* 0x000fe80000000200 */
[----:B------:R-:W5:Y:S04]  /*1dd0*/  LDSM.16.M88.4 R92, [R3+0xe100] ;  /* 0x00e10000035c783b */ /* 0x000f680000000200 */
[----:B------:R-:W-:Y:S04]  /*1de0*/  LDSM.16.M88.4 R56, [R178+0x4000] ;  /* 0x00400000b238783b */ /* 0x000fe80000000200 */
[----:B------:R-:W3:Y:S04]  /*1df0*/  LDSM.16.M88.4 R88, [R2+0xe100] ;  /* 0x00e100000258783b */ /* 0x000ee80000000200 */
[----:B------:R-:W-:Y:S04]  /*1e00*/  LDSM.16.M88.4 R52, [R183+0x8000] ;  /* 0x00800000b734783b */ /* 0x000fe80000000200 */
[----:B------:R-:W3:Y:S01]  /*1e10*/  LDSM.16.M88.4 R84, [R184+0x10100] ;  /* 0x01010000b854783b */ /* 0x000ee20000000200 */
[----:B-1----:R-:W-:Y:S03]  /*1e20*/  HMMA.16816.F32.BF16 R40, R76, R108, R40 ;  /* 0x0000006c4c28723c */ /* 0x002fe60000041828 */
[----:B------:R-:W-:Y:S04]  /*1e30*/  LDSM.16.M88.4 R48, [R181+0x8000] ;  /* 0x00800000b530783b */ /* 0x000fe80000000200 */
[----:B------:R-:W1:Y:S04]  /*1e40*/  LDSM.16.M88.4 R80, [R130+0x10100] ;  /* 0x010100008250783b */ /* 0x000e680000000200 */
[----:B------:R-:W-:Y:S04]  /*1e50*/  LDSM.16.M88.4 R44, [R180+0x8000] ;  /* 0x00800000b42c783b */ /* 0x000fe80000000200 */
[----:B------:R-:W1:Y:S04]  /*1e60*/  LDSM.16.M88.4 R36, [R3+0x10100] ;  /* 0x010100000324783b */ /* 0x000e680000000200 */
[----:B------:R-:W-:Y:S04]  /*1e70*/  LDSM.16.M88.4 R32, [R178+0x8000] ;  /* 0x00800000b220783b */ /* 0x000fe80000000200 */
[----:B------:R-:W1:Y:S01]  /*1e80*/  LDSM.16.M88.4 R28, [R2+0x10100] ;  /* 0x01010000021c783b */ /* 0x000e620000000200 */
[----:B--2---:R-:W-:Y:S03]  /*1e90*/  HMMA.16816.F32.BF16 R40, R72, R104, R40 ;  /* 0x000000684828723c */ /* 0x004fe60000041828 */
[----:B------:R-:W0:Y:S11]  /*1ea0*/  LDGDEPBAR ;  /* 0x00000000000079af */ /* 0x000e360000000000 */
[----:B------:R-:W-:Y:S10]  /*1eb0*/  @!UPT UIADD3 URZ, URZ, URZ, URZ ;  /* 0x0000003f3f3ff290 */ /* 0x000ff4000fffe03f */
[----:B------:R-:W-:Y:S11]  /*1ec0*/  HMMA.16816.F32.BF16 R40, R68, R100, R40 ;  /* 0x000000644428723c */ /* 0x000ff60000041828 */
[----:B------:R-:W-:Y:S11]  /*1ed0*/  @!UPT UIADD3 URZ, URZ, URZ, URZ ;  /* 0x0000003f3f3ff290 */ /* 0x000ff6000fffe03f */
[----:B------:R-:W-:Y:S02]  /*1ee0*/  @!UPT UIADD3 URZ, URZ, URZ, URZ ;  /* 0x0000003f3f3ff290 */ /* 0x000fe4000fffe03f */
[----:B----4-:R-:W-:Y:S11]  /*1ef0*/  HMMA.16816.F32.BF16 R40, R64, R96, R40 ;  /* 0x000000604028723c */ /* 0x010ff60000041828 */
[----:B------:R-:W-:Y:S11]  /*1f00*/  @!UPT UIADD3 URZ, URZ, URZ, URZ ;  /* 0x0000003f3f3ff290 */ /* 0x000ff6000fffe03f */
[----:B------:R-:W-:Y:S02]  /*1f10*/  @!UPT UIADD3 URZ, URZ, URZ, URZ ;  /* 0x0000003f3f3ff290 */ /* 0x000fe4000fffe03f */
[----:B-----5:R-:W-:Y:S11]  /*1f20*/  HMMA.16816.F32.BF16 R40, R60, R92, R40 ;  /* 0x0000005c3c28723c */ /* 0x020ff60000041828 */
[----:B------:R-:W-:Y:S11]  /*1f30*/  @!UPT UIADD3 URZ, URZ, URZ, URZ ;  /* 0x0000003f3f3ff290 */ /* 0x000ff6000fffe03f */
[----:B------:R-:W-:Y:S02]  /*1f40*/  @!UPT UIADD3 URZ, URZ, URZ, URZ ;  /* 0x0000003f3f3ff290 */ /* 0x000fe4000fffe03f */
[----:B---3--:R-:W-:Y:S11]  /*1f50*/  HMMA.16816.F32.BF16 R40, R56, R88, R40 ;  /* 0x000000583828723c */ /* 0x008ff60000041828 */
[----:B------:R-:W-:Y:S11]  /*1f60*/  @!UPT UIADD3 URZ, URZ, URZ, URZ ;  /* 0x0000003f3f3ff290 */ /* 0x000ff6000fffe03f */
[----:B------:R-:W-:Y:S02]  /*1f70*/  @!UPT UIADD3 URZ, URZ, URZ, URZ ;  /* 0x0000003f3f3ff290 */ /* 0x000fe4000fffe03f */
[----:B------:R-:W-:Y:S11]  /*1f80*/  HMMA.16816.F32.BF16 R40, R52, R84, R40 ;  /* 0x000000543428723c */ /* 0x000ff60000041828 */
[----:B------:R-:W-:Y:S11]  /*1f90*/  @!UPT UIADD3 URZ, URZ, URZ, URZ ;  /* 0x0000003f3f3ff290 */ /* 0x000ff6000fffe03f */
[----:B------:R-:W-:Y:S02]  /*1fa0*/  @!UPT UIADD3 URZ, URZ, URZ, URZ ;  /* 0x0000003f3f3ff290 */ /* 0x000fe4000fffe03f */
[----:B-1----:R-:W-:Y:S11]  /*1fb0*/  HMMA.16816.F32.BF16 R40, R48, R80, R40 ;  /* 0x000000503028723c */ /* 0x002ff60000041828 */
[----:B------:R-:W-:Y:S11]  /*1fc0*/  @!UPT UIADD3 URZ, URZ, URZ, URZ ;  /* 0x0000003f3f3ff290 */ /* 0x000ff6000fffe03f */
[----:B------:R-:W-:Y:S02]  /*1fd0*/  @!UPT UIADD3 URZ, URZ, URZ, URZ ;  /* 0x0000003f3f3ff290 */ /* 0x000fe4000fffe03f */
[----:B------:R-:W-:Y:S11]  /*1fe0*/  HMMA.16816.F32.BF16 R40, R44, R36, R40 ;  /* 0x000000242c28723c */ /* 0x000ff60000041828 */
[----:B------:R-:W-:Y:S11]  /*1ff0*/  @!UPT UIADD3 URZ, URZ, URZ, URZ ;  /* 0x0000003f3f3ff290 */ /* 0x000ff6000fffe03f */
[----:B------:R-:W-:Y:S02]  /*2000*/  @!UPT UIADD3 URZ, URZ, URZ, URZ ;  /* 0x0000003f3f3ff290 */ /* 0x000fe4000fffe03f */
[----:B------:R-:W-:Y:S07]  /*2010*/  HMMA.16816.F32.BF16 R40, R32, R28, R40 ;  /* 0x0000001c2028723c */ /* 0x000fee0000041828 */
[----:B------:R-:W-:-:S05]  /*2020*/  LOP3.LUT R29, R201, 0x7ffffffc, RZ, 0xc0, !PT ;  /* 0x7ffffffcc91d7812 */ /* 0x000fca00078ec0ff */
[----:B------:R-:W-:-:S04]  /*2030*/  IMAD.IADD R132, R132, 0x1, -R29 ;  /* 0x0000000184847824 */ /* 0x000fc800078e0a1d */
[----:B------:R-:W-:-:S05]  /*2040*/  IMAD R131, R132, -0x2, R131 ;  /* 0xfffffffe84837824 */ /* 0x000fca00078e0283 */
[----:B------:R-:W-:-:S04]  /*2050*/  ISETP.GT.AND P0, PT, R131, RZ, PT ;  /* 0x000000ff8300720c */ /* 0x000fc80003f04270 */
[----:B------:R-:W-:Y:S02]  /*2060*/  FSEL R120, R42, -INF , P0 ;  /* 0xff8000002a787808 */ /* 0x000fe40000000000 */
[----:B------:R-:W-:Y:S02]  /*2070*/  FSEL R125, R40, -INF , P0 ;  /* 0xff800000287d7808 */ /* 0x000fe40000000000 */
[----:B------:R-:W-:-:S04]  /*2080*/  ISETP.GT.AND P0, PT, R131, 0x1, PT ;  /* 0x000000018300780c */ /* 0x000fc80003f04270 */
[----:B------:R-:W-:Y:S02]  /*2090*/  FSEL R121, R43, -INF , P0 ;  /* 0xff8000002b797808 */ /* 0x000fe40000000000 */
[----:B------:R-:W-:Y:S02]  /*20a0*/  FSEL R124, R41, -INF , P0 ;  /* 0xff800000297c7808 */ /* 0x000fe40000000000 */
[----:B------:R-:W-:Y:S01]  /*20b0*/  HMMA.16816.F32.BF16 R40, R24, R126, RZ ;  /* 0x0000007e1828723c */ /* 0x000fe200000418ff */
[----:B------:R-:W-:Y:S11]  /*20c0*/  ISETP.GT.AND P0, PT, R131, 0x8, PT ;  /* 0x000000088300780c */ /* 0x000ff60003f04270 */
[----:B------:R-:W-:Y:S11]  /*20d0*/  @!UPT UIADD3 URZ, URZ, URZ, URZ ;  /* 0x0000003f3f3ff290 */ /* 0x000ff6000fffe03f */
[----:B------:R-:W-:Y:S01]  /*20e0*/  @!UPT UIADD3 URZ, URZ, URZ, URZ ;  /* 0x0000003f3f3ff290 */ /* 0x000fe2000fffe03f */
[----:B------:R-:W-:Y:S11]  /*20f0*/  HMMA.16816.F32.BF16 R40, R20, R122, R40 ;  /* 0x0000007a1428723c */ /* 0x000ff60000041828 */
[----:B------:R-:W-:Y:S11]  /*2100*/  @!UPT UIADD3 URZ, URZ, URZ, URZ ;  /* 0x0000003f3f3ff290 */ /* 0x000ff6000fffe03f */
[----:B------:R-:W-:Y:S02]  /*2110*/  @!UPT UIADD3 URZ, URZ, URZ, URZ ;  /* 0x0000003f3f3ff290 */ /* 0x000fe4000fffe03f */
[----:B------:R-:W-:Y:S01]  /*2120*/  HMMA.16816.F32.BF16 R40, R76, R110, R40 ;  /* 0x0000006e4c28723c */ /* 0x000fe20000041828 */
[----:B------:R-:W1:Y:S11]  /*2130*/  LDSM.16.M88.4 R108, [R3+0xc900] ;  /* 0x00c90000036c783b */ /* 0x000e760000000200 */
[----:B------:R-:W-:Y:S11]  /*2140*/  @!UPT UIADD3 URZ, URZ, URZ, URZ ;  /* 0x0000003f3f3ff290 */ /* 0x000ff6000fffe03f */
[----:B------:R-:W-:Y:S01]  /*2150*/  @!UPT UIADD3 URZ, URZ, URZ, URZ ;  /* 0x0000003f3f3ff290 */ /* 0x000fe2000fffe03f */
[----:B------:R-:W-:Y:S01]  /*2160*/  HMMA.16816.F32.BF16 R40, R72, R106, R40 ;  /* 0x0000006a4828723c */ /* 0x000fe20000041828 */
[----:B------:R-:W2:Y:S11]  /*2170*/  LDSM.16.M88.4 R104, [R2+0xc900] ;  /* 0x00c900000268783b */ /* 0x000eb60000000200 */
[----:B------:R-:W-:Y:S11]  /*2180*/  @!UPT UIADD3 URZ, URZ, URZ, URZ ;  /* 0x0000003f3f3ff290 */ /* 0x000ff6000fffe03f */
[----:B------:R-:W-:Y:S01]  /*2190*/  @!UPT UIADD3 URZ, URZ, URZ, URZ ;  /* 0x0000003f3f3ff290 */ /* 0x000fe2000fffe03f */
[----:B------:R-:W-:Y:S01]  /*21a0*/  HMMA.16816.F32.BF16 R40, R68, R102, R40 ;  /* 0x000000664428723c */ /* 0x000fe20000041828 */
[----:B------:R-:W3:Y:S11]  /*21b0*/  LDSM.16.M88.4 R100, [R184+0xe900] ;  /* 0x00e90000b864783b */ /* 0x000ef60000000200 */
[----:B------:R-:W-:Y:S11]  /*21c0*/  @!UPT UIADD3 URZ, URZ, URZ, URZ ;  /* 0x0000003f3f3ff290 */ /* 0x000ff6000fffe03f */
[----:B------:R-:W-:Y:S01]  /*21d0*/  @!UPT UIADD3 URZ, URZ, URZ, URZ ;  /* 0x0000003f3f3ff290 */ /* 0x000fe2000fffe03f */
[----:B------:R-:W-:Y:S01]  /*21e0*/  HMMA.16816.F32.BF16 R40, R64, R98, R40 ;  /* 0x000000624028723c */ /* 0x000fe20000041828 */
[----:B------:R-:W4:Y:S11]  /*21f0*/  LDSM.16.M88.4 R96, [R130+0xe900] ;  /* 0x00e900008260783b */ /* 0x000f360000000200 */
[----:B------:R-:W-:Y:S11]  /*2200*/  @!UPT UIADD3 URZ, URZ, URZ, URZ ;  /* 0x0000003f3f3ff290 */ /* 0x000ff6000fffe03f */
[----:B------:R-:W-:Y:S01]  /*2210*/  @!UPT UIADD3 URZ, URZ, URZ, URZ ;  /* 0x0000003f3f3ff290 */ /* 0x000fe2000fffe03f */
[----:B------:R-:W-:Y:S01]  /*2220*/  HMMA.16816.F32.BF16 R40, R60, R94, R40 ;  /* 0x0000005e3c28723c */ /* 0x000fe20000041828 */
[----:B------:R-:W5:Y:S11]  /*2230*/  LDSM.16.M88.4 R92, [R3+0xe900] ;  /* 0x00e90000035c783b */ /* 0x000f760000000200 */
[----:B------:R-:W-:Y:S11]  /*2240*/  @!UPT UIADD3 URZ, URZ, URZ, URZ ;  /* 0x0000003f3f3ff290 */ /* 0x000ff6000fffe03f */
[----:B------:R-:W-:Y:S01]  /*2250*/  @!UPT UIADD3 URZ, URZ, URZ, URZ ;  /* 0x0000003f3f3ff290 */ /* 0x000fe2000fffe03f */
[----:B------:R-:W-:Y:S01]  /*2260*/  HMMA.16816.F32.BF16 R40, R56, R90, R40 ;  /* 0x0000005a3828723c */ /* 0x000fe20000041828 */
[----:B------:R-:W1:Y:S11]  /*2270*/  LDSM.16.M88.4 R88, [R2+0xe900] ;  /* 0x00e900000258783b */ /* 0x000e760000000200 */
        /* <DEDUP_REMOVED lines=10> */
[----:B------:R-:W-:Y:S08]  /*2320*/  HMMA.16816.F32.BF16 R40, R44, R38, R40 ;  /* 0x000000262c28723c */ /* 0x000ff00000041828 */
[C---:B------:R-:W-:Y:S08]  /*2330*/  HMMA.16816.F32.BF16 R36, R24.reuse, R116, RZ ;  /* 0x000000741824723c */ /* 0x040ff000000418ff */
[----:B------:R-:W-:Y:S08]  /*2340*/  HMMA.16816.F32.BF16 R116, R24, R118, RZ ;  /* 0x000000761874723c */ /* 0x000ff000000418ff */
[----:B------:R-:W-:Y:S01]  /*2350*/  HMMA.16816.F32.BF16 R40, R32, R30, R40 ;  /* 0x0000001e2028723c */ /* 0x000fe20000041828 */
[----:B------:R-:W-:Y:S07]  /*2360*/  LDSM.16.M88.4 R28, [R2+0x10900] ;  /* 0x01090000021c783b */ /* 0x000fee0000000200 */
[C---:B------:R-:W-:Y:S08]  /*2370*/  HMMA.16816.F32.BF16 R36, R20.reuse, R112, R36 ;  /* 0x000000701424723c */ /* 0x040ff00000041824 */
[----:B------:R-:W-:Y:S08]  /*2380*/  HMMA.16816.F32.BF16 R116, R20, R114, R116 ;  /* 0x000000721474723c */ /* 0x000ff00000041874 */
[----:B------:R-:W-:-:S02]  /*2390*/  FSEL R151, R42, -INF , P0 ;  /* 0xff8000002a977808 */ /* 0x000fc40000000000 */
[----:B------:R-:W-:Y:S02]  /*23a0*/  FSEL R155, R40, -INF , P0 ;  /* 0xff800000289b7808 */ /* 0x000fe40000000000 */
[----:B------:R-:W-:-:S04]  /*23b0*/  ISETP.GT.AND P0, PT, R131, 0x9, PT ;  /* 0x000000098300780c */ /* 0x000fc80003f04270 */
[C---:B-1----:R-:W-:Y:S01]  /*23c0*/  HMMA.16816.F32.BF16 R36, R76.reuse, R108, R36 ;  /* 0x0000006c4c24723c */ /* 0x042fe20000041824 */
[----:B------:R-:W-:Y:S02]  /*23d0*/  FSEL R127, R43, -INF , P0 ;  /* 0xff8000002b7f7808 */ /* 0x000fe40000000000 */
[----:B------:R-:W-:Y:S02]  /*23e0*/  FSEL R153, R41, -INF , P0 ;  /* 0xff80000029997808 */ /* 0x000fe40000000000 */
[----:B------:R-:W1:Y:S01]  /*23f0*/  LDSM.16.M88.4 R40, [R3+0x10900] ;  /* 0x010900000328783b */ /* 0x000e620000000200 */
[C---:B------:R-:W-:Y:S02]  /*2400*/  ISETP.GT.AND P0, PT, R131.reuse, 0x10, PT ;  /* 0x000000108300780c */ /* 0x040fe40003f04270 */
[----:B------:R-:W-:Y:S01]  /*2410*/  HMMA.16816.F32.BF16 R116, R76, R110, R116 ;  /* 0x0000006e4c74723c */ /* 0x000fe20000041874 */
[----:B------:R-:W1:Y:S11]  /*2420*/  LDSM.16.M88.4 R108, [R3+0xd100] ;  /* 0x00d10000036c783b */ /* 0x000e760000000200 */
[----:B------:R-:W-:Y:S04]  /*2430*/  @!UPT UIADD3 URZ, URZ, URZ, URZ ;  /* 0x0000003f3f3ff290 */ /* 0x000fe8000fffe03f */
[C---:B--2---:R-:W-:Y:S08]  /*2440*/  HMMA.16816.F32.BF16 R36, R72.reuse, R104, R36 ;  /* 0x000000684824723c */ /* 0x044ff00000041824 */
[----:B------:R-:W-:Y:S01]  /*2450*/  HMMA.16816.F32.BF16 R116, R72, R106, R116 ;  /* 0x0000006a4874723c */ /* 0x000fe20000041874 */
[----:B------:R-:W2:Y:S11]  /*2460*/  LDSM.16.M88.4 R104, [R2+0xd100] ;  /* 0x00d100000268783b */ /* 0x000eb60000000200 */
[----:B------:R-:W-:Y:S04]  /*2470*/  @!UPT UIADD3 URZ, URZ, URZ, URZ ;  /* 0x0000003f3f3ff290 */ /* 0x000fe8000fffe03f */
[C---:B---3--:R-:W-:Y:S08]  /*2480*/  HMMA.16816.F32.BF16 R36, R68.reuse, R100, R36 ;  /* 0x000000644424723c */ /* 0x048ff00000041824 */
[----:B------:R-:W-:Y:S01]  /*2490*/  HMMA.16816.F32.BF16 R116, R68, R102, R116 ;  /* 0x000000664474723c */ /* 0x000fe20000041874 */
[----:B------:R-:W3:Y:S11]  /*24a0*/  LDSM.16.M88.4 R100, [R184+0xf100] ;  /* 0x00f10000b864783b */ /* 0x000ef60000000200 */
[----:B------:R-:W-:Y:S04]  /*24b0*/  @!UPT UIADD3 URZ, URZ, URZ, URZ ;  /* 0x0000003f3f3ff290 */ /* 0x000fe8000fffe03f */
[C---:B----4-:R-:W-:Y:S08]  /*24c0*/  HMMA.16816.F32.BF16 R36, R64.reuse, R96, R36 ;  /* 0x000000604024723c */ /* 0x050ff00000041824 */
[----:B------:R-:W-:Y:S01]  /*24d0*/  HMMA.16816.F32.BF16 R116, R64, R98, R116 ;  /* 0x000000624074723c */ /* 0x000fe20000041874 */
[----:B------:R-:W4:Y:S11]  /*24e0*/  LDSM.16.M88.4 R96, [R130+0xf100] ;  /* 0x00f100008260783b */ /* 0x000f360000000200 */
[----:B------:R-:W-:Y:S04]  /*24f0*/  @!UPT UIADD3 URZ, URZ, URZ, URZ ;  /* 0x0000003f3f3ff290 */ /* 0x000fe8000fffe03f */
[C---:B-----5:R-:W-:Y:S08]  /*2500*/  HMMA.16816.F32.BF16 R36, R60.reuse, R92, R36 ;  /* 0x0000005c3c24723c */ /* 0x060ff00000041824 */
[----:B------:R-:W-:Y:S01]  /*2510*/  HMMA.16816.F32.BF16 R116, R60, R94, R116 ;  /* 0x0000005e3c74723c */ /* 0x000fe20000041874 */
[----:B------:R-:W5:Y:S11]  /*2520*/  LDSM.16.M88.4 R92, [R3+0xf100] ;  /* 0x00f10000035c783b */ /* 0x000f760000000200 */
[----:B------:R-:W-:Y:S04]  /*2530*/  @!UPT UIADD3 URZ, URZ, URZ, URZ ;  /* 0x0000003f3f3ff290 */ /* 0x000fe8000fffe03f */
[C---:B------:R-:W-:Y:S08]  /*2540*/  HMMA.16816.F32.BF16 R36, R56.reuse, R88, R36 ;  /* 0x000000583824723c */ /* 0x040ff00000041824 */
[----:B------:R-:W-:Y:S01]  /*2550*/  HMMA.16816.F32.BF16 R116, R56, R90, R116 ;  /* 0x0000005a3874723c */ /* 0x000fe20000041874 */
[----:B------:R-:W1:Y:S11]  /*2560*/  LDSM.16.M88.4 R88, [R2+0xf100] ;  /* 0x00f100000258783b */ /* 0x000e760000000200 */
[----:B------:R-:W-:Y:S04]  /*2570*/  @!UPT UIADD3 URZ, URZ, URZ, URZ ;  /* 0x0000003f3f3ff290 */ /* 0x000fe8000fffe03f */
[C---:B------:R-:W-:Y:S08]  /*2580*/  HMMA.16816.F32.BF16 R36, R52.reuse, R84, R36 ;  /* 0x000000543424723c */ /* 0x040ff00000041824 */
[----:B------:R-:W-:Y:S01]  /*2590*/  HMMA.16816.F32.BF16 R116, R52, R86, R116 ;  /* 0x000000563474723c */ /* 0x000fe20000041874 */
[----:B------:R-:W2:Y:S11]  /*25a0*/  LDSM.16.M88.4 R84, [R184+0x11100] ;  /* 0x01110000b854783b */ /* 0x000eb60000000200 */
[----:B------:R-:W-:Y:S04]  /*25b0*/  @!UPT UIADD3 URZ, URZ, URZ, URZ ;  /* 0x0000003f3f3ff290 */ /* 0x000fe8000fffe03f */
[C---:B------:R-:W-:Y:S08]  /*25c0*/  HMMA.16816.F32.BF16 R36, R48.reuse, R80, R36 ;  /* 0x000000503024723c */ /* 0x040ff00000041824 */
[----:B------:R-:W-:Y:S01]  /*25d0*/  HMMA.16816.F32.BF16 R116, R48, R82, R116 ;  /* 0x000000523074723c */ /* 0x000fe20000041874 */
[----:B------:R-:W2:Y:S11]  /*25e0*/  LDSM.16.M88.4 R80, [R130+0x11100] ;  /* 0x011100008250783b */ /* 0x000eb60000000200 */
[----:B------:R-:W-:Y:S04]  /*25f0*/  @!UPT UIADD3 URZ, URZ, URZ, URZ ;  /* 0x0000003f3f3ff290 */ /* 0x000fe8000fffe03f */
[C---:B-1----:R-:W-:Y:S08]  /*2600*/  HMMA.16816.F32.BF16 R36, R44.reuse, R40, R36 ;  /* 0x000000282c24723c */ /* 0x042ff00000041824 */
[----:B------:R-:W-:Y:S01]  /*2610*/  HMMA.16816.F32.BF16 R116, R44, R42, R116 ;  /* 0x0000002a2c74723c */ /* 0x000fe20000041874 */
[----:B------:R-:W1:Y:S11]  /*2620*/  LDSM.16.M88.4 R40, [R3+0x11100] ;  /* 0x011100000328783b */ /* 0x000e760000000200 */
[----:B------:R-:W-:Y:S04]  /*2630*/  @!UPT UIADD3 URZ, URZ, URZ, URZ ;  /* 0x0000003f3f3ff290 */ /* 0x000fe8000fffe03f */
[C---:B------:R-:W-:Y:S08]  /*2640*/  HMMA.16816.F32.BF16 R36, R32.reuse, R28, R36 ;  /* 0x0000001c2024723c */ /* 0x040ff00000041824 */
[----:B------:R-:W-:Y:S11]  /*2650*/  HMMA.16816.F32.BF16 R28, R32, R30, R116 ;  /* 0x0000001e201c723c */ /* 0x000ff60000041874 */
[----:B------:R-:W-:Y:S05]  /*2660*/  @!UPT UIADD3 URZ, URZ, URZ, URZ ;  /* 0x0000003f3f3ff290 */ /* 0x000fea000fffe03f */
[----:B------:R-:W-:Y:S02]  /*2670*/  FSEL R137, R38, -INF , P0 ;  /* 0xff80000026897808 */ /* 0x000fe40000000000 */
[----:B------:R-:W-:Y:S02]  /*2680*/  FSEL R149, R36, -INF , P0 ;  /* 0xff80000024957808 */ /* 0x000fe40000000000 */
[----:B------:R-:W-:-:S04]  /*2690*/  ISETP.GT.AND P0, PT, R131, 0x11, PT ;  /* 0x000000118300780c */ /* 0x000fc80003f04270 */
[----:B------:R-:W-:Y:S02]  /*26a0*/  FSEL R123, R39, -INF , P0 ;  /* 0xff800000277b7808 */ /* 0x000fe40000000000 */
[----:B------:R-:W-:Y:S02]  /*26b0*/  FSEL R139, R37, -INF , P0 ;  /* 0xff800000258b7808 */ /* 0x000fe40000000000 */
[----:B------:R-:W-:Y:S01]  /*26c0*/  HMMA.16816.F32.BF16 R36, R24, R8, RZ ;  /* 0x000000081824723c */ /* 0x000fe200000418ff */
[----:B------:R-:W-:-:S04]  /*26d0*/  ISETP.GT.AND P0, PT, R131, 0x18, PT ;  /* 0x000000188300780c */ /* 0x000fc80003f04270 */
[----:B------:R-:W-:Y:S02]  /*26e0*/  FSEL R119, R30, -INF , P0 ;  /* 0xff8000001e777808 */ /* 0x000fe40000000000 */
[----:B------:R-:W-:Y:S01]  /*26f0*/  FSEL R219, R28, -INF , P0 ;  /* 0xff8000001cdb7808 */ /* 0x000fe20000000000 */
[----:B------:R-:W-:Y:S01]  /*2700*/  HMMA.16816.F32.BF16 R8, R24, R10, RZ ;  /* 0x0000000a1808723c */ /* 0x000fe200000418ff */
[----:B------:R-:W-:-:S04]  /*2710*/  ISETP.GT.AND P0, PT, R131, 0x19, PT ;  /* 0x000000198300780c */ /* 0x000fc80003f04270 */
[----:B------:R-:W-:Y:S02]  /*2720*/  FSEL R117, R31, -INF , P0 ;  /* 0xff8000001f757808 */ /* 0x000fe40000000000 */
[----:B------:R-:W-:Y:S02]  /*2730*/  FSEL R217, R29, -INF , P0 ;  /* 0xff8000001dd97808 */ /* 0x000fe40000000000 */
[----:B------:R-:W1:Y:S01]  /*2740*/  LDSM.16.M88.4 R28, [R2+0x11100] ;  /* 0x01110000021c783b */ /* 0x000e620000000200 */
[----:B------:R-:W-:-:S06]  /*2750*/  ISETP.GT.AND P0, PT, R131, 0x20, PT ;  /* 0x000000208300780c */ /* 0x000fcc0003f04270 */
[C---:B------:R-:W-:Y:S08]  /*2760*/  HMMA.16816.F32.BF16 R36, R20.reuse, R16, R36 ;  /* 0x000000101424723c */ /* 0x040ff00000041824 */
[----:B------:R-:W-:Y:S01]  /*2770*/  HMMA.16816.F32.BF16 R8, R20, R18, R8 ;  /* 0x000000121408723c */ /* 0x000fe20000041808 */
[----:B------:R-:W-:Y:S11]  /*2780*/  LDSM.16.M88.4 R16, [R2+0xd900] ;  /* 0x00d900000210783b */ /* 0x000ff60000000200 */
[----:B------:R-:W-:Y:S04]  /*2790*/  @!UPT UIADD3 URZ, URZ, URZ, URZ ;  /* 0x0000003f3f3ff290 */ /* 0x000fe8000fffe03f */
[C---:B------:R-:W-:Y:S08]  /*27a0*/  HMMA.16816.F32.BF16 R36, R76.reuse, R108, R36 ;  /* 0x0000006c4c24723c */ /* 0x040ff00000041824 */
[----:B------:R-:W-:Y:S11]  /*27b0*/  HMMA.16816.F32.BF16 R8, R76, R110, R8 ;  /* 0x0000006e4c08723c */ /* 0x000ff60000041808 */
[----:B------:R-:W-:Y:S05]  /*27c0*/  @!UPT UIADD3 URZ, URZ, URZ, URZ ;  /* 0x0000003f3f3ff290 */ /* 0x000fea000fffe03f */
[C---:B--2---:R-:W-:Y:S08]  /*27d0*/  HMMA.16816.F32.BF16 R36, R72.reuse, R104, R36 ;  /* 0x000000684824723c */ /* 0x044ff00000041824 */
[----:B------:R-:W-:Y:S11]  /*27e0*/  HMMA.16816.F32.BF16 R8, R72, R106, R8 ;  /* 0x0000006a4808723c */ /* 0x000ff60000041808 */
[----:B------:R-:W-:Y:S05]  /*27f0*/  @!UPT UIADD3 URZ, URZ, URZ, URZ ;  /* 0x0000003f3f3ff290 */ /* 0x000fea000fffe03f */
[C---:B---3--:R-:W-:Y:S08]  /*2800*/  HMMA.16816.F32.BF16 R36, R68.reuse, R100, R36 ;  /* 0x000000644424723c */ /* 0x048ff00000041824 */
[----:B------:R-:W-:Y:S08]  /*2810*/  HMMA.16816.F32.BF16 R8, R68, R102, R8 ;  /* 0x000000664408723c */ /* 0x000ff00000041808 */
[----:B------:R-:W-:Y:S08]  /*2820*/  HMMA.16816.F32.BF16 R100, R24, R4, RZ ;  /* 0x000000041864723c */ /* 0x000ff000000418ff */
[C---:B----4-:R-:W-:Y:S08]  /*2830*/  HMMA.16816.F32.BF16 R36, R64.reuse, R96, R36 ;  /* 0x000000604024723c */ /* 0x050ff00000041824 */
[----:B------:R-:W-:Y:S01]  /*2840*/  HMMA.16816.F32.BF16 R8, R64, R98, R8 ;  /* 0x000000624008723c */ /* 0x000fe20000041808 */
[----:B------:R-:W-:Y:S07]  /*2850*/  LDSM.16.M88.4 R96, [R2+0x11900] ;  /* 0x011900000260783b */ /* 0x000fee0000000200 */
[----:B------:R-:W-:Y:S08]  /*2860*/  HMMA.16816.F32.BF16 R4, R24, R6, RZ ;  /* 0x000000061804723c */ /* 0x000ff000000418ff */
[C---:B-----5:R-:W-:Y:S08]  /*2870*/  HMMA.16816.F32.BF16 R36, R60.reuse, R92, R36 ;  /* 0x0000005c3c24723c */ /* 0x060ff00000041824 */
[----:B------:R-:W-:Y:S01]  /*2880*/  HMMA.16816.F32.BF16 R8, R60, R94, R8 ;  /* 0x0000005e3c08723c */ /* 0x000fe20000041808 */
[----:B------:R-:W-:Y:S07]  /*2890*/  LDSM.16.M88.4 R92, [R3+0x11900] ;  /* 0x01190000035c783b */ /* 0x000fee0000000200 */
[----:B------:R-:W-:Y:S08]  /*28a0*/  HMMA.16816.F32.BF16 R100, R20, R12, R100 ;  /* 0x0000000c1464723c */ /* 0x000ff00000041864 */
[C---:B------:R-:W-:Y:S08]  /*28b0*/  HMMA.16816.F32.BF16 R36, R56.reuse, R88, R36 ;  /* 0x000000583824723c */ /* 0x040ff00000041824 */
[----:B------:R-:W-:Y:S01]  /*28c0*/  HMMA.16816.F32.BF16 R8, R56, R90, R8 ;  /* 0x0000005a3808723c */ /* 0x000fe20000041808 */
[----:B------:R-:W-:Y:S07]  /*28d0*/  LDSM.16.M88.4 R88, [R130+0x11900] ;  /* 0x011900008258783b */ /* 0x000fee0000000200 */
[----:B------:R-:W-:Y:S08]  /*28e0*/  HMMA.16816.F32.BF16 R4, R20, R14, R4 ;  /* 0x0000000e1404723c */ /* 0x000ff00000041804 */
[C---:B------:R-:W-:Y:S08]  /*28f0*/  HMMA.16816.F32.BF16 R36, R52.reuse, R84, R36 ;  /* 0x000000543424723c */ /* 0x040ff00000041824 */
[----:B------:R-:W-:Y:S01]  /*2900*/  HMMA.16816.F32.BF16 R8, R52, R86, R8 ;  /* 0x000000563408723c */ /* 0x000fe20000041808 */
[----:B------:R-:W-:Y:S11]  /*2910*/  LDSM.16.M88.4 R84, [R184+0x11900] ;  /* 0x01190000b854783b */ /* 0x000ff60000000200 */
[----:B------:R-:W-:Y:S04]  /*2920*/  @!UPT UIADD3 URZ, URZ, URZ, URZ ;  /* 0x0000003f3f3ff290 */ /* 0x000fe8000fffe03f */
[C---:B------:R-:W-:Y:S08]  /*2930*/  HMMA.16816.F32.BF16 R36, R48.reuse, R80, R36 ;  /* 0x000000503024723c */ /* 0x040ff00000041824 */
[----:B------:R-:W-:Y:S01]  /*2940*/  HMMA.16816.F32.BF16 R8, R48, R82, R8 ;  /* 0x000000523008723c */ /* 0x000fe20000041808 */
[----:B------:R2:W-:Y:S11]  /*2950*/  LDSM.16.M88.4 R80, [R2+0xf900] ;  /* 0x00f900000250783b */ /* 0x0005f60000000200 */
[----:B------:R-:W-:Y:S04]  /*2960*/  @!UPT UIADD3 URZ, URZ, URZ, URZ ;  /* 0x0000003f3f3ff290 */ /* 0x000fe8000fffe03f */
[C---:B-1----:R-:W-:Y:S08]  /*2970*/  HMMA.16816.F32.BF16 R36, R44.reuse, R40, R36 ;  /* 0x000000282c24723c */ /* 0x042ff00000041824 */
[----:B------:R-:W-:Y:S01]  /*2980*/  HMMA.16816.F32.BF16 R8, R44, R42, R8 ;  /* 0x0000002a2c08723c */ /* 0x000fe20000041808 */
[----:B------:R-:W-:Y:S01]  /*2990*/  LDSM.16.M88.4 R40, [R3+0xf900] ;  /* 0x00f900000328783b */ /* 0x000fe20000000200 */
[----:B--2---:R-:W-:-:S04]  /*29a0*/  FMNMX.FTZ R2, R125, R124, !PT ;  /* 0x0000007c7d027209 */ /* 0x004fc80007810000 */
[----:B------:R-:W-:-:S04]  /*29b0*/  FMNMX.FTZ R2, R155, R2, !PT ;  /* 0x000000029b027209 */ /* 0x000fc80007810000 */
[----:B------:R-:W-:-:S04]  /*29c0*/  FMNMX.FTZ R2, R153, R2, !PT ;  /* 0x0000000299027209 */ /* 0x000fc80007810000 */
[----:B------:R-:W-:Y:S02]  /*29d0*/  FMNMX.FTZ R2, R149, R2, !PT ;  /* 0x0000000295027209 */ /* 0x000fe40007810000 */
[----:B------:R-:W-:Y:S02]  /*29e0*/  HMMA.16816.F32.BF16 R36, R32, R28, R36 ;  /* 0x0000001c2024723c */ /* 0x000fe40000041824 */
[----:B------:R-:W-:-:S04]  /*29f0*/  FMNMX.FTZ R2, R139, R2, !PT ;  /* 0x000000028b027209 */ /* 0x000fc80007810000 */
[----:B------:R-:W-:Y:S02]  /*2a00*/  FMNMX.FTZ R2, R219, R2, !PT ;  /* 0x00000002db027209 */ /* 0x000fe40007810000 */
[----:B------:R-:W-:Y:S01]  /*2a10*/  HMMA.16816.F32.BF16 R8, R32, R30, R8 ;  /* 0x0000001e2008723c */ /* 0x000fe20000041808 */
[----:B------:R-:W-:Y:S01]  /*2a20*/  LDSM.16.M88.4 R28, [R184+0xf900] ;  /* 0x00f90000b81c783b */ /* 0x000fe20000000200 */
[----:B------:R-:W-:Y:S11]  /*2a30*/  FMNMX.FTZ R2, R217, R2, !PT ;  /* 0x00000002d9027209 */ /* 0x000ff60007810000 */
[----:B------:R-:W-:Y:S03]  /*2a40*/  @!UPT UIADD3 URZ, URZ, URZ, URZ ;  /* 0x0000003f3f3ff290 */ /* 0x000fe6000fffe03f */
[----:B------:R-:W-:Y:S02]  /*2a50*/  FSEL R207, R38, -INF , P0 ;  /* 0xff80000026cf7808 */ /* 0x000fe40000000000 */
[----:B------:R-:W-:Y:S02]  /*2a60*/  FSEL R165, R36, -INF , P0 ;  /* 0xff80000024a57808 */ /* 0x000fe40000000000 */
[----:B------:R-:W-:Y:S02]  /*2a70*/  ISETP.GT.AND P0, PT, R131, 0x21, PT ;  /* 0x000000218300780c */ /* 0x000fe40003f04270 */
[----:B------:R-:W-:Y:S02]  /*2a80*/  FMNMX.FTZ R2, R165, R2, !PT ;  /* 0x00000002a5027209 */ /* 0x000fe40007810000 */
[----:B------:R-:W-:Y:S02]  /*2a90*/  FSEL R205, R39, -INF , P0 ;  /* 0xff80000027cd7808 */ /* 0x000fe40000000000 */
[----:B------:R-:W-:-:S02]  /*2aa0*/  FSEL R167, R37, -INF , P0 ;  /* 0xff80000025a77808 */ /* 0x000fc40000000000 */
[----:B------:R-:W-:Y:S01]  /*2ab0*/  ISETP.GT.AND P0, PT, R131, 0x28, PT ;  /* 0x000000288300780c */ /* 0x000fe20003f04270 */
[----:B------:R-:W-:Y:S01]  /*2ac0*/  LDSM.16.M88.4 R36, [R130+0xf900] ;  /* 0x00f900008224783b */ /* 0x000fe20000000200 */
[----:B------:R-:W-:Y:S02]  /*2ad0*/  FMNMX.FTZ R2, R167, R2, !PT ;  /* 0x00000002a7027209 */ /* 0x000fe40007810000 */
[----:B------:R-:W-:Y:S02]  /*2ae0*/  FSEL R211, R10, -INF , P0 ;  /* 0xff8000000ad37808 */ /* 0x000fe40000000000 */
[----:B------:R-:W-:Y:S02]  /*2af0*/  FSEL R215, R8, -INF , P0 ;  /* 0xff80000008d77808 */ /* 0x000fe40000000000 */
[----:B------:R-:W-:Y:S02]  /*2b00*/  ISETP.GT.AND P0, PT, R131, 0x29, PT ;  /* 0x000000298300780c */ /* 0x000fe40003f04270 */
[----:B------:R-:W-:-:S02]  /*2b10*/  FMNMX.FTZ R2, R215, R2, !PT ;  /* 0x00000002d7027209 */ /* 0x000fc40007810000 */
[----:B------:R-:W-:Y:S02]  /*2b20*/  FSEL R209, R11, -INF , P0 ;  /* 0xff8000000bd17808 */ /* 0x000fe40000000000 */
[----:B------:R-:W-:Y:S02]  /*2b30*/  FSEL R213, R9, -INF , P0 ;  /* 0xff80000009d57808 */ /* 0x000fe40000000000 */
[----:B------:R-:W1:Y:S01]  /*2b40*/  LDSM.16.M88.4 R8, [R3+0xd900] ;  /* 0x00d900000308783b */ /* 0x000e620000000200 */
[----:B------:R-:W-:Y:S01]  /*2b50*/  ISETP.GT.AND P0, PT, R131, 0x30, PT ;  /* 0x000000308300780c */ /* 0x000fe20003f04270 */
[----:B------:R-:W-:-:S04]  /*2b60*/  DEPBAR.LE SB0, 0x2 ;  /* 0x000080800000791a */ /* 0x000fc80000000000 */
[----:B------:R-:W-:Y:S01]  /*2b70*/  FMNMX.FTZ R2, R213, R2, !PT ;  /* 0x00000002d5027209 */ /* 0x000fe20007810000 */
[----:B------:R-:W-:Y:S06]  /*2b80*/  BAR.SYNC.DEFER_BLOCKING 0x0 ;  /* 0x0000000000007b1d */ /* 0x000fec0000010000 */
[----:B------:R-:W-:Y:S04]  /*2b90*/  LDSM.16.MT88.4 R108, [R176+0x4100] ;  /* 0x00410000b06c783b */ /* 0x000fe80000004200 */
[----:B------:R-:W-:Y:S04]  /*2ba0*/  LDSM.16.MT88.4 R20, [R177+0x900] ;  /* 0x00090000b114783b */ /* 0x000fe80000004200 */
[----:B------:R-:W-:Y:S01]  /*2bb0*/  LDSM.16.MT88.4 R12, [R162+0x2900] ;  /* 0x00290000a20c783b */ /* 0x000fe20000004200 */
[C---:B-1----:R-:W-:Y:S03]  /*2bc0*/  HMMA.16816.F32.BF16 R100, R76.reuse, R8, R100 ;  /* 0x000000084c64723c */ /* 0x042fe60000041864 */
[----:B------:R-:W-:Y:S05]  /*2bd0*/  LDSM.16.MT88.4 R24, [R171+0x2900] ;  /* 0x00290000ab18783b */ /* 0x000fea0000004200 */
[----:B------:R-:W-:Y:S01]  /*2be0*/  HMMA.16816.F32.BF16 R4, R76, R10, R4 ;  /* 0x0000000a4c04723c */ /* 0x000fe20000041804 */
[----:B------:R-:W-:Y:S11]  /*2bf0*/  LDSM.16.MT88.4 R8, [R177+0x2900] ;  /* 0x00290000b108783b */ /* 0x000ff60000004200 */
[----:B------:R-:W-:Y:S04]  /*2c00*/  @!UPT UIADD3 URZ, URZ, URZ, URZ ;  /* 0x0000003f3f3ff290 */ /* 0x000fe8000fffe03f */
[C---:B------:R-:W-:Y:S08]  /*2c10*/  HMMA.16816.F32.BF16 R100, R72.reuse, R16, R100 ;  /* 0x000000104864723c */ /* 0x040ff00000041864 */
[----:B------:R-:W-:Y:S01]  /*2c20*/  HMMA.16816.F32.BF16 R4, R72, R18, R4 ;  /* 0x000000124804723c */ /* 0x000fe20000041804 */
[----:B------:R-:W-:Y:S04]  /*2c30*/  LDSM.16.MT88.4 R72, [R171+0x2100] ;  /* 0x00210000ab48783b */ /* 0x000fe80000004200 */
[----:B------:R-:W-:Y:S11]  /*2c40*/  LDSM.16.MT88.4 R16, [R176+0x2900] ;  /* 0x00290000b010783b */ /* 0x000ff60000004200 */
[C---:B------:R-:W-:Y:S08]  /*2c50*/  HMMA.16816.F32.BF16 R100, R68.reuse, R28, R100 ;  /* 0x0000001c4464723c */ /* 0x040ff00000041864 */
[----:B------:R-:W-:Y:S01]  /*2c60*/  HMMA.16816.F32.BF16 R4, R68, R30, R4 ;  /* 0x0000001e4404723c */ /* 0x000fe20000041804 */
[----:B------:R-:W-:Y:S11]  /*2c70*/  LDSM.16.MT88.4 R28, [R162+0x900] ;  /* 0x00090000a21c783b */ /* 0x000ff60000004200 */
[----:B------:R-:W-:Y:S04]  /*2c80*/  @!UPT UIADD3 URZ, URZ, URZ, URZ ;  /* 0x0000003f3f3ff290 */ /* 0x000fe8000fffe03f */
        /* <DEDUP_REMOVED lines=13> */
[----:B------:R-:W-:Y:S11]  /*2d60*/  HMMA.16816.F32.BF16 R4, R52, R86, R4 ;  /* 0x000000563404723c */ /* 0x000ff60000041804 */
[----:B------:R-:W-:Y:S05]  /*2d70*/  @!UPT UIADD3 URZ, URZ, URZ, URZ ;  /* 0x0000003f3f3ff290 */ /* 0x000fea000fffe03f */
        /* <DEDUP_REMOVED lines=11> */
[----:B------:R-:W-:-:S02]  /*2e30*/  FSEL R141, R102, -INF , P0 ;  /* 0xff800000668d7808 */ /* 0x000fc40000000000 */
[----:B------:R-:W-:Y:S02]  /*2e40*/  FSEL R143, R100, -INF , P0 ;  /* 0xff800000648f7808 */ /* 0x000fe40000000000 */
[----:B------:R-:W-:Y:S02]  /*2e50*/  ISETP.GT.AND P0, PT, R131, 0x31, PT ;  /* 0x000000318300780c */ /* 0x000fe40003f04270 */
[----:B------:R-:W-:Y:S02]  /*2e60*/  FMNMX.FTZ R3, R143, R2, !PT ;  /* 0x000000028f037209 */ /* 0x000fe40007810000 */
[----:B------:R-:W-:Y:S02]  /*2e70*/  FSEL R140, R103, -INF , P0 ;  /* 0xff800000678c7808 */ /* 0x000fe40000000000 */
[----:B------:R-:W-:Y:S02]  /*2e80*/  FSEL R142, R101, -INF , P0 ;  /* 0xff800000658e7808 */ /* 0x000fe40000000000 */
[----:B------:R-:W-:Y:S01]  /*2e90*/  ISETP.GT.AND P0, PT, R131, 0x38, PT ;  /* 0x000000388300780c */ /* 0x000fe20003f04270 */
[----:B------:R-:W-:Y:S01]  /*2ea0*/  LDSM.16.MT88.4 R100, [R171+0x4100] ;  /* 0x00410000ab64783b */ /* 0x000fe20000004200 */
[----:B------:R-:W-:-:S02]  /*2eb0*/  FMNMX.FTZ R2, R120, R121, !PT ;  /* 0x0000007978027209 */ /* 0x000fc40007810000 */
[----:B------:R-:W-:Y:S02]  /*2ec0*/  FSEL R173, R6, -INF , P0 ;  /* 0xff80000006ad7808 */ /* 0x000fe40000000000 */
[----:B------:R-:W-:Y:S02]  /*2ed0*/  FSEL R185, R4, -INF , P0 ;  /* 0xff80000004b97808 */ /* 0x000fe40000000000 */
[----:B------:R-:W-:Y:S02]  /*2ee0*/  ISETP.GT.AND P0, PT, R131, 0x39, PT ;  /* 0x000000398300780c */ /* 0x000fe40003f04270 */
[----:B------:R-:W-:Y:S02]  /*2ef0*/  FMNMX.FTZ R4, R142, R3, !PT ;  /* 0x000000038e047209 */ /* 0x000fe40007810000 */
[----:B------:R-:W-:Y:S02]  /*2f00*/  FSEL R175, R5, -INF , P0 ;  /* 0xff80000005af7808 */ /* 0x000fe40000000000 */
[----:B------:R-:W-:-:S02]  /*2f10*/  FMNMX.FTZ R4, R185, R4, !PT ;  /* 0x00000004b9047209 */ /* 0x000fc40007810000 */
[----:B------:R-:W-:Y:S02]  /*2f20*/  FMNMX.FTZ R2, R151, R2, !PT ;  /* 0x0000000297027209 */ /* 0x000fe40007810000 */
[----:B------:R-:W-:Y:S02]  /*2f30*/  FMNMX.FTZ R4, R175, R4, !PT ;  /* 0x00000004af047209 */ /* 0x000fe40007810000 */
[----:B------:R-:W-:Y:S02]  /*2f40*/  FMNMX.FTZ R2, R127, R2, !PT ;  /* 0x000000027f027209 */ /* 0x000fe40007810000 */
[----:B------:R-:W-:Y:S01]  /*2f50*/  FSEL R169, R7, -INF , P0 ;  /* 0xff80000007a97808 */ /* 0x000fe20000000000 */
[----:B------:R-:W1:Y:S01]  /*2f60*/  SHFL.BFLY PT, R3, R4, 0x2, 0x1f ;  /* 0x0c401f0004037f89 */ /* 0x000e6200000e0000 */
[----:B------:R-:W-:-:S04]  /*2f70*/  FMNMX.FTZ R2, R137, R2, !PT ;  /* 0x0000000289027209 */ /* 0x000fc80007810000 */
[----:B------:R-:W-:-:S04]  /*2f80*/  FMNMX.FTZ R2, R123, R2, !PT ;  /* 0x000000027b027209 */ /* 0x000fc80007810000 */
[----:B------:R-:W-:-:S04]  /*2f90*/  FMNMX.FTZ R2, R119, R2, !PT ;  /* 0x0000000277027209 */ /* 0x000fc80007810000 */
[----:B------:R-:W-:-:S04]  /*2fa0*/  FMNMX.FTZ R2, R117, R2, !PT ;  /* 0x0000000275027209 */ /* 0x000fc80007810000 */
[----:B------:R-:W-:-:S04]  /*2fb0*/  FMNMX.FTZ R2, R207, R2, !PT ;  /* 0x00000002cf027209 */ /* 0x000fc80007810000 */
[----:B------:R-:W-:Y:S02]  /*2fc0*/  FMNMX.FTZ R2, R205, R2, !PT ;  /* 0x00000002cd027209 */ /* 0x000fe40007810000 */
[----:B-1----:R-:W-:Y:S02]  /*2fd0*/  FMNMX.FTZ R3, R4, R3, !PT ;  /* 0x0000000304037209 */ /* 0x002fe40007810000 */
[----:B------:R-:W-:-:S03]  /*2fe0*/  FMNMX.FTZ R2, R211, R2, !PT ;  /* 0x00000002d3027209 */ /* 0x000fc60007810000 */
[----:B------:R-:W1:Y:S01]  /*2ff0*/  SHFL.BFLY PT, R132, R3, 0x1, 0x1f ;  /* 0x0c201f0003847f89 */ /* 0x000e6200000e0000 */
[----:B------:R-:W-:Y:S02]  /*3000*/  FMNMX.FTZ R2, R209, R2, !PT ;  /* 0x00000002d1027209 */ /* 0x000fe40007810000 */
[----:B-1----:R-:W-:Y:S02]  /*3010*/  FMNMX.FTZ R132, R3, R132, !PT ;  /* 0x0000008403847209 */ /* 0x002fe40007810000 */
[----:B------:R-:W-:Y:S02]  /*3020*/  FMNMX.FTZ R3, R141, R2, !PT ;  /* 0x000000028d037209 */ /* 0x000fe40007810000 */
[C---:B------:R-:W-:Y:S01]  /*3030*/  FSETP.NEU.FTZ.AND P0, PT, R132.reuse, -INF , PT ;  /* 0xff8000008400780b */ /* 0x040fe20003f1d000 */
[----:B------:R-:W-:Y:S01]  /*3040*/  FMUL.FTZ R170, R132, c[0x0][0x2d0] ;  /* 0x0000b40084aa7a20 */ /* 0x000fe20000410000 */
[----:B------:R-:W-:-:S04]  /*3050*/  FMNMX.FTZ R2, R140, R3, !PT ;  /* 0x000000038c027209 */ /* 0x000fc80007810000 */
[----:B------:R-:W-:Y:S02]  /*3060*/  FMNMX.FTZ R2, R173, R2, !PT ;  /* 0x00000002ad027209 */ /* 0x000fe40007810000 */
[----:B------:R-:W-:Y:S02]  /*3070*/  FSEL R170, R170, RZ, P0 ;  /* 0x000000ffaaaa7208 */ /* 0x000fe40000000000 */
[----:B------:R-:W-:-:S03]  /*3080*/  FMNMX.FTZ R5, R169, R2, !PT ;  /* 0x00000002a9057209 */ /* 0x000fc60007810000 */
[--C-:B------:R-:W-:Y:S02]  /*3090*/  FFMA.FTZ R159, R125, c[0x0][0x2d0], -R170.reuse ;  /* 0x0000b4007d9f7a23 */ /* 0x100fe400000108aa */
[----:B------:R-:W1:Y:S01]  /*30a0*/  SHFL.BFLY PT, R2, R5, 0x2, 0x1f ;  /* 0x0c401f0005027f89 */ /* 0x000e6200000e0000 */
[--C-:B------:R-:W-:Y:S02]  /*30b0*/  FFMA.FTZ R158, R124, c[0x0][0x2d0], -R170.reuse ;  /* 0x0000b4007c9e7a23 */ /* 0x100fe400000108aa */
[--C-:B------:R-:W-:Y:S01]  /*30c0*/  FFMA.FTZ R156, R155, c[0x0][0x2d0], -R170.reuse ;  /* 0x0000b4009b9c7a23 */ /* 0x100fe200000108aa */
[----:B------:R-:W-:Y:S01]  /*30d0*/  MUFU.EX2 R159, R159 ;  /* 0x0000009f009f7308 */ /* 0x000fe20000000800 */
[--C-:B------:R-:W-:Y:S02]  /*30e0*/  FFMA.FTZ R153, R153, c[0x0][0x2d0], -R170.reuse ;  /* 0x0000b40099997a23 */ /* 0x100fe400000108aa */
[--C-:B------:R-:W-:Y:S02]  /*30f0*/  FFMA.FTZ R157, R149, c[0x0][0x2d0], -R170.reuse ;  /* 0x0000b400959d7a23 */ /* 0x100fe400000108aa */
[----:B------:R-:W-:-:S02]  /*3100*/  FFMA.FTZ R152, R139, c[0x0][0x2d0], -R170 ;  /* 0x0000b4008b987a23 */ /* 0x000fc400000108aa */
[--C-:B------:R-:W-:Y:S01]  /*3110*/  FFMA.FTZ R164, R165, c[0x0][0x2d0], -R170.reuse ;  /* 0x0000b400a5a47a23 */ /* 0x100fe200000108aa */
[----:B------:R-:W2:Y:S01]  /*3120*/  MUFU.EX2 R158, R158 ;  /* 0x0000009e009e7308 */ /* 0x000ea20000000800 */
[--C-:B------:R-:W-:Y:S02]  /*3130*/  FFMA.FTZ R167, R167, c[0x0][0x2d0], -R170.reuse ;  /* 0x0000b400a7a77a23 */ /* 0x100fe400000108aa */
[--C-:B------:R-:W-:Y:S02]  /*3140*/  FFMA.FTZ R165, R215, c[0x0][0x2d0], -R170.reuse ;  /* 0x0000b400d7a57a23 */ /* 0x100fe400000108aa */
[--C-:B------:R-:W-:Y:S02]  /*3150*/  FFMA.FTZ R166, R213, c[0x0][0x2d0], -R170.reuse ;  /* 0x0000b400d5a67a23 */ /* 0x100fe400000108aa */
[--C-:B------:R-:W-:Y:S01]  /*3160*/  FFMA.FTZ R186, R143, c[0x0][0x2d0], -R170.reuse ;  /* 0x0000b4008fba7a23 */ /* 0x100fe200000108aa */
[----:B------:R-:W-:Y:S01]  /*3170*/  MUFU.EX2 R156, R156 ;  /* 0x0000009c009c7308 */ /* 0x000fe20000000800 */
[----:B------:R-:W-:Y:S01]  /*3180*/  FFMA.FTZ R185, R185, c[0x0][0x2d0], -R170 ;  /* 0x0000b400b9b97a23 */ /* 0x000fe200000108aa */
[----:B-1----:R-:W-:-:S02]  /*3190*/  FMNMX.FTZ R2, R5, R2, !PT ;  /* 0x0000000205027209 */ /* 0x002fc40007810000 */
[----:B------:R-:W-:Y:S04]  /*31a0*/  LDSM.16.MT88.4 R4, [R177+0x100] ;  /* 0x00010000b104783b */ /* 0x000fe80000004200 */
[----:B------:R-:W1:Y:S01]  /*31b0*/  MUFU.EX2 R153, R153 ;  /* 0x0000009900997308 */ /* 0x000e620000000800 */
[----:B--2---:R-:W-:Y:S01]  /*31c0*/  F2FP.BF16.PACK_AB R112, R158, R159 ;  /* 0x0000009f9e70723e */ /* 0x004fe200000010ff */
[----:B------:R-:W2:Y:S01]  /*31d0*/  SHFL.BFLY PT, R3, R2, 0x1, 0x1f ;  /* 0x0c201f0002037f89 */ /* 0x000ea200000e0000 */
[----:B------:R-:W-:-:S05]  /*31e0*/  FADD.FTZ R159, R159, R158 ;  /* 0x0000009e9f9f7221 */ /* 0x000fca0000010000 */
[----:B------:R-:W-:Y:S01]  /*31f0*/  MUFU.EX2 R157, R157 ;  /* 0x0000009d009d7308 */ /* 0x000fe20000000800 */
[----:B-1----:R-:W-:-:S07]  /*3200*/  F2FP.BF16.PACK_AB R114, R153, R156 ;  /* 0x0000009c9972723e */ /* 0x002fce00000010ff */
[----:B------:R-:W-:Y:S01]  /*3210*/  MUFU.EX2 R152, R152 ;  /* 0x0000009800987308 */ /* 0x000fe20000000800 */
[----:B------:R-:W-:-:S04]  /*3220*/  FADD.FTZ R156, R156, R159 ;  /* 0x0000009f9c9c7221 */ /* 0x000fc80000010000 */
[----:B------:R-:W-:-:S03]  /*3230*/  FADD.FTZ R156, R153, R156 ;  /* 0x0000009c999c7221 */ /* 0x000fc60000010000 */
[----:B------:R-:W-:Y:S01]  /*3240*/  MUFU.EX2 R164, R164 ;  /* 0x000000a400a47308 */ /* 0x000fe20000000800 */
[----:B--2---:R-:W-:Y:S01]  /*3250*/  FMNMX.FTZ R3, R2, R3, !PT ;  /* 0x0000000302037209 */ /* 0x004fe20007810000 */
[----:B------:R-:W-:-:S03]  /*3260*/  FFMA.FTZ R2, R217, c[0x0][0x2d0], -R170 ;  /* 0x0000b400d9027a23 */ /* 0x000fc600000108aa */
[C---:B------:R-:W-:Y:S01]  /*3270*/  FSETP.NEU.FTZ.AND P0, PT, R3.reuse, -INF , PT ;  /* 0xff8000000300780b */ /* 0x040fe20003f1d000 */
[----:B------:R-:W-:Y:S02]  /*3280*/  FMUL.FTZ R168, R3, c[0x0][0x2d0] ;  /* 0x0000b40003a87a20 */ /* 0x000fe40000410000 */
[----:B------:R-:W-:Y:S03]  /*3290*/  MUFU.EX2 R2, R2 ;  /* 0x0000000200027308 */ /* 0x000fe60000000800 */
[----:B------:R-:W-:Y:S02]  /*32a0*/  FSEL R168, R168, RZ, P0 ;  /* 0x000000ffa8a87208 */ /* 0x000fe40000000000 */
[----:B------:R-:W-:-:S03]  /*32b0*/  ISETP.GE.AND P0, PT, R148, 0x81, PT ;  /* 0x000000819400780c */ /* 0x000fc60003f06270 */
[--C-:B------:R-:W-:Y:S01]  /*32c0*/  FFMA.FTZ R161, R120, c[0x0][0x2d0], -R168.reuse ;  /* 0x0000b40078a17a23 */ /* 0x100fe200000108a8 */
[----:B------:R-:W-:Y:S01]  /*32d0*/  MUFU.EX2 R167, R167 ;  /* 0x000000a700a77308 */ /* 0x000fe20000000800 */
[--C-:B------:R-:W-:Y:S02]  /*32e0*/  FFMA.FTZ R160, R121, c[0x0][0x2d0], -R168.reuse ;  /* 0x0000b40079a07a23 */ /* 0x100fe400000108a8 */
[--C-:B------:R-:W-:Y:S02]  /*32f0*/  FFMA.FTZ R163, R151, c[0x0][0x2d0], -R168.reuse ;  /* 0x0000b40097a37a23 */ /* 0x100fe400000108a8 */
[----:B------:R-:W-:Y:S02]  /*3300*/  FFMA.FTZ R154, R127, c[0x0][0x2d0], -R168 ;  /* 0x0000b4007f9a7a23 */ /* 0x000fe400000108a8 */
        /* <DEDUP_REMOVED lines=8> */
[--C-:B------:R-:W-:Y:S02]  /*3390*/  FFMA.FTZ R205, R205, c[0x0][0x2d0], -R168.reuse ;  /* 0x0000b400cdcd7a23 */ /* 0x100fe400000108a8 */
[--C-:B------:R-:W-:Y:S02]  /*33a0*/  FFMA.FTZ R174, R211, c[0x0][0x2d0], -R168.reuse ;  /* 0x0000b400d3ae7a23 */ /* 0x100fe400000108a8 */
[----:B------:R-:W-:-:S02]  /*33b0*/  FFMA.FTZ R207, R209, c[0x0][0x2d0], -R168 ;  /* 0x0000b400d1cf7a23 */ /* 0x000fc400000108a8 */
[--C-:B------:R-:W-:Y:S01]  /*33c0*/  FFMA.FTZ R209, R142, c[0x0][0x2d0], -R170.reuse ;  /* 0x0000b4008ed17a23 */ /* 0x100fe200000108aa */
[----:B------:R-:W-:Y:S01]  /*33d0*/  MUFU.EX2 R163, R163 ;  /* 0x000000a300a37308 */ /* 0x000fe20000000800 */
[----:B------:R-:W-:Y:S02]  /*33e0*/  FFMA.FTZ R170, R175, c[0x0][0x2d0], -R170 ;  /* 0x0000b400afaa7a23 */ /* 0x000fe400000108aa */
[--C-:B------:R-:W-:Y:S02]  /*33f0*/  FFMA.FTZ R175, R141, c[0x0][0x2d0], -R168.reuse ;  /* 0x0000b4008daf7a23 */ /* 0x100fe400000108a8 */
[--C-:B------:R-:W-:Y:S02]  /*3400*/  FFMA.FTZ R204, R140, c[0x0][0x2d0], -R168.reuse ;  /* 0x0000b4008ccc7a23 */ /* 0x100fe400000108a8 */
[----:B------:R-:W-:Y:S01]  /*3410*/  FFMA.FTZ R173, R173, c[0x0][0x2d0], -R168 ;  /* 0x0000b400adad7a23 */ /* 0x000fe200000108a8 */
[----:B------:R-:W2:Y:S01]  /*3420*/  MUFU.EX2 R154, R154 ;  /* 0x0000009a009a7308 */ /* 0x000ea20000000800 */
[----:B-1----:R-:W-:Y:S01]  /*3430*/  F2FP.BF16.PACK_AB R113, R160, R161 ;  /* 0x000000a1a071723e */ /* 0x002fe200000010ff */
[----:B------:R-:W-:Y:S01]  /*3440*/  FADD.FTZ R160, R161, R160 ;  /* 0x000000a0a1a07221 */ /* 0x000fe20000010000 */
[----:B------:R-:W-:Y:S05]  /*3450*/  LDSM.16.MT88.4 R140, [R171+0x3900] ;  /* 0x00390000ab8c783b */ /* 0x000fea0000004200 */
[----:B------:R-:W-:Y:S01]  /*3460*/  MUFU.EX2 R151, R151 ;  /* 0x0000009700977308 */ /* 0x000fe20000000800 */
[----:B--2---:R-:W-:-:S07]  /*3470*/  F2FP.BF16.PACK_AB R115, R154, R163 ;  /* 0x000000a39a73723e */ /* 0x004fce00000010ff */
[----:B------:R-:W-:Y:S01]  /*3480*/  MUFU.EX2 R155, R155 ;  /* 0x0000009b009b7308 */ /* 0x000fe20000000800 */
[----:B------:R-:W-:-:S04]  /*3490*/  FADD.FTZ R163, R163, R160 ;  /* 0x000000a0a3a37221 */ /* 0x000fc80000010000 */
[----:B------:R-:W-:Y:S01]  /*34a0*/  FADD.FTZ R154, R154, R163 ;  /* 0x000000a39a9a7221 */ /* 0x000fe20000010000 */
[C---:B------:R-:W-:Y:S02]  /*34b0*/  HMMA.16816.F32.BF16 R128, R112.reuse, R4, RZ ;  /* 0x000000047080723c */ /* 0x040fe400000418ff */
[----:B------:R-:W1:Y:S06]  /*34c0*/  MUFU.EX2 R150, R150 ;  /* 0x0000009600967308 */ /* 0x000e6c0000000800 */
[C---:B------:R-:W-:Y:S01]  /*34d0*/  HMMA.16816.F32.BF16 R124, R112.reuse, R6, RZ ;  /* 0x00000006707c723c */ /* 0x040fe200000418ff */
[----:B------:R2:W3:Y:S01]  /*34e0*/  LDSM.16.MT88.4 R4, [R0+0x4100] ;  /* 0x004100000004783b */ /* 0x0004e20000004200 */
[----:B------:R-:W-:Y:S06]  /*34f0*/  MUFU.EX2 R149, R149 ;  /* 0x0000009500957308 */ /* 0x000fec0000000800 */
[C---:B------:R-:W-:Y:S02]  /*3500*/  HMMA.16816.F32.BF16 R60, R112.reuse, R64, RZ ;  /* 0x00000040703c723c */ /* 0x040fe400000418ff */
[----:B------:R-:W-:Y:S06]  /*3510*/  MUFU.EX2 R165, R165 ;  /* 0x000000a500a57308 */ /* 0x000fec0000000800 */
[----:B------:R-:W-:Y:S02]  /*3520*/  HMMA.16816.F32.BF16 R76, R112, R80, RZ ;  /* 0x00000050704c723c */ /* 0x000fe400000418ff */
[----:B------:R-:W-:Y:S01]  /*3530*/  MUFU.EX2 R166, R166 ;  /* 0x000000a600a67308 */ /* 0x000fe20000000800 */
[----:B--2---:R-:W-:-:S05]  /*3540*/  FFMA.FTZ R0, R117, c[0x0][0x2d0], -R168 ;  /* 0x0000b40075007a23 */ /* 0x004fca00000108a8 */
[----:B------:R-:W-:Y:S02]  /*3550*/  HMMA.16816.F32.BF16 R64, R112, R66, RZ ;  /* 0x000000427040723c */ /* 0x000fe400000418ff */
[----:B------:R-:W-:Y:S01]  /*3560*/  MUFU.EX2 R172, R172 ;  /* 0x000000ac00ac7308 */ /* 0x000fe20000000800 */
[----:B------:R-:W-:-:S05]  /*3570*/  FFMA.FTZ R168, R169, c[0x0][0x2d0], -R168 ;  /* 0x0000b400a9a87a23 */ /* 0x000fca00000108a8 */
[C---:B------:R-:W-:Y:S02]  /*3580*/  HMMA.16816.F32.BF16 R80, R112.reuse, R82, RZ ;  /* 0x000000527050723c */ /* 0x040fe400000418ff */
[----:B------:R-:W2:Y:S06]  /*3590*/  MUFU.EX2 R0, R0 ;  /* 0x0000000000007308 */ /* 0x000eac0000000800 */
        /* <DEDUP_REMOVED lines=22> */
[C---:B------:R-:W-:Y:S08]  /*3700*/  HMMA.16816.F32.BF16 R72, R112.reuse, R74, RZ ;  /* 0x0000004a7048723c */ /* 0x040ff000000418ff */
[C---:B------:R-:W-:Y:S08]  /*3710*/  HMMA.16816.F32.BF16 R88, R112.reuse, R90, RZ ;  /* 0x0000005a7058723c */ /* 0x040ff000000418ff */
[C---:B------:R-:W-:Y:S08]  /*3720*/  HMMA.16816.F32.BF16 R96, R112.reuse, R98, RZ ;  /* 0x000000627060723c */ /* 0x040ff000000418ff */
[C---:B------:R-:W-:Y:S08]  /*3730*/  HMMA.16816.F32.BF16 R100, R112.reuse, R102, RZ ;  /* 0x000000667064723c */ /* 0x040ff000000418ff */
[C---:B------:R-:W-:Y:S08]  /*3740*/  HMMA.16816.F32.BF16 R108, R112.reuse, R110, RZ ;  /* 0x0000006e706c723c */ /* 0x040ff000000418ff */
[C---:B---3--:R-:W-:Y:S07]  /*3750*/  HMMA.16816.F32.BF16 R116, R112.reuse, R4, RZ ;  /* 0x000000047074723c */ /* 0x048fee00000418ff */
[----:B------:R-:W-:Y:S01]  /*3760*/  F2FP.BF16.PACK_AB R4, R152, R157 ;  /* 0x0000009d9804723e */ /* 0x000fe200000010ff */
[----:B------:R-:W-:Y:S01]  /*3770*/  HMMA.16816.F32.BF16 R112, R112, R6, RZ ;  /* 0x000000067070723c */ /* 0x000fe200000418ff */
[----:B-1----:R-:W-:Y:S01]  /*3780*/  F2FP.BF16.PACK_AB R5, R150, R155 ;  /* 0x0000009b9605723e */ /* 0x002fe200000010ff */
[----:B------:R-:W-:-:S02]  /*3790*/  FADD.FTZ R157, R157, R156 ;  /* 0x0000009c9d9d7221 */ /* 0x000fc40000010000 */
[----:B------:R-:W-:Y:S02]  /*37a0*/  FADD.FTZ R155, R155, R154 ;  /* 0x0000009a9b9b7221 */ /* 0x000fe40000010000 */
[----:B------:R-:W-:Y:S01]  /*37b0*/  FADD.FTZ R152, R152, R157 ;  /* 0x0000009d98987221 */ /* 0x000fe20000010000 */
[----:B------:R-:W-:Y:S01]  /*37c0*/  F2FP.BF16.PACK_AB R6, R2, R151 ;  /* 0x000000970206723e */ /* 0x000fe200000010ff */
[----:B------:R-:W-:Y:S01]  /*37d0*/  FADD.FTZ R150, R150, R155 ;  /* 0x0000009b96967221 */ /* 0x000fe20000010000 */
[----:B--2---:R-:W-:Y:S01]  /*37e0*/  F2FP.BF16.PACK_AB R7, R0, R149 ;  /* 0x000000950007723e */ /* 0x004fe200000010ff */
        /* <DEDUP_REMOVED lines=37> */
[C---:B------:R-:W-:Y:S08]  /*3a40*/  HMMA.16816.F32.BF16 R116, R4.reuse, R12, R116 ;  /* 0x0000000c0474723c */ /* 0x040ff00000041874 */
[----:B------:R-:W-:Y:S01]  /*3a50*/  HMMA.16816.F32.BF16 R112, R4, R14, R112 ;  /* 0x0000000e0470723c */ /* 0x000fe20000041870 */
[----:B------:R-:W3:Y:S06]  /*3a60*/  LDSM.16.MT88.4 R12, [R177+0x3100] ;  /* 0x00310000b10c783b */ /* 0x000eec0000004200 */
[----:B------:R-:W-:Y:S01]  /*3a70*/  F2FP.BF16.PACK_AB R4, R167, R164 ;  /* 0x000000a4a704723e */ /* 0x000fe200000010ff */
[----:B------:R-:W-:Y:S01]  /*3a80*/  FADD.FTZ R164, R164, R151 ;  /* 0x00000097a4a47221 */ /* 0x000fe20000010000 */
[----:B----4-:R-:W-:Y:S01]  /*3a90*/  F2FP.BF16.PACK_AB R5, R205, R172 ;  /* 0x000000accd05723e */ /* 0x010fe200000010ff */
[----:B------:R-:W-:Y:S01]  /*3aa0*/  FADD.FTZ R172, R172, R149 ;  /* 0x00000095acac7221 */ /* 0x000fe20000010000 */
[----:B------:R-:W-:Y:S01]  /*3ab0*/  F2FP.BF16.PACK_AB R6, R166, R165 ;  /* 0x000000a5a606723e */ /* 0x000fe200000010ff */
[----:B------:R-:W-:Y:S01]  /*3ac0*/  FADD.FTZ R164, R167, R164 ;  /* 0x000000a4a7a47221 */ /* 0x000fe20000010000 */
[----:B-----5:R-:W-:Y:S01]  /*3ad0*/  F2FP.BF16.PACK_AB R7, R207, R174 ;  /* 0x000000aecf07723e */ /* 0x020fe200000010ff */
        /* <DEDUP_REMOVED lines=94> */
[----:B------:R-:W-:Y:S01]  /*40c0*/  SEL R10, RZ, 0x10, P4 ;  /* 0x00000010ff0a7807 */ /* 0x000fe20002000000 */
[C---:B------:R-:W-:Y:S01]  /*40d0*/  IMAD.SHL.U32 R2, R199.reuse, 0x2, RZ ;  /* 0x00000002c7027824 */ /* 0x040fe200078e00ff */
[----:B------:R-:W-:Y:S01]  /*40e0*/  SHF.L.U64.HI R15, R199, 0x1, R144 ;  /* 0x00000001c70f7819 */ /* 0x000fe20000010290 */
[----:B------:R-:W-:Y:S01]  /*40f0*/  IMAD R190, R5, c[0x0][0x2b8], R190 ;  /* 0x0000ae0005be7a24 */ /* 0x000fe200078e02be */
[----:B------:R-:W-:Y:S01]  /*4100*/  IADD3 R16, -R10, 0x10, RZ ;  /* 0x000000100a107810 */ /* 0x000fe20007ffe1ff */
[C---:B------:R-:W-:Y:S01]  /*4110*/  IMAD.SHL.U32 R12, R192.reuse, 0x2, RZ ;  /* 0x00000002c00c7824 */ /* 0x040fe200078e00ff */
[----:B------:R-:W-:Y:S01]  /*4120*/  SHF.L.U64.HI R13, R192, 0x1, R133 ;  /* 0x00000001c00d7819 */ /* 0x000fe20000010285 */
[----:B------:R-:W-:Y:S01]  /*4130*/  IMAD.WIDE.U32 R6, R190, c[0x0][0x1e0], RZ ;  /* 0x00007800be067a25 */ /* 0x000fe200078e00ff */
[----:B------:R-:W-:-:S02]  /*4140*/  SHF.R.S32.HI R5, RZ, 0x1f, R190 ;  /* 0x0000001fff057819 */ /* 0x000fc400000114be */
[----:B------:R-:W-:Y:S02]  /*4150*/  LOP3.LUT R16, R16, 0xf, RZ, 0xc0, !PT ;  /* 0x0000000f10107812 */ /* 0x000fe400078ec0ff */
[----:B------:R-:W-:Y:S01]  /*4160*/  SHF.L.U64.HI R11, R191, 0x1, R134 ;  /* 0x00000001bf0b7819 */ /* 0x000fe20000010286 */
[----:B------:R-:W-:-:S04]  /*4170*/  IMAD R5, R5, c[0x0][0x1e0], RZ ;  /* 0x0000780005057a24 */ /* 0x000fc800078e02ff */
[----:B------:R-:W-:-:S04]  /*4180*/  IMAD R0, R190, c[0x0][0x1e4], R5 ;  /* 0x00007900be007a24 */ /* 0x000fc800078e0205 */
[----:B------:R-:W-:Y:S01]  /*4190*/  IMAD.IADD R7, R7, 0x1, R0 ;  /* 0x0000000107077824 */ /* 0x000fe200078e0200 */
[----:B------:R-:W-:-:S04]  /*41a0*/  SEL R0, RZ, 0x10, P5 ;  /* 0x00000010ff007807 */ /* 0x000fc80002800000 */
[----:B------:R-:W-:-:S04]  /*41b0*/  IADD3 R18, -R0, 0x10, RZ ;  /* 0x0000001000127810 */ /* 0x000fc80007ffe1ff */
[----:B------:R-:W-:Y:S02]  /*41c0*/  LOP3.LUT R18, R18, 0xf, RZ, 0xc0, !PT ;  /* 0x0000000f12127812 */ /* 0x000fe400078ec0ff */
[----:B--2---:R-:W-:Y:S01]  /*41d0*/  SHF.R.S32.HI R4, RZ, 0x1f, R189 ;  /* 0x0000001fff047819 */ /* 0x004fe200000114bd */
[----:B------:R-:W-:-:S04]  /*41e0*/  IMAD.WIDE.U32 R8, R189, c[0x0][0x1f0], R6 ;  /* 0x00007c00bd087a25 */ /* 0x000fc800078e0006 */
[----:B------:R-:W-:Y:S01]  /*41f0*/  IMAD R4, R4, c[0x0][0x1f0], RZ ;  /* 0x00007c0004047a24 */ /* 0x000fe200078e02ff */
[----:B------:R-:W-:Y:S02]  /*4200*/  IADD3 R7, P0, R8, UR14, RZ ;  /* 0x0000000e08077c10 */ /* 0x000fe4000ff1e0ff */
[----:B------:R-:W-:Y:S01]  /*4210*/  IADD3 R8, -R145, 0x10, RZ ;  /* 0x0000001091087810 */ /* 0x000fe20007ffe1ff */
[----:B------:R-:W-:-:S03]  /*4220*/  IMAD R4, R189, c[0x0][0x1f4], R4 ;  /* 0x00007d00bd047a24 */ /* 0x000fc600078e0204 */
[----:B------:R-:W-:Y:S02]  /*4230*/  LOP3.LUT R8, R8, 0xf, RZ, 0xc0, !PT ;  /* 0x0000000f08087812 */ /* 0x000fe400078ec0ff */
[----:B------:R-:W-:Y:S01]  /*4240*/  IADD3.X R4, R9, UR7, R4, P0, !PT ;  /* 0x0000000709047c10 */ /* 0x000fe200087fe404 */
[----:B------:R-:W-:Y:S01]  /*4250*/  IMAD.SHL.U32 R9, R191, 0x2, RZ ;  /* 0x00000002bf097824 */ /* 0x000fe200078e00ff */
[----:B------:R-:W-:-:S04]  /*4260*/  LEA R5, P0, R7, c[0x0][0x1c8], 0x1 ;  /* 0x0000720007057a11 */ /* 0x000fc800078008ff */
[----:B------:R-:W-:Y:S02]  /*4270*/  LEA.HI.X R4, R7, c[0x0][0x1cc], R4, 0x1, P0 ;  /* 0x0000730007047a11 */ /* 0x000fe400000f0c04 */
[----:B------:R-:W1:Y:S04]  /*4280*/  SHFL.IDX PT, R7, R5, 0x1, 0x181f ;  /* 0x00381f0005077f89 */ /* 0x000e6800000e0000 */
[----:B------:R-:W2:Y:S04]  /*4290*/  SHFL.IDX PT, R6, R4, 0x1, 0x181f ;  /* 0x00381f0004067f89 */ /* 0x000ea800000e0000 */
        /* <DEDUP_REMOVED lines=23> */
.L_x_845:
[----:B------:R-:W-:Y:S01]  /*4410*/  ISETP.GE.AND P0, PT, R148, 0x41, PT ;  /* 0x000000419400780c */ /* 0x000fe20003f06270 */
[----:B------:R-:W0:-:S12]  /*4420*/  LDGDEPBAR ;  /* 0x00000000000079af */ /* 0x000e180000000000 */
[----:B------:R-:W-:Y:S05]  /*4430*/  @!P0 BRA `(.L_x_846) ;  /* 0x00002c6000008947 */ /* 0x000fea0003800000 */
[C---:B------:R-:W-:Y:S01]  /*4440*/  SHF.L.U64.HI R207, R192.reuse, 0x1, R133 ;  /* 0x00000001c0cf7819 */ /* 0x040fe20000010285 */
[----:B------:R-:W-:Y:S01]  /*4450*/  IMAD.MOV.U32 R0, RZ, RZ, R3 ;  /* 0x000000ffff007224 */ /* 0x000fe200078e0003 */
[----:B------:R-:W-:Y:S01]  /*4460*/  IADD3 R209, R147, -0x2, RZ ;  /* 0xfffffffe93d17810 */ /* 0x000fe20007ffe0ff */
[----:B------:R-:W-:Y:S01]  /*4470*/  IMAD.MOV.U32 R133, RZ, RZ, R132 ;  /* 0x000000ffff857224 */ /* 0x000fe200078e0084 */
[C---:B------:R-:W-:Y:S01]  /*4480*/  SHF.L.U64.HI R205, R191.reuse, 0x1, R134 ;  /* 0x00000001bfcd7819 */ /* 0x040fe20000010286 */
[----:B------:R-:W-:Y:S01]  /*4490*/  IMAD.SHL.U32 R204, R191, 0x2, RZ ;  /* 0x00000002bfcc7824 */ /* 0x000fe200078e00ff */
[----:B------:R-:W-:Y:S01]  /*44a0*/  SHF.L.U32 R206, R192, 0x1, RZ ;  /* 0x00000001c0ce7819 */ /* 0x000fe200000006ff */
[----:B------:R-:W-:Y:S02]  /*44b0*/  UMOV UR11, URZ ;  /* 0x0000003f000b7c82 */ /* 0x000fe40008000000 */
[----:B------:R-:W-:Y:S02]  /*44c0*/  UMOV UR5, 0x1 ;  /* 0x0000000100057882 */ /* 0x000fe40000000000 */
[----:B------:R-:W-:-:S03]  /*44d0*/  SEL R134, R135, 0xffffffe0, !P1 ;  /* 0xffffffe087867807 */ /* 0x000fc60004800000 */
.L_x_849:
[----:B------:R-:W-:Y:S04]  /*44e0*/  DEPBAR.LE SB0, 0x2 ;  /* 0x000080800000791a */ /* 0x000fe80000000000 */
[----:B------:R-:W-:Y:S01]  /*44f0*/  BAR.SYNC.DEFER_BLOCKING 0x0 ;  /* 0x0000000000007b1d */ /* 0x000fe20000010000 */
[----:B------:R-:W-:Y:S01]  /*4500*/  UIMAD UR4, UR5, 0x6000, URZ ;  /* 0x00006000050478a4 */ /* 0x000fe2000f8e023f */
[----:B------:R-:W-:Y:S05]  /*4510*/  ISETP.NE.AND P0, PT, R209, RZ, PT ;  /* 0x000000ffd100720c */ /* 0x000fea0003f05270 */
[----:B------:R-:W-:Y:S05]  /*4520*/  IADD3 R186, R184, UR4, RZ ;  /* 0x00000004b8ba7c10 */ /* 0x000fea000fffe0ff */
[----:B------:R-:W-:Y:S01]  /*4530*/  IMAD.IADD R132, R134, 0x1, R186 ;  /* 0x0000000186847824 */ /* 0x000fe200078e02ba */
[----:B------:R2:W3:Y:S04]  /*4540*/  LDSM.16.M88.4 R136, [R183] ;  /* 0x00000000b788783b */ /* 0x0004e80000000200 */
[----:B------:R2:W4:Y:S04]  /*4550*/  LDSM.16.M88.4 R140, [R184+UR4+0xc100] ;  /* 0x00c10004b88c783b */ /* 0x0005280008000200 */
[----:B-1----:R2:W1:Y:S04]  /*4560*/  LDSM.16.M88.4 R144, [R184+UR4+0xc900] ;  /* 0x00c90004b890783b */ /* 0x0024680008000200 */
[----:B------:R2:W1:Y:S04]  /*4570*/  LDSM.16.M88.4 R148, [R184+UR4+0xd100] ;  /* 0x00d10004b894783b */ /* 0x0004680008000200 */
[----:B------:R2:W1:Y:S04]  /*4580*/  LDSM.16.M88.4 R152, [R184+UR4+0xd900] ;  /* 0x00d90004b898783b */ /* 0x0004680008000200 */
[----:B------:R2:W1:Y:S04]  /*4590*/  LDSM.16.M88.4 R156, [R181] ;  /* 0x00000000b59c783b */ /* 0x0004680000000200 */
[----:B------:R2:W1:Y:S04]  /*45a0*/  LDSM.16.M88.4 R160, [R132+0xc100] ;  /* 0x00c1000084a0783b */ /* 0x0004680000000200 */
[----:B------:R2:W1:Y:S04]  /*45b0*/  LDSM.16.M88.4 R164, [R132+0xc900] ;  /* 0x00c9000084a4783b */ /* 0x0004680000000200 */
[----:B------:R2:W1:Y:S04]  /*45c0*/  LDSM.16.M88.4 R168, [R132+0xd100] ;  /* 0x00d1000084a8783b */ /* 0x0004680000000200 */
[----:B------:R2:W1:Y:S01]  /*45d0*/  LDSM.16.M88.4 R172, [R132+0xd900] ;  /* 0x00d9000084ac783b */ /* 0x0004620000000200 */
[----:B------:R-:W-:-:S05]  /*45e0*/  @!P0 BRA `(.L_x_847) ;  /* 0x0000031000008947 */ /* 0x000fca0003800000 */
[----:B------:R-:W-:Y:S01]  /*45f0*/  SHF.R.S32.HI R3, RZ, 0x1f, R190 ;  /* 0x0000001fff037819 */ /* 0x000fe200000114be */
[----:B------:R-:W-:Y:S01]  /*4600*/  IMAD.WIDE.U32 R4, R190, c[0x0][0x208], RZ ;  /* 0x00008200be047a25 */ /* 0x000fe200078e00ff */
[----:B------:R-:W-:Y:S02]  /*4610*/  SHF.R.S32.HI R2, RZ, 0x1f, R189 ;  /* 0x0000001fff027819 */ /* 0x000fe400000114bd */
[----:B------:R-:W-:Y:S01]  /*4620*/  SEL R6, RZ, 0x10, P5 ;  /* 0x00000010ff067807 */ /* 0x000fe20002800000 */
[----:B------:R-:W-:Y:S02]  /*4630*/  IMAD R3, R3, c[0x0][0x208], RZ ;  /* 0x0000820003037a24 */ /* 0x000fe400078e02ff */
[----:B------:R-:W-:Y:S01]  /*4640*/  IMAD R2, R2, c[0x0][0x218], RZ ;  /* 0x0000860002027a24 */ /* 0x000fe200078e02ff */
[----:B------:R-:W-:Y:S01]  /*4650*/  IADD3 R12, -R6, 0x10, RZ ;  /* 0x00000010060c7810 */ /* 0x000fe20007ffe1ff */
[----:B------:R-:W-:Y:S01]  /*4660*/  IMAD R3, R190, c[0x0][0x20c], R3 ;  /* 0x00008300be037a24 */ /* 0x000fe200078e0203 */
[----:B------:R-:W-:Y:S01]  /*4670*/  ISETP.NE.U32.AND P2, PT, R6, RZ, PT ;  /* 0x000000ff0600720c */ /* 0x000fe20003f45070 */
[----:B------:R-:W-:Y:S01]  /*4680*/  IMAD R2, R189, c[0x0][0x21c], R2 ;  /* 0x00008700bd027a24 */ /* 0x000fe200078e0202 */
[----:B------:R-:W-:Y:S01]  /*4690*/  LOP3.LUT R12, R12, 0xf, RZ, 0xc0, !PT ;  /* 0x0000000f0c0c7812 */ /* 0x000fe200078ec0ff */
[----:B------:R-:W-:Y:S04]  /*46a0*/  IMAD.IADD R5, R5, 0x1, R3 ;  /* 0x0000000105057824 */ /* 0x000fe800078e0203 */
[----:B------:R-:W-:Y:S05]  /*46b0*/  IMAD.WIDE.U32 R4, R189, c[0x0][0x218], R4 ;  /* 0x00008600bd047a25 */ /* 0x000fea00078e0004 */
[----:B------:R-:W-:Y:S02]  /*46c0*/  IADD3 R3, P0, R4, UR16, RZ ;  /* 0x0000001004037c10 */ /* 0x000fe4000ff1e0ff */
[----:B------:R-:W-:Y:S02]  /*46d0*/  SEL R4, RZ, 0x10, P6 ;  /* 0x00000010ff047807 */ /* 0x000fe40003000000 */
[----:B------:R-:W-:Y:S02]  /*46e0*/  IADD3.X R2, R5, UR10, R2, P0, !PT ;  /* 0x0000000a05027c10 */ /* 0x000fe400087fe402 */
[C---:B------:R-:W-:Y:S02]  /*46f0*/  LEA R14, P0, R3.reuse, c[0x0][0x1f8], 0x1 ;  /* 0x00007e00030e7a11 */ /* 0x040fe400078008ff */
[----:B------:R-:W-:Y:S02]  /*4700*/  SEL R5, RZ, 0x10, P4 ;  /* 0x00000010ff057807 */ /* 0x000fe40002000000 */
[----:B------:R-:W-:Y:S01]  /*4710*/  LEA.HI.X R11, R3, c[0x0][0x1fc], R2, 0x1, P0 ;  /* 0x00007f00030b7a11 */ /* 0x000fe200000f0c02 */
[----:B------:R-:W5:Y:S01]  /*4720*/  SHFL.IDX PT, R7, R14, 0x1, 0x181f ;  /* 0x00381f000e077f89 */ /* 0x000f6200000e0000 */
[----:B------:R-:W-:Y:S02]  /*4730*/  IADD3 R3, -R5, 0x10, RZ ;  /* 0x0000001005037810 */ /* 0x000fe40007ffe1ff */
[----:B------:R-:W-:Y:S01]  /*4740*/  IADD3 R2, -R4, 0x10, RZ ;  /* 0x0000001004027810 */ /* 0x000fe20007ffe1ff */
[----:B------:R-:W2:Y:S01]  /*4750*/  SHFL.IDX PT, R8, R11, 0x1, 0x181f ;  /* 0x00381f000b087f89 */ /* 0x000ea200000e0000 */
[----:B------:R-:W-:Y:S02]  /*4760*/  LOP3.LUT R3, R3, 0xf, RZ, 0xc0, !PT ;  /* 0x0000000f03037812 */ /* 0x000fe400078ec0ff */
[----:B------:R-:W-:Y:S01]  /*4770*/  LOP3.LUT R2, R2, 0xf, RZ, 0xc0, !PT ;  /* 0x0000000f02027812 */ /* 0x000fe200078ec0ff */
[----:B------:R4:W3:Y:S04]  /*4780*/  SHFL.IDX PT, R9, R14, RZ, 0x181f ;  /* 0x00181fff0e097589 */ /* 0x0008e800000e0000 */
[----:B------:R-:W1:Y:S01]  /*4790*/  SHFL.IDX PT, R10, R11, RZ, 0x181f ;  /* 0x00181fff0b0a7589 */ /* 0x000e6200000e0000 */
[-C--:B-----5:R-:W-:Y:S04]  /*47a0*/  IADD3 R12, P1, P0, R12, R7.reuse, R202 ;  /* 0x000000070c0c7210 */ /* 0x0a0fe8000783e0ca */
[-C--:B--2---:R-:W-:Y:S02]  /*47b0*/  IADD3.X R13, RZ, R8.reuse, R203, P1, P0 ;  /* 0x00000008ff0d7210 */ /* 0x084fe40000fe04cb */
[-C--:B----4-:R-:W-:Y:S01]  /*47c0*/  IADD3 R14, P1, P0, R3, R7.reuse, R206 ;  /* 0x00000007030e7210 */ /* 0x090fe2000783e0ce */
[----:B------:R-:W-:Y:S03]  /*47d0*/  IMAD.U32 R3, RZ, RZ, UR11 ;  /* 0x0000000bff037e24 */ /* 0x000fe6000f8e00ff */
[-C--:B------:R-:W-:Y:S02]  /*47e0*/  IADD3.X R15, RZ, R8.reuse, R207, P1, P0 ;  /* 0x00000008ff0f7210 */ /* 0x080fe40000fe04cf */
[----:B------:R-:W-:Y:S01]  /*47f0*/  IADD3 R16, P1, P0, R2, R7, R204 ;  /* 0x0000000702107210 */ /* 0x000fe2000783e0cc */
[----:B------:R-:W-:Y:S03]  /*4800*/  IMAD R7, R3, 0x6000, R188 ;  /* 0x0000600003077824 */ /* 0x000fe600078e02bc */
[----:B------:R-:W-:Y:S02]  /*4810*/  IADD3.X R17, RZ, R8, R205, P1, P0 ;  /* 0x00000008ff117210 */ /* 0x000fe40000fe04cd */
[----:B---3--:R-:W-:Y:S02]  /*4820*/  IADD3 R20, P1, R202, R9, RZ ;  /* 0x00000009ca147210 */ /* 0x008fe40007f3e0ff */
[----:B------:R-:W-:Y:S03]  /*4830*/  IADD3 R18, P0, R9, R206, RZ ;  /* 0x000000ce09127210 */ /* 0x000fe60007f1e0ff */
[----:B-1----:R-:W-:Y:S01]  /*4840*/  IMAD.X R21, R203, 0x1, R10, P1 ;  /* 0x00000001cb157824 */ /* 0x002fe200008e060a */
[----:B------:R-:W-:Y:S01]  /*4850*/  ISETP.NE.U32.AND P1, PT, R5, RZ, PT ;  /* 0x000000ff0500720c */ /* 0x000fe20003f25070 */
[C---:B------:R-:W-:Y:S01]  /*4860*/  IMAD.X R19, R10.reuse, 0x1, R207, P0 ;  /* 0x000000010a137824 */ /* 0x040fe200000e06cf */
[----:B------:R-:W-:Y:S02]  /*4870*/  IADD3 R8, P0, R9, R204, RZ ;  /* 0x000000cc09087210 */ /* 0x000fe40007f1e0ff */
[----:B------:R1:W-:Y:S03]  /*4880*/  LDGSTS.E.BYPASS.LTC128B.128 [R7], [R20.64], !P5 ;  /* 0x0000000014077fae */ /* 0x0003e6000e901d4c */
[----:B------:R-:W-:Y:S01]  /*4890*/  IMAD.X R9, R10, 0x1, R205, P0 ;  /* 0x000000010a097824 */ /* 0x000fe200000e06cd */
[----:B------:R1:W-:Y:S01]  /*48a0*/  LDGSTS.E.BYPASS.LTC128B.128 [R7+0x2000], [R18.64], !P4 ;  /* 0x0200000012077fae */ /* 0x0003e2000e101d4c */
[----:B------:R-:W-:Y:S03]  /*48b0*/  ISETP.NE.U32.AND P0, PT, R4, RZ, PT ;  /* 0x000000ff0400720c */ /* 0x000fe60003f05070 */
[----:B------:R1:W-:Y:S04]  /*48c0*/  LDGSTS.E.BYPASS.LTC128B.128 [R7+0x4000], [R8.64], !P6 ;  /* 0x0400000008077fae */ /* 0x0003e8000f101d4c */
[----:B------:R1:W-:Y:S04]  /*48d0*/  LDGSTS.E.BYPASS.LTC128B.128.ZFILL [R7+0x1000], [R12.64], P2 ;  /* 0x010000000c077fae */ /* 0x0003e80009141d4c */
[----:B------:R1:W-:Y:S04]  /*48e0*/  LDGSTS.E.BYPASS.LTC128B.128.ZFILL [R7+0x3000], [R14.64], P1 ;  /* 0x030000000e077fae */ /* 0x0003e80008941d4c */
[----:B------:R1:W-:Y:S02]  /*48f0*/  LDGSTS.E.BYPASS.LTC128B.128.ZFILL [R7+0x5000], [R16.64], P0 ;  /* 0x0500000010077fae */ /* 0x0003e40008141d4c */
.L_x_847:
[C---:B-1-34-:R-:W-:Y:S01]  /*4900*/  HMMA.16816.F32.BF16 R4, R136.reuse, R140, RZ ;  /* 0x0000008c8804723c */ /* 0x05afe200000418ff */
[----:B------:R-:W0:Y:S01]  /*4910*/  LDGDEPBAR ;  /* 0x00000000000079af */ /* 0x000e220000000000 */
[----:B------:R-:W-:Y:S01]  /*4920*/  UIADD3 UR18, UR11, 0x1, URZ ;  /* 0x000000010b127890 */ /* 0x000fe2000fffe03f */
[----:B------:R-:W-:Y:S01]  /*4930*/  ISETP.GE.AND P0, PT, R209, 0x2, PT ;  /* 0x00000002d100780c */ /* 0x000fe20003f06270 */
[----:B------:R-:W-:Y:S01]  /*4940*/  UISETP.GE.AND UP0, UPT, UR11, 0x1, UPT ;  /* 0x000000010b00788c */ /* 0x000fe2000bf06270 */
[C---:B------:R-:W-:Y:S02]  /*4950*/  IADD3 R185, R179.reuse, R186, RZ ;  /* 0x000000bab3b97210 */ /* 0x040fe40007ffe0ff */
[----:B------:R-:W-:Y:S01]  /*4960*/  IADD3 R2, R179, R132, RZ ;  /* 0x00000084b3027210 */ /* 0x000fe20007ffe0ff */
[C---:B------:R-:W-:Y:S01]  /*4970*/  HMMA.16816.F32.BF16 R8, R136.reuse, R142, RZ ;  /* 0x0000008e8808723c */ /* 0x040fe200000418ff */
[----:B------:R-:W-:Y:S01]  /*4980*/  IADD3 R186, R134, R186, R179 ;  /* 0x000000ba86ba7210 */ /* 0x000fe20007ffe0b3 */
[----:B------:R-:W-:Y:S01]  /*4990*/  LDSM.16.M88.4 R140, [R185+0xc100] ;  /* 0x00c10000b98c783b */ /* 0x000fe20000000200 */
[----:B------:R-:W-:Y:S05]  /*49a0*/  USEL UR11, UR18, URZ, !UP0 ;  /* 0x0000003f120b7287 */ /* 0x000fea000c000000 */
[C---:B------:R-:W-:Y:S08]  /*49b0*/  HMMA.16816.F32.BF16 R12, R136.reuse, R144, RZ ;  /* 0x00000090880c723c */ /* 0x040ff000000418ff */
[C---:B------:R-:W-:Y:S01]  /*49c0*/  HMMA.16816.F32.BF16 R16, R136.reuse, R146, RZ ;  /* 0x000000928810723c */ /* 0x040fe200000418ff */
[----:B------:R-:W-:Y:S07]  /*49d0*/  LDSM.16.M88.4 R144, [R185+0xc900] ;  /* 0x00c90000b990783b */ /* 0x000fee0000000200 */
[C---:B------:R-:W-:Y:S08]  /*49e0*/  HMMA.16816.F32.BF16 R20, R136.reuse, R148, RZ ;  /* 0x000000948814723c */ /* 0x040ff000000418ff */
[C---:B------:R-:W-:Y:S01]  /*49f0*/  HMMA.16816.F32.BF16 R24, R136.reuse, R150, RZ ;  /* 0x000000968818723c */ /* 0x040fe200000418ff */
[----:B------:R-:W-:Y:S07]  /*4a00*/  LDSM.16.M88.4 R148, [R185+0xd100] ;  /* 0x00d10000b994783b */ /* 0x000fee0000000200 */
[C---:B------:R-:W-:Y:S08]  /*4a10*/  HMMA.16816.F32.BF16 R28, R136.reuse, R152, RZ ;  /* 0x00000098881c723c */ /* 0x040ff000000418ff */
[----:B------:R-:W-:Y:S01]  /*4a20*/  HMMA.16816.F32.BF16 R32, R136, R154, RZ ;  /* 0x0000009a8820723c */ /* 0x000fe200000418ff */
[----:B------:R-:W1:Y:S07]  /*4a30*/  LDSM.16.M88.4 R136, [R180] ;  /* 0x00000000b488783b */ /* 0x000e6e0000000200 */
[C---:B------:R-:W-:Y:S01]  /*4a40*/  HMMA.16816.F32.BF16 R4, R156.reuse, R160, R4 ;  /* 0x000000a09c04723c */ /* 0x040fe20000041804 */
[----:B------:R-:W3:Y:S07]  /*4a50*/  LDSM.16.M88.4 R152, [R185+0xd900] ;  /* 0x00d90000b998783b */ /* 0x000eee0000000200 */
[C---:B------:R-:W-:Y:S01]  /*4a60*/  HMMA.16816.F32.BF16 R8, R156.reuse, R162, R8 ;  /* 0x000000a29c08723c */ /* 0x040fe20000041808 */
[----:B------:R-:W-:Y:S07]  /*4a70*/  LDSM.16.M88.4 R160, [R178] ;  /* 0x00000000b2a0783b */ /* 0x000fee0000000200 */
[C---:B------:R-:W-:Y:S08]  /*4a80*/  HMMA.16816.F32.BF16 R12, R156.reuse, R164, R12 ;  /* 0x000000a49c0c723c */ /* 0x040ff0000004180c */
[C---:B------:R-:W-:Y:S01]  /*4a90*/  HMMA.16816.F32.BF16 R16, R156.reuse, R166, R16 ;  /* 0x000000a69c10723c */ /* 0x040fe20000041810 */
[----:B------:R-:W4:Y:S07]  /*4aa0*/  LDSM.16.M88.4 R164, [R2+0xc100] ;  /* 0x00c1000002a4783b */ /* 0x000f2e0000000200 */
[C---:B------:R-:W-:Y:S08]  /*4ab0*/  HMMA.16816.F32.BF16 R20, R156.reuse, R168, R20 ;  /* 0x000000a89c14723c */ /* 0x040ff00000041814 */
[C---:B------:R-:W-:Y:S01]  /*4ac0*/  HMMA.16816.F32.BF16 R24, R156.reuse, R170, R24 ;  /* 0x000000aa9c18723c */ /* 0x040fe20000041818 */
[----:B------:R-:W-:Y:S07]  /*4ad0*/  LDSM.16.M88.4 R168, [R2+0xd100] ;  /* 0x00d1000002a8783b */ /* 0x000fee0000000200 */
[C---:B------:R-:W-:Y:S08]  /*4ae0*/  HMMA.16816.F32.BF16 R28, R156.reuse, R172, R28 ;  /* 0x000000ac9c1c723c */ /* 0x040ff0000004181c */
[----:B------:R-:W-:Y:S01]  /*4af0*/  HMMA.16816.F32.BF16 R32, R156, R174, R32 ;  /* 0x000000ae9c20723c */ /* 0x000fe20000041820 */
[----:B------:R-:W5:Y:S07]  /*4b00*/  LDSM.16.M88.4 R156, [R2+0xc900] ;  /* 0x00c90000029c783b */ /* 0x000f6e0000000200 */
[C---:B-1----:R-:W-:Y:S01]  /*4b10*/  HMMA.16816.F32.BF16 R4, R136.reuse, R140, R4 ;  /* 0x0000008c8804723c */ /* 0x042fe20000041804 */
[----:B------:R-:W-:Y:S07]  /*4b20*/  LDSM.16.M88.4 R172, [R2+0x10100] ;  /* 0x0101000002ac783b */ /* 0x000fee0000000200 */
[C---:B------:R-:W-:Y:S01]  /*4b30*/  HMMA.16816.F32.BF16 R8, R136.reuse, R142, R8 ;  /* 0x0000008e8808723c */ /* 0x040fe20000041808 */
[----:B------:R-:W1:Y:S07]  /*4b40*/  LDSM.16.M88.4 R140, [R2+0xd900] ;  /* 0x00d90000028c783b */ /* 0x000e6e0000000200 */
[C---:B------:R-:W-:Y:S08]  /*4b50*/  HMMA.16816.F32.BF16 R12, R136.reuse, R144, R12 ;  /* 0x00000090880c723c */ /* 0x040ff0000004180c */
[C---:B------:R-:W-:Y:S01]  /*4b60*/  HMMA.16816.F32.BF16 R16, R136.reuse, R146, R16 ;  /* 0x000000928810723c */ /* 0x040fe20000041810 */
[----:B------:R-:W-:Y:S07]  /*4b70*/  LDSM.16.M88.4 R144, [R184+UR4+0xe100] ;  /* 0x00e10004b890783b */ /* 0x000fee0008000200 */
[C---:B------:R-:W-:Y:S08]  /*4b80*/  HMMA.16816.F32.BF16 R20, R136.reuse, R148, R20 ;  /* 0x000000948814723c */ /* 0x040ff00000041814 */
[C---:B------:R-:W-:Y:S01]  /*4b90*/  HMMA.16816.F32.BF16 R24, R136.reuse, R150, R24 ;  /* 0x000000968818723c */ /* 0x040fe20000041818 */
[----:B------:R-:W-:Y:S07]  /*4ba0*/  LDSM.16.M88.4 R148, [R184+UR4+0xe900] ;  /* 0x00e90004b894783b */ /* 0x000fee0008000200 */
[C---:B---3--:R-:W-:Y:S08]  /*4bb0*/  HMMA.16816.F32.BF16 R28, R136.reuse, R152, R28 ;  /* 0x00000098881c723c */ /* 0x048ff0000004181c */
[----:B------:R-:W-:Y:S01]  /*4bc0*/  HMMA.16816.F32.BF16 R32, R136, R154, R32 ;  /* 0x0000009a8820723c */ /* 0x000fe20000041820 */
[----:B------:R-:W3:Y:S07]  /*4bd0*/  LDSM.16.M88.4 R136, [R183+0x4000] ;  /* 0x00400000b788783b */ /* 0x000eee0000000200 */
[C---:B----4-:R-:W-:Y:S01]  /*4be0*/  HMMA.16816.F32.BF16 R4, R160.reuse, R164, R4 ;  /* 0x000000a4a004723c */ /* 0x050fe20000041804 */
[----:B------:R-:W4:Y:S07]  /*4bf0*/  LDSM.16.M88.4 R152, [R184+UR4+0xf100] ;  /* 0x00f10004b898783b */ /* 0x000f2e0008000200 */
[C---:B------:R-:W-:Y:S01]  /*4c00*/  HMMA.16816.F32.BF16 R8, R160.reuse, R166, R8 ;  /* 0x000000a6a008723c */ /* 0x040fe20000041808 */
[----:B------:R-:W-:Y:S07]  /*4c10*/  LDSM.16.M88.4 R164, [R181+0x4000] ;  /* 0x00400000b5a4783b */ /* 0x000fee0000000200 */
[C---:B-----5:R-:W-:Y:S08]  /*4c20*/  HMMA.16816.F32.BF16 R12, R160.reuse, R156, R12 ;  /* 0x0000009ca00c723c */ /* 0x060ff0000004180c */
[C---:B------:R-:W-:Y:S01]  /*4c30*/  HMMA.16816.F32.BF16 R16, R160.reuse, R158, R16 ;  /* 0x0000009ea010723c */ /* 0x040fe20000041810 */
[----:B------:R-:W5:Y:S07]  /*4c40*/  LDSM.16.M88.4 R156, [R184+UR4+0xf900] ;  /* 0x00f90004b89c783b */ /* 0x000f6e0008000200 */
[C---:B------:R-:W-:Y:S08]  /*4c50*/  HMMA.16816.F32.BF16 R20, R160.reuse, R168, R20 ;  /* 0x000000a8a014723c */ /* 0x040ff00000041814 */
[C---:B------:R-:W-:Y:S01]  /*4c60*/  HMMA.16816.F32.BF16 R24, R160.reuse, R170, R24 ;  /* 0x000000aaa018723c */ /* 0x040fe20000041818 */
[----:B------:R-:W2:Y:S07]  /*4c70*/  LDSM.16.M88.4 R168, [R132+0xe100] ;  /* 0x00e1000084a8783b */ /* 0x000eae0000000200 */
[C---:B-1----:R-:W-:Y:S08]  /*4c80*/  HMMA.16816.F32.BF16 R28, R160.reuse, R140, R28 ;  /* 0x0000008ca01c723c */ /* 0x042ff0000004181c */
[----:B------:R-:W-:Y:S01]  /*4c90*/  HMMA.16816.F32.BF16 R32, R160, R142, R32 ;  /* 0x0000008ea020723c */ /* 0x000fe20000041820 */
[----:B------:R-:W1:Y:S07]  /*4ca0*/  LDSM.16.M88.4 R140, [R132+0xe900] ;  /* 0x00e90000848c783b */ /* 0x000e6e0000000200 */
[C---:B---3--:R-:W-:Y:S01]  /*4cb0*/  HMMA.16816.F32.BF16 R4, R136.reuse, R144, R4 ;  /* 0x000000908804723c */ /* 0x048fe20000041804 */
[----:B------:R-:W-:Y:S07]  /*4cc0*/  LDSM.16.M88.4 R160, [R132+0xf900] ;  /* 0x00f9000084a0783b */ /* 0x000fee0000000200 */
[C---:B------:R-:W-:Y:S01]  /*4cd0*/  HMMA.16816.F32.BF16 R8, R136.reuse, R146, R8 ;  /* 0x000000928808723c */ /* 0x040fe20000041808 */
[----:B------:R-:W3:Y:S07]  /*4ce0*/  LDSM.16.M88.4 R144, [R132+0xf100] ;  /* 0x00f100008490783b */ /* 0x000eee0000000200 */
[C---:B------:R-:W-:Y:S08]  /*4cf0*/  HMMA.16816.F32.BF16 R12, R136.reuse, R148, R12 ;  /* 0x00000094880c723c */ /* 0x040ff0000004180c */
[C---:B------:R-:W-:Y:S01]  /*4d00*/  HMMA.16816.F32.BF16 R16, R136.reuse, R150, R16 ;  /* 0x000000968810723c */ /* 0x040fe20000041810 */
[----:B------:R-:W-:Y:S07]  /*4d10*/  LDSM.16.M88.4 R148, [R180+0x4000] ;  /* 0x00400000b494783b */ /* 0x000fee0000000200 */
[C---:B----4-:R-:W-:Y:S08]  /*4d20*/  HMMA.16816.F32.BF16 R20, R136.reuse, R152, R20 ;  /* 0x000000988814723c */ /* 0x050ff00000041814 */
[C---:B------:R-:W-:Y:S01]  /*4d30*/  HMMA.16816.F32.BF16 R24, R136.reuse, R154, R24 ;  /* 0x0000009a8818723c */ /* 0x040fe20000041818 */
[----:B------:R-:W4:Y:S07]  /*4d40*/  LDSM.16.M88.4 R152, [R185+0xe100] ;  /* 0x00e10000b998783b */ /* 0x000f2e0000000200 */
[C---:B-----5:R-:W-:Y:S08]  /*4d50*/  HMMA.16816.F32.BF16 R28, R136.reuse, R156, R28 ;  /* 0x0000009c881c723c */ /* 0x060ff0000004181c */
[----:B------:R-:W-:Y:S01]  /*4d60*/  HMMA.16816.F32.BF16 R32, R136, R158, R32 ;  /* 0x0000009e8820723c */ /* 0x000fe20000041820 */
[----:B------:R-:W5:Y:S07]  /*4d70*/  LDSM.16.M88.4 R136, [R185+0xe900] ;  /* 0x00e90000b988783b */ /* 0x000f6e0000000200 */
[C---:B--2---:R-:W-:Y:S01]  /*4d80*/  HMMA.16816.F32.BF16 R4, R164.reuse, R168, R4 ;  /* 0x000000a8a404723c */ /* 0x044fe20000041804 */
[----:B------:R-:W-:Y:S07]  /*4d90*/  LDSM.16.M88.4 R156, [R178+0x4000] ;  /* 0x00400000b29c783b */ /* 0x000fee0000000200 */
[C---:B------:R-:W-:Y:S01]  /*4da0*/  HMMA.16816.F32.BF16 R8, R164.reuse, R170, R8 ;  /* 0x000000aaa408723c */ /* 0x040fe20000041808 */
[----:B------:R-:W-:Y:S07]  /*4db0*/  LDSM.16.M88.4 R168, [R2+0xe100] ;  /* 0x00e1000002a8783b */ /* 0x000fee0000000200 */
[C---:B-1----:R-:W-:Y:S08]  /*4dc0*/  HMMA.16816.F32.BF16 R12, R164.reuse, R140, R12 ;  /* 0x0000008ca40c723c */ /* 0x042ff0000004180c */
[C---:B------:R-:W-:Y:S01]  /*4dd0*/  HMMA.16816.F32.BF16 R16, R164.reuse, R142, R16 ;  /* 0x0000008ea410723c */ /* 0x040fe20000041810 */
[----:B------:R-:W1:Y:S07]  /*4de0*/  LDSM.16.M88.4 R140, [R185+0xf100] ;  /* 0x00f10000b98c783b */ /* 0x000e6e0000000200 */
[C---:B---3--:R-:W-:Y:S08]  /*4df0*/  HMMA.16816.F32.BF16 R20, R164.reuse, R144, R20 ;  /* 0x00000090a414723c */ /* 0x048ff00000041814 */
[C---:B------:R-:W-:Y:S01]  /*4e00*/  HMMA.16816.F32.BF16 R24, R164.reuse, R146, R24 ;  /* 0x00000092a418723c */ /* 0x040fe20000041818 */
[----:B------:R-:W2:Y:S07]  /*4e10*/  LDSM.16.M88.4 R144, [R185+0xf900] ;  /* 0x00f90000b990783b */ /* 0x000eae0000000200 */
[C---:B------:R-:W-:Y:S08]  /*4e20*/  HMMA.16816.F32.BF16 R28, R164.reuse, R160, R28 ;  /* 0x000000a0a41c723c */ /* 0x040ff0000004181c */
[----:B------:R-:W-:Y:S01]  /*4e30*/  HMMA.16816.F32.BF16 R32, R164, R162, R32 ;  /* 0x000000a2a420723c */ /* 0x000fe20000041820 */
[----:B------:R-:W3:Y:S07]  /*4e40*/  LDSM.16.M88.4 R160, [R186+0xe900] ;  /* 0x00e90000baa0783b */ /* 0x000eee0000000200 */
[C---:B----4-:R-:W-:Y:S01]  /*4e50*/  HMMA.16816.F32.BF16 R4, R148.reuse, R152, R4 ;  /* 0x000000989404723c */ /* 0x050fe20000041804 */
[----:B------:R-:W-:Y:S07]  /*4e60*/  LDSM.16.M88.4 R164, [R184+UR4+0x11100] ;  /* 0x01110004b8a4783b */ /* 0x000fee0008000200 */
[C---:B------:R-:W-:Y:S01]  /*4e70*/  HMMA.16816.F32.BF16 R8, R148.reuse, R154, R8 ;  /* 0x0000009a9408723c */ /* 0x040fe20000041808 */
[----:B------:R-:W-:Y:S07]  /*4e80*/  LDSM.16.M88.4 R152, [R184+UR4+0x10900] ;  /* 0x01090004b898783b */ /* 0x000fee0008000200 */
[C---:B-----5:R-:W-:Y:S08]  /*4e90*/  HMMA.16816.F32.BF16 R12, R148.reuse, R136, R12 ;  /* 0x00000088940c723c */ /* 0x060ff0000004180c */
[C---:B------:R-:W-:Y:S01]  /*4ea0*/  HMMA.16816.F32.BF16 R16, R148.reuse, R138, R16 ;  /* 0x0000008a9410723c */ /* 0x040fe20000041810 */
[----:B------:R-:W4:Y:S07]  /*4eb0*/  LDSM.16.M88.4 R136, [R186+0xf100] ;  /* 0x00f10000ba88783b */ /* 0x000f2e0000000200 */
[C---:B-1----:R-:W-:Y:S08]  /*4ec0*/  HMMA.16816.F32.BF16 R20, R148.reuse, R140, R20 ;  /* 0x0000008c9414723c */ /* 0x042ff00000041814 */
[C---:B------:R-:W-:Y:S01]  /*4ed0*/  HMMA.16816.F32.BF16 R24, R148.reuse, R142, R24 ;  /* 0x0000008e9418723c */ /* 0x040fe20000041818 */
[----:B------:R-:W1:Y:S07]  /*4ee0*/  LDSM.16.M88.4 R140, [R186+0xf900] ;  /* 0x00f90000ba8c783b */ /* 0x000e6e0000000200 */
[C---:B--2---:R-:W-:Y:S08]  /*4ef0*/  HMMA.16816.F32.BF16 R28, R148.reuse, R144, R28 ;  /* 0x00000090941c723c */ /* 0x044ff0000004181c */
[----:B------:R-:W-:Y:S01]  /*4f00*/  HMMA.16816.F32.BF16 R32, R148, R146, R32 ;  /* 0x000000929420723c */ /* 0x000fe20000041820 */
[----:B------:R-:W-:Y:S07]  /*4f10*/  LDSM.16.M88.4 R144, [R183+0x8000] ;  /* 0x00800000b790783b */ /* 0x000fee0000000200 */
[C---:B------:R-:W-:Y:S01]  /*4f20*/  HMMA.16816.F32.BF16 R4, R156.reuse, R168, R4 ;  /* 0x000000a89c04723c */ /* 0x040fe20000041804 */
[----:B------:R-:W2:Y:S07]  /*4f30*/  LDSM.16.M88.4 R148, [R184+UR4+0x10100] ;  /* 0x01010004b894783b */ /* 0x000eae0008000200 */
[C---:B------:R-:W-:Y:S01]  /*4f40*/  HMMA.16816.F32.BF16 R8, R156.reuse, R170, R8 ;  /* 0x000000aa9c08723c */ /* 0x040fe20000041808 */
[----:B------:R-:W-:Y:S07]  /*4f50*/  LDSM.16.M88.4 R168, [R132+0x10100] ;  /* 0x0101000084a8783b */ /* 0x000fee0000000200 */
[C---:B---3--:R-:W-:Y:S08]  /*4f60*/  HMMA.16816.F32.BF16 R12, R156.reuse, R160, R12 ;  /* 0x000000a09c0c723c */ /* 0x048ff0000004180c */
[C---:B------:R-:W-:Y:S01]  /*4f70*/  HMMA.16816.F32.BF16 R16, R156.reuse, R162, R16 ;  /* 0x000000a29c10723c */ /* 0x040fe20000041810 */
[----:B------:R-:W3:Y:S07]  /*4f80*/  LDSM.16.M88.4 R160, [R184+UR4+0x11900] ;  /* 0x01190004b8a0783b */ /* 0x000eee0008000200 */
[C---:B----4-:R-:W-:Y:S08]  /*4f90*/  HMMA.16816.F32.BF16 R20, R156.reuse, R136, R20 ;  /* 0x000000889c14723c */ /* 0x050ff00000041814 */
[C---:B------:R-:W-:Y:S01]  /*4fa0*/  HMMA.16816.F32.BF16 R24, R156.reuse, R138, R24 ;  /* 0x0000008a9c18723c */ /* 0x040fe20000041818 */
[----:B------:R-:W4:Y:S07]  /*4fb0*/  LDSM.16.M88.4 R136, [R181+0x8000] ;  /* 0x00800000b588783b */ /* 0x000f2e0000000200 */
[C---:B-1----:R-:W-:Y:S08]  /*4fc0*/  HMMA.16816.F32.BF16 R28, R156.reuse, R140, R28 ;  /* 0x0000008c9c1c723c */ /* 0x042ff0000004181c */
[----:B------:R-:W-:Y:S01]  /*4fd0*/  HMMA.16816.F32.BF16 R32, R156, R142, R32 ;  /* 0x0000008e9c20723c */ /* 0x000fe20000041820 */
[----:B------:R-:W1:Y:S07]  /*4fe0*/  LDSM.16.M88.4 R140, [R132+0x10900] ;  /* 0x01090000848c783b */ /* 0x000e6e0000000200 */
[C---:B--2---:R-:W-:Y:S01]  /*4ff0*/  HMMA.16816.F32.BF16 R4, R144.reuse, R148, R4 ;  /* 0x000000949004723c */ /* 0x044fe20000041804 */
[----:B------:R-:W-:Y:S07]  /*5000*/  LDSM.16.M88.4 R156, [R180+0x8000] ;  /* 0x00800000b49c783b */ /* 0x000fee0000000200 */
[C---:B------:R-:W-:Y:S01]  /*5010*/  HMMA.16816.F32.BF16 R8, R144.reuse, R150, R8 ;  /* 0x000000969008723c */ /* 0x040fe20000041808 */
[----:B------:R-:W2:Y:S07]  /*5020*/  LDSM.16.M88.4 R148, [R132+0x11100] ;  /* 0x011100008494783b */ /* 0x000eae0000000200 */
[C---:B------:R-:W-:Y:S08]  /*5030*/  HMMA.16816.F32.BF16 R12, R144.reuse, R152, R12 ;  /* 0x00000098900c723c */ /* 0x040ff0000004180c */
[C---:B------:R-:W-:Y:S01]  /*5040*/  HMMA.16816.F32.BF16 R16, R144.reuse, R154, R16 ;  /* 0x0000009a9010723c */ /* 0x040fe20000041810 */
[----:B------:R-:W5:Y:S07]  /*5050*/  LDSM.16.M88.4 R152, [R132+0x11900] ;  /* 0x011900008498783b */ /* 0x000f6e0000000200 */
[C---:B------:R-:W-:Y:S08]  /*5060*/  HMMA.16816.F32.BF16 R20, R144.reuse, R164, R20 ;  /* 0x000000a49014723c */ /* 0x040ff00000041814 */
[C---:B------:R-:W-:Y:S01]  /*5070*/  HMMA.16816.F32.BF16 R24, R144.reuse, R166, R24 ;  /* 0x000000a69018723c */ /* 0x040fe20000041818 */
[----:B------:R-:W2:Y:S07]  /*5080*/  LDSM.16.M88.4 R164, [R185+0x10100] ;  /* 0x01010000b9a4783b */ /* 0x000eae0000000200 */
[C---:B---3--:R-:W-:Y:S08]  /*5090*/  HMMA.16816.F32.BF16 R28, R144.reuse, R160, R28 ;  /* 0x000000a0901c723c */ /* 0x048ff0000004181c */
[----:B------:R-:W-:Y:S01]  /*50a0*/  HMMA.16816.F32.BF16 R32, R144, R162, R32 ;  /* 0x000000a29020723c */ /* 0x000fe20000041820 */
[----:B------:R-:W3:Y:S07]  /*50b0*/  LDSM.16.M88.4 R144, [R185+0x10900] ;  /* 0x01090000b990783b */ /* 0x000eee0000000200 */
[C---:B----4-:R-:W-:Y:S01]  /*50c0*/  HMMA.16816.F32.BF16 R4, R136.reuse, R168, R4 ;  /* 0x000000a88804723c */ /* 0x050fe20000041804 */
[----:B------:R-:W4:Y:S07]  /*50d0*/  LDSM.16.M88.4 R160, [R185+0x11100] ;  /* 0x01110000b9a0783b */ /* 0x000f2e0000000200 */
[C---:B------:R-:W-:Y:S01]  /*50e0*/  HMMA.16816.F32.BF16 R8, R136.reuse, R170, R8 ;  /* 0x000000aa8808723c */ /* 0x040fe20000041808 */
[----:B------:R-:W-:Y:S07]  /*50f0*/  LDSM.16.M88.4 R168, [R178+0x8000] ;  /* 0x00800000b2a8783b */ /* 0x000fee0000000200 */
[C---:B-1----:R-:W-:Y:S08]  /*5100*/  HMMA.16816.F32.BF16 R12, R136.reuse, R140, R12 ;  /* 0x0000008c880c723c */ /* 0x042ff0000004180c */
[C---:B------:R-:W-:Y:S01]  /*5110*/  HMMA.16816.F32.BF16 R16, R136.reuse, R142, R16 ;  /* 0x0000008e8810723c */ /* 0x040fe20000041810 */
[----:B------:R-:W1:Y:S07]  /*5120*/  LDSM.16.M88.4 R140, [R185+0x11900] ;  /* 0x01190000b98c783b */ /* 0x000e6e0000000200 */
[C---:B--2---:R-:W-:Y:S08]  /*5130*/  HMMA.16816.F32.BF16 R20, R136.reuse, R148, R20 ;  /* 0x000000948814723c */ /* 0x044ff00000041814 */
[C---:B------:R-:W-:Y:S08]  /*5140*/  HMMA.16816.F32.BF16 R24, R136.reuse, R150, R24 ;  /* 0x000000968818723c */ /* 0x040ff00000041818 */
[C---:B-----5:R-:W-:Y:S08]  /*5150*/  HMMA.16816.F32.BF16 R28, R136.reuse, R152, R28 ;  /* 0x00000098881c723c */ /* 0x060ff0000004181c */
[----:B------:R-:W-:Y:S01]  /*5160*/  HMMA.16816.F32.BF16 R32, R136, R154, R32 ;  /* 0x0000009a8820723c */ /* 0x000fe20000041820 */
[----:B------:R-:W2:Y:S07]  /*5170*/  LDSM.16.M88.4 R136, [R186+0x10900] ;  /* 0x01090000ba88783b */ /* 0x000eae0000000200 */
[C---:B------:R-:W-:Y:S08]  /*5180*/  HMMA.16816.F32.BF16 R4, R156.reuse, R164, R4 ;  /* 0x000000a49c04723c */ /* 0x040ff00000041804 */
[C---:B------:R-:W-:Y:S08]  /*5190*/  HMMA.16816.F32.BF16 R8, R156.reuse, R166, R8 ;  /* 0x000000a69c08723c */ /* 0x040ff00000041808 */
[C---:B---3--:R-:W-:Y:S08]  /*51a0*/  HMMA.16816.F32.BF16 R12, R156.reuse, R144, R12 ;  /* 0x000000909c0c723c */ /* 0x048ff0000004180c */
[C---:B------:R-:W-:Y:S01]  /*51b0*/  HMMA.16816.F32.BF16 R16, R156.reuse, R146, R16 ;  /* 0x000000929c10723c */ /* 0x040fe20000041810 */
[----:B------:R-:W3:Y:S07]  /*51c0*/  LDSM.16.M88.4 R144, [R186+0x11100] ;  /* 0x01110000ba90783b */ /* 0x000eee0000000200 */
[C---:B----4-:R-:W-:Y:S08]  /*51d0*/  HMMA.16816.F32.BF16 R20, R156.reuse, R160, R20 ;  /* 0x000000a09c14723c */ /* 0x050ff00000041814 */
[C---:B------:R-:W-:Y:S08]  /*51e0*/  HMMA.16816.F32.BF16 R24, R156.reuse, R162, R24 ;  /* 0x000000a29c18723c */ /* 0x040ff00000041818 */
[C---:B-1----:R-:W-:Y:S08]  /*51f0*/  HMMA.16816.F32.BF16 R28, R156.reuse, R140, R28 ;  /* 0x0000008c9c1c723c */ /* 0x042ff0000004181c */
[----:B------:R-:W-:Y:S01]  /*5200*/  HMMA.16816.F32.BF16 R32, R156, R142, R32 ;  /* 0x0000008e9c20723c */ /* 0x000fe20000041820 */
[----:B------:R-:W1:Y:S01]  /*5210*/  LDSM.16.M88.4 R140, [R186+0x11900] ;  /* 0x01190000ba8c783b */ /* 0x000e620000000200 */
[----:B------:R-:W-:Y:S06]  /*5220*/  DEPBAR.LE SB0, 0x2 ;  /* 0x000080800000791a */ /* 0x000fec0000000000 */
[C---:B------:R-:W-:Y:S01]  /*5230*/  HMMA.16816.F32.BF16 R4, R168.reuse, R172, R4 ;  /* 0x000000aca804723c */ /* 0x040fe20000041804 */
[----:B------:R-:W-:Y:S07]  /*5240*/  BAR.SYNC.DEFER_BLOCKING 0x0 ;  /* 0x0000000000007b1d */ /* 0x000fee0000010000 */
[C---:B------:R-:W-:Y:S08]  /*5250*/  HMMA.16816.F32.BF16 R8, R168.reuse, R174, R8 ;  /* 0x000000aea808723c */ /* 0x040ff00000041808 */
[C---:B--2---:R-:W-:Y:S08]  /*5260*/  HMMA.16816.F32.BF16 R12, R168.reuse, R136, R12 ;  /* 0x00000088a80c723c */ /* 0x044ff0000004180c */
[C---:B------:R-:W-:Y:S01]  /*5270*/  HMMA.16816.F32.BF16 R16, R168.reuse, R138, R16 ;  /* 0x0000008aa810723c */ /* 0x040fe20000041810 */
[----:B------:R-:W-:Y:S03]  /*5280*/  LDSM.16.MT88.4 R136, [R177+UR4+0x100] ;  /* 0x00010004b188783b */ /* 0x000fe60008004200 */
[----:B------:R-:W-:Y:S02]  /*5290*/  FMNMX.FTZ R2, R4, R133, !PT ;  /* 0x0000008504027209 */ /* 0x000fe40007810000 */
[----:B------:R-:W-:Y:S02]  /*52a0*/  FMNMX.FTZ R132, R6, R0, !PT ;  /* 0x0000000006847209 */ /* 0x000fe40007810000 */
[C---:B---3--:R-:W-:Y:S01]  /*52b0*/  HMMA.16816.F32.BF16 R20, R168.reuse, R144, R20 ;  /* 0x00000090a814723c */ /* 0x048fe20000041814 */
[----:B------:R-:W-:Y:S03]  /*52c0*/  LDSM.16.MT88.4 R148, [R177+UR4+0x2900] ;  /* 0x00290004b194783b */ /* 0x000fe60008004200 */
[----:B------:R-:W-:Y:S02]  /*52d0*/  FMNMX.FTZ R3, R5, R2, !PT ;  /* 0x0000000205037209 */ /* 0x000fe40007810000 */
[----:B------:R-:W-:Y:S02]  /*52e0*/  FMNMX.FTZ R163, R7, R132, !PT ;  /* 0x0000008407a37209 */ /* 0x000fe40007810000 */
[C---:B------:R-:W-:Y:S01]  /*52f0*/  HMMA.16816.F32.BF16 R24, R168.reuse, R146, R24 ;  /* 0x00000092a818723c */ /* 0x040fe20000041818 */
[----:B------:R-:W-:Y:S03]  /*5300*/  LDSM.16.MT88.4 R156, [R176+UR4+0x2900] ;  /* 0x00290004b09c783b */ /* 0x000fe60008004200 */
[----:B------:R-:W-:Y:S02]  /*5310*/  FMNMX.FTZ R2, R8, R3, !PT ;  /* 0x0000000308027209 */ /* 0x000fe40007810000 */
[----:B------:R-:W-:Y:S02]  /*5320*/  FMNMX.FTZ R132, R10, R163, !PT ;  /* 0x000000a30a847209 */ /* 0x000fe40007810000 */
[C---:B-1----:R-:W-:Y:S04]  /*5330*/  HMMA.16816.F32.BF16 R28, R168.reuse, R140, R28 ;  /* 0x0000008ca81c723c */ /* 0x042fe8000004181c */
[----:B------:R-:W-:Y:S02]  /*5340*/  FMNMX.FTZ R3, R9, R2, !PT ;  /* 0x0000000209037209 */ /* 0x000fe40007810000 */
[----:B------:R-:W-:Y:S02]  /*5350*/  FMNMX.FTZ R163, R11, R132, !PT ;  /* 0x000000840ba37209 */ /* 0x000fe40007810000 */
[----:B------:R-:W-:Y:S04]  /*5360*/  HMMA.16816.F32.BF16 R32, R168, R142, R32 ;  /* 0x0000008ea820723c */ /* 0x000fe80000041820 */
[----:B------:R-:W-:Y:S02]  /*5370*/  FMNMX.FTZ R2, R12, R3, !PT ;  /* 0x000000030c027209 */ /* 0x000fe40007810000 */
[----:B------:R-:W-:Y:S02]  /*5380*/  FMNMX.FTZ R132, R14, R163, !PT ;  /* 0x000000a30e847209 */ /* 0x000fe40007810000 */
[----:B------:R-:W-:Y:S04]  /*5390*/  FMNMX.FTZ R3, R13, R2, !PT ;  /* 0x000000020d037209 */ /* 0x000fe80007810000 */
        /* <DEDUP_REMOVED lines=16> */
[----:B------:R-:W-:Y:S02]  /*54a0*/  IADD3 R141, R177, UR4, RZ ;  /* 0x00000004b18d7c10 */ /* 0x000fe4000fffe0ff */
[----:B------:R-:W-:Y:S02]  /*54b0*/  FMNMX.FTZ R2, R32, R3, !PT ;  /* 0x0000000320027209 */ /* 0x000fe40007810000 */
[----:B------:R-:W-:Y:S02]  /*54c0*/  FMNMX.FTZ R3, R31, R132, !PT ;  /* 0x000000841f037209 */ /* 0x000fe40007810000 */
[----:B------:R-:W-:Y:S02]  /*54d0*/  FMNMX.FTZ R165, R33, R2, !PT ;  /* 0x0000000221a57209 */ /* 0x000fe40007810000 */
[----:B------:R-:W-:Y:S03]  /*54e0*/  FMNMX.FTZ R132, R34, R3, !PT ;  /* 0x0000000322847209 */ /* 0x000fe60007810000 */
[----:B------:R-:W1:Y:S01]  /*54f0*/  SHFL.BFLY PT, R2, R165, 0x2, 0x1f ;  /* 0x0c401f00a5027f89 */ /* 0x000e6200000e0000 */
[----:B------:R-:W-:Y:S07]  /*5500*/  FMNMX.FTZ R164, R35, R132, !PT ;  /* 0x0000008423a47209 */ /* 0x000fee0007810000 */
[----:B------:R-:W2:Y:S01]  /*5510*/  SHFL.BFLY PT, R3, R164, 0x2, 0x1f ;  /* 0x0c401f00a4037f89 */ /* 0x000ea200000e0000 */
[----:B-1----:R-:W-:Y:S07]  /*5520*/  FMNMX.FTZ R163, R165, R2, !PT ;  /* 0x00000002a5a37209 */ /* 0x002fee0007810000 */
[----:B------:R-:W1:Y:S01]  /*5530*/  SHFL.BFLY PT, R132, R163, 0x1, 0x1f ;  /* 0x0c201f00a3847f89 */ /* 0x000e6200000e0000 */
[----:B--2---:R-:W-:Y:S07]  /*5540*/  FMNMX.FTZ R162, R164, R3, !PT ;  /* 0x00000003a4a27209 */ /* 0x004fee0007810000 */
[----:B------:R-:W2:Y:S08]  /*5550*/  SHFL.BFLY PT, R3, R162, 0x1, 0x1f ;  /* 0x0c201f00a2037f89 */ /* 0x000eb000000e0000 */
[----:B------:R-:W-:Y:S01]  /*5560*/  LDSM.16.MT88.4 R164, [R177+UR4+0x5900] ;  /* 0x00590004b1a4783b */ /* 0x000fe20008004200 */
[----:B-1----:R-:W-:Y:S05]  /*5570*/  FMNMX.FTZ R132, R163, R132, !PT ;  /* 0x00000084a3847209 */ /* 0x002fea0007810000 */
[C---:B------:R-:W-:Y:S02]  /*5580*/  FADD.FTZ R133, -R132.reuse, R133 ;  /* 0x0000008584857221 */ /* 0x040fe40000010100 */
[----:B------:R-:W-:Y:S01]  /*5590*/  FMUL.FTZ R163, R132, c[0x0][0x2d0] ;  /* 0x0000b40084a37a20 */ /* 0x000fe20000410000 */
[----:B--2---:R-:W-:Y:S01]  /*55a0*/  FMNMX.FTZ R3, R162, R3, !PT ;  /* 0x00000003a2037209 */ /* 0x004fe20007810000 */
[----:B------:R-:W-:Y:S02]  /*55b0*/  FMUL.FTZ R2, R133, c[0x0][0x2d0] ;  /* 0x0000b40085027a20 */ /* 0x000fe40000410000 */
[--C-:B------:R-:W-:Y:S02]  /*55c0*/  FFMA.FTZ R173, R4, c[0x0][0x2d0], -R163.reuse ;  /* 0x0000b40004ad7a23 */ /* 0x100fe400000108a3 */
[C---:B------:R-:W-:Y:S02]  /*55d0*/  FADD.FTZ R133, -R3.reuse, R0 ;  /* 0x0000000003857221 */ /* 0x040fe40000010100 */
[----:B------:R-:W-:Y:S01]  /*55e0*/  FMUL.FTZ R162, R3, c[0x0][0x2d0] ;  /* 0x0000b40003a27a20 */ /* 0x000fe20000410000 */
[----:B------:R-:W1:Y:S01]  /*55f0*/  MUFU.EX2 R2, R2 ;  /* 0x0000000200027308 */ /* 0x000e620000000800 */
[----:B------:R-:W-:Y:S01]  /*5600*/  FMUL.FTZ R0, R133, c[0x0][0x2d0] ;  /* 0x0000b40085007a20 */ /* 0x000fe20000410000 */
[----:B------:R-:W-:Y:S01]  /*5610*/  IADD3 R133, R182, R141, RZ ;  /* 0x0000008db6857210 */ /* 0x000fe20007ffe0ff */
[--C-:B------:R-:W-:Y:S02]  /*5620*/  FFMA.FTZ R174, R5, c[0x0][0x2d0], -R163.reuse ;  /* 0x0000b40005ae7a23 */ /* 0x100fe400000108a3 */
[--C-:B------:R-:W-:Y:S02]  /*5630*/  FFMA.FTZ R175, R8, c[0x0][0x2d0], -R163.reuse ;  /* 0x0000b40008af7a23 */ /* 0x100fe400000108a3 */
[--C-:B------:R-:W-:Y:S01]  /*5640*/  FFMA.FTZ R208, R9, c[0x0][0x2d0], -R163.reuse ;  /* 0x0000b40009d07a23 */ /* 0x100fe200000108a3 */
[----:B------:R-:W2:Y:S01]  /*5650*/  LDSM.16.MT88.4 R140, [R133+0x100] ;  /* 0x00010000858c783b */ /* 0x000ea20000004200 */
[--C-:B------:R-:W-:Y:S01]  /*5660*/  FFMA.FTZ R210, R6, c[0x0][0x2d0], -R162.reuse ;  /* 0x0000b40006d27a23 */ /* 0x100fe200000108a2 */
[----:B------:R-:W3:Y:S01]  /*5670*/  MUFU.EX2 R0, R0 ;  /* 0x0000000000007308 */ /* 0x000ee20000000800 */
[--C-:B------:R-:W-:Y:S02]  /*5680*/  FFMA.FTZ R215, R7, c[0x0][0x2d0], -R162.reuse ;  /* 0x0000b40007d77a23 */ /* 0x100fe400000108a2 */
[--C-:B------:R-:W-:Y:S02]  /*5690*/  FFMA.FTZ R212, R10, c[0x0][0x2d0], -R162.reuse ;  /* 0x0000b4000ad47a23 */ /* 0x100fe400000108a2 */
[--C-:B------:R-:W-:Y:S01]  /*56a0*/  FFMA.FTZ R217, R11, c[0x0][0x2d0], -R162.reuse ;  /* 0x0000b4000bd97a23 */ /* 0x100fe200000108a2 */
[----:B------:R-:W-:Y:S01]  /*56b0*/  LDSM.16.MT88.4 R152, [R133+0x2900] ;  /* 0x002900008598783b */ /* 0x000fe20000004200 */
[--C-:B------:R-:W-:Y:S02]  /*56c0*/  FFMA.FTZ R214, R12, c[0x0][0x2d0], -R163.reuse ;  /* 0x0000b4000cd67a23 */ /* 0x100fe400000108a3 */
[--C-:B------:R-:W-:Y:S01]  /*56d0*/  FFMA.FTZ R219, R13, c[0x0][0x2d0], -R163.reuse ;  /* 0x0000b4000ddb7a23 */ /* 0x100fe200000108a3 */
[----:B------:R-:W-:Y:S01]  /*56e0*/  MUFU.EX2 R173, R173 ;  /* 0x000000ad00ad7308 */ /* 0x000fe20000000800 */
[--C-:B------:R-:W-:Y:S02]  /*56f0*/  FFMA.FTZ R216, R14, c[0x0][0x2d0], -R162.reuse ;  /* 0x0000b4000ed87a23 */ /* 0x100fe400000108a2 */
[--C-:B------:R-:W-:Y:S01]  /*5700*/  FFMA.FTZ R221, R15, c[0x0][0x2d0], -R162.reuse ;  /* 0x0000b4000fdd7a23 */ /* 0x100fe200000108a2 */
[----:B------:R-:W-:Y:S01]  /*5710*/  LDSM.16.MT88.4 R168, [R133+0x5900] ;  /* 0x0059000085a8783b */ /* 0x000fe20000004200 */
[C---:B-1----:R-:W-:Y:S02]  /*5720*/  FMUL.FTZ R4, R2.reuse, R128 ;  /* 0x0000008002047220 */ /* 0x042fe40000410000 */
[C---:B------:R-:W-:Y:S02]  /*5730*/  FMUL.FTZ R5, R2.reuse, R129 ;  /* 0x0000008102057220 */ /* 0x040fe40000410000 */
[C---:B------:R-:W-:Y:S01]  /*5740*/  FMUL.FTZ R8, R2.reuse, R124 ;  /* 0x0000007c02087220 */ /* 0x040fe20000410000 */
[----:B------:R-:W1:Y:S01]  /*5750*/  MUFU.EX2 R174, R174 ;  /* 0x000000ae00ae7308 */ /* 0x000e620000000800 */
[C---:B------:R-:W-:Y:S02]  /*5760*/  FMUL.FTZ R9, R2.reuse, R125 ;  /* 0x0000007d02097220 */ /* 0x040fe40000410000 */
[----:B------:R-:W-:Y:S02]  /*5770*/  FMUL.FTZ R36, R2, R36 ;  /* 0x0000002402247220 */ /* 0x000fe40000410000 */
[C---:B---3--:R-:W-:Y:S02]  /*5780*/  FMUL.FTZ R6, R0.reuse, R130 ;  /* 0x0000008200067220 */ /* 0x048fe40000410000 */
[C---:B------:R-:W-:Y:S02]  /*5790*/  FMUL.FTZ R7, R0.reuse, R131 ;  /* 0x0000008300077220 */ /* 0x040fe40000410000 */
[C---:B------:R-:W-:Y:S01]  /*57a0*/  FMUL.FTZ R10, R0.reuse, R126 ;  /* 0x0000007e000a7220 */ /* 0x040fe20000410000 */
[----:B------:R-:W-:Y:S01]  /*57b0*/  MUFU.EX2 R175, R175 ;  /* 0x000000af00af7308 */ /* 0x000fe20000000800 */
[----:B------:R-:W-:Y:S02]  /*57c0*/  FMUL.FTZ R11, R0, R127 ;  /* 0x0000007f000b7220 */ /* 0x000fe40000410000 */
[----:B------:R-:W3:Y:S01]  /*57d0*/  LDSM.16.MT88.4 R124, [R176+UR4+0x100] ;  /* 0x00010004b07c783b */ /* 0x000ee20008004200 */
[----:B------:R-:W-:Y:S02]  /*57e0*/  FMUL.FTZ R37, R2, R37 ;  /* 0x0000002502257220 */ /* 0x000fe40000410000 */
[C---:B------:R-:W-:Y:S02]  /*57f0*/  FMUL.FTZ R38, R0.reuse, R38 ;  /* 0x0000002600267220 */ /* 0x040fe40000410000 */
[----:B------:R-:W-:Y:S02]  /*5800*/  FMUL.FTZ R39, R0, R39 ;  /* 0x0000002700277220 */ /* 0x000fe40000410000 */
[----:B------:R-:W4:Y:S01]  /*5810*/  MUFU.EX2 R208, R208 ;  /* 0x000000d000d07308 */ /* 0x000f220000000800 */
[C---:B------:R-:W-:Y:S02]  /*5820*/  FMUL.FTZ R40, R2.reuse, R40 ;  /* 0x0000002802287220 */ /* 0x040fe40000410000 */
[----:B------:R-:W-:Y:S01]  /*5830*/  FMUL.FTZ R41, R2, R41 ;  /* 0x0000002902297220 */ /* 0x000fe20000410000 */
[----:B-1----:R-:W-:Y:S01]  /*5840*/  F2FP.BF16.PACK_AB R128, R174, R173 ;  /* 0x000000adae80723e */ /* 0x002fe200000010ff */
        /* <DEDUP_REMOVED lines=9> */
[----:B------:R-:W1:Y:S01]  /*58e0*/  MUFU.EX2 R215, R215 ;  /* 0x000000d700d77308 */ /* 0x000e620000000800 */
[C---:B------:R-:W-:Y:S02]  /*58f0*/  FMUL.FTZ R46, R0.reuse, R46 ;  /* 0x0000002e002e7220 */ /* 0x040fe40000410000 */
[----:B------:R-:W-:Y:S01]  /*5900*/  FMUL.FTZ R47, R0, R47 ;  /* 0x0000002f002f7220 */ /* 0x000fe20000410000 */
[----:B----4-:R-:W-:Y:S01]  /*5910*/  F2FP.BF16.PACK_AB R130, R208, R175 ;  /* 0x000000afd082723e */ /* 0x010fe200000010ff */
        /* <DEDUP_REMOVED lines=30> */
[C---:B------:R-:W-:Y:S05]  /*5b00*/  HMMA.16816.F32.BF16 R4, R128.reuse, R136, R4 ;  /* 0x000000888004723c */ /* 0x040fea0000041804 */
[----:B------:R-:W-:Y:S02]  /*5b10*/  FMUL.FTZ R71, R0, R71 ;  /* 0x0000004700477220 */ /* 0x000fe40000410000 */
[----:B------:R-:W-:Y:S01]  /*5b20*/  IADD3 R137, R176, UR4, RZ ;  /* 0x00000004b0897c10 */ /* 0x000fe2000fffe0ff */
[C---:B------:R-:W-:Y:S01]  /*5b30*/  HMMA.16816.F32.BF16 R8, R128.reuse, R138, R8 ;  /* 0x0000008a8008723c */ /* 0x040fe20000041808 */
[----:B------:R-:W4:Y:S03]  /*5b40*/  MUFU.EX2 R221, R221 ;  /* 0x000000dd00dd7308 */ /* 0x000f260000000800 */
[----:B------:R-:W-:Y:S01]  /*5b50*/  IADD3 R172, R182, R137, RZ ;  /* 0x00000089b6ac7210 */ /* 0x000fe20007ffe0ff */
[C---:B------:R-:W-:Y:S02]  /*5b60*/  FMUL.FTZ R72, R2.reuse, R72 ;  /* 0x0000004802487220 */ /* 0x040fe40000410000 */
[----:B------:R-:W-:Y:S01]  /*5b70*/  FMUL.FTZ R73, R2, R73 ;  /* 0x0000004902497220 */ /* 0x000fe20000410000 */
[C---:B--2---:R-:W-:Y:S01]  /*5b80*/  HMMA.16816.F32.BF16 R36, R128.reuse, R140, R36 ;  /* 0x0000008c8024723c */ /* 0x044fe20000041824 */
[----:B------:R-:W2:Y:S03]  /*5b90*/  LDSM.16.MT88.4 R136, [R172+0x100] ;  /* 0x00010000ac88783b */ /* 0x000ea60000004200 */
[C---:B------:R-:W-:Y:S02]  /*5ba0*/  FMUL.FTZ R74, R0.reuse, R74 ;  /* 0x0000004a004a7220 */ /* 0x040fe40000410000 */
[----:B------:R-:W-:Y:S02]  /*5bb0*/  FMUL.FTZ R75, R0, R75 ;  /* 0x0000004b004b7220 */ /* 0x000fe40000410000 */
[C---:B------:R-:W-:Y:S01]  /*5bc0*/  HMMA.16816.F32.BF16 R40, R128.reuse, R142, R40 ;  /* 0x0000008e8028723c */ /* 0x040fe20000041828 */
[----:B------:R-:W5:Y:S03]  /*5bd0*/  LDSM.16.MT88.4 R140, [R177+UR4+0x2100] ;  /* 0x00210004b18c783b */ /* 0x000f660008004200 */
[C---:B------:R-:W-:Y:S02]  /*5be0*/  FMUL.FTZ R76, R2.reuse, R76 ;  /* 0x0000004c024c7220 */ /* 0x040fe40000410000 */
[----:B------:R-:W-:Y:S02]  /*5bf0*/  FMUL.FTZ R77, R2, R77 ;  /* 0x0000004d024d7220 */ /* 0x000fe40000410000 */
[C---:B---3--:R-:W-:Y:S01]  /*5c00*/  HMMA.16816.F32.BF16 R44, R128.reuse, R124, R44 ;  /* 0x0000007c802c723c */ /* 0x048fe2000004182c */
[----:B------:R-:W-:Y:S03]  /*5c10*/  LDSM.16.MT88.4 R120, [R172+0x4100] ;  /* 0x00410000ac78783b */ /* 0x000fe60000004200 */
[C---:B------:R-:W-:Y:S02]  /*5c20*/  FMUL.FTZ R78, R0.reuse, R78 ;  /* 0x0000004e004e7220 */ /* 0x040fe40000410000 */
[----:B------:R-:W-:Y:S02]  /*5c30*/  FMUL.FTZ R79, R0, R79 ;  /* 0x0000004f004f7220 */ /* 0x000fe40000410000 */
[C---:B------:R-:W-:Y:S01]  /*5c40*/  HMMA.16816.F32.BF16 R48, R128.reuse, R126, R48 ;  /* 0x0000007e8030723c */ /* 0x040fe20000041830 */
[----:B------:R-:W3:Y:S03]  /*5c50*/  LDSM.16.MT88.4 R124, [R133+0x2100] ;  /* 0x00210000857c783b */ /* 0x000ee60000004200 */
[C---:B------:R-:W-:Y:S02]  /*5c60*/  FMUL.FTZ R80, R2.reuse, R80 ;  /* 0x0000005002507220 */ /* 0x040fe40000410000 */
[----:B------:R-:W-:Y:S02]  /*5c70*/  FMUL.FTZ R81, R2, R81 ;  /* 0x0000005102517220 */ /* 0x000fe40000410000 */
[C---:B------:R-:W-:Y:S01]  /*5c80*/  FMUL.FTZ R82, R0.reuse, R82 ;  /* 0x0000005200527220 */ /* 0x040fe20000410000 */
[----:B------:R-:W-:Y:S03]  /*5c90*/  LDSM.16.MT88.4 R144, [R172+0x900] ;  /* 0x00090000ac90783b */ /* 0x000fe60000004200 */
[----:B------:R-:W-:Y:S02]  /*5ca0*/  FMUL.FTZ R83, R0, R83 ;  /* 0x0000005300537220 */ /* 0x000fe40000410000 */
[C---:B------:R-:W-:Y:S02]  /*5cb0*/  FMUL.FTZ R84, R2.reuse, R84 ;  /* 0x0000005402547220 */ /* 0x040fe40000410000 */
[----:B------:R-:W-:Y:S01]  /*5cc0*/  FMUL.FTZ R85, R2, R85 ;  /* 0x0000005502557220 */ /* 0x000fe20000410000 */
[C---:B--2---:R-:W-:Y:S03]  /*5cd0*/  HMMA.16816.F32.BF16 R52, R128.reuse, R136, R52 ;  /* 0x000000888034723c */ /* 0x044fe60000041834 */
[C---:B------:R-:W-:Y:S02]  /*5ce0*/  FMUL.FTZ R86, R0.reuse, R86 ;  /* 0x0000005600567220 */ /* 0x040fe40000410000 */
[----:B------:R-:W-:Y:S02]  /*5cf0*/  FMUL.FTZ R87, R0, R87 ;  /* 0x0000005700577220 */ /* 0x000fe40000410000 */
[C---:B------:R-:W-:Y:S01]  /*5d00*/  FMUL.FTZ R88, R2.reuse, R88 ;  /* 0x0000005802587220 */ /* 0x040fe20000410000 */
[C---:B------:R-:W-:Y:S01]  /*5d10*/  HMMA.16816.F32.BF16 R56, R128.reuse, R138, R56 ;  /* 0x0000008a8038723c */ /* 0x040fe20000041838 */
[----:B------:R-:W2:Y:S03]  /*5d20*/  LDSM.16.MT88.4 R136, [R176+UR4+0x2100] ;  /* 0x00210004b088783b */ /* 0x000ea60008004200 */
[----:B------:R-:W-:Y:S02]  /*5d30*/  FMUL.FTZ R89, R2, R89 ;  /* 0x0000005902597220 */ /* 0x000fe40000410000 */
[C---:B------:R-:W-:Y:S02]  /*5d40*/  FMUL.FTZ R90, R0.reuse, R90 ;  /* 0x0000005a005a7220 */ /* 0x040fe40000410000 */
[C---:B-----5:R-:W-:Y:S04]  /*5d50*/  HMMA.16816.F32.BF16 R60, R128.reuse, R140, R60 ;  /* 0x0000008c803c723c */ /* 0x060fe8000004183c */
[----:B------:R-:W-:Y:S02]  /*5d60*/  FMUL.FTZ R91, R0, R91 ;  /* 0x0000005b005b7220 */ /* 0x000fe40000410000 */
[C---:B------:R-:W-:Y:S02]  /*5d70*/  FMUL.FTZ R92, R2.reuse, R92 ;  /* 0x0000005c025c7220 */ /* 0x040fe40000410000 */
[C---:B------:R-:W-:Y:S01]  /*5d80*/  HMMA.16816.F32.BF16 R64, R128.reuse, R142, R64 ;  /* 0x0000008e8040723c */ /* 0x040fe20000041840 */
[----:B------:R-:W5:Y:S03]  /*5d90*/  LDSM.16.MT88.4 R140, [R172+0x2100] ;  /* 0x00210000ac8c783b */ /* 0x000f660000004200 */
[----:B------:R-:W-:Y:S02]  /*5da0*/  FMUL.FTZ R93, R2, R93 ;  /* 0x0000005d025d7220 */ /* 0x000fe40000410000 */
[C---:B------:R-:W-:Y:S02]  /*5db0*/  FMUL.FTZ R94, R0.reuse, R94 ;  /* 0x0000005e005e7220 */ /* 0x040fe40000410000 */
[C---:B---3--:R-:W-:Y:S04]  /*5dc0*/  HMMA.16816.F32.BF16 R68, R128.reuse, R124, R68 ;  /* 0x0000007c8044723c */ /* 0x048fe80000041844 */
[----:B------:R-:W-:Y:S02]  /*5dd0*/  FMUL.FTZ R95, R0, R95 ;  /* 0x0000005f005f7220 */ /* 0x000fe40000410000 */
[C---:B------:R-:W-:Y:S02]  /*5de0*/  FMUL.FTZ R96, R2.reuse, R96 ;  /* 0x0000006002607220 */ /* 0x040fe40000410000 */
[C---:B------:R-:W-:Y:S01]  /*5df0*/  HMMA.16816.F32.BF16 R72, R128.reuse, R126, R72 ;  /* 0x0000007e8048723c */ /* 0x040fe20000041848 */
[----:B------:R-:W3:Y:S03]  /*5e00*/  LDSM.16.MT88.4 R124, [R177+UR4+0x4100] ;  /* 0x00410004b17c783b */ /* 0x000ee60008004200 */
        /* <DEDUP_REMOVED lines=8> */
[----:B------:R-:W2:Y:S03]  /*5e90*/  LDSM.16.MT88.4 R136, [R133+0x4100] ;  /* 0x004100008588783b */ /* 0x000ea60000004200 */
[----:B------:R-:W-:Y:S02]  /*5ea0*/  FMUL.FTZ R103, R0, R103 ;  /* 0x0000006700677220 */ /* 0x000fe40000410000 */
[C---:B------:R-:W-:Y:S02]  /*5eb0*/  FMUL.FTZ R104, R2.reuse, R104 ;  /* 0x0000006802687220 */ /* 0x040fe40000410000 */
[C---:B-----5:R-:W-:Y:S04]  /*5ec0*/  HMMA.16816.F32.BF16 R84, R128.reuse, R140, R84 ;  /* 0x0000008c8054723c */ /* 0x060fe80000041854 */
[----:B------:R-:W-:Y:S02]  /*5ed0*/  FMUL.FTZ R105, R2, R105 ;  /* 0x0000006902697220 */ /* 0x000fe40000410000 */
[C---:B------:R-:W-:Y:S02]  /*5ee0*/  FMUL.FTZ R106, R0.reuse, R106 ;  /* 0x0000006a006a7220 */ /* 0x040fe40000410000 */
[C---:B------:R-:W-:Y:S01]  /*5ef0*/  HMMA.16816.F32.BF16 R88, R128.reuse, R142, R88 ;  /* 0x0000008e8058723c */ /* 0x040fe20000041858 */
[----:B------:R-:W5:Y:S03]  /*5f00*/  LDSM.16.MT88.4 R140, [R176+UR4+0x4100] ;  /* 0x00410004b08c783b */ /* 0x000f660008004200 */
[----:B------:R-:W-:Y:S02]  /*5f10*/  FMUL.FTZ R107, R0, R107 ;  /* 0x0000006b006b7220 */ /* 0x000fe40000410000 */
[--C-:B------:R-:W-:Y:S02]  /*5f20*/  FFMA.FTZ R218, R16, c[0x0][0x2d0], -R163.reuse ;  /* 0x0000b40010da7a23 */ /* 0x100fe400000108a3 */
[C---:B---3--:R-:W-:Y:S04]  /*5f30*/  HMMA.16816.F32.BF16 R92, R128.reuse, R124, R92 ;  /* 0x0000007c805c723c */ /* 0x048fe8000004185c */
[--C-:B------:R-:W-:Y:S01]  /*5f40*/  FFMA.FTZ R223, R17, c[0x0][0x2d0], -R163.reuse ;  /* 0x0000b40011df7a23 */ /* 0x100fe200000108a3 */
[----:B------:R-:W-:Y:S01]  /*5f50*/  MUFU.EX2 R218, R218 ;  /* 0x000000da00da7308 */ /* 0x000fe20000000800 */
[--C-:B------:R-:W-:Y:S02]  /*5f60*/  FFMA.FTZ R220, R18, c[0x0][0x2d0], -R162.reuse ;  /* 0x0000b40012dc7a23 */ /* 0x100fe400000108a2 */
[C---:B------:R-:W-:Y:S01]  /*5f70*/  HMMA.16816.F32.BF16 R96, R128.reuse, R126, R96 ;  /* 0x0000007e8060723c */ /* 0x040fe20000041860 */
[----:B------:R-:W3:Y:S03]  /*5f80*/  LDSM.16.MT88.4 R124, [R177+UR4+0x900] ;  /* 0x00090004b17c783b */ /* 0x000ee60008004200 */
[--C-:B------:R-:W-:Y:S02]  /*5f90*/  FFMA.FTZ R225, R19, c[0x0][0x2d0], -R162.reuse ;  /* 0x0000b40013e17a23 */ /* 0x100fe400000108a2 */
[C---:B------:R-:W-:Y:S01]  /*5fa0*/  FMUL.FTZ R108, R2.reuse, R108 ;  /* 0x0000006c026c7220 */ /* 0x040fe20000410000 */
[----:B------:R-:W5:Y:S01]  /*5fb0*/  MUFU.EX2 R223, R223 ;  /* 0x000000df00df7308 */ /* 0x000f620000000800 */
[----:B------:R-:W-:Y:S01]  /*5fc0*/  FMUL.FTZ R109, R2, R109 ;  /* 0x0000006d026d7220 */ /* 0x000fe20000410000 */
[C---:B--2---:R-:W-:Y:S03]  /*5fd0*/  HMMA.16816.F32.BF16 R12, R128.reuse, R136, R12 ;  /* 0x00000088800c723c */ /* 0x044fe6000004180c */
[C---:B------:R-:W-:Y:S02]  /*5fe0*/  FMUL.FTZ R110, R0.reuse, R110 ;  /* 0x0000006e006e7220 */ /* 0x040fe40000410000 */
[----:B------:R-:W-:Y:S02]  /*5ff0*/  FMUL.FTZ R111, R0, R111 ;  /* 0x0000006f006f7220 */ /* 0x000fe40000410000 */
[C---:B------:R-:W-:Y:S01]  /*6000*/  FMUL.FTZ R16, R2.reuse, R116 ;  /* 0x0000007402107220 */ /* 0x040fe20000410000 */
[C---:B------:R-:W-:Y:S01]  /*6010*/  HMMA.16816.F32.BF16 R100, R128.reuse, R138, R100 ;  /* 0x0000008a8064723c */ /* 0x040fe20000041864 */
[----:B------:R-:W2:Y:S01]  /*6020*/  LDSM.16.MT88.4 R136, [R133+0x900] ;  /* 0x000900008588783b */ /* 0x000ea20000004200 */
[----:B------:R-:W-:Y:S02]  /*6030*/  MUFU.EX2 R220, R220 ;  /* 0x000000dc00dc7308 */ /* 0x000fe40000000800 */
[----:B------:R-:W-:Y:S01]  /*6040*/  FMUL.FTZ R17, R2, R117 ;  /* 0x0000007502117220 */ /* 0x000fe20000410000 */
[----:B-1----:R-:W-:Y:S01]  /*6050*/  F2FP.BF16.PACK_AB R116, R219, R214 ;  /* 0x000000d6db74723e */ /* 0x002fe200000010ff */
[C---:B------:R-:W-:Y:S01]  /*6060*/  FMUL.FTZ R18, R0.reuse, R118 ;  /* 0x0000007600127220 */ /* 0x040fe20000410000 */
[----:B----4-:R-:W-:Y:S01]  /*6070*/  F2FP.BF16.PACK_AB R117, R221, R216 ;  /* 0x000000d8dd75723e */ /* 0x010fe200000010ff */
[C---:B-----5:R-:W-:Y:S04]  /*6080*/  HMMA.16816.F32.BF16 R104, R128.reuse, R140, R104 ;  /* 0x0000008c8068723c */ /* 0x060fe80000041868 */
[----:B------:R-:W1:Y:S01]  /*6090*/  MUFU.EX2 R225, R225 ;  /* 0x000000e100e17308 */ /* 0x000e620000000800 */
[----:B------:R-:W-:Y:S01]  /*60a0*/  FMUL.FTZ R19, R0, R119 ;  /* 0x0000007700137220 */ /* 0x000fe20000410000 */
[----:B------:R-:W-:Y:S01]  /*60b0*/  F2FP.BF16.PACK_AB R118, R223, R218 ;  /* 0x000000dadf76723e */ /* 0x000fe200000010ff */
[C---:B------:R-:W-:Y:S01]  /*60c0*/  FMUL.FTZ R112, R2.reuse, R112 ;  /* 0x0000007002707220 */ /* 0x040fe20000410000 */
[C---:B------:R-:W-:Y:S01]  /*60d0*/  HMMA.16816.F32.BF16 R108, R128.reuse, R142, R108 ;  /* 0x0000008e806c723c */ /* 0x040fe2000004186c */
[----:B------:R-:W4:Y:S03]  /*60e0*/  LDSM.16.MT88.4 R140, [R176+UR4+0x900] ;  /* 0x00090004b08c783b */ /* 0x000f260008004200 */
[----:B------:R-:W-:Y:S02]  /*60f0*/  FMUL.FTZ R113, R2, R113 ;  /* 0x0000007102717220 */ /* 0x000fe40000410000 */
[C---:B------:R-:W-:Y:S02]  /*6100*/  FMUL.FTZ R114, R0.reuse, R114 ;  /* 0x0000007200727220 */ /* 0x040fe40000410000 */
[C---:B------:R-:W-:Y:S04]  /*6110*/  HMMA.16816.F32.BF16 R16, R128.reuse, R120, R16 ;  /* 0x000000788010723c */ /* 0x040fe80000041810 */
[----:B------:R-:W-:Y:S02]  /*6120*/  FMUL.FTZ R115, R0, R115 ;  /* 0x0000007300737220 */ /* 0x000fe40000410000 */
[--C-:B------:R-:W-:Y:S02]  /*6130*/  FFMA.FTZ R222, R20, c[0x0][0x2d0], -R163.reuse ;  /* 0x0000b40014de7a23 */ /* 0x100fe400000108a3 */
[--C-:B------:R-:W-:Y:S03]  /*6140*/  FFMA.FTZ R227, R21, c[0x0][0x2d0], -R163.reuse ;  /* 0x0000b40015e37a23 */ /* 0x100fe600000108a3 */
[----:B------:R-:W-:Y:S01]  /*6150*/  HMMA.16816.F32.BF16 R112, R128, R122, R112 ;  /* 0x0000007a8070723c */ /* 0x000fe20000041870 */
[----:B------:R-:W5:Y:S01]  /*6160*/  LDSM.16.MT88.4 R120, [R172+0x2900] ;  /* 0x00290000ac78783b */ /* 0x000f620000004200 */
[----:B------:R-:W-:Y:S01]  /*6170*/  MUFU.EX2 R222, R222 ;  /* 0x000000de00de7308 */ /* 0x000fe20000000800 */
[----:B-1----:R-:W-:Y:S01]  /*6180*/  F2FP.BF16.PACK_AB R119, R225, R220 ;  /* 0x000000dce177723e */ /* 0x002fe200000010ff */
[--C-:B------:R-:W-:Y:S02]  /*6190*/  FFMA.FTZ R224, R22, c[0x0][0x2d0], -R162.reuse ;  /* 0x0000b40016e07a23 */ /* 0x100fe400000108a2 */
[--C-:B------:R-:W-:Y:S02]  /*61a0*/  FFMA.FTZ R229, R23, c[0x0][0x2d0], -R162.reuse ;  /* 0x0000b40017e57a23 */ /* 0x100fe400000108a2 */
[--C-:B------:R-:W-:Y:S01]  /*61b0*/  FFMA.FTZ R226, R24, c[0x0][0x2d0], -R163.reuse ;  /* 0x0000b40018e27a23 */ /* 0x100fe200000108a3 */
[----:B------:R-:W-:Y:S01]  /*61c0*/  LDSM.16.MT88.4 R128, [R133+0x4900] ;  /* 0x004900008580783b */ /* 0x000fe20000004200 */
[C---:B---3--:R-:W-:Y:S02]  /*61d0*/  HMMA.16816.F32.BF16 R4, R116.reuse, R124, R4 ;  /* 0x0000007c7404723c */ /* 0x048fe40000041804 */
[----:B------:R-:W1:Y:S03]  /*61e0*/  MUFU.EX2 R227, R227 ;  /* 0x000000e300e37308 */ /* 0x000e660000000800 */
[--C-:B------:R-:W-:Y:S02]  /*61f0*/  FFMA.FTZ R231, R25, c[0x0][0x2d0], -R163.reuse ;  /* 0x0000b40019e77a23 */ /* 0x100fe400000108a3 */
[--C-:B------:R-:W-:Y:S01]  /*6200*/  FFMA.FTZ R228, R26, c[0x0][0x2d0], -R162.reuse ;  /* 0x0000b4001ae47a23 */ /* 0x100fe200000108a2 */
[C---:B------:R-:W-:Y:S01]  /*6210*/  HMMA.16816.F32.BF16 R8, R116.reuse, R126, R8 ;  /* 0x0000007e7408723c */ /* 0x040fe20000041808 */
[----:B------:R-:W3:Y:S03]  /*6220*/  LDSM.16.MT88.4 R124, [R177+UR4+0x4900] ;  /* 0x00490004b17c783b */ /* 0x000ee60008004200 */
[--C-:B------:R-:W-:Y:S01]  /*6230*/  FFMA.FTZ R233, R27, c[0x0][0x2d0], -R162.reuse ;  /* 0x0000b4001be97a23 */ /* 0x100fe200000108a2 */
[----:B------:R-:W-:Y:S01]  /*6240*/  MUFU.EX2 R224, R224 ;  /* 0x000000e000e07308 */ /* 0x000fe20000000800 */
[--C-:B------:R-:W-:Y:S02]  /*6250*/  FFMA.FTZ R230, R28, c[0x0][0x2d0], -R163.reuse ;  /* 0x0000b4001ce67a23 */ /* 0x100fe400000108a3 */
[C---:B--2---:R-:W-:Y:S04]  /*6260*/  HMMA.16816.F32.BF16 R36, R116.reuse, R136, R36 ;  /* 0x000000887424723c */ /* 0x044fe80000041824 */
[--C-:B------:R-:W-:Y:S02]  /*6270*/  FFMA.FTZ R235, R29, c[0x0][0x2d0], -R163.reuse ;  /* 0x0000b4001deb7a23 */ /* 0x100fe400000108a3 */
[--C-:B------:R-:W-:Y:S01]  /*6280*/  FFMA.FTZ R232, R30, c[0x0][0x2d0], -R162.reuse ;  /* 0x0000b4001ee87a23 */ /* 0x100fe200000108a2 */
[----:B------:R-:W2:Y:S01]  /*6290*/  MUFU.EX2 R229, R229 ;  /* 0x000000e500e57308 */ /* 0x000ea20000000800 */
[C---:B------:R-:W-:Y:S01]  /*62a0*/  HMMA.16816.F32.BF16 R40, R116.reuse, R138, R40 ;  /* 0x0000008a7428723c */ /* 0x040fe20000041828 */
[----:B------:R-:W1:Y:S03]  /*62b0*/  LDSM.16.MT88.4 R136, [R176+UR4+0x4900] ;  /* 0x00490004b088783b */ /* 0x000e660008004200 */
[--C-:B------:R-:W-:Y:S02]  /*62c0*/  FFMA.FTZ R237, R31, c[0x0][0x2d0], -R162.reuse ;  /* 0x0000b4001fed7a23 */ /* 0x100fe400000108a2 */
[--C-:B------:R-:W-:Y:S02]  /*62d0*/  FFMA.FTZ R234, R32, c[0x0][0x2d0], -R163.reuse ;  /* 0x0000b40020ea7a23 */ /* 0x100fe400000108a3 */
[C---:B----4-:R-:W-:Y:S01]  /*62e0*/  HMMA.16816.F32.BF16 R44, R116.reuse, R140, R44 ;  /* 0x0000008c742c723c */ /* 0x050fe2000004182c */
[----:B------:R-:W-:Y:S03]  /*62f0*/  MUFU.EX2 R226, R226 ;  /* 0x000000e200e27308 */ /* 0x000fe60000000800 */
[----:B------:R-:W-:Y:S02]  /*6300*/  FFMA.FTZ R163, R33, c[0x0][0x2d0], -R163 ;  /* 0x0000b40021a37a23 */ /* 0x000fe400000108a3 */
[--C-:B------:R-:W-:Y:S02]  /*6310*/  FFMA.FTZ R236, R34, c[0x0][0x2d0], -R162.reuse ;  /* 0x0000b40022ec7a23 */ /* 0x100fe400000108a2 */
[C---:B------:R-:W-:Y:S01]  /*6320*/  HMMA.16816.F32.BF16 R48, R116.reuse, R142, R48 ;  /* 0x0000008e7430723c */ /* 0x040fe20000041830 */
[----:B------:R-:W-:Y:S02]  /*6330*/  LDSM.16.MT88.4 R140, [R133+0x1100] ;  /* 0x00110000858c783b */ /* 0x000fe40000004200 */
[----:B------:R-:W-:Y:S01]  /*6340*/  MUFU.EX2 R239, R163 ;  /* 0x000000a300ef7308 */ /* 0x000fe20000000800 */
[----:B------:R-:W-:Y:S02]  /*6350*/  FFMA.FTZ R162, R35, c[0x0][0x2d0], -R162 ;  /* 0x0000b40023a27a23 */ /* 0x000fe400000108a2 */
[----:B------:R-:W-:Y:S02]  /*6360*/  FFMA.FTZ R173, R2, R213, R173 ;  /* 0x000000d502ad7223 */ /* 0x000fe400000100ad */
[C---:B------:R-:W-:Y:S04]  /*6370*/  HMMA.16816.F32.BF16 R52, R116.reuse, R144, R52 ;  /* 0x000000907434723c */ /* 0x040fe80000041834 */
[----:B------:R-:W-:Y:S01]  /*6380*/  FFMA.FTZ R210, R0, R211, R210 ;  /* 0x000000d300d27223 */ /* 0x000fe200000100d2 */
[----:B------:R4:W-:Y:S01]  /*6390*/  MUFU.EX2 R241, R162 ;  /* 0x000000a200f17308 */ /* 0x0009e20000000800 */
[----:B------:R-:W-:Y:S02]  /*63a0*/  FADD.FTZ R174, R174, R173 ;  /* 0x000000adaeae7221 */ /* 0x000fe40000010000 */
[C---:B------:R-:W-:Y:S01]  /*63b0*/  HMMA.16816.F32.BF16 R56, R116.reuse, R146, R56 ;  /* 0x000000927438723c */ /* 0x040fe20000041838 */
[----:B------:R-:W-:Y:S03]  /*63c0*/  LDSM.16.MT88.4 R144, [R176+UR4+0x1100] ;  /* 0x00110004b090783b */ /* 0x000fe60008004200 */
[----:B------:R-:W-:Y:S03]  /*63d0*/  FADD.FTZ R215, R215, R210 ;  /* 0x000000d2d7d77221 */ /* 0x000fe60000010000 */
[----:B------:R-:W1:Y:S01]  /*63e0*/  MUFU.EX2 R231, R231 ;  /* 0x000000e700e77308 */ /* 0x000e620000000800 */
[C---:B------:R-:W-:Y:S04]  /*63f0*/  HMMA.16816.F32.BF16 R60, R116.reuse, R148, R60 ;  /* 0x00000094743c723c */ /* 0x040fe8000004183c */
[----:B------:R-:W-:Y:S04]  /*6400*/  FADD.FTZ R212, R212, R215 ;  /* 0x000000d7d4d47221 */ /* 0x000fe80000010000 */
[C---:B------:R-:W-:Y:S01]  /*6410*/  HMMA.16816.F32.BF16 R64, R116.reuse, R150, R64 ;  /* 0x000000967440723c */ /* 0x040fe20000041840 */
[----:B------:R-:W-:Y:S01]  /*6420*/  LDSM.16.MT88.4 R148, [R172+0x1900] ;  /* 0x00190000ac94783b */ /* 0x000fe20000004200 */
[----:B------:R-:W-:Y:S02]  /*6430*/  MUFU.EX2 R228, R228 ;  /* 0x000000e400e47308 */ /* 0x000fe40000000800 */
[----:B------:R-:W-:Y:S04]  /*6440*/  FADD.FTZ R217, R217, R212 ;  /* 0x000000d4d9d97221 */ /* 0x000fe80000010000 */
[C---:B------:R-:W-:Y:S01]  /*6450*/  HMMA.16816.F32.BF16 R68, R116.reuse, R152, R68 ;  /* 0x000000987444723c */ /* 0x040fe20000041844 */
[----:B----4-:R-:W-:Y:S03]  /*6460*/  LDSM.16.MT88.4 R160, [R172+0x3900] ;  /* 0x00390000aca0783b */ /* 0x010fe60000004200 */
[----:B------:R-:W4:Y:S01]  /*6470*/  MUFU.EX2 R233, R233 ;  /* 0x000000e900e97308 */ /* 0x000f220000000800 */
[----:B------:R-:W-:Y:S03]  /*6480*/  FADD.FTZ R216, R216, R217 ;  /* 0x000000d9d8d87221 */ /* 0x000fe60000010000 */
[C---:B------:R-:W-:Y:S01]  /*6490*/  HMMA.16816.F32.BF16 R72, R116.reuse, R154, R72 ;  /* 0x0000009a7448723c */ /* 0x040fe20000041848 */
[----:B------:R-:W-:Y:S03]  /*64a0*/  LDSM.16.MT88.4 R152, [R177+UR4+0x3900] ;  /* 0x00390004b198783b */ /* 0x000fe60008004200 */
[----:B------:R-:W-:Y:S02]  /*64b0*/  FADD.FTZ R221, R221, R216 ;  /* 0x000000d8dddd7221 */ /* 0x000fe40000010000 */
[----:B------:R-:W-:Y:S02]  /*64c0*/  MUFU.EX2 R230, R230 ;  /* 0x000000e600e67308 */ /* 0x000fe40000000800 */
[C---:B------:R-:W-:Y:S04]  /*64d0*/  HMMA.16816.F32.BF16 R76, R116.reuse, R156, R76 ;  /* 0x0000009c744c723c */ /* 0x040fe8000004184c */
[----:B------:R-:W-:Y:S04]  /*64e0*/  FADD.FTZ R220, R220, R221 ;  /* 0x000000dddcdc7221 */ /* 0x000fe80000010000 */
[C---:B------:R-:W-:Y:S01]  /*64f0*/  HMMA.16816.F32.BF16 R80, R116.reuse, R158, R80 ;  /* 0x0000009e7450723c */ /* 0x040fe20000041850 */
[----:B------:R-:W-:Y:S01]  /*6500*/  LDSM.16.MT88.4 R156, [R176+UR4+0x3900] ;  /* 0x00390004b09c783b */ /* 0x000fe20008004200 */
[----:B------:R-:W1:Y:S02]  /*6510*/  MUFU.EX2 R235, R235 ;  /* 0x000000eb00eb7308 */ /* 0x000e640000000800 */
[----:B------:R-:W-:Y:S04]  /*6520*/  FADD.FTZ R225, R225, R220 ;  /* 0x000000dce1e17221 */ /* 0x000fe80000010000 */
[C---:B-----5:R-:W-:Y:S04]  /*6530*/  HMMA.16816.F32.BF16 R84, R116.reuse, R120, R84 ;  /* 0x000000787454723c */ /* 0x060fe80000041854 */
[----:B------:R-:W-:Y:S04]  /*6540*/  MUFU.EX2 R232, R232 ;  /* 0x000000e800e87308 */ /* 0x000fe80000000800 */
[C---:B------:R-:W-:Y:S01]  /*6550*/  HMMA.16816.F32.BF16 R88, R116.reuse, R122, R88 ;  /* 0x0000007a7458723c */ /* 0x040fe20000041858 */
[----:B------:R-:W5:Y:S05]  /*6560*/  LDSM.16.MT88.4 R120, [R172+0x4900] ;  /* 0x00490000ac78783b */ /* 0x000f6a0000004200 */
[----:B------:R-:W1:Y:S02]  /*6570*/  MUFU.EX2 R237, R237 ;  /* 0x000000ed00ed7308 */ /* 0x000e640000000800 */
[C---:B---3--:R-:W-:Y:S08]  /*6580*/  HMMA.16816.F32.BF16 R92, R116.reuse, R124, R92 ;  /* 0x0000007c745c723c */ /* 0x048ff0000004185c */
[C---:B------:R-:W-:Y:S01]  /*6590*/  HMMA.16816.F32.BF16 R96, R116.reuse, R126, R96 ;  /* 0x0000007e7460723c */ /* 0x040fe20000041860 */
[----:B------:R-:W3:Y:S01]  /*65a0*/  LDSM.16.MT88.4 R124, [R177+UR4+0x1100] ;  /* 0x00110004b17c783b */ /* 0x000ee20008004200 */
[----:B------:R-:W2:Y:S06]  /*65b0*/  MUFU.EX2 R234, R234 ;  /* 0x000000ea00ea7308 */ /* 0x000eac0000000800 */
[C---:B------:R-:W-:Y:S04]  /*65c0*/  HMMA.16816.F32.BF16 R12, R116.reuse, R128, R12 ;  /* 0x00000080740c723c */ /* 0x040fe8000004180c */
[----:B------:R-:W2:Y:S04]  /*65d0*/  MUFU.EX2 R236, R236 ;  /* 0x000000ec00ec7308 */ /* 0x000ea80000000800 */
[C---:B------:R-:W-:Y:S01]  /*65e0*/  HMMA.16816.F32.BF16 R100, R116.reuse, R130, R100 ;  /* 0x000000827464723c */ /* 0x040fe20000041864 */
[----:B------:R-:W2:Y:S07]  /*65f0*/  LDSM.16.MT88.4 R128, [R172+0x1100] ;  /* 0x00110000ac80783b */ /* 0x000eae0000004200 */
[C---:B-1----:R-:W-:Y:S08]  /*6600*/  HMMA.16816.F32.BF16 R104, R116.reuse, R136, R104 ;  /* 0x000000887468723c */ /* 0x042ff00000041868 */
[C---:B------:R-:W-:Y:S01]  /*6610*/  HMMA.16816.F32.BF16 R108, R116.reuse, R138, R108 ;  /* 0x0000008a746c723c */ /* 0x040fe2000004186c */
[----:B------:R-:W1:Y:S07]  /*6620*/  LDSM.16.MT88.4 R136, [R177+UR4+0x3100] ;  /* 0x00310004b188783b */ /* 0x000e6e0008004200 */
[C---:B-----5:R-:W-:Y:S08]  /*6630*/  HMMA.16816.F32.BF16 R16, R116.reuse, R120, R16 ;  /* 0x000000787410723c */ /* 0x060ff00000041810 */
[----:B------:R-:W-:Y:S01]  /*6640*/  HMMA.16816.F32.BF16 R112, R116, R122, R112 ;  /* 0x0000007a7470723c */ /* 0x000fe20000041870 */
[----:B------:R-:W5:Y:S06]  /*6650*/  LDSM.16.MT88.4 R120, [R133+0x3100] ;  /* 0x003100008578783b */ /* 0x000f6c0000004200 */
[----:B------:R-:W-:Y:S02]  /*6660*/  F2FP.BF16.PACK_AB R116, R227, R222 ;  /* 0x000000dee374723e */ /* 0x000fe400000010ff */
[----:B--2---:R-:W-:Y:S03]  /*6670*/  F2FP.BF16.PACK_AB R117, R229, R224 ;  /* 0x000000e0e575723e */ /* 0x004fe600000010ff */
[----:B------:R-:W-:Y:S01]  /*6680*/  F2FP.BF16.PACK_AB R118, R231, R226 ;  /* 0x000000e2e776723e */ /* 0x000fe200000010ff */
[----:B------:R-:W-:Y:S01]  /*6690*/  FADD.FTZ R224, R224, R225 ;  /* 0x000000e1e0e07221 */ /* 0x000fe20000010000 */
[----:B----4-:R-:W-:Y:S03]  /*66a0*/  F2FP.BF16.PACK_AB R119, R233, R228 ;  /* 0x000000e4e977723e */ /* 0x010fe600000010ff */
[----:B------:R-:W-:Y:S04]  /*66b0*/  FADD.FTZ R229, R229, R224 ;  /* 0x000000e0e5e57221 */ /* 0x000fe80000010000 */
[C---:B---3--:R-:W-:Y:S03]  /*66c0*/  HMMA.16816.F32.BF16 R4, R116.reuse, R124, R4 ;  /* 0x0000007c7404723c */ /* 0x048fe60000041804 */
[----:B------:R-:W-:Y:S04]  /*66d0*/  FADD.FTZ R228, R228, R229 ;  /* 0x000000e5e4e47221 */ /* 0x000fe80000010000 */
[----:B------:R-:W-:Y:S01]  /*66e0*/  FADD.FTZ R233, R233, R228 ;  /* 0x000000e4e9e97221 */ /* 0x000fe20000010000 */
[C---:B------:R-:W-:Y:S01]  /*66f0*/  HMMA.16816.F32.BF16 R8, R116.reuse, R126, R8 ;  /* 0x0000007e7408723c */ /* 0x040fe20000041808 */
[----:B------:R-:W2:Y:S07]  /*6700*/  LDSM.16.MT88.4 R124, [R176+UR4+0x3100] ;  /* 0x00310004b07c783b */ /* 0x000eae0008004200 */
[C---:B------:R-:W-:Y:S08]  /*6710*/  HMMA.16816.F32.BF16 R36, R116.reuse, R140, R36 ;  /* 0x0000008c7424723c */ /* 0x040ff00000041824 */
[C---:B------:R-:W-:Y:S01]  /*6720*/  HMMA.16816.F32.BF16 R40, R116.reuse, R142, R40 ;  /* 0x0000008e7428723c */ /* 0x040fe20000041828 */
[----:B------:R-:W-:Y:S07]  /*6730*/  LDSM.16.MT88.4 R140, [R133+0x1900] ;  /* 0x00190000858c783b */ /* 0x000fee0000004200 */
[C---:B------:R-:W-:Y:S08]  /*6740*/  HMMA.16816.F32.BF16 R44, R116.reuse, R144, R44 ;  /* 0x00000090742c723c */ /* 0x040ff0000004182c */
[C---:B------:R-:W-:Y:S01]  /*6750*/  HMMA.16816.F32.BF16 R48, R116.reuse, R146, R48 ;  /* 0x000000927430723c */ /* 0x040fe20000041830 */
[----:B------:R-:W-:Y:S07]  /*6760*/  LDSM.16.MT88.4 R144, [R176+UR4+0x1900] ;  /* 0x00190004b090783b */ /* 0x000fee0008004200 */
[C---:B------:R-:W-:Y:S08]  /*6770*/  HMMA.16816.F32.BF16 R52, R116.reuse, R128, R52 ;  /* 0x000000807434723c */ /* 0x040ff00000041834 */
[C---:B------:R-:W-:Y:S01]  /*6780*/  HMMA.16816.F32.BF16 R56, R116.reuse, R130, R56 ;  /* 0x000000827438723c */ /* 0x040fe20000041838 */
[----:B------:R-:W3:Y:S07]  /*6790*/  LDSM.16.MT88.4 R128, [R172+0x3100] ;  /* 0x00310000ac80783b */ /* 0x000eee0000004200 */
[C---:B-1----:R-:W-:Y:S08]  /*67a0*/  HMMA.16816.F32.BF16 R60, R116.reuse, R136, R60 ;  /* 0x00000088743c723c */ /* 0x042ff0000004183c */
[C---:B------:R-:W-:Y:S01]  /*67b0*/  HMMA.16816.F32.BF16 R64, R116.reuse, R138, R64 ;  /* 0x0000008a7440723c */ /* 0x040fe20000041840 */
[----:B------:R-:W1:Y:S07]  /*67c0*/  LDSM.16.MT88.4 R136, [R177+UR4+0x5100] ;  /* 0x00510004b188783b */ /* 0x000e6e0008004200 */
[C---:B-----5:R-:W-:Y:S08]  /*67d0*/  HMMA.16816.F32.BF16 R68, R116.reuse, R120, R68 ;  /* 0x000000787444723c */ /* 0x060ff00000041844 */
[C---:B------:R-:W-:Y:S01]  /*67e0*/  HMMA.16816.F32.BF16 R72, R116.reuse, R122, R72 ;  /* 0x0000007a7448723c */ /* 0x040fe20000041848 */
[----:B------:R-:W4:Y:S07]  /*67f0*/  LDSM.16.MT88.4 R120, [R133+0x5100] ;  /* 0x005100008578783b */ /* 0x000f2e0000004200 */
[C---:B--2---:R-:W-:Y:S08]  /*6800*/  HMMA.16816.F32.BF16 R76, R116.reuse, R124, R76 ;  /* 0x0000007c744c723c */ /* 0x044ff0000004184c */
[C---:B------:R-:W-:Y:S01]  /*6810*/  HMMA.16816.F32.BF16 R80, R116.reuse, R126, R80 ;  /* 0x0000007e7450723c */ /* 0x040fe20000041850 */
[----:B------:R-:W2:Y:S07]  /*6820*/  LDSM.16.MT88.4 R124, [R176+UR4+0x5100] ;  /* 0x00510004b07c783b */ /* 0x000eae0008004200 */
[C---:B---3--:R-:W-:Y:S08]  /*6830*/  HMMA.16816.F32.BF16 R84, R116.reuse, R128, R84 ;  /* 0x000000807454723c */ /* 0x048ff00000041854 */
[C---:B------:R-:W-:Y:S01]  /*6840*/  HMMA.16816.F32.BF16 R88, R116.reuse, R130, R88 ;  /* 0x000000827458723c */ /* 0x040fe20000041858 */
[----:B------:R-:W3:Y:S07]  /*6850*/  LDSM.16.MT88.4 R128, [R172+0x5100] ;  /* 0x00510000ac80783b */ /* 0x000eee0000004200 */
[C---:B-1----:R-:W-:Y:S07]  /*6860*/  HMMA.16816.F32.BF16 R92, R116.reuse, R136, R92 ;  /* 0x00000088745c723c */ /* 0x042fee000004185c */
[----:B------:R-:W-:Y:S01]  /*6870*/  F2FP.BF16.PACK_AB R136, R235, R230 ;  /* 0x000000e6eb88723e */ /* 0x000fe200000010ff */
[C---:B------:R-:W-:Y:S04]  /*6880*/  HMMA.16816.F32.BF16 R96, R116.reuse, R138, R96 ;  /* 0x0000008a7460723c */ /* 0x040fe80000041860 */
[----:B------:R-:W-:Y:S01]  /*6890*/  F2FP.BF16.PACK_AB R137, R237, R232 ;  /* 0x000000e8ed89723e */ /* 0x000fe200000010ff */
[----:B------:R-:W-:Y:S02]  /*68a0*/  FADD.FTZ R232, R232, R233 ;  /* 0x000000e9e8e87221 */ /* 0x000fe40000010000 */
[----:B------:R-:W-:Y:S01]  /*68b0*/  F2FP.BF16.PACK_AB R138, R239, R234 ;  /* 0x000000eaef8a723e */ /* 0x000fe200000010ff */
[C---:B----4-:R-:W-:Y:S04]  /*68c0*/  HMMA.16816.F32.BF16 R12, R116.reuse, R120, R12 ;  /* 0x00000078740c723c */ /* 0x050fe8000004180c */
[----:B------:R-:W-:Y:S01]  /*68d0*/  F2FP.BF16.PACK_AB R139, R241, R236 ;  /* 0x000000ecf18b723e */ /* 0x000fe200000010ff */
[----:B------:R-:W-:Y:S03]  /*68e0*/  FADD.FTZ R237, R237, R232 ;  /* 0x000000e8eded7221 */ /* 0x000fe60000010000 */
[C---:B------:R-:W-:Y:S01]  /*68f0*/  HMMA.16816.F32.BF16 R100, R116.reuse, R122, R100 ;  /* 0x0000007a7464723c */ /* 0x040fe20000041864 */
[----:B------:R-:W1:Y:S03]  /*6900*/  LDSM.16.MT88.4 R120, [R177+UR4+0x1900] ;  /* 0x00190004b178783b */ /* 0x000e660008004200 */
[----:B------:R-:W-:Y:S04]  /*6910*/  FADD.FTZ R236, R236, R237 ;  /* 0x000000edecec7221 */ /* 0x000fe80000010000 */
[C---:B--2---:R-:W-:Y:S04]  /*6920*/  HMMA.16816.F32.BF16 R104, R116.reuse, R124, R104 ;  /* 0x0000007c7468723c */ /* 0x044fe80000041868 */
[----:B------:R-:W-:Y:S04]  /*6930*/  FADD.FTZ R211, R241, R236 ;  /* 0x000000ecf1d37221 */ /* 0x000fe80000010000 */
[C---:B------:R-:W-:Y:S08]  /*6940*/  HMMA.16816.F32.BF16 R108, R116.reuse, R126, R108 ;  /* 0x0000007e746c723c */ /* 0x040ff0000004186c */
[C---:B---3--:R-:W-:Y:S08]  /*6950*/  HMMA.16816.F32.BF16 R16, R116.reuse, R128, R16 ;  /* 0x000000807410723c */ /* 0x048ff00000041810 */
[----:B------:R-:W-:Y:S01]  /*6960*/  HMMA.16816.F32.BF16 R112, R116, R130, R112 ;  /* 0x000000827470723c */ /* 0x000fe20000041870 */
[----:B------:R-:W2:Y:S07]  /*6970*/  LDSM.16.MT88.4 R116, [R133+0x3900] ;  /* 0x003900008574783b */ /* 0x000eae0000004200 */
[C---:B-1----:R-:W-:Y:S08]  /*6980*/  HMMA.16816.F32.BF16 R128, R136.reuse, R120, R4 ;  /* 0x000000788880723c */ /* 0x042ff00000041804 */
[C---:B------:R-:W-:Y:S08]  /*6990*/  HMMA.16816.F32.BF16 R124, R136.reuse, R122, R8 ;  /* 0x0000007a887c723c */ /* 0x040ff00000041808 */
[C---:B------:R-:W-:Y:S08]  /*69a0*/  HMMA.16816.F32.BF16 R36, R136.reuse, R140, R36 ;  /* 0x0000008c8824723c */ /* 0x040ff00000041824 */
[C---:B------:R-:W-:Y:S01]  /*69b0*/  HMMA.16816.F32.BF16 R40, R136.reuse, R142, R40 ;  /* 0x0000008e8828723c */ /* 0x040fe20000041828 */
[----:B------:R-:W1:Y:S07]  /*69c0*/  LDSM.16.MT88.4 R140, [R176+UR4+0x5900] ;  /* 0x00590004b08c783b */ /* 0x000e6e0008004200 */
[C---:B------:R-:W-:Y:S08]  /*69d0*/  HMMA.16816.F32.BF16 R44, R136.reuse, R144, R44 ;  /* 0x00000090882c723c */ /* 0x040ff0000004182c */
[C---:B------:R-:W-:Y:S01]  /*69e0*/  HMMA.16816.F32.BF16 R48, R136.reuse, R146, R48 ;  /* 0x000000928830723c */ /* 0x040fe20000041830 */
[----:B------:R-:W3:Y:S07]  /*69f0*/  LDSM.16.MT88.4 R144, [R172+0x5900] ;  /* 0x00590000ac90783b */ /* 0x000eee0000004200 */
[C---:B------:R-:W-:Y:S08]  /*6a00*/  HMMA.16816.F32.BF16 R52, R136.reuse, R148, R52 ;  /* 0x000000948834723c */ /* 0x040ff00000041834 */
[C---:B------:R-:W-:Y:S08]  /*6a10*/  HMMA.16816.F32.BF16 R56, R136.reuse, R150, R56 ;  /* 0x000000968838723c */ /* 0x040ff00000041838 */
[C---:B------:R-:W-:Y:S08]  /*6a20*/  HMMA.16816.F32.BF16 R60, R136.reuse, R152, R60 ;  /* 0x00000098883c723c */ /* 0x040ff0000004183c */
[C---:B------:R-:W-:Y:S08]  /*6a30*/  HMMA.16816.F32.BF16 R64, R136.reuse, R154, R64 ;  /* 0x0000009a8840723c */ /* 0x040ff00000041840 */
[C---:B--2---:R-:W-:Y:S07]  /*6a40*/  HMMA.16816.F32.BF16 R68, R136.reuse, R116, R68 ;  /* 0x000000748844723c */ /* 0x044fee0000041844 */
[----:B------:R-:W-:Y:S01]  /*6a50*/  FADD.FTZ R117, R175, R174 ;  /* 0x000000aeaf757221 */ /* 0x000fe20000010000 */
[C---:B------:R-:W-:Y:S04]  /*6a60*/  HMMA.16816.F32.BF16 R72, R136.reuse, R118, R72 ;  /* 0x000000768848723c */ /* 0x040fe80000041848 */
[----:B------:R-:W-:Y:S04]  /*6a70*/  FADD.FTZ R117, R208, R117 ;  /* 0x00000075d0757221 */ /* 0x000fe80000010000 */
        /* <DEDUP_REMOVED lines=16> */
[C---:B-1----:R-:W-:Y:S04]  /*6b80*/  HMMA.16816.F32.BF16 R104, R136.reuse, R140, R104 ;  /* 0x0000008c8868723c */ /* 0x042fe80000041868 */
[----:B------:R-:W-:Y:S04]  /*6b90*/  FADD.FTZ R230, R230, R231 ;  /* 0x000000e7e6e67221 */ /* 0x000fe80000010000 */
[C---:B------:R-:W-:Y:S04]  /*6ba0*/  HMMA.16816.F32.BF16 R108, R136.reuse, R142, R108 ;  /* 0x0000008e886c723c */ /* 0x040fe8000004186c */
[----:B------:R-:W-:Y:S04]  /*6bb0*/  FADD.FTZ R235, R235, R230 ;  /* 0x000000e6ebeb7221 */ /* 0x000fe80000010000 */
[C---:B---3--:R-:W-:Y:S04]  /*6bc0*/  HMMA.16816.F32.BF16 R116, R136.reuse, R144, R16 ;  /* 0x000000908874723c */ /* 0x048fe80000041810 */
[----:B------:R-:W-:Y:S04]  /*6bd0*/  FADD.FTZ R234, R234, R235 ;  /* 0x000000ebeaea7221 */ /* 0x000fe80000010000 */
[----:B------:R-:W-:Y:S04]  /*6be0*/  HMMA.16816.F32.BF16 R112, R136, R146, R112 ;  /* 0x000000928870723c */ /* 0x000fe80000041870 */
[----:B------:R-:W-:Y:S04]  /*6bf0*/  FADD.FTZ R213, R239, R234 ;  /* 0x000000eaefd57221 */ /* 0x000fe80000010000 */
[----:B------:R-:W-:-:S05]  /*6c00*/  @!P0 BRA `(.L_x_848) ;  /* 0x0000040000008947 */ /* 0x000fca0003800000 */
[----:B------:R-:W-:Y:S01]  /*6c10*/  ISETP.NE.AND P1, PT, R187, 0x1, PT ;  /* 0x00000001bb00780c */ /* 0x000fe20003f25270 */
[----:B------:R-:W-:Y:S01]  /*6c20*/  IMAD R5, R209, 0x40, R200 ;  /* 0x00000040d1057824 */ /* 0x000fe200078e02c8 */
[----:B------:R-:W-:Y:S01]  /*6c30*/  SEL R4, RZ, 0x10, P5 ;  /* 0x00000010ff047807 */ /* 0x000fe20002800000 */
[----:B------:R-:W-:Y:S03]  /*6c40*/  IMAD.MOV.U32 R189, RZ, RZ, RZ ;  /* 0x000000ffffbd7224 */ /* 0x000fe600078e00ff */
[----:B------:R-:W-:Y:S02]  /*6c50*/  IADD3 R190, R5, -0x80, R196 ;  /* 0xffffff8005be7810 */ /* 0x000fe40007ffe0c4 */
[C---:B------:R-:W-:Y:S02]  /*6c60*/  IADD3 R12, -R4.reuse, 0x10, RZ ;  /* 0x00000010040c7810 */ /* 0x040fe40007ffe1ff */
[----:B------:R-:W-:Y:S01]  /*6c70*/  ISETP.NE.U32.AND P2, PT, R4, RZ, PT ;  /* 0x000000ff0400720c */ /* 0x000fe20003f45070 */
[----:B------:R-:W-:Y:S01]  /*6c80*/  IMAD.MOV.U32 R0, RZ, RZ, R190 ;  /* 0x000000ffff007224 */ /* 0x000fe200078e00be */
[----:B------:R-:W-:Y:S01]  /*6c90*/  LOP3.LUT R12, R12, 0xf, RZ, 0xc0, !PT ;  /* 0x0000000f0c0c7812 */ /* 0x000fe200078ec0ff */
[----:B------:R-:W-:Y:S05]  /*6ca0*/  @P1 IMAD.HI.U32 R2, R190, c[0x0][0x2bc], RZ ;  /* 0x0000af00be021a27 */ /* 0x000fea00078e00ff */
[----:B------:R-:W-:Y:S04]  /*6cb0*/  @P1 SHF.R.U32.HI R0, RZ, c[0x0][0x2c0], R2 ;  /* 0x0000b000ff001a19 */ /* 0x000fe80000011602 */
[C---:B------:R-:W-:Y:S04]  /*6cc0*/  @!P3 IADD3 R5, P0, R0.reuse, UR8, RZ ;  /* 0x000000080005bc10 */ /* 0x040fe8000ff1e0ff */
[----:B------:R-:W-:Y:S02]  /*6cd0*/  @!P3 LEA.HI.X.SX32 R2, R0, UR6, 0x1, P0 ;  /* 0x000000060002bc11 */ /* 0x000fe400080f0eff */
[C---:B------:R-:W-:Y:S04]  /*6ce0*/  @!P3 LEA R8, P0, R5.reuse, c[0x0][0x2a0], 0x2 ;  /* 0x0000a8000508ba11 */ /* 0x040fe800078010ff */
[----:B------:R-:W-:Y:S01]  /*6cf0*/  @!P3 LEA.HI.X R9, R5, c[0x0][0x2a4], R2, 0x2, P0 ;  /* 0x0000a9000509ba11 */ /* 0x000fe200000f1402 */
[----:B------:R-:W-:Y:S01]  /*6d00*/  IMAD.MOV R5, RZ, RZ, -R0 ;  /* 0x000000ffff057224 */ /* 0x000fe200078e0a00 */
[----:B------:R-:W-:Y:S03]  /*6d10*/  SEL R2, RZ, 0x10, P4 ;  /* 0x00000010ff027807 */ /* 0x000fe60002000000 */
[----:B------:R-:W2:Y:S01]  /*6d20*/  @!P3 LDG.E R189, [R8.64] ;  /* 0x0000000c08bdb981 */ /* 0x000ea2000c1e1900 */
[----:B------:R-:W-:Y:S01]  /*6d30*/  IADD3 R10, -R2, 0x10, RZ ;  /* 0x00000010020a7810 */ /* 0x000fe20007ffe1ff */
[----:B------:R-:W-:Y:S03]  /*6d40*/  IMAD R190, R5, c[0x0][0x2b8], R190 ;  /* 0x0000ae0005be7a24 */ /* 0x000fe600078e02be */
[----:B------:R-:W-:Y:S01]  /*6d50*/  LOP3.LUT R10, R10, 0xf, RZ, 0xc0, !PT ;  /* 0x0000000f0a0a7812 */ /* 0x000fe200078ec0ff */
        /* <DEDUP_REMOVED lines=13> */
[----:B------:R-:W1:Y:S01]  /*6e30*/  SHFL.IDX PT, R7, R11, 0x1, 0x181f ;  /* 0x00381f000b077f89 */ /* 0x000e6200000e0000 */
[----:B------:R-:W-:Y:S03]  /*6e40*/  SEL R0, RZ, 0x10, P6 ;  /* 0x00000010ff007807 */ /* 0x000fe60003000000 */
[----:B------:R-:W2:Y:S01]  /*6e50*/  SHFL.IDX PT, R6, R14, 0x1, 0x181f ;  /* 0x00381f000e067f89 */ /* 0x000ea200000e0000 */
[----:B------:R-:W-:Y:S03]  /*6e60*/  IADD3 R5, -R0, 0x10, RZ ;  /* 0x0000001000057810 */ /* 0x000fe60007ffe1ff */
[----:B------:R3:W4:Y:S01]  /*6e70*/  SHFL.IDX PT, R9, R11, RZ, 0x181f ;  /* 0x00181fff0b097589 */ /* 0x00072200000e0000 */
[----:B------:R-:W-:Y:S03]  /*6e80*/  LOP3.LUT R5, R5, 0xf, RZ, 0xc0, !PT ;  /* 0x0000000f05057812 */ /* 0x000fe600078ec0ff */
[----:B------:R5:W4:Y:S01]  /*6e90*/  SHFL.IDX PT, R8, R14, RZ, 0x181f ;  /* 0x00181fff0e087589 */ /* 0x000b2200000e0000 */
[-C--:B-1----:R-:W-:Y:S04]  /*6ea0*/  IADD3 R12, P1, P0, R12, R7.reuse, R202 ;  /* 0x000000070c0c7210 */ /* 0x082fe8000783e0ca */
[-C--:B--2---:R-:W-:Y:S02]  /*6eb0*/  IADD3.X R13, RZ, R6.reuse, R203, P1, P0 ;  /* 0x00000006ff0d7210 */ /* 0x084fe40000fe04cb */
[-C--:B------:R-:W-:Y:S04]  /*6ec0*/  IADD3 R10, P1, P0, R10, R7.reuse, R206 ;  /* 0x000000070a0a7210 */ /* 0x080fe8000783e0ce */
[-C--:B---3--:R-:W-:Y:S02]  /*6ed0*/  IADD3.X R11, RZ, R6.reuse, R207, P1, P0 ;  /* 0x00000006ff0b7210 */ /* 0x088fe40000fe04cf */
[----:B-----5:R-:W-:Y:S01]  /*6ee0*/  IADD3 R14, P1, P0, R5, R7, R204 ;  /* 0x00000007050e7210 */ /* 0x020fe2000783e0cc */
[----:B------:R-:W-:Y:S03]  /*6ef0*/  IMAD.U32 R5, RZ, RZ, UR11 ;  /* 0x0000000bff057e24 */ /* 0x000fe6000f8e00ff */
[----:B------:R-:W-:Y:S01]  /*6f00*/  IADD3.X R15, RZ, R6, R205, P1, P0 ;  /* 0x00000006ff0f7210 */ /* 0x000fe20000fe04cd */
[----:B------:R-:W-:Y:S01]  /*6f10*/  IMAD R5, R5, 0x3000, R194 ;  /* 0x0000300005057824 */ /* 0x000fe200078e02c2 */
[----:B----4-:R-:W-:Y:S02]  /*6f20*/  IADD3 R18, P1, R202, R9, RZ ;  /* 0x00000009ca127210 */ /* 0x010fe40007f3e0ff */
[----:B------:R-:W-:Y:S01]  /*6f30*/  IADD3 R16, P0, R9, R206, RZ ;  /* 0x000000ce09107210 */ /* 0x000fe20007f1e0ff */
[----:B------:R-:W-:Y:S02]  /*6f40*/  IMAD.SHL.U32 R7, R5, 0x2, RZ ;  /* 0x0000000205077824 */ /* 0x000fe400078e00ff */
[----:B------:R-:W-:Y:S01]  /*6f50*/  IMAD.X R19, R203, 0x1, R8, P1 ;  /* 0x00000001cb137824 */ /* 0x000fe200008e0608 */
[----:B------:R-:W-:Y:S01]  /*6f60*/  ISETP.NE.U32.AND P1, PT, R2, RZ, PT ;  /* 0x000000ff0200720c */ /* 0x000fe20003f25070 */
[C---:B------:R-:W-:Y:S01]  /*6f70*/  IMAD.X R17, R8.reuse, 0x1, R207, P0 ;  /* 0x0000000108117824 */ /* 0x040fe200000e06cf */
[----:B------:R-:W-:Y:S02]  /*6f80*/  IADD3 R20, P0, R9, R204, RZ ;  /* 0x000000cc09147210 */ /* 0x000fe40007f1e0ff */
[----:B------:R1:W-:Y:S03]  /*6f90*/  LDGSTS.E.BYPASS.LTC128B.128 [R7+0xc100], [R18.64], !P5 ;  /* 0x0c10000012077fae */ /* 0x0003e6000e901d4c */
[----:B------:R-:W-:Y:S01]  /*6fa0*/  IMAD.X R21, R8, 0x1, R205, P0 ;  /* 0x0000000108157824 */ /* 0x000fe200000e06cd */
[----:B------:R1:W-:Y:S01]  /*6fb0*/  LDGSTS.E.BYPASS.LTC128B.128 [R7+0xe100], [R16.64], !P4 ;  /* 0x0e10000010077fae */ /* 0x0003e2000e101d4c */
[----:B------:R-:W-:Y:S03]  /*6fc0*/  ISETP.NE.U32.AND P0, PT, R0, RZ, PT ;  /* 0x000000ff0000720c */ /* 0x000fe60003f05070 */
[----:B------:R1:W-:Y:S04]  /*6fd0*/  LDGSTS.E.BYPASS.LTC128B.128 [R7+0x10100], [R20.64], !P6 ;  /* 0x1010000014077fae */ /* 0x0003e8000f101d4c */
[----:B------:R1:W-:Y:S04]  /*6fe0*/  LDGSTS.E.BYPASS.LTC128B.128.ZFILL [R7+0xd100], [R12.64], P2 ;  /* 0x0d1000000c077fae */ /* 0x0003e80009141d4c */
[----:B------:R1:W-:Y:S04]  /*6ff0*/  LDGSTS.E.BYPASS.LTC128B.128.ZFILL [R7+0xf100], [R10.64], P1 ;  /* 0x0f1000000a077fae */ /* 0x0003e80008941d4c */
[----:B------:R1:W-:Y:S02]  /*7000*/  LDGSTS.E.BYPASS.LTC128B.128.ZFILL [R7+0x11100], [R14.64], P0 ;  /* 0x111000000e077fae */ /* 0x0003e40008141d4c */
.L_x_848:
[----:B------:R-:W-:Y:S01]  /*7010*/  UIADD3 UR4, UR5, 0x1, URZ ;  /* 0x0000000105047890 */ /* 0x000fe2000fffe03f */
[----:B------:R-:W0:Y:S01]  /*7020*/  LDGDEPBAR ;  /* 0x00000000000079af */ /* 0x000e220000000000 */
[----:B------:R-:W-:Y:S01]  /*7030*/  UISETP.GE.AND UP0, UPT, UR5, 0x1, UPT ;  /* 0x000000010500788c */ /* 0x000fe2000bf06270 */
[C---:B------:R-:W-:Y:S01]  /*7040*/  ISETP.GT.AND P0, PT, R209.reuse, RZ, PT ;  /* 0x000000ffd100720c */ /* 0x040fe20003f04270 */
[----:B------:R-:W-:Y:S01]  /*7050*/  IMAD.MOV.U32 R0, RZ, RZ, R3 ;  /* 0x000000ffff007224 */ /* 0x000fe200078e0003 */
[----:B------:R-:W-:Y:S01]  /*7060*/  IADD3 R209, R209, -0x1, RZ ;  /* 0xffffffffd1d17810 */ /* 0x000fe20007ffe0ff */
[----:B------:R-:W-:Y:S01]  /*7070*/  USEL UR5, UR4, URZ, !UP0 ;  /* 0x0000003f04057287 */ /* 0x000fe2000c000000 */
[----:B------:R-:W-:Y:S09]  /*7080*/  IMAD.MOV.U32 R133, RZ, RZ, R132 ;  /* 0x000000ffff857224 */ /* 0x000ff200078e0084 */
[----:B------:R-:W-:-:S05]  /*7090*/  @P0 BRA `(.L_x_849) ;  /* 0xffffd44000000947 */ /* 0x000fca000383ffff */
.L_x_846:
[----:B------:R-:W2:Y:S01]  /*70a0*/  SHFL.BFLY PT, R0, R211, 0x2, 0x1f ;  /* 0x0c401f00d3007f89 */ /* 0x000ea200000e0000 */
[----:B------:R-:W-:Y:S01]  /*70b0*/  MOV R5, c[0x0][0x4e8] ;  /* 0x00013a0000057a02 */ /* 0x000fe20000000f00 */
[----:B------:R-:W3:Y:S01]  /*70c0*/  S2UR UR7, SR_CTAID.Y ;  /* 0x00000000000779c3 */ /* 0x000ee20000002600 */
[----:B-1----:R-:W-:Y:S01]  /*70d0*/  MOV R6, R195 ;  /* 0x000000c300067202 */ /* 0x002fe20000000f00 */
[----:B------:R-:W1:Y:S01]  /*70e0*/  SHFL.BFLY PT, R2, R213, 0x2, 0x1f ;  /* 0x0c401f00d5027f89 */ /* 0x000e6200000e0000 */
[----:B------:R-:W-:Y:S01]  /*70f0*/  ISETP.NE.AND P4, PT, R5, 0x1, PT ;  /* 0x000000010500780c */ /* 0x000fe20003f85270 */
[----:B------:R-:W-:Y:S01]  /*7100*/  ULDC.64 UR4, c[0x0][0x490] ;  /* 0x0001240000047ab9 */ /* 0x000fe20000000a00 */
[----:B------:R-:W-:Y:S01]  /*7110*/  MOV R10, RZ ;  /* 0x000000ff000a7202 */ /* 0x000fe20000000f00 */
[----:B------:R-:W4:Y:S01]  /*7120*/  S2R R7, SR_TID.X ;  /* 0x0000000000077919 */ /* 0x000f220000002100 */
[----:B------:R-:W-:Y:S01]  /*7130*/  SHF.R.S32.HI R20, RZ, 0x2, R201 ;  /* 0x00000002ff147819 */ /* 0x000fe200000114c9 */
[----:B------:R-:W-:Y:S01]  /*7140*/  BSSY B0, `(.L_x_850) ;  /* 0x000016a000007945 */ /* 0x000fe20003800000 */
[----:B------:R-:W-:Y:S01]  /*7150*/  SHF.L.U32 R194, R194, 0x1, RZ ;  /* 0x00000001c2c27819 */ /* 0x000fe200000006ff */
[----:B--2---:R-:W-:Y:S01]  /*7160*/  FADD.FTZ R11, R0, R211 ;  /* 0x000000d3000b7221 */ /* 0x004fe20000010000 */
[----:B---3--:R-:W-:Y:S01]  /*7170*/  USHF.R.S32.HI UR6, URZ, 0x1f, UR7 ;  /* 0x0000001f3f067899 */ /* 0x008fe20008011407 */
[----:B-1----:R-:W-:Y:S01]  /*7180*/  FADD.FTZ R9, R2, R213 ;  /* 0x000000d502097221 */ /* 0x002fe20000010000 */
[----:B------:R-:W-:-:S02]  /*7190*/  UIMAD.WIDE.U32 UR10, UR7, UR4, URZ ;  /* 0x00000004070a72a5 */ /* 0x000fc4000f8e003f */
[----:B------:R-:W1:Y:S01]  /*71a0*/  SHFL.BFLY PT, R2, R11, 0x1, 0x1f ;  /* 0x0c201f000b027f89 */ /* 0x000e6200000e0000 */
[----:B------:R-:W-:Y:S01]  /*71b0*/  UIMAD UR8, UR6, UR4, URZ ;  /* 0x00000004060872a4 */ /* 0x000fe2000f8e023f */
[----:B----4-:R-:W-:Y:S02]  /*71c0*/  SHF.R.S32.HI R8, RZ, 0x1f, R7 ;  /* 0x0000001fff087819 */ /* 0x010fe40000011407 */
[----:B------:R-:W2:Y:S01]  /*71d0*/  SHFL.BFLY PT, R4, R9, 0x1, 0x1f ;  /* 0x0c201f0009047f89 */ /* 0x000ea200000e0000 */
[----:B------:R-:W-:Y:S01]  /*71e0*/  UIMAD UR8, UR7, UR5, UR8 ;  /* 0x00000005070872a4 */ /* 0x000fe2000f8e0208 */
[CC--:B------:R-:W-:Y:S02]  /*71f0*/  LEA.HI R0, R8.reuse, R7.reuse, RZ, 0x5 ;  /* 0x0000000708007211 */ /* 0x0c0fe400078f28ff */
[----:B------:R-:W-:Y:S01]  /*7200*/  LEA.HI R8, R8, R7, RZ, 0x2 ;  /* 0x0000000708087211 */ /* 0x000fe200078f10ff */
[----:B------:R-:W-:Y:S01]  /*7210*/  ULDC.64 UR4, c[0x0][0x3e8] ;  /* 0x0000fa0000047ab9 */ /* 0x000fe20000000a00 */
[----:B------:R-:W-:Y:S01]  /*7220*/  LOP3.LUT R12, R0, 0xffffffe0, RZ, 0xc0, !PT ;  /* 0xffffffe0000c7812 */ /* 0x000fe200078ec0ff */
[----:B------:R-:W-:Y:S01]  /*7230*/  UIMAD UR6, UR6, UR4, URZ ;  /* 0x00000004060672a4 */ /* 0x000fe2000f8e023f */
[----:B------:R-:W-:Y:S01]  /*7240*/  LOP3.LUT R14, R8, 0xfffffffc, RZ, 0xc0, !PT ;  /* 0xfffffffc080e7812 */ /* 0x000fe200078ec0ff */
[----:B------:R-:W-:Y:S01]  /*7250*/  UIMAD.WIDE.U32 UR14, UR7, UR4, URZ ;  /* 0x00000004070e72a5 */ /* 0x000fe2000f8e003f */
[--C-:B------:R-:W-:Y:S01]  /*7260*/  SHF.R.S32.HI R13, RZ, 0x2, R8.reuse ;  /* 0x00000002ff0d7819 */ /* 0x100fe20000011408 */
[----:B------:R-:W-:Y:S01]  /*7270*/  UIMAD UR5, UR7, UR5, UR6 ;  /* 0x00000005070572a4 */ /* 0x000fe2000f8e0206 */
[----:B------:R-:W-:Y:S01]  /*7280*/  SHF.R.S32.HI R8, RZ, 0x1f, R8 ;  /* 0x0000001fff087819 */ /* 0x000fe20000011408 */
[----:B------:R-:W-:Y:S01]  /*7290*/  UIADD3 UR8, UR11, UR8, URZ ;  /* 0x000000080b087290 */ /* 0x000fe2000fffe03f */
[----:B------:R-:W-:Y:S01]  /*72a0*/  SHF.R.S32.HI R0, RZ, 0x5, R0 ;  /* 0x00000005ff007819 */ /* 0x000fe20000011400 */
[----:B------:R-:W-:Y:S01]  /*72b0*/  UIADD3 UR5, UR15, UR5, URZ ;  /* 0x000000050f057290 */ /* 0x000fe2000fffe03f */
[----:B------:R-:W-:Y:S01]  /*72c0*/  LEA.HI R8, R8, R13, RZ, 0x3 ;  /* 0x0000000d08087211 */ /* 0x000fe200078f18ff */
[----:B------:R-:W-:Y:S01]  /*72d0*/  IMAD.U32 R16, RZ, RZ, UR14 ;  /* 0x0000000eff107e24 */ /* 0x000fe2000f8e00ff */
[----:B------:R-:W-:Y:S01]  /*72e0*/  MOV R17, UR15 ;  /* 0x0000000f00117c02 */ /* 0x000fe20008000f00 */
[----:B-1----:R-:W-:Y:S01]  /*72f0*/  FADD.FTZ R2, R11, R2 ;  /* 0x000000020b027221 */ /* 0x002fe20000010000 */
[----:B------:R-:W-:Y:S01]  /*7300*/  IADD3 R11, -R12, R7, RZ ;  /* 0x000000070c0b7210 */ /* 0x000fe20007ffe1ff */
[----:B------:R-:W-:Y:S01]  /*7310*/  IMAD.IADD R7, R7, 0x1, -R14 ;  /* 0x0000000107077824 */ /* 0x000fe200078e0a0e */
[----:B------:R-:W-:Y:S01]  /*7320*/  LOP3.LUT R8, R8, 0xfffffff8, RZ, 0xc0, !PT ;  /* 0xfffffff808087812 */ /* 0x000fe200078ec0ff */
[----:B--2---:R-:W-:Y:S01]  /*7330*/  FADD.FTZ R4, R9, R4 ;  /* 0x0000000409047221 */ /* 0x004fe20000010000 */
[----:B------:R-:W-:Y:S01]  /*7340*/  FSETP.NE.FTZ.AND P0, PT, R2, RZ, PT ;  /* 0x000000ff0200720b */ /* 0x000fe20003f15000 */
[----:B------:R-:W-:Y:S01]  /*7350*/  @P4 IMAD.HI.U32 R9, R195, c[0x0][0x4ec], RZ ;  /* 0x00013b00c3094a27 */ /* 0x000fe200078e00ff */
[----:B------:R-:W-:Y:S01]  /*7360*/  BAR.SYNC.DEFER_BLOCKING 0x1, 0x100 ;  /* 0x0044000000007b1d */ /* 0x000fe20000010000 */
[----:B------:R-:W-:-:S02]  /*7370*/  LOP3.LUT P3, RZ, R11, 0x3, RZ, 0xc0, !PT ;  /* 0x000000030bff7812 */ /* 0x000fc4000786c0ff */
[----:B------:R-:W-:Y:S02]  /*7380*/  FSETP.NE.FTZ.AND P1, PT, R4, RZ, PT ;  /* 0x000000ff0400720b */ /* 0x000fe40003f35000 */
[----:B------:R-:W-:Y:S02]  /*7390*/  @P4 SHF.R.U32.HI R6, RZ, c[0x0][0x4f0], R9 ;  /* 0x00013c00ff064a19 */ /* 0x000fe40000011609 */
[----:B------:R-:W-:Y:S02]  /*73a0*/  MOV R9, RZ ;  /* 0x000000ff00097202 */ /* 0x000fe40000000f00 */
[----:B------:R-:W-:Y:S02]  /*73b0*/  IADD3 R12, -R6, RZ, RZ ;  /* 0x000000ff060c7210 */ /* 0x000fe40007ffe1ff */
[----:B------:R-:W-:Y:S02]  /*73c0*/  MOV R14, 0xff800000 ;  /* 0xff800000000e7802 */ /* 0x000fe40000000f00 */
[----:B------:R-:W1:Y:S01]  /*73d0*/  @P0 MUFU.RCP R9, R2 ;  /* 0x0000000200090308 */ /* 0x000e620000001000 */
[----:B------:R-:W-:Y:S01]  /*73e0*/  IMAD R11, R12, c[0x0][0x4e8], R195 ;  /* 0x00013a000c0b7a24 */ /* 0x000fe200078e02c3 */
[----:B------:R-:W-:-:S02]  /*73f0*/  MOV R17, UR5 ;  /* 0x0000000500117c02 */ /* 0x000fc40008000f00 */
[----:B------:R-:W-:Y:S02]  /*7400*/  MOV R19, UR11 ;  /* 0x0000000b00137c02 */ /* 0x000fe40008000f00 */
[----:B------:R-:W-:Y:S02]  /*7410*/  MOV R18, UR10 ;  /* 0x0000000a00127c02 */ /* 0x000fe40008000f00 */
[----:B------:R2:W3:Y:S01]  /*7420*/  @P0 MUFU.LG2 R12, R2 ;  /* 0x00000002000c0308 */ /* 0x0004e20000000c00 */
[----:B------:R-:W-:-:S07]  /*7430*/  MOV R19, UR8 ;  /* 0x0000000800137c02 */ /* 0x000fce0008000f00 */
[----:B------:R-:W-:Y:S01]  /*7440*/  @P1 MUFU.RCP R10, R4 ;  /* 0x00000004000a1308 */ /* 0x000fe20000001000 */
[C---:B-1----:R-:W-:Y:S02]  /*7450*/  FMUL.FTZ R131, R9.reuse, R131 ;  /* 0x0000008309837220 */ /* 0x042fe40000410000 */
[C---:B------:R-:W-:Y:S02]  /*7460*/  FMUL.FTZ R130, R9.reuse, R130 ;  /* 0x0000008209827220 */ /* 0x040fe40000410000 */
[C---:B------:R-:W-:Y:S02]  /*7470*/  FMUL.FTZ R127, R9.reuse, R127 ;  /* 0x0000007f097f7220 */ /* 0x040fe40000410000 */
[C---:B------:R-:W-:Y:S01]  /*7480*/  FMUL.FTZ R126, R9.reuse, R126 ;  /* 0x0000007e097e7220 */ /* 0x040fe20000410000 */
[----:B--2---:R-:W-:Y:S01]  /*7490*/  @P0 MOV R2, 0x3f317218 ;  /* 0x3f31721800020802 */ /* 0x004fe20000000f00 */
[----:B---3--:R-:W-:Y:S01]  /*74a0*/  @P0 FMUL.FTZ R12, R12, 0.69314718246459960938 ;  /* 0x3f3172180c0c0820 */ /* 0x008fe20000410000 */
[----:B------:R-:W1:Y:S01]  /*74b0*/  @P1 MUFU.LG2 R4, R4 ;  /* 0x0000000400041308 */ /* 0x000e620000000c00 */
[----:B------:R-:W-:Y:S01]  /*74c0*/  FMUL.FTZ R39, R9, R39 ;  /* 0x0000002709277220 */ /* 0x000fe20000410000 */
[----:B------:R-:W-:Y:S01]  /*74d0*/  F2FP.BF16.PACK_AB R130, R131, R130 ;  /* 0x000000828382723e */ /* 0x000fe200000010ff */
[----:B------:R-:W-:Y:S01]  /*74e0*/  @P0 FMUL.FTZ R2, R2, c[0x0][0x2d0] ;  /* 0x0000b40002020a20 */ /* 0x000fe20000410000 */
[----:B------:R-:W-:Y:S01]  /*74f0*/  F2FP.BF16.PACK_AB R126, R127, R126 ;  /* 0x0000007e7f7e723e */ /* 0x000fe200000010ff */
[----:B------:R-:W-:-:S02]  /*7500*/  FMUL.FTZ R38, R9, R38 ;  /* 0x0000002609267220 */ /* 0x000fc40000410000 */
[C---:B------:R-:W-:Y:S02]  /*7510*/  FMUL.FTZ R43, R9.reuse, R43 ;  /* 0x0000002b092b7220 */ /* 0x040fe40000410000 */
[----:B------:R-:W-:Y:S01]  /*7520*/  FMUL.FTZ R42, R9, R42 ;  /* 0x0000002a092a7220 */ /* 0x000fe20000410000 */
[----:B------:R-:W-:Y:S01]  /*7530*/  F2FP.BF16.PACK_AB R38, R39, R38 ;  /* 0x000000262726723e */ /* 0x000fe200000010ff */
[C---:B------:R-:W-:Y:S02]  /*7540*/  FMUL.FTZ R47, R9.reuse, R47 ;  /* 0x0000002f092f7220 */ /* 0x040fe40000410000 */
[----:B------:R-:W-:Y:S01]  /*7550*/  FMUL.FTZ R46, R9, R46 ;  /* 0x0000002e092e7220 */ /* 0x000fe20000410000 */
[----:B------:R-:W-:Y:S01]  /*7560*/  F2FP.BF16.PACK_AB R42, R43, R42 ;  /* 0x0000002a2b2a723e */ /* 0x000fe200000010ff */
[C---:B------:R-:W-:Y:S02]  /*7570*/  FMUL.FTZ R51, R9.reuse, R51 ;  /* 0x0000003309337220 */ /* 0x040fe40000410000 */
[----:B------:R-:W-:Y:S01]  /*7580*/  FMUL.FTZ R50, R9, R50 ;  /* 0x0000003209327220 */ /* 0x000fe20000410000 */
[----:B------:R-:W-:Y:S01]  /*7590*/  F2FP.BF16.PACK_AB R46, R47, R46 ;  /* 0x0000002e2f2e723e */ /* 0x000fe200000010ff */
[----:B------:R-:W-:-:S02]  /*75a0*/  FMUL.FTZ R55, R9, R55 ;  /* 0x0000003709377220 */ /* 0x000fc40000410000 */
        /* <DEDUP_REMOVED lines=52> */
[----:B------:R-:W-:Y:S01]  /*78f0*/  IADD3 R9, R13, -R8, RZ ;  /* 0x800000080d097210 */ /* 0x000fe20007ffe0ff */
[----:B-1----:R-:W-:Y:S01]  /*7900*/  @P1 FMUL.FTZ R15, R4, 0.69314718246459960938 ;  /* 0x3f317218040f1820 */ /* 0x002fe20000410000 */
[----:B------:R-:W-:Y:S01]  /*7910*/  MOV R13, 0xff800000 ;  /* 0xff800000000d7802 */ /* 0x000fe20000000f00 */
[----:B------:R-:W-:Y:S01]  /*7920*/  @P0 FFMA.FTZ R13, R2, R3, R12 ;  /* 0x00000003020d0223 */ /* 0x000fe2000001000c */
[----:B------:R-:W-:Y:S01]  /*7930*/  @P1 MOV R8, 0x3f317218 ;  /* 0x3f31721800081802 */ /* 0x000fe20000000f00 */
[----:B------:R-:W1:Y:S01]  /*7940*/  S2R R3, SR_CTAID.Z ;  /* 0x0000000000037919 */ /* 0x000e620000002700 */
[----:B------:R-:W-:Y:S01]  /*7950*/  LEA.HI R4, R7, R7, RZ, 0x1 ;  /* 0x0000000707047211 */ /* 0x000fe200078f08ff */
[----:B------:R-:W-:Y:S01]  /*7960*/  FMUL.FTZ R129, R10, R129 ;  /* 0x000000810a817220 */ /* 0x000fe20000410000 */
[----:B------:R-:W-:Y:S01]  /*7970*/  F2FP.BF16.PACK_AB R118, R119, R118 ;  /* 0x000000767776723e */ /* 0x000fe200000010ff */
[----:B------:R-:W-:Y:S01]  /*7980*/  @P1 FMUL.FTZ R8, R8, c[0x0][0x2d0] ;  /* 0x0000b40008081a20 */ /* 0x000fe20000410000 */
[----:B------:R-:W-:Y:S01]  /*7990*/  LOP3.LUT R12, R4, 0x1ffffffe, RZ, 0xc0, !PT ;  /* 0x1ffffffe040c7812 */ /* 0x000fe200078ec0ff */
[----:B------:R-:W-:Y:S01]  /*79a0*/  FMUL.FTZ R128, R10, R128 ;  /* 0x000000800a807220 */ /* 0x000fe20000410000 */
[----:B------:R-:W-:Y:S01]  /*79b0*/  F2FP.BF16.PACK_AB R114, R115, R114 ;  /* 0x000000727372723e */ /* 0x000fe200000010ff */
[----:B------:R-:W-:Y:S01]  /*79c0*/  @P1 FFMA.FTZ R14, R8, R132, R15 ;  /* 0x00000084080e1223 */ /* 0x000fe2000001000f */
[----:B------:R-:W-:Y:S01]  /*79d0*/  SHF.R.S32.HI R15, RZ, 0x1f, R0 ;  /* 0x0000001fff0f7819 */ /* 0x000fe20000011400 */
[----:B------:R-:W2:Y:S01]  /*79e0*/  S2R R8, SR_CTAID.X ;  /* 0x0000000000087919 */ /* 0x000ea20000002500 */
[----:B------:R-:W-:Y:S01]  /*79f0*/  IADD3 R12, R7, -R12, RZ ;  /* 0x8000000c070c7210 */ /* 0x000fe20007ffe0ff */
[C---:B------:R-:W-:Y:S01]  /*7a00*/  FMUL.FTZ R125, R10.reuse, R125 ;  /* 0x0000007d0a7d7220 */ /* 0x040fe20000410000 */
[----:B------:R-:W-:Y:S01]  /*7a10*/  LEA.HI R15, R15, R0, RZ, 0x3 ;  /* 0x000000000f0f7211 */ /* 0x000fe200078f18ff */
[C---:B------:R-:W-:Y:S01]  /*7a20*/  FMUL.FTZ R124, R10.reuse, R124 ;  /* 0x0000007c0a7c7220 */ /* 0x040fe20000410000 */
[----:B------:R-:W-:Y:S01]  /*7a30*/  R2P PR, R9, 0x6 ;  /* 0x0000000609007804 */ /* 0x000fe20000000000 */
[C---:B------:R-:W-:Y:S01]  /*7a40*/  FMUL.FTZ R37, R10.reuse, R37 ;  /* 0x000000250a257220 */ /* 0x040fe20000410000 */
[----:B------:R-:W-:Y:S01]  /*7a50*/  LOP3.LUT R15, R15, 0xffffff8, RZ, 0xc0, !PT ;  /* 0x0ffffff80f0f7812 */ /* 0x000fe200078ec0ff */
[C---:B------:R-:W-:Y:S01]  /*7a60*/  FMUL.FTZ R36, R10.reuse, R36 ;  /* 0x000000240a247220 */ /* 0x040fe20000410000 */
[----:B------:R-:W-:Y:S01]  /*7a70*/  F2FP.BF16.PACK_AB R128, R129, R128 ;  /* 0x000000808180723e */ /* 0x000fe200000010ff */
[----:B------:R-:W-:Y:S01]  /*7a80*/  FMUL.FTZ R41, R10, R41 ;  /* 0x000000290a297220 */ /* 0x000fe20000410000 */
[----:B------:R-:W-:Y:S01]  /*7a90*/  F2FP.BF16.PACK_AB R124, R125, R124 ;  /* 0x0000007c7d7c723e */ /* 0x000fe200000010ff */
[C---:B------:R-:W-:Y:S01]  /*7aa0*/  IMAD.IADD R15, R0.reuse, 0x1, -R15 ;  /* 0x00000001000f7824 */ /* 0x040fe200078e0a0f */
[----:B------:R-:W-:Y:S01]  /*7ab0*/  LEA R0, R0, R7, 0x9 ;  /* 0x0000000700007211 */ /* 0x000fe200078e48ff */
[----:B-1----:R-:W-:Y:S01]  /*7ac0*/  IMAD.WIDE.U32 R16, R3, c[0x0][0x3f0], R16 ;  /* 0x0000fc0003107a25 */ /* 0x002fe200078e0010 */
[----:B------:R-:W-:-:S02]  /*7ad0*/  SHF.R.S32.HI R2, RZ, 0x1f, R3 ;  /* 0x0000001fff027819 */ /* 0x000fc40000011403 */
[----:B------:R-:W-:Y:S01]  /*7ae0*/  LOP3.LUT R7, R9, 0x1, RZ, 0xc0, !PT ;  /* 0x0000000109077812 */ /* 0x000fe200078ec0ff */
[----:B------:R-:W-:Y:S01]  /*7af0*/  IMAD.WIDE.U32 R18, R3, c[0x0][0x498], R18 ;  /* 0x0001260003127a25 */ /* 0x000fe200078e0012 */
[----:B------:R-:W-:Y:S02]  /*7b00*/  SHF.L.U32 R9, R9, 0x6, RZ ;  /* 0x0000000609097819 */ /* 0x000fe400000006ff */
[----:B------:R-:W-:Y:S01]  /*7b10*/  LEA R15, R15, R20, 0x4 ;  /* 0x000000140f0f7211 */ /* 0x000fe200078e20ff */
[C---:B------:R-:W-:Y:S01]  /*7b20*/  IMAD R4, R2.reuse, c[0x0][0x3f0], RZ ;  /* 0x0000fc0002047a24 */ /* 0x040fe200078e02ff */
[----:B------:R-:W-:Y:S01]  /*7b30*/  LOP3.LUT R9, R9, 0x1c0, RZ, 0xc0, !PT ;  /* 0x000001c009097812 */ /* 0x000fe200078ec0ff */
[----:B------:R-:W-:Y:S01]  /*7b40*/  IMAD R2, R2, c[0x0][0x498], RZ ;  /* 0x0001260002027a24 */ /* 0x000fe200078e02ff */
[----:B------:R-:W-:Y:S01]  /*7b50*/  ISETP.NE.U32.AND P0, PT, R7, 0x1, PT ;  /* 0x000000010700780c */ /* 0x000fe20003f05070 */
[----:B------:R-:W-:Y:S01]  /*7b60*/  IMAD R4, R3, c[0x0][0x3f4], R4 ;  /* 0x0000fd0003047a24 */ /* 0x000fe200078e0204 */
[----:B------:R-:W-:Y:S01]  /*7b70*/  LEA.HI R9, R9, R9, RZ, 0x1d ;  /* 0x0000000909097211 */ /* 0x000fe200078fe8ff */
[----:B------:R-:W-:Y:S01]  /*7b80*/  IMAD R2, R3, c[0x0][0x49c], R2 ;  /* 0x0001270003027a24 */ /* 0x000fe200078e0202 */
[----:B------:R-:W-:Y:S01]  /*7b90*/  SHF.R.S32.HI R3, RZ, 0x1f, R6 ;  /* 0x0000001fff037819 */ /* 0x000fe20000011406 */
[----:B------:R-:W-:Y:S01]  /*7ba0*/  FMUL.FTZ R40, R10, R40 ;  /* 0x000000280a287220 */ /* 0x000fe20000410000 */
[----:B------:R-:W-:Y:S01]  /*7bb0*/  IADD3 R17, R17, R4, RZ ;  /* 0x0000000411117210 */ /* 0x000fe20007ffe0ff */
[----:B------:R-:W-:Y:S01]  /*7bc0*/  IMAD R4, R5, c[0x0][0x388], RZ ;  /* 0x0000e20005047a24 */ /* 0x000fe200078e02ff */
[----:B------:R-:W-:Y:S01]  /*7bd0*/  LEA R0, R0, R9, 0x1 ;  /* 0x0000000900007211 */ /* 0x000fe200078e08ff */
[----:B------:R-:W-:Y:S01]  /*7be0*/  IMAD R5, R12, 0x8, R15 ;  /* 0x000000080c057824 */ /* 0x000fe200078e020f */
[----:B--2---:R-:W-:Y:S01]  /*7bf0*/  LEA R15, R8, R15, 0x7 ;  /* 0x0000000f080f7211 */ /* 0x004fe200078e38ff */
[----:B------:R-:W-:Y:S01]  /*7c00*/  IMAD R3, R3, c[0x0][0x3e0], RZ ;  /* 0x0000f80003037a24 */ /* 0x000fe200078e02ff */
[----:B------:R-:W-:Y:S01]  /*7c10*/  SHF.L.U32 R7, R0, 0x1, RZ ;  /* 0x0000000100077819 */ /* 0x000fe200000006ff */
[----:B------:R-:W-:Y:S01]  /*7c20*/  IMAD.WIDE.U32 R16, R6, c[0x0][0x3e0], R16 ;  /* 0x0000f80006107a25 */ /* 0x000fe200078e0010 */
[----:B------:R-:W-:-:S02]  /*7c30*/  LEA R5, R8, R5, 0x7 ;  /* 0x0000000508057211 */ /* 0x000fc400078e38ff */
[CC--:B------:R-:W-:Y:S01]  /*7c40*/  ISETP.GE.OR P5, PT, R15.reuse, R4.reuse, P3 ;  /* 0x000000040f00720c */ /* 0x0c0fe20001fa6670 */
[----:B------:R-:W-:Y:S01]  /*7c50*/  IMAD R3, R6, c[0x0][0x3e4], R3 ;  /* 0x0000f90006037a24 */ /* 0x000fe200078e0203 */
[----:B------:R-:W-:Y:S01]  /*7c60*/  IADD3 R15, R15, 0x8, RZ ;  /* 0x000000080f0f7810 */ /* 0x000fe20007ffe0ff */
[----:B------:R-:W-:Y:S01]  /*7c70*/  @P4 IMAD.HI.U32 R0, R5, c[0x0][0x4ec], RZ ;  /* 0x00013b0005004a27 */ /* 0x000fe200078e00ff */
[----:B------:R-:W-:Y:S01]  /*7c80*/  MOV R9, R5 ;  /* 0x0000000500097202 */ /* 0x000fe20000000f00 */
[----:B------:R-:W-:Y:S01]  /*7c90*/  STS [R7+0x80], R128 ;  /* 0x0000808007007388 */ /* 0x000fe20000000800 */
[----:B------:R-:W-:Y:S01]  /*7ca0*/  IADD3 R6, R7, 0x80, RZ ;  /* 0x0000008007067810 */ /* 0x000fe20007ffe0ff */
[----:B------:R-:W-:Y:S01]  /*7cb0*/  IMAD.IADD R17, R17, 0x1, R3 ;  /* 0x0000000111117824 */ /* 0x000fe200078e0203 */
[----:B------:R-:W-:Y:S01]  /*7cc0*/  @P4 SHF.R.U32.HI R9, RZ, c[0x0][0x4f0], R0 ;  /* 0x00013c00ff094a19 */ /* 0x000fe20000011600 */
[C---:B------:R-:W-:Y:S01]  /*7cd0*/  FMUL.FTZ R45, R10.reuse, R45 ;  /* 0x0000002d0a2d7220 */ /* 0x040fe20000410000 */
[----:B------:R-:W-:Y:S01]  /*7ce0*/  ISETP.GE.OR P3, PT, R15, R4, P3 ;  /* 0x000000040f00720c */ /* 0x000fe20001f66670 */
[C---:B------:R-:W-:Y:S01]  /*7cf0*/  FMUL.FTZ R44, R10.reuse, R44 ;  /* 0x0000002c0a2c7220 */ /* 0x040fe20000410000 */
[----:B------:R-:W-:Y:S01]  /*7d00*/  IADD3 R15, R7, 0x70, RZ ;  /* 0x00000070070f7810 */ /* 0x000fe20007ffe0ff */
[----:B------:R-:W-:Y:S01]  /*7d10*/  FMUL.FTZ R49, R10, R49 ;  /* 0x000000310a317220 */ /* 0x000fe20000410000 */
[----:B------:R-:W-:Y:S01]  /*7d20*/  @P0 IADD3 R15, R6, 0x10, RZ ;  /* 0x00000010060f0810 */ /* 0x000fe20007ffe0ff */
[C---:B------:R-:W-:Y:S01]  /*7d30*/  FMUL.FTZ R48, R10.reuse, R48 ;  /* 0x000000300a307220 */ /* 0x040fe20000410000 */
[C---:B------:R-:W-:Y:S01]  /*7d40*/  IADD3 R6, -R9.reuse, RZ, RZ ;  /* 0x000000ff09067210 */ /* 0x040fe20007ffe1ff */
[C---:B------:R-:W-:Y:S01]  /*7d50*/  FMUL.FTZ R53, R10.reuse, R53 ;  /* 0x000000350a357220 */ /* 0x040fe20000410000 */
[----:B------:R-:W-:Y:S01]  /*7d60*/  SHF.R.S32.HI R3, RZ, 0x1f, R9 ;  /* 0x0000001fff037819 */ /* 0x000fe20000011409 */
[----:B------:R-:W-:Y:S01]  /*7d70*/  FMUL.FTZ R52, R10, R52 ;  /* 0x000000340a347220 */ /* 0x000fe20000410000 */
[----:B------:R-:W-:Y:S01]  /*7d80*/  IADD3 R8, P0, R9, R18, RZ ;  /* 0x0000001209087210 */ /* 0x000fe20007f1e0ff */
[----:B------:R-:W-:Y:S01]  /*7d90*/  IMAD R5, R6, c[0x0][0x4e8], R5 ;  /* 0x00013a0006057a24 */ /* 0x000fe200078e0205 */
[----:B------:R-:W-:Y:S01]  /*7da0*/  SEL R0, R135, 0xffffffe0, !P1 ;  /* 0xffffffe087007807 */ /* 0x000fe20004800000 */
[C---:B------:R-:W-:Y:S01]  /*7db0*/  FMUL.FTZ R57, R10.reuse, R57 ;  /* 0x000000390a397220 */ /* 0x040fe20000410000 */
[----:B------:R-:W-:Y:S01]  /*7dc0*/  IADD3.X R9, R3, R19, R2, P0, !PT ;  /* 0x0000001303097210 */ /* 0x000fe200007fe402 */
[C---:B------:R-:W-:Y:S01]  /*7dd0*/  FMUL.FTZ R56, R10.reuse, R56 ;  /* 0x000000380a387220 */ /* 0x040fe20000410000 */
[----:B------:R-:W-:Y:S01]  /*7de0*/  IADD3 R3, R7, R0, RZ ;  /* 0x0000000007037210 */ /* 0x000fe20007ffe0ff */
[----:B------:R-:W-:Y:S01]  /*7df0*/  FMUL.FTZ R61, R10, R61 ;  /* 0x0000003d0a3d7220 */ /* 0x000fe20000410000 */
[----:B------:R-:W-:Y:S01]  /*7e00*/  IADD3 R19, R0, R15, RZ ;  /* 0x0000000f00137210 */ /* 0x000fe20007ffe0ff */
[C---:B------:R-:W-:Y:S01]  /*7e10*/  FMUL.FTZ R60, R10.reuse, R60 ;  /* 0x0000003c0a3c7220 */ /* 0x040fe20000410000 */
[----:B------:R-:W-:Y:S01]  /*7e20*/  SHF.R.S32.HI R0, RZ, 0x1f, R5 ;  /* 0x0000001fff007819 */ /* 0x000fe20000011405 */
[C---:B------:R-:W-:Y:S01]  /*7e30*/  FMUL.FTZ R65, R10.reuse, R65 ;  /* 0x000000410a417220 */ /* 0x040fe20000410000 */
[----:B------:R-:W-:Y:S01]  /*7e40*/  MOV R2, 0x40 ;  /* 0x0000004000027802 */ /* 0x000fe20000000f00 */
[----:B------:R-:W-:Y:S01]  /*7e50*/  FMUL.FTZ R64, R10, R64 ;  /* 0x000000400a407220 */ /* 0x000fe20000410000 */
[----:B------:R-:W-:Y:S01]  /*7e60*/  F2FP.BF16.PACK_AB R36, R37, R36 ;  /* 0x000000242524723e */ /* 0x000fe200000010ff */
[----:B------:R-:W-:Y:S01]  /*7e70*/  IMAD R0, R0, c[0x0][0x488], RZ ;  /* 0x0001220000007a24 */ /* 0x000fe200078e02ff */
[----:B------:R-:W-:Y:S01]  /*7e80*/  SEL R2, R2, 0xffffffc0, !P2 ;  /* 0xffffffc002027807 */ /* 0x000fe20005000000 */
[----:B------:R-:W-:Y:S01]  /*7e90*/  IMAD.WIDE.U32 R8, R5, c[0x0][0x488], R8 ;  /* 0x0001220005087a25 */ /* 0x000fe200078e0008 */
[----:B------:R-:W-:Y:S01]  /*7ea0*/  F2FP.BF16.PACK_AB R40, R41, R40 ;  /* 0x000000282928723e */ /* 0x000fe200000010ff */
[----:B------:R-:W-:Y:S01]  /*7eb0*/  STS [R7+0x480], R130 ;  /* 0x0004808207007388 */ /* 0x000fe20000000800 */
[----:B------:R-:W-:Y:S01]  /*7ec0*/  F2FP.BF16.PACK_AB R44, R45, R44 ;  /* 0x0000002c2d2c723e */ /* 0x000fe200000010ff */
[----:B------:R-:W-:Y:S01]  /*7ed0*/  IMAD R0, R5, c[0x0][0x48c], R0 ;  /* 0x0001230005007a24 */ /* 0x000fe200078e0200 */
[----:B------:R-:W-:Y:S01]  /*7ee0*/  IADD3 R21, R7, R2, RZ ;  /* 0x0000000207157210 */ /* 0x000fe20007ffe0ff */
[C---:B------:R-:W-:Y:S01]  /*7ef0*/  FMUL.FTZ R69, R10.reuse, R69 ;  /* 0x000000450a457220 */ /* 0x040fe20000410000 */
[----:B------:R-:W-:Y:S01]  /*7f00*/  F2FP.BF16.PACK_AB R48, R49, R48 ;  /* 0x000000303130723e */ /* 0x000fe200000010ff */
[----:B------:R-:W-:Y:S01]  /*7f10*/  FMUL.FTZ R68, R10, R68 ;  /* 0x000000440a447220 */ /* 0x000fe20000410000 */
[----:B------:R-:W-:Y:S01]  /*7f20*/  F2FP.BF16.PACK_AB R52, R53, R52 ;  /* 0x000000343534723e */ /* 0x000fe200000010ff */
[----:B------:R-:W-:Y:S01]  /*7f30*/  IMAD.IADD R5, R2, 0x1, R15 ;  /* 0x0000000102057824 */ /* 0x000fe200078e020f */
[----:B------:R-:W-:Y:S01]  /*7f40*/  STS [R15], R124 ;  /* 0x0000007c0f007388 */ /* 0x000fe20000000800 */
[----:B------:R-:W-:Y:S01]  /*7f50*/  FMUL.FTZ R73, R10, R73 ;  /* 0x000000490a497220 */ /* 0x000fe20000410000 */
[----:B------:R-:W-:Y:S01]  /*7f60*/  IADD3 R23, R2, R3, RZ ;  /* 0x0000000302177210 */ /* 0x000fe20007ffe0ff */
[C---:B------:R-:W-:Y:S01]  /*7f70*/  FMUL.FTZ R72, R10.reuse, R72 ;  /* 0x000000480a487220 */ /* 0x040fe20000410000 */
[----:B------:R-:W-:Y:S01]  /*7f80*/  STS [R15+0x400], R126 ;  /* 0x0004007e0f007388 */ /* 0x000fe20000000800 */
[C---:B------:R-:W-:Y:S01]  /*7f90*/  FMUL.FTZ R77, R10.reuse, R77 ;  /* 0x0000004d0a4d7220 */ /* 0x040fe20000410000 */
[----:B------:R-:W-:Y:S01]  /*7fa0*/  F2FP.BF16.PACK_AB R56, R57, R56 ;  /* 0x000000383938723e */ /* 0x000fe200000010ff */
[C---:B------:R-:W-:Y:S01]  /*7fb0*/  FMUL.FTZ R76, R10.reuse, R76 ;  /* 0x0000004c0a4c7220 */ /* 0x040fe20000410000 */
[----:B------:R-:W-:Y:S01]  /*7fc0*/  STS [R3+0x80], R36 ;  /* 0x0000802403007388 */ /* 0x000fe20000000800 */
[----:B------:R-:W-:Y:S01]  /*7fd0*/  IADD3 R25, R19, R2, RZ ;  /* 0x0000000213197210 */ /* 0x000fe20007ffe0ff */
[C---:B------:R-:W-:Y:S01]  /*7fe0*/  FMUL.FTZ R81, R10.reuse, R81 ;  /* 0x000000510a517220 */ /* 0x040fe20000410000 */
[----:B------:R-:W-:Y:S01]  /*7ff0*/  F2FP.BF16.PACK_AB R60, R61, R60 ;  /* 0x0000003c3d3c723e */ /* 0x000fe200000010ff */
        /* <DEDUP_REMOVED lines=41> */
[----:B------:R-:W-:Y:S01]  /*8290*/  FMUL.FTZ R10, R10, R112 ;  /* 0x000000700a0a7220 */ /* 0x000fe20000410000 */
[----:B------:R-:W-:-:S02]  /*82a0*/  F2FP.BF16.PACK_AB R100, R101, R100 ;  /* 0x000000646564723e */ /* 0x000fc400000010ff */
[----:B------:R-:W-:Y:S01]  /*82b0*/  STS [R7+0x4080], R60 ;  /* 0x0040803c07007388 */ /* 0x000fe20000000800 */
[----:B------:R-:W-:Y:S02]  /*82c0*/  F2FP.BF16.PACK_AB R104, R105, R104 ;  /* 0x000000686968723e */ /* 0x000fe400000010ff */
[C---:B------:R-:W-:Y:S01]  /*82d0*/  LEA R6, P0, R8.reuse, c[0x0][0x450], 0x2 ;  /* 0x0001140008067a11 */ /* 0x040fe200078010ff */
[----:B------:R-:W-:Y:S01]  /*82e0*/  STS [R7+0x4480], R62 ;  /* 0x0044803e07007388 */ /* 0x000fe20000000800 */
[----:B------:R-:W-:Y:S02]  /*82f0*/  IADD3 R9, R9, R0, RZ ;  /* 0x0000000009097210 */ /* 0x000fe40007ffe0ff */
[----:B------:R-:W-:Y:S01]  /*8300*/  F2FP.BF16.PACK_AB R108, R109, R108 ;  /* 0x0000006c6d6c723e */ /* 0x000fe200000010ff */
[----:B------:R-:W-:Y:S01]  /*8310*/  STS [R15+0x4000], R64 ;  /* 0x004000400f007388 */ /* 0x000fe20000000800 */
[----:B------:R-:W-:Y:S02]  /*8320*/  F2FP.BF16.PACK_AB R116, R117, R116 ;  /* 0x000000747574723e */ /* 0x000fe400000010ff */
[----:B------:R-:W-:Y:S01]  /*8330*/  F2FP.BF16.PACK_AB R10, R113, R10 ;  /* 0x0000000a710a723e */ /* 0x000fe200000010ff */
[----:B------:R-:W-:Y:S01]  /*8340*/  STS [R15+0x4400], R66 ;  /* 0x004400420f007388 */ /* 0x000fe20000000800 */
[----:B------:R-:W-:-:S02]  /*8350*/  LEA.HI.X R9, R8, c[0x0][0x454], R9, 0x2, P0 ;  /* 0x0001150008097a11 */ /* 0x000fc400000f1409 */
[----:B------:R-:W-:Y:S01]  /*8360*/  SHF.R.S32.HI R0, RZ, 0x1f, R11 ;  /* 0x0000001fff007819 */ /* 0x000fe2000001140b */
[----:B------:R-:W-:Y:S04]  /*8370*/  STS [R3+0x4080], R68 ;  /* 0x0040804403007388 */ /* 0x000fe80000000800 */
[----:B------:R-:W-:Y:S01]  /*8380*/  STS [R3+0x4480], R70 ;  /* 0x0044804603007388 */ /* 0x000fe20000000800 */
[----:B------:R-:W-:-:S03]  /*8390*/  IMAD R0, R0, c[0x0][0x3d8], RZ ;  /* 0x0000f60000007a24 */ /* 0x000fc600078e02ff */
[----:B------:R-:W-:Y:S01]  /*83a0*/  STS [R19+0x4000], R72 ;  /* 0x0040004813007388 */ /* 0x000fe20000000800 */
[----:B------:R-:W-:-:S03]  /*83b0*/  IMAD R0, R11, c[0x0][0x3dc], R0 ;  /* 0x0000f7000b007a24 */ /* 0x000fc600078e0200 */
        /* <DEDUP_REMOVED lines=21> */
[----:B-1----:R-:W-:-:S03]  /*8510*/  IMAD.WIDE.U32 R2, R11, c[0x0][0x3d8], R16 ;  /* 0x0000f6000b027a25 */ /* 0x002fc600078e0010 */
[----:B------:R-:W-:Y:S02]  /*8520*/  STS [R23+0x8080], R116 ;  /* 0x0080807417007388 */ /* 0x000fe40000000800 */
[----:B------:R-:W-:Y:S02]  /*8530*/  IADD3 R0, R3, R0, RZ ;  /* 0x0000000003007210 */ /* 0x000fe40007ffe0ff */
[----:B------:R-:W-:Y:S01]  /*8540*/  STS [R23+0x8480], R118 ;  /* 0x0084807617007388 */ /* 0x000fe20000000800 */
[----:B------:R-:W-:-:S03]  /*8550*/  SHF.R.S32.HI R3, RZ, 0x1f, R192 ;  /* 0x0000001fff037819 */ /* 0x000fc600000114c0 */
[----:B------:R-:W-:Y:S04]  /*8560*/  STS [R25+0x8000], R10 ;  /* 0x0080000a19007388 */ /* 0x000fe80000000800 */
[----:B------:R-:W-:Y:S04]  /*8570*/  STS [R25+0x8400], R114 ;  /* 0x0084007219007388 */ /* 0x000fe80000000800 */
[----:B------:R-:W-:Y:S04]  /*8580*/  SHFL.IDX PT, R56, R6, RZ, 0x1c1f ;  /* 0x001c1fff06387589 */ /* 0x000fe800000e0000 */
[----:B------:R-:W1:Y:S04]  /*8590*/  SHFL.IDX PT, R57, R9, RZ, 0x1c1f ;  /* 0x001c1fff09397589 */ /* 0x000e6800000e0000 */
[----:B------:R-:W-:Y:S06]  /*85a0*/  BAR.SYNC.DEFER_BLOCKING 0x1, 0x100 ;  /* 0x0044000000007b1d */ /* 0x000fec0000010000 */
[----:B------:R2:W-:Y:S04]  /*85b0*/  SHFL.IDX PT, R58, R6, 0x1, 0x1c1f ;  /* 0x003c1f00063a7f89 */ /* 0x0005e800000e0000 */
[----:B------:R-:W3:Y:S04]  /*85c0*/  SHFL.IDX PT, R59, R9, 0x1, 0x1c1f ;  /* 0x003c1f00093b7f89 */ /* 0x000ee800000e0000 */
[----:B-1----:R1:W-:Y:S01]  /*85d0*/  @!P5 ST.E [R56.64], R14 ;  /* 0x0000000e3800d985 */ /* 0x0023e2000c10190c */
[----:B--2---:R-:W-:-:S04]  /*85e0*/  LEA R6, P0, R2, c[0x0][0x380], 0x1 ;  /* 0x0000e00002067a11 */ /* 0x004fc800078008ff */
[----:B------:R-:W-:Y:S01]  /*85f0*/  LEA.HI.X R2, R2, c[0x0][0x384], R0, 0x1, P0 ;  /* 0x0000e10002027a11 */ /* 0x000fe200000f0c00 */
[----:B---3--:R1:W-:Y:S01]  /*8600*/  @!P3 ST.E [R58.64], R13 ;  /* 0x0000000d3a00b985 */ /* 0x0083e2000c10190c */
[----:B------:R-:W-:Y:S02]  /*8610*/  ISETP.GE.AND P0, PT, R193, R4, PT ;  /* 0x00000004c100720c */ /* 0x000fe40003f06270 */
[----:B------:R-:W-:Y:S01]  /*8620*/  SHF.R.S32.HI R0, RZ, 0x1f, R191 ;  /* 0x0000001fff007819 */ /* 0x000fe200000114bf */
[----:B------:R1:W2:Y:S04]  /*8630*/  LDS.128 R52, [R194+0x1080] ;  /* 0x00108000c2347984 */ /* 0x0002a80000000c00 */
[----:B------:R1:W3:Y:S04]  /*8640*/  LDS.128 R48, [R194+0x2080] ;  /* 0x00208000c2307984 */ /* 0x0002e80000000c00 */
        /* <DEDUP_REMOVED lines=11> */
[----:B------:R-:W-:-:S02]  /*8700*/  ISETP.GE.AND P2, PT, R199, c[0x0][0x3c8], PT ;  /* 0x0000f200c7007a0c */ /* 0x000fc40003f46270 */
[----:B------:R-:W-:Y:S01]  /*8710*/  ISETP.GE.AND P1, PT, R198, c[0x0][0x3c8], PT ;  /* 0x0000f200c6007a0c */ /* 0x000fe20003f26270 */
[----:B-1----:R-:W1:Y:S01]  /*8720*/  LDS.128 R12, [R194+0x4080] ;  /* 0x00408000c20c7984 */ /* 0x002e620000000c00 */
[----:B------:R-:W-:-:S03]  /*8730*/  ISETP.GE.AND P0, PT, R197, c[0x0][0x3c8], PT ;  /* 0x0000f200c5007a0c */ /* 0x000fc60003f06270 */
[----:B------:R-:W5:Y:S06]  /*8740*/  LDS.128 R8, [R194+0x8080] ;  /* 0x00808000c2087984 */ /* 0x000f6c0000000c00 */
[-C--:B------:R-:W-:Y:S02]  /*8750*/  @!P2 IADD3 R58, P5, R202, R5.reuse, RZ ;  /* 0x00000005ca3aa210 */ /* 0x080fe40007fbe0ff */
[CC--:B------:R-:W-:Y:S02]  /*8760*/  @!P1 LEA R56, P4, R192.reuse, R5.reuse, 0x1 ;  /* 0x00000005c0389211 */ /* 0x0c0fe400078808ff */
[----:B------:R-:W-:Y:S01]  /*8770*/  @!P0 LEA R60, P3, R191, R5, 0x1 ;  /* 0x00000005bf3c8211 */ /* 0x000fe200078608ff */
[----:B------:R-:W-:Y:S01]  /*8780*/  @!P2 IMAD.X R59, R203, 0x1, R7, P5 ;  /* 0x00000001cb3ba824 */ /* 0x000fe200028e0607 */
[----:B------:R-:W-:-:S02]  /*8790*/  @!P1 LEA.HI.X R57, R192, R7, R3, 0x1, P4 ;  /* 0x00000007c0399211 */ /* 0x000fc400020f0c03 */
[----:B------:R-:W-:Y:S02]  /*87a0*/  @!P0 LEA.HI.X R61, R191, R7, R0, 0x1, P3 ;  /* 0x00000007bf3d8211 */ /* 0x000fe400018f0c00 */
[----:B--2---:R2:W-:Y:S04]  /*87b0*/  @!P2 ST.E.128 [R58.64], R16 ;  /* 0x000000103a00a985 */ /* 0x0045e8000c101d0c */
[----:B-1----:R2:W-:Y:S04]  /*87c0*/  @!P1 ST.E.128 [R56.64], R12 ;  /* 0x0000000c38009985 */ /* 0x0025e8000c101d0c */
[----:B-----5:R2:W-:Y:S02]  /*87d0*/  @!P0 ST.E.128 [R60.64], R8 ;  /* 0x000000083c008985 */ /* 0x0205e4000c101d0c */
.L_x_851:
[----:B--2---:R-:W-:Y:S05]  /*87e0*/  BSYNC B0 ;  /* 0x0000000000007941 */ /* 0x004fea0003800000 */
.L_x_850:
[----:B-1----:R-:W-:Y:S01]  /*87f0*/  IADD3 R5, R193, 0x20, RZ ;  /* 0x00000020c1057810 */ /* 0x002fe20007ffe0ff */
[----:B------:R1:W2:Y:S01]  /*8800*/  SHFL.IDX PT, R9, R2, 0x1, 0x181f ;  /* 0x00381f0002097f89 */ /* 0x0002a200000e0000 */
[----:B------:R-:W-:Y:S02]  /*8810*/  BSSY B0, `(.L_x_852) ;  /* 0x0000010000007945 */ /* 0x000fe40003800000 */
[----:B------:R-:W-:Y:S01]  /*8820*/  ISETP.GE.AND P0, PT, R5, R4, PT ;  /* 0x000000040500720c */ /* 0x000fe20003f06270 */
[----:B------:R1:W4:-:S12]  /*8830*/  SHFL.IDX PT, R7, R6, 0x1, 0x181f ;  /* 0x00381f0006077f89 */ /* 0x00031800000e0000 */
[----:B------:R-:W-:Y:S05]  /*8840*/  @P0 BRA `(.L_x_853) ;  /* 0x000000c000000947 */ /* 0x000fea0003800000 */
[----:B------:R-:W-:Y:S02]  /*8850*/  ISETP.GE.AND P2, PT, R199, c[0x0][0x3c8], PT ;  /* 0x0000f200c7007a0c */ /* 0x000fe40003f46270 */
[----:B------:R-:W-:Y:S02]  /*8860*/  ISETP.GE.AND P1, PT, R198, c[0x0][0x3c8], PT ;  /* 0x0000f200c6007a0c */ /* 0x000fe40003f26270 */
[----:B------:R-:W-:-:S09]  /*8870*/  ISETP.GE.AND P0, PT, R197, c[0x0][0x3c8], PT ;  /* 0x0000f200c5007a0c */ /* 0x000fd20003f06270 */
[-C--:B----4-:R-:W-:Y:S02]  /*8880*/  @!P2 IADD3 R12, P5, R202, R7.reuse, RZ ;  /* 0x00000007ca0ca210 */ /* 0x090fe40007fbe0ff */
[CC--:B------:R-:W-:Y:S02]  /*8890*/  @!P1 LEA R10, P4, R192.reuse, R7.reuse, 0x1 ;  /* 0x00000007c00a9211 */ /* 0x0c0fe400078808ff */
[----:B------:R-:W-:Y:S01]  /*88a0*/  @!P0 LEA R8, P3, R191, R7, 0x1 ;  /* 0x00000007bf088211 */ /* 0x000fe200078608ff */
[----:B--2---:R-:W-:Y:S01]  /*88b0*/  @!P2 IMAD.X R13, R203, 0x1, R9, P5 ;  /* 0x00000001cb0da824 */ /* 0x004fe200028e0609 */
[-C--:B------:R-:W-:Y:S02]  /*88c0*/  @!P1 LEA.HI.X R11, R192, R9.reuse, R3, 0x1, P4 ;  /* 0x00000009c00b9211 */ /* 0x080fe400020f0c03 */
[----:B------:R-:W-:Y:S02]  /*88d0*/  @!P0 LEA.HI.X R9, R191, R9, R0, 0x1, P3 ;  /* 0x00000009bf098211 */ /* 0x000fe400018f0c00 */
[----:B------:R2:W-:Y:S04]  /*88e0*/  @!P2 ST.E.128 [R12.64], R52 ;  /* 0x000000340c00a985 */ /* 0x0005e8000c101d0c */
[----:B------:R2:W-:Y:S04]  /*88f0*/  @!P1 ST.E.128 [R10.64], R40 ;  /* 0x000000280a009985 */ /* 0x0005e8000c101d0c */
[----:B------:R2:W-:Y:S02]  /*8900*/  @!P0 ST.E.128 [R8.64], R28 ;  /* 0x0000001c08008985 */ /* 0x0005e4000c101d0c */
.L_x_853:
[----:B------:R-:W-:Y:S05]  /*8910*/  BSYNC B0 ;  /* 0x0000000000007941 */ /* 0x000fea0003800000 */
.L_x_852:
[----:B------:R-:W-:Y:S01]  /*8920*/  IADD3 R5, R193, 0x40, RZ ;  /* 0x00000040c1057810 */ /* 0x000fe20007ffe0ff */
[----:B--2---:R2:W1:Y:S01]  /*8930*/  SHFL.IDX PT, R9, R2, 0x2, 0x181f ;  /* 0x00581f0002097f89 */ /* 0x00446200000e0000 */
[----:B------:R-:W-:Y:S02]  /*8940*/  BSSY B0, `(.L_x_854) ;  /* 0x0000010000007945 */ /* 0x000fe40003800000 */
[----:B------:R-:W-:Y:S01]  /*8950*/  ISETP.GE.AND P0, PT, R5, R4, PT ;  /* 0x000000040500720c */ /* 0x000fe20003f06270 */
[----:B----4-:R2:W4:-:S12]  /*8960*/  SHFL.IDX PT, R7, R6, 0x2, 0x181f ;  /* 0x00581f0006077f89 */ /* 0x01051800000e0000 */
[----:B------:R-:W-:Y:S05]  /*8970*/  @P0 BRA `(.L_x_855) ;  /* 0x000000c000000947 */ /* 0x000fea0003800000 */
[----:B------:R-:W-:Y:S02]  /*8980*/  ISETP.GE.AND P2, PT, R199, c[0x0][0x3c8], PT ;  /* 0x0000f200c7007a0c */ /* 0x000fe40003f46270 */
[----:B------:R-:W-:Y:S02]  /*8990*/  ISETP.GE.AND P1, PT, R198, c[0x0][0x3c8], PT ;  /* 0x0000f200c6007a0c */ /* 0x000fe40003f26270 */
[----:B------:R-:W-:-:S09]  /*89a0*/  ISETP.GE.AND P0, PT, R197, c[0x0][0x3c8], PT ;  /* 0x0000f200c5007a0c */ /* 0x000fd20003f06270 */
[-C--:B----4-:R-:W-:Y:S02]  /*89b0*/  @!P2 IADD3 R12, P5, R202, R7.reuse, RZ ;  /* 0x00000007ca0ca210 */ /* 0x090fe40007fbe0ff */
[CC--:B------:R-:W-:Y:S02]  /*89c0*/  @!P1 LEA R10, P4, R192.reuse, R7.reuse, 0x1 ;  /* 0x00000007c00a9211 */ /* 0x0c0fe400078808ff */
[----:B------:R-:W-:Y:S01]  /*89d0*/  @!P0 LEA R8, P3, R191, R7, 0x1 ;  /* 0x00000007bf088211 */ /* 0x000fe200078608ff */
[----:B-1----:R-:W-:Y:S01]  /*89e0*/  @!P2 IMAD.X R13, R203, 0x1, R9, P5 ;  /* 0x00000001cb0da824 */ /* 0x002fe200028e0609 */
[-C--:B------:R-:W-:Y:S02]  /*89f0*/  @!P1 LEA.HI.X R11, R192, R9.reuse, R3, 0x1, P4 ;  /* 0x00000009c00b9211 */ /* 0x080fe400020f0c03 */
[----:B------:R-:W-:Y:S02]  /*8a00*/  @!P0 LEA.HI.X R9, R191, R9, R0, 0x1, P3 ;  /* 0x00000009bf098211 */ /* 0x000fe400018f0c00 */
[----:B---3--:R1:W-:Y:S04]  /*8a10*/  @!P2 ST.E.128 [R12.64], R48 ;  /* 0x000000300c00a985 */ /* 0x0083e8000c101d0c */
[----:B------:R1:W-:Y:S04]  /*8a20*/  @!P1 ST.E.128 [R10.64], R36 ;  /* 0x000000240a009985 */ /* 0x0003e8000c101d0c */
[----:B------:R1:W-:Y:S02]  /*8a30*/  @!P0 ST.E.128 [R8.64], R24 ;  /* 0x0000001808008985 */ /* 0x0003e4000c101d0c */
.L_x_855:
[----:B------:R-:W-:Y:S05]  /*8a40*/  BSYNC B0 ;  /* 0x0000000000007941 */ /* 0x000fea0003800000 */
.L_x_854:
[----:B------:R-:W-:Y:S01]  /*8a50*/  IADD3 R193, R193, 0x60, RZ ;  /* 0x00000060c1c17810 */ /* 0x000fe20007ffe0ff */
[----:B------:R2:W4:Y:S03]  /*8a60*/  SHFL.IDX PT, R5, R2, 0x3, 0x181f ;  /* 0x00781f0002057f89 */ /* 0x00052600000e0000 */
[----:B------:R-:W-:Y:S01]  /*8a70*/  ISETP.GE.AND P0, PT, R193, R4, PT ;  /* 0x00000004c100720c */ /* 0x000fe20003f06270 */
[----:B----4-:R2:W4:-:S12]  /*8a80*/  SHFL.IDX PT, R7, R6, 0x3, 0x181f ;  /* 0x00781f0006077f89 */ /* 0x01051800000e0000 */
[----:B------:R-:W-:Y:S05]  /*8a90*/  @P0 EXIT ;  /* 0x000000000000094d */ /* 0x000fea0003800000 */
[----:B------:R-:W-:Y:S02]  /*8aa0*/  ISETP.GE.AND P1, PT, R199, c[0x0][0x3c8], PT ;  /* 0x0000f200c7007a0c */ /* 0x000fe40003f26270 */
[----:B------:R-:W-:-:S11]  /*8ab0*/  ISETP.GE.AND P0, PT, R198, c[0x0][0x3c8], PT ;  /* 0x0000f200c6007a0c */ /* 0x000fd60003f06270 */
[-C--:B-1--4-:R-:W-:Y:S02]  /*8ac0*/  @!P1 IADD3 R8, P3, R202, R7.reuse, RZ ;  /* 0x00000007ca089210 */ /* 0x092fe40007f7e0ff */
[----:B--2---:R-:W-:-:S03]  /*8ad0*/  @!P0 LEA R2, P2, R192, R7, 0x1 ;  /* 0x00000007c0028211 */ /* 0x004fc600078408ff */
[----:B------:R-:W-:Y:S01]  /*8ae0*/  @!P1 IMAD.X R9, R203, 0x1, R5, P3 ;  /* 0x00000001cb099824 */ /* 0x000fe200018e0605 */
[----:B------:R-:W-:-:S04]  /*8af0*/  @!P0 LEA.HI.X R3, R192, R5, R3, 0x1, P2 ;  /* 0x00000005c0038211 */ /* 0x000fc800010f0c03 */
[----:B------:R1:W-:Y:S04]  /*8b00*/  @!P1 ST.E.128 [R8.64], R44 ;  /* 0x0000002c08009985 */ /* 0x0003e8000c101d0c */
[----:B------:R1:W-:Y:S01]  /*8b10*/  @!P0 ST.E.128 [R2.64], R32 ;  /* 0x0000002002008985 */ /* 0x0003e2000c101d0c */
[----:B------:R-:W-:-:S13]  /*8b20*/  ISETP.GE.AND P0, PT, R197, c[0x0][0x3c8], PT ;  /* 0x0000f200c5007a0c */ /* 0x000fda0003f06270 */
[----:B------:R-:W-:Y:S05]  /*8b30*/  @P0 EXIT ;  /* 0x000000000000094d */ /* 0x000fea0003800000 */
[----:B-1----:R-:W-:-:S04]  /*8b40*/  LEA R2, P0, R191, R7, 0x1 ;  /* 0x00000007bf027211 */ /* 0x002fc800078008ff */
[----:B------:R-:W-:-:S05]  /*8b50*/  LEA.HI.X R3, R191, R5, R0, 0x1, P0 ;  /* 0x00000005bf037211 */ /* 0x000fca00000f0c00 */
[----:B------:R-:W-:Y:S01]  /*8b60*/  ST.E.128 [R2.64], R20 ;  /* 0x0000001402007985 */ /* 0x000fe2000c101d0c */
[----:B------:R-:W-:Y:S05]  /*8b70*/  EXIT ;  /* 0x000000000000794d */ /* 0x000fea0003800000 */
.L_x_856:
        /* <DEDUP_REMOVED lines=16> */
.L_x_1711:


//--------------------- .text._ZN7cutlass13device_kernelIN5flash19enable_sm80_to_sm89INS1_16FlashAttnFwdSm80INS1_25CollectiveMainloopFwdSm80ILi8ELi2ELb0EN4cute5tupleIJNS5_1CILi128EEENS7_ILi64EEENS7_ILi192EEEEEELi192ENS_10bfloat16_tEfNS_4arch4Sm80ELb0ELb0ELb0ELb1ELb1ELb0ELb1ELb0EEENS1_21CollectiveEpilogueFwdINS6_IJS8_SA_S9_EEENS6_IJNS7_ILi1EEESI_SI_EEESC_SE_Li256ELb1ELb1ELb0ELb0EEENS1_19SingleTileSchedulerILb1ELb0ELb1ELi128EEEEEEEEEvNT_6ParamsE --------------------------
	.section	.text._ZN7cutlass13device_kernelIN5flash19enable_sm80_to_sm89INS1_16FlashAttnFwdSm80INS1_25CollectiveMainloopFwdSm80ILi8ELi2ELb0EN4cute5tupleIJNS5_1CILi128EEENS7_ILi64EEENS7_ILi192EEEEEELi192ENS_10bfloat16_tEfNS_4arch4Sm80ELb0ELb0ELb0ELb1ELb1ELb0ELb1ELb0EEENS1_21CollectiveEpilogueFwdINS6_IJS8_SA_S9_EEENS6_IJNS7_ILi1EEESI_SI_EEESC_SE_Li256ELb1ELb1ELb0ELb0EEENS1_19SingleTileSchedulerILb1ELb0ELb1ELi128EEEEEEEEEvNT_6ParamsE,"ax",@progbits
	.sectioninfo	@"SHI_REGISTERS=246"
	.align	128
.text._ZN7cutlass13device_kernelIN5flash19enable_sm80_to_sm89INS1_16FlashAttnFwdSm80INS1_25CollectiveMainloopFwdSm80ILi8ELi2ELb0EN4cute5tupleIJNS5_1CILi128EEENS7_ILi64EEENS7_ILi192EEEEEELi192ENS_10bfloat16_tEfNS_4arch4Sm80ELb0ELb0ELb0ELb1ELb1ELb0ELb1ELb0EEENS1_21CollectiveEpilogueFwdINS6_IJS8_SA_S9_EEENS6_IJNS7_ILi1EEESI_SI_EEESC_SE_Li256ELb1ELb1ELb0ELb0EEENS1_19SingleTileSchedulerILb1ELb0ELb1ELi128EEEEEEEEEvNT_6ParamsE:
        .type           _ZN7cutlass13device_kernelIN5flash19enable_sm80_to_sm89INS1_16FlashAttnFwdSm80INS1_25CollectiveMainloopFwdSm80ILi8ELi2ELb0EN4cute5tupleIJNS5_1CILi128EEENS7_ILi64EEENS7_ILi192EEEEEELi192ENS_10bfloat16_tEfNS_4arch4Sm80ELb0ELb0ELb0ELb1ELb1ELb0ELb1ELb0EEENS1_21CollectiveEpilogueFwdINS6_IJS8_SA_S9_EEENS6_IJNS7_ILi1EEESI_SI_EEESC_SE_Li256ELb1ELb1ELb0ELb0EEENS1_19SingleTileSchedulerILb1ELb0ELb1ELi128EEEEEEEEEvNT_6ParamsE,@function
        .size           _ZN7cutlass13device_kernelIN5flash19enable_sm80_to_sm89INS1_16FlashAttnFwdSm80INS1_25CollectiveMainloopFwdSm80ILi8ELi2ELb0EN4cute5tupleIJNS5_1CILi128EEENS7_ILi64EEENS7_ILi192EEEEEELi192ENS_10bfloat16_tEfNS_4arch4Sm80ELb0ELb0ELb0ELb1ELb1ELb0ELb1ELb0EEENS1_21CollectiveEpilogueFwdINS6_IJS8_SA_S9_EEENS6_IJNS7_ILi1EEESI_SI_EEESC_SE_Li256ELb1ELb1ELb0ELb0EEENS1_19SingleTileSchedulerILb1ELb0ELb1ELi128EEEEEEEEEvNT_6ParamsE,(.L_x_1712 - _ZN7cutlass13device_kernelIN5flash19enable_sm80_to_sm89INS1_16FlashAttnFwdSm80INS1_25CollectiveMainloopFwdSm80ILi8ELi2ELb0EN4cute5tupleIJNS5_1CILi128EEENS7_ILi64EEENS7_ILi192EEEEEELi192ENS_10bfloat16_tEfNS_4arch4Sm80ELb0ELb0ELb0ELb1ELb1ELb0ELb1ELb0EEENS1_21CollectiveEpilogueFwdINS6_IJS8_SA_S9_EEENS6_IJNS7_ILi1EEESI_SI_EEESC_SE_Li256ELb1ELb1ELb0ELb0EEENS1_19SingleTileSchedulerILb1ELb0ELb1ELi128EEEEEEEEEvNT_6ParamsE)
        .other          _ZN7cutlass13device_kernelIN5flash19enable_sm80_to_sm89INS1_16FlashAttnFwdSm80INS1_25CollectiveMainloopFwdSm80ILi8ELi2ELb0EN4cute5tupleIJNS5_1CILi128EEENS7_ILi64EEENS7_ILi192EEEEEELi192ENS_10bfloat16_tEfNS_4arch4Sm80ELb0ELb0ELb0ELb1ELb1ELb0ELb1ELb0EEENS1_21CollectiveEpilogueFwdINS6_IJS8_SA_S9_EEENS6_IJNS7_ILi1EEESI_SI_EEESC_SE_Li256ELb1ELb1ELb0ELb0EEENS1_19SingleTileSchedulerILb1ELb0ELb1ELi128EEEEEEEEEvNT_6ParamsE,@"STO_CUDA_ENTRY STV_DEFAULT"
_ZN7cutlass13device_kernelIN5flash19enable_sm80_to_sm89INS1_16FlashAttnFwdSm80INS1_25CollectiveMainloopFwdSm80ILi8ELi2ELb0EN4cute5tupleIJNS5_1CILi128EEENS7_ILi64EEENS7_ILi192EEEEEELi192ENS_10bfloat16_tEfNS_4arch4Sm80ELb0ELb0ELb0ELb1ELb1ELb0ELb1ELb0EEENS1_21CollectiveEpilogueFwdINS6_IJS8_SA_S9_EEENS6_IJNS7_ILi1EEESI_SI_EEESC_SE_Li256ELb1ELb1ELb0ELb0EEENS1_19SingleTileSchedulerILb1ELb0ELb1ELi128EEEEEEEEEvNT_6ParamsE:
[----:B------:R-:W-:Y:S02]  /*0000*/  MOV R1, c[0x0][0x28] ;  /* 0x00000a0000017a02 */ /* 0x000fe40000000f00 */
[----:B------:R-:W1:Y:S01]  /*0010*/  S2R R6, SR_TID.X ;  /* 0x0000000000067919 */ /* 0x000e620000002100 */
[----:B------:R-:W-:Y:S01]  /*0020*/  MOV R8, 0x4 ;  /* 0x0000000400087802 */ /* 0x000fe20000000f00 */
[----:B------:R-:W-:Y:S02]  /*0030*/  ULDC.64 UR6, c[0x0][0x118] ;  /* 0x0000460000067ab9 */ /* 0x000fe40000000a00 */
        /* <DEDUP_REMOVED lines=12> */
.L_x_858:
        /* <DEDUP_REMOVED lines=8> */
.L_x_860:
[----:B------:R-:W-:-:S05]  /*0180*/  MOV R3, c[0x0][0x54c] ;  /* 0x0001530000037a02 */ /* 0x000fca0000000f00 */
.L_x_859:
[----:B-----5:R-:W-:Y:S01]  /*0190*/  IMAD R3, R3, c[0x0][0x548], RZ ;  /* 0x0001520003037a24 */ /* 0x020fe200078e02ff */
[----:B------:R-:W-:-:S04]  /*01a0*/  SHF.L.U32 R0, R2, 0x7, RZ ;  /* 0x0000000702007819 */ /* 0x000fc800000006ff */
[----:B------:R-:W-:-:S04]  /*01b0*/  ISETP.GE.AND P0, PT, R0, R3, PT ;  /* 0x000000030000720c */ /* 0x000fc80003f06270 */
[----:B------:R-:W-:Y:S01]  /*01c0*/  SEL R197, R197, 0xffffffff, !P0 ;  /* 0xffffffffc5c57807 */ /* 0x000fe20004000000 */
[----:B------:R-:W-:Y:S05]  /*01d0*/  BRA `(.L_x_861) ;  /* 0x0000012000007947 */ /* 0x000fea0003800000 */
.L_x_857:
[----:B---3--:R-:W-:-:S04]  /*01e0*/  ISETP.NE.U32.AND P0, PT, RZ, c[0x0][0x568], PT ;  /* 0x00015a00ff007a0c */ /* 0x008fc80003f05070 */
[----:B------:R-:W-:-:S13]  /*01f0*/  ISETP.NE.AND.EX P0, PT, RZ, c[0x0][0x56c], PT, P0 ;  /* 0x00015b00ff007a0c */ /* 0x000fda0003f05300 */
[----:B------:R-:W-:Y:S05]  /*0200*/  @!P0 BRA `(.L_x_862) ;  /* 0x0000002000008947 */ /* 0x000fea0003800000 */
[----:B------:R1:W5:Y:S01]  /*0210*/  LDG.E R3, [R4.64] ;  /* 0x0000000604037981 */ /* 0x000362000c1e1900 */
[----:B------:R-:W-:Y:S05]  /*0220*/  BRA `(.L_x_863) ;  /* 0x0000009000007947 */ /* 0x000fea0003800000 */
.L_x_862:
        /* <DEDUP_REMOVED lines=8> */
.L_x_864:
[----:B------:R-:W-:-:S05]  /*02b0*/  MOV R3, c[0x0][0x54c] ;  /* 0x0001530000037a02 */ /* 0x000fca0000000f00 */
.L_x_863:
[----:B-----5:R-:W-:Y:S01]  /*02c0*/  IMAD R3, R3, c[0x0][0x548], RZ ;  /* 0x0001520003037a24 */ /* 0x020fe200078e02ff */
[----:B------:R-:W-:-:S04]  /*02d0*/  SHF.L.U32 R0, R2, 0x7, RZ ;  /* 0x0000000702007819 */ /* 0x000fc800000006ff */
[----:B------:R-:W-:-:S04]  /*02e0*/  ISETP.GE.AND P0, PT, R0, R3, PT ;  /* 0x000000030000720c */ /* 0x000fc80003f06270 */
[----:B------:R-:W-:-:S04]  /*02f0*/  SEL R197, R197, 0xffffffff, !P0 ;  /* 0xffffffffc5c57807 */ /* 0x000fc80004000000 */
.L_x_861:
[----:B------:R-:W-:-:S13]  /*0300*/  ISETP.GE.AND P0, PT, R197, RZ, PT ;  /* 0x000000ffc500720c */ /* 0x000fda0003f06270 */
[----:B------:R-:W-:Y:S05]  /*0310*/  @!P0 EXIT ;  /* 0x000000000000894d */ /* 0x000fea0003800000 */
[----:B------:R-:W-:Y:S01]  /*0320*/  ISETP.NE.U32.AND P0, PT, RZ, c[0x0][0x370], PT ;  /* 0x0000dc00ff007a0c */ /* 0x000fe20003f05070 */
[----:B------:R-:W-:Y:S01]  /*0330*/  IMAD.MOV.U32 R196, RZ, RZ, RZ ;  /* 0x000000ffffc47224 */ /* 0x000fe200078e00ff */
[----:B------:R-:W-:Y:S01]  /*0340*/  ISETP.NE.U32.AND P2, PT, RZ, c[0x0][0x360], PT ;  /* 0x0000d800ff007a0c */ /* 0x000fe20003f45070 */
[----:B------:R-:W-:Y:S01]  /*0350*/  IMAD.MOV.U32 R3, RZ, RZ, c[0x0][0x168] ;  /* 0x00005a00ff037624 */ /* 0x000fe200078e00ff */
[----:B------:R-:W-:Y:S01]  /*0360*/  ISETP.NE.AND.EX P1, PT, RZ, c[0x0][0x374], PT, P0 ;  /* 0x0000dd00ff007a0c */ /* 0x000fe20003f25300 */
[----:B-1----:R-:W-:Y:S01]  /*0370*/  IMAD.MOV.U32 R5, RZ, RZ, RZ ;  /* 0x000000ffff057224 */ /* 0x002fe200078e00ff */
[----:B------:R-:W-:Y:S01]  /*0380*/  ISETP.NE.AND.EX P0, PT, RZ, c[0x0][0x364], PT, P2 ;  /* 0x0000d900ff007a0c */ /* 0x000fe20003f05320 */
[----:B------:R-:W-:Y:S01]  /*0390*/  IMAD.WIDE R10, R197, R8, c[0x0][0x348] ;  /* 0x0000d200c50a7625 */ /* 0x000fe200078e0208 */
[----:B------:R-:W-:-:S04]  /*03a0*/  ISETP.NE.U32.AND P3, PT, RZ, c[0x0][0x348], PT ;  /* 0x0000d200ff007a0c */ /* 0x000fc80003f65070 */
[----:B------:R-:W-:-:S05]  /*03b0*/  ISETP.NE.AND.EX P3, PT, RZ, c[0x0][0x34c], PT, P3 ;  /* 0x0000d300ff007a0c */ /* 0x000fca0003f65330 */
[----:B------:R-:W-:-:S04]  /*03c0*/  @P1 IMAD.WIDE R14, R197, R8, c[0x0][0x370] ;  /* 0x0000dc00c50e1625 */ /* 0x000fc800078e0208 */
[----:B------:R-:W-:Y:S01]  /*03d0*/  @P0 IMAD.WIDE R12, R197, R8, c[0x0][0x360] ;  /* 0x0000d800c50c0625 */ /* 0x000fe200078e0208 */
[----:B------:R1:W5:Y:S04]  /*03e0*/  @P1 LDG.E R196, [R14.64] ;  /* 0x000000060ec41981 */ /* 0x000368000c1e1900 */
[----:B------:R1:W5:Y:S04]  /*03f0*/  @P3 LDG.E R5, [R10.64] ;  /* 0x000000060a053981 */ /* 0x000368000c1e1900 */
[----:B------:R1:W5:Y:S01]  /*0400*/  @P0 LDG.E R3, [R12.64] ;  /* 0x000000060c030981 */ /* 0x000362000c1e1900 */
[----:B------:R-:W-:-:S02]  /*0410*/  ULDC UR5, c[0x0][0x2ac] ;  /* 0x0000ab0000057ab9 */ /* 0x000fc40000000800 */
[----:B------:R-:W-:Y:S01]  /*0420*/  ULDC UR4, c[0x0][0x1d0] ;  /* 0x0000740000047ab9 */ /* 0x000fe20000000800 */
[----:B------:R-:W2:Y:S01]  /*0430*/  S2R R190, SR_CTAID.Y ;  /* 0x0000000000be7919 */ /* 0x000ea20000002600 */
[----:B------:R-:W-:-:S06]  /*0440*/  UIMAD UR4, UR5, UR4, URZ ;  /* 0x00000004050472a4 */ /* 0x000fcc000f8e023f */
[----:B------:R-:W-:Y:S01]  /*0450*/  IMAD.U32 R149, RZ, RZ, UR4 ;  /* 0x00000004ff957e24 */ /* 0x000fe2000f8e00ff */
[----:B--2---:R-:W-:Y:S01]  /*0460*/  SHF.R.S32.HI R0, RZ, 0x1f, R190 ;  /* 0x0000001fff007819 */ /* 0x004fe200000114be */
[----:B------:R-:W-:Y:S05]  /*0470*/  @P0 BRA `(.L_x_865) ;  /* 0x0000004000000947 */ /* 0x000fea0003800000 */
[----:B-1----:R-:W-:Y:S05]  /*0480*/  @!P3 BRA `(.L_x_865) ;  /* 0x000000300000b947 */ /* 0x002fea0003800000 */
[----:B-----5:R-:W2:Y:S04]  /*0490*/  LDG.E R3, [R10.64] ;  /* 0x000000060a037981 */ /* 0x020ea8000c1e1900 */
[----:B------:R-:W2:Y:S02]  /*04a0*/  LDG.E R4, [R10.64+0x4] ;  /* 0x000004060a047981 */ /* 0x000ea4000c1e1900 */
[----:B--2---:R-:W-:Y:S02]  /*04b0*/  IADD3 R3, -R3, R4, RZ ;  /* 0x0000000403037210 */ /* 0x004fe40007ffe1ff */
.L_x_865:
[----:B-1----:R-:W-:-:S04]  /*04c0*/  ISETP.NE.U32.AND P0, PT, RZ, c[0x0][0x368], PT ;  /* 0x0000da00ff007a0c */ /* 0x002fc80003f05070 */
[----:B------:R-:W-:-:S13]  /*04d0*/  ISETP.NE.AND.EX P0, PT, RZ, c[0x0][0x36c], PT, P0 ;  /* 0x0000db00ff007a0c */ /* 0x000fda0003f05300 */
[----:B------:R-:W-:Y:S05]  /*04e0*/  @!P0 BRA `(.L_x_866) ;  /* 0x0000003000008947 */ /* 0x000fea0003800000 */
[----:B------:R-:W-:-:S05]  /*04f0*/  IMAD.WIDE R10, R197, R8, c[0x0][0x368] ;  /* 0x0000da00c50a7625 */ /* 0x000fca00078e0208 */
[----:B------:R1:W5:Y:S01]  /*0500*/  LDG.E R149, [R10.64] ;  /* 0x000000060a957981 */ /* 0x000362000c1e1900 */
[----:B------:R-:W-:Y:S05]  /*0510*/  BRA `(.L_x_867) ;  /* 0x0000007000007947 */ /* 0x000fea0003800000 */
.L_x_866:
[----:B------:R-:W-:-:S04]  /*0520*/  ISETP.NE.U32.AND P0, PT, RZ, c[0x0][0x350], PT ;  /* 0x0000d400ff007a0c */ /* 0x000fc80003f05070 */
[----:B------:R-:W-:-:S13]  /*0530*/  ISETP.NE.AND.EX P0, PT, RZ, c[0x0][0x354], PT, P0 ;  /* 0x0000d500ff007a0c */ /* 0x000fda0003f05300 */
[----:B------:R-:W-:Y:S05]  /*0540*/  @!P0 BRA `(.L_x_867) ;  /* 0x0000004000008947 */ /* 0x000fea0003800000 */
[----:B------:R-:W-:-:S05]  /*0550*/  IMAD.WIDE R10, R197, R8, c[0x0][0x350] ;  /* 0x0000d400c50a7625 */ /* 0x000fca00078e0208 */
[----:B------:R-:W2:Y:S04]  /*0560*/  LDG.E R4, [R10.64] ;  /* 0x000000060a047981 */ /* 0x000ea8000c1e1900 */
[----:B------:R-:W2:Y:S02]  /*0570*/  LDG.E R149, [R10.64+0x4] ;  /* 0x000004060a957981 */ /* 0x000ea4000c1e1900 */
[----:B--2---:R-:W-:-:S05]  /*0580*/  IADD3 R149, -R4, R149, RZ ;  /* 0x0000009504957210 */ /* 0x004fca0007ffe1ff */
.L_x_867:
[----:B-----5:R-:W-:Y:S01]  /*0590*/  IMAD.IADD R144, R149, 0x1, -R196 ;  /* 0x0000000195907824 */ /* 0x020fe200078e0ac4 */
[----:B------:R-:W-:Y:S01]  /*05a0*/  PLOP3.LUT P2, PT, PT, PT, PT, 0x80, 0x0 ;  /* 0x000000000000781c */ /* 0x000fe20003f4f070 */
        /* <DEDUP_REMOVED lines=52> */
[----:B------:R-:W-:-:S04]  /*08f0*/  ISETP.NE.U32.AND P2, PT, RZ, c[0x0][0x340], PT ;  /* 0x0000d000ff007a0c */ /* 0x000fc80003f45070 */
[----:B------:R-:W-:-:S13]  /*0900*/  ISETP.NE.AND.EX P2, PT, RZ, c[0x0][0x344], PT, P2 ;  /* 0x0000d100ff007a0c */ /* 0x000fda0003f45320 */
[----:B------:R-:W-:-:S06]  /*0910*/  @P2 IMAD.WIDE R198, R197, R8, c[0x0][0x340] ;  /* 0x0000d000c5c62625 */ /* 0x000fcc00078e0208 */
[----:B------:R2:W5:Y:S01]  /*0920*/  @P2 LDG.E R198, [R198.64] ;  /* 0x00000006c6c62981 */ /* 0x000562000c1e1900 */
[----:B------:R-:W-:Y:S01]  /*0930*/  SHF.R.S32.HI R4, RZ, 0x1f, R5 ;  /* 0x0000001fff047819 */ /* 0x000fe20000011405 */
[----:B------:R-:W-:Y:S01]  /*0940*/  IMAD.WIDE.U32 R18, R5, c[0x0][0x178], RZ ;  /* 0x00005e0005127a25 */ /* 0x000fe200078e00ff */
[----:B------:R-:W-:Y:S01]  /*0950*/  SHF.R.S32.HI R7, RZ, 0x1f, R6 ;  /* 0x0000001fff077819 */ /* 0x000fe20000011406 */
[----:B------:R-:W-:Y:S01]  /*0960*/  BSSY B0, `(.L_x_869) ;  /* 0x0000055000007945 */ /* 0x000fe20003800000 */
[----:B------:R-:W-:Y:S01]  /*0970*/  SHF.R.S32.HI R17, RZ, 0x1f, R197 ;  /* 0x0000001fff117819 */ /* 0x000fe200000114c5 */
[----:B------:R-:W-:Y:S01]  /*0980*/  IMAD R4, R4, c[0x0][0x178], RZ ;  /* 0x00005e0004047a24 */ /* 0x000fe200078e02ff */
[----:B-1----:R-:W-:Y:S01]  /*0990*/  LEA.HI R11, R7, R6, RZ, 0x3 ;  /* 0x00000006070b7211 */ /* 0x002fe200078f18ff */
[----:B------:R-:W-:Y:S01]  /*09a0*/  IMAD R3, R3, c[0x0][0x2c4], RZ ;  /* 0x0000b10003037a24 */ /* 0x000fe200078e02ff */
[----:B------:R-:W-:Y:S01]  /*09b0*/  SEL R17, R17, RZ, !P3 ;  /* 0x000000ff11117207 */ /* 0x000fe20005800000 */
[----:B------:R-:W-:Y:S01]  /*09c0*/  IMAD R9, R5, c[0x0][0x17c], R4 ;  /* 0x00005f0005097a24 */ /* 0x000fe200078e0204 */
[----:B------:R-:W-:Y:S01]  /*09d0*/  LOP3.LUT R5, R11, 0xfffffff8, RZ, 0xc0, !PT ;  /* 0xfffffff80b057812 */ /* 0x000fe200078ec0ff */
[----:B------:R-:W-:Y:S01]  /*09e0*/  IMAD.MOV.U32 R4, RZ, RZ, c[0x0][0x2c4] ;  /* 0x0000b100ff047624 */ /* 0x000fe200078e00ff */
[----:B------:R-:W-:Y:S01]  /*09f0*/  SHF.R.S32.HI R11, RZ, 0x3, R11 ;  /* 0x00000003ff0b7819 */ /* 0x000fe2000001140b */
[----:B------:R-:W-:Y:S01]  /*0a00*/  IMAD.IADD R19, R19, 0x1, R9 ;  /* 0x0000000113137824 */ /* 0x000fe200078e0209 */
[----:B------:R-:W-:Y:S01]  /*0a10*/  SEL R14, R197, RZ, !P3 ;  /* 0x000000ffc50e7207 */ /* 0x000fe20005800000 */
[----:B------:R-:W-:Y:S01]  /*0a20*/  IMAD.IADD R8, R6, 0x1, -R5 ;  /* 0x0000000106087824 */ /* 0x000fe200078e0a05 */
[----:B------:R-:W-:Y:S01]  /*0a30*/  ISETP.NE.AND P0, PT, R4, 0x1, PT ;  /* 0x000000010400780c */ /* 0x000fe20003f05270 */
[----:B------:R-:W-:-:S02]  /*0a40*/  IMAD R5, R0, c[0x0][0x1b8], RZ ;  /* 0x00006e0000057a24 */ /* 0x000fc400078e02ff */
[----:B------:R-:W-:Y:S02]  /*0a50*/  IMAD R195, R8, 0x20, R11 ;  /* 0x0000002008c37824 */ /* 0x000fe400078e020b */
[----:B------:R-:W-:Y:S02]  /*0a60*/  IMAD R5, R190, c[0x0][0x1bc], R5 ;  /* 0x00006f00be057a24 */ /* 0x000fe400078e0205 */
[----:B------:R-:W-:Y:S02]  /*0a70*/  IMAD R13, R2, 0x80, R195 ;  /* 0x00000080020d7824 */ /* 0x000fe400078e02c3 */
[----:B------:R-:W-:-:S04]  /*0a80*/  IMAD.WIDE.U32 R18, R190, c[0x0][0x1b8], R18 ;  /* 0x00006e00be127a25 */ /* 0x000fc800078e0012 */
[----:B------:R-:W-:Y:S01]  /*0a90*/  @P0 IMAD.HI.U32 R4, R13, c[0x0][0x2c8], RZ ;  /* 0x0000b2000d040a27 */ /* 0x000fe200078e00ff */
[----:B------:R-:W-:Y:S02]  /*0aa0*/  IADD3 R5, R19, R5, RZ ;  /* 0x0000000513057210 */ /* 0x000fe40007ffe0ff */
[----:B------:R-:W-:Y:S01]  /*0ab0*/  LEA.HI R19, R7, R6, RZ, 0x6 ;  /* 0x0000000607137211 */ /* 0x000fe200078f30ff */
[----:B------:R-:W-:Y:S01]  /*0ac0*/  IMAD.MOV.U32 R9, RZ, RZ, R13 ;  /* 0x000000ffff097224 */ /* 0x000fe200078e000d */
[----:B------:R-:W-:Y:S01]  /*0ad0*/  @P0 SHF.R.U32.HI R9, RZ, c[0x0][0x2cc], R4 ;  /* 0x0000b300ff090a19 */ /* 0x000fe20000011604 */
[----:B------:R-:W-:Y:S01]  /*0ae0*/  IMAD R17, R17, c[0x0][0x1c0], RZ ;  /* 0x0000700011117a24 */ /* 0x000fe200078e02ff */
[----:B------:R-:W-:Y:S01]  /*0af0*/  SHF.L.U32 R19, R19, 0x3, RZ ;  /* 0x0000000313137819 */ /* 0x000fe200000006ff */
[----:B------:R-:W-:Y:S02]  /*0b00*/  IMAD.MOV.U32 R4, RZ, RZ, R18 ;  /* 0x000000ffff047224 */ /* 0x000fe400078e0012 */
[----:B------:R-:W-:-:S02]  /*0b10*/  IMAD R17, R14, c[0x0][0x1c4], R17 ;  /* 0x000071000e117a24 */ /* 0x000fc400078e0211 */
[----:B------:R-:W-:Y:S01]  /*0b20*/  IMAD.WIDE.U32 R14, R14, c[0x0][0x1c0], R4 ;  /* 0x000070000e0e7a25 */ /* 0x000fe200078e0004 */
[----:B------:R-:W-:-:S03]  /*0b30*/  SHF.R.S32.HI R5, RZ, 0x1f, R9 ;  /* 0x0000001fff057819 */ /* 0x000fc60000011409 */
[----:B------:R-:W-:Y:S01]  /*0b40*/  IMAD.MOV R4, RZ, RZ, -R9 ;  /* 0x000000ffff047224 */ /* 0x000fe200078e0a09 */
[----:B------:R-:W-:Y:S01]  /*0b50*/  IADD3 R15, R15, R17, RZ ;  /* 0x000000110f0f7210 */ /* 0x000fe20007ffe0ff */
[----:B------:R-:W-:Y:S02]  /*0b60*/  IMAD R10, R5, c[0x0][0x1b0], RZ ;  /* 0x00006c00050a7a24 */ /* 0x000fe400078e02ff */
[----:B------:R-:W-:Y:S02]  /*0b70*/  IMAD R4, R4, c[0x0][0x2c4], R13 ;  /* 0x0000b10004047a24 */ /* 0x000fe400078e020d */
[C---:B------:R-:W-:Y:S02]  /*0b80*/  IMAD R10, R9.reuse, c[0x0][0x1b4], R10 ;  /* 0x00006d00090a7a24 */ /* 0x040fe400078e020a */
[----:B------:R-:W-:Y:S01]  /*0b90*/  IMAD.WIDE.U32 R14, R9, c[0x0][0x1b0], R14 ;  /* 0x00006c00090e7a25 */ /* 0x000fe200078e000e */
[----:B------:R-:W-:-:S03]  /*0ba0*/  SHF.R.S32.HI R5, RZ, 0x1f, R4 ;  /* 0x0000001fff057819 */ /* 0x000fc60000011404 */
[----:B------:R-:W-:Y:S02]  /*0bb0*/  IMAD.IADD R13, R15, 0x1, R10 ;  /* 0x000000010f0d7824 */ /* 0x000fe400078e020a */
[----:B------:R-:W-:Y:S02]  /*0bc0*/  IMAD R5, R5, c[0x0][0x1a8], RZ ;  /* 0x00006a0005057a24 */ /* 0x000fe400078e02ff */
[----:B------:R-:W-:Y:S02]  /*0bd0*/  IMAD.MOV.U32 R12, RZ, RZ, R14 ;  /* 0x000000ffff0c7224 */ /* 0x000fe400078e000e */
[C---:B------:R-:W-:Y:S02]  /*0be0*/  IMAD R15, R4.reuse, c[0x0][0x1ac], R5 ;  /* 0x00006b00040f7a24 */ /* 0x040fe400078e0205 */
[----:B------:R-:W-:Y:S01]  /*0bf0*/  IMAD.WIDE.U32 R12, R4, c[0x0][0x1a8], R12 ;  /* 0x00006a00040c7a25 */ /* 0x000fe200078e000c */
[----:B------:R-:W-:-:S03]  /*0c00*/  LEA.HI R4, R7, R6, RZ, 0x4 ;  /* 0x0000000607047211 */ /* 0x000fc600078f20ff */
[----:B------:R-:W-:Y:S01]  /*0c10*/  IMAD R2, R2, 0x80, R11 ;  /* 0x0000008002027824 */ /* 0x000fe200078e020b */
[----:B------:R-:W-:Y:S01]  /*0c20*/  LOP3.LUT R9, R4, 0xfffffff0, RZ, 0xc0, !PT ;  /* 0xfffffff004097812 */ /* 0x000fe200078ec0ff */
[----:B------:R-:W-:Y:S01]  /*0c30*/  IMAD.SHL.U32 R17, R11, 0x40, RZ ;  /* 0x000000400b117824 */ /* 0x000fe200078e00ff */
[----:B------:R-:W-:Y:S01]  /*0c40*/  IADD3 R15, R13, R15, RZ ;  /* 0x0000000f0d0f7210 */ /* 0x000fe20007ffe0ff */
[----:B------:R-:W-:Y:S01]  /*0c50*/  IMAD.SHL.U32 R148, R8, 0x8, RZ ;  /* 0x0000000808947824 */ /* 0x000fe200078e00ff */
[----:B------:R-:W-:Y:S01]  /*0c60*/  ISETP.GE.AND P1, PT, R2, R3, PT ;  /* 0x000000030200720c */ /* 0x000fe20003f26270 */
[----:B------:R-:W-:Y:S01]  /*0c70*/  IMAD.IADD R9, R6, 0x1, -R9 ;  /* 0x0000000106097824 */ /* 0x000fe200078e0a09 */
[----:B------:R-:W-:Y:S02]  /*0c80*/  LOP3.LUT R17, R17, 0x1c0, RZ, 0xc0, !PT ;  /* 0x000001c011117812 */ /* 0x000fe400078ec0ff */
[----:B------:R-:W-:Y:S02]  /*0c90*/  LEA R5, P0, R12, c[0x0][0x160], 0x1 ;  /* 0x000058000c057a11 */ /* 0x000fe400078008ff */
[----:B------:R-:W-:-:S02]  /*0ca0*/  SHF.R.S32.HI R10, RZ, 0x1f, R9 ;  /* 0x0000001fff0a7819 */ /* 0x000fc40000011409 */
[----:B------:R-:W-:Y:S01]  /*0cb0*/  SHF.R.U32.HI R13, RZ, 0x3, R17 ;  /* 0x00000003ff0d7819 */ /* 0x000fe20000011611 */
[----:B------:R2:W1:Y:S01]  /*0cc0*/  SHFL.IDX PT, R16, R5, RZ, 0x181f ;  /* 0x00181fff05107589 */ /* 0x00046200000e0000 */
[----:B------:R-:W-:Y:S02]  /*0cd0*/  LOP3.LUT R194, R17, 0x38, R148, 0xf8, !PT ;  /* 0x0000003811c27812 */ /* 0x000fe400078ef894 */
[----:B------:R-:W-:Y:S02]  /*0ce0*/  LEA.HI R10, R10, R9, RZ, 0x3 ;  /* 0x000000090a0a7211 */ /* 0x000fe400078f18ff */
[----:B------:R-:W-:Y:S02]  /*0cf0*/  LEA.HI.X R15, R12, c[0x0][0x164], R15, 0x1, P0 ;  /* 0x000059000c0f7a11 */ /* 0x000fe400000f0c0f */
[----:B------:R-:W-:Y:S02]  /*0d00*/  LOP3.LUT R194, R194, R13, RZ, 0x3c, !PT ;  /* 0x0000000dc2c27212 */ /* 0x000fe400078e3cff */
[----:B------:R-:W-:Y:S01]  /*0d10*/  LOP3.LUT R12, R10, 0xfffffff8, RZ, 0xc0, !PT ;  /* 0xfffffff80a0c7812 */ /* 0x000fe200078ec0ff */
[----:B------:R2:W3:Y:S01]  /*0d20*/  SHFL.IDX PT, R17, R15, RZ, 0x181f ;  /* 0x00181fff0f117589 */ /* 0x0004e200000e0000 */
[----:B------:R-:W-:-:S02]  /*0d30*/  IADD3 R14, R148, 0x40, RZ ;  /* 0x00000040940e7810 */ /* 0x000fc40007ffe0ff */
[----:B------:R-:W-:Y:S01]  /*0d40*/  IADD3 R13, R148, 0x80, RZ ;  /* 0x00000080940d7810 */ /* 0x000fe20007ffe0ff */
[----:B------:R-:W-:Y:S01]  /*0d50*/  IMAD.IADD R9, R9, 0x1, -R12 ;  /* 0x0000000109097824 */ /* 0x000fe200078e0a0c */
[----:B------:R-:W-:Y:S02]  /*0d60*/  LOP3.LUT P0, RZ, R8, 0x2, RZ, 0xc0, !PT ;  /* 0x0000000208ff7812 */ /* 0x000fe4000780c0ff */
[----:B------:R-:W-:Y:S02]  /*0d70*/  ISETP.GE.AND P5, PT, R148, c[0x0][0x198], PT ;  /* 0x0000660094007a0c */ /* 0x000fe40003fa6270 */
[----:B------:R-:W-:Y:S02]  /*0d80*/  ISETP.GE.AND P4, PT, R14, c[0x0][0x198], PT ;  /* 0x000066000e007a0c */ /* 0x000fe40003f86270 */
[----:B------:R-:W-:Y:S02]  /*0d90*/  ISETP.GE.AND P3, PT, R13, c[0x0][0x198], PT ;  /* 0x000066000d007a0c */ /* 0x000fe40003f66270 */
[----:B------:R-:W-:Y:S01]  /*0da0*/  LOP3.LUT R194, R194, 0xfffffe00, R19, 0xf8, !PT ;  /* 0xfffffe00c2c27812 */ /* 0x000fe200078ef813 */
[----:B------:R-:W-:Y:S01]  /*0db0*/  @!P2 IMAD.MOV.U32 R198, RZ, RZ, R197 ;  /* 0x000000ffffc6a224 */ /* 0x000fe200078e00c5 */
[----:B------:R-:W-:Y:S05]  /*0dc0*/  @P1 BRA `(.L_x_870) ;  /* 0x000000e000001947 */ /* 0x000fea0003800000 */
[----:B-123--:R-:W-:Y:S01]  /*0dd0*/  SHF.R.S32.HI R21, RZ, 0x1f, R14 ;  /* 0x0000001fff157819 */ /* 0x00efe2000001140e */
[----:B------:R-:W-:Y:S01]  /*0de0*/  IMAD.WIDE R22, R148, 0x2, R16 ;  /* 0x0000000294167825 */ /* 0x000fe200078e0210 */
[----:B------:R-:W-:-:S02]  /*0df0*/  SHF.R.S32.HI R12, RZ, 0x1f, R13 ;  /* 0x0000001fff0c7819 */ /* 0x000fc4000001140d */
[----:B------:R-:W-:Y:S02]  /*0e00*/  LEA.HI R21, R21, R14, RZ, 0x3 ;  /* 0x0000000e15157211 */ /* 0x000fe400078f18ff */
[----:B------:R-:W-:Y:S01]  /*0e10*/  LEA.HI R19, R12, R13, RZ, 0x3 ;  /* 0x0000000d0c137211 */ /* 0x000fe200078f18ff */
[----:B------:R-:W-:Y:S01]  /*0e20*/  IMAD.SHL.U32 R12, R194, 0x2, RZ ;  /* 0x00000002c20c7824 */ /* 0x000fe200078e00ff */
[----:B------:R-:W-:Y:S02]  /*0e30*/  LOP3.LUT R21, R21, 0xfffffff8, RZ, 0xc0, !PT ;  /* 0xfffffff815157812 */ /* 0x000fe400078ec0ff */
[----:B------:R-:W-:Y:S02]  /*0e40*/  LOP3.LUT R19, R19, 0xfffffff8, RZ, 0xc0, !PT ;  /* 0xfffffff813137812 */ /* 0x000fe400078ec0ff */
[----:B------:R-:W-:Y:S01]  /*0e50*/  @!PT LDS RZ, [RZ] ;  /* 0x00000000fffff984 */ /* 0x000fe20000000800 */
[----:B------:R1:W-:Y:S01]  /*0e60*/  LDGSTS.E.BYPASS.LTC128B.128 [R12+0x18100], [R22.64], !P5 ;  /* 0x18100000160c7fae */ /* 0x0003e2000e901d46 */
[----:B------:R-:W-:-:S04]  /*0e70*/  IMAD.WIDE R20, R21, 0x2, R16 ;  /* 0x0000000215147825 */ /* 0x000fc800078e0210 */
[----:B------:R-:W-:Y:S01]  /*0e80*/  IMAD.WIDE R16, R19, 0x2, R16 ;  /* 0x0000000213107825 */ /* 0x000fe200078e0210 */
[----:B------:R1:W-:Y:S04]  /*0e90*/  LDGSTS.E.BYPASS.LTC128B.128 [R12+0x1c100], [R20.64], !P4 ;  /* 0x1c100000140c7fae */ /* 0x0003e8000e101d46 */
[----:B------:R1:W-:Y:S02]  /*0ea0*/  LDGSTS.E.BYPASS.LTC128B.128 [R12+0x20100], [R16.64], !P3 ;  /* 0x20100000100c7fae */ /* 0x0003e4000d901d46 */
.L_x_870:
[----:B-123--:R-:W-:Y:S05]  /*0eb0*/  BSYNC B0 ;  /* 0x0000000000007941 */ /* 0x00efea0003800000 */
.L_x_869:
        /* <DEDUP_REMOVED lines=20> */
.L_x_872:
[----:B------:R-:W-:Y:S05]  /*1000*/  BSYNC B0 ;  /* 0x0000000000007941 */ /* 0x000fea0003800000 */
.L_x_871:
        /* <DEDUP_REMOVED lines=20> */
.L_x_874:
[----:B------:R-:W-:Y:S05]  /*1150*/  BSYNC B0 ;  /* 0x0000000000007941 */ /* 0x000fea0003800000 */
.L_x_873:
[----:B---3--:R3:W-:Y:S01]  /*1160*/  SHFL.IDX PT, R18, R5, 0x3, 0x181f ;  /* 0x00781f0005127f89 */ /* 0x0087e200000e0000 */
[----:B------:R-:W-:Y:S01]  /*1170*/  IADD3 R12, R144, 0x3f, RZ ;  /* 0x0000003f900c7810 */ /* 0x000fe20007ffe0ff */
[----:B------:R-:W-:Y:S01]  /*1180*/  IMAD.MOV.U32 R187, RZ, RZ, c[0x0][0x2b8] ;  /* 0x0000ae00ffbb7624 */ /* 0x000fe200078e00ff */
[----:B------:R-:W-:Y:S01]  /*1190*/  IADD3 R2, R2, 0x60, RZ ;  /* 0x0000006002027810 */ /* 0x000fe20007ffe0ff */
[----:B----4-:R-:W4:Y:S01]  /*11a0*/  SHFL.IDX PT, R19, R15, 0x3, 0x181f ;  /* 0x00781f000f137f89 */ /* 0x010f2200000e0000 */
[----:B------:R-:W-:Y:S01]  /*11b0*/  SHF.R.S32.HI R17, RZ, 0x1f, R12 ;  /* 0x0000001fff117819 */ /* 0x000fe2000001140c */
[----:B------:R-:W-:Y:S01]  /*11c0*/  IMAD.MOV.U32 R192, RZ, RZ, RZ ;  /* 0x000000ffffc07224 */ /* 0x000fe200078e00ff */
[----:B------:R-:W-:-:S02]  /*11d0*/  ISETP.NE.AND P6, PT, R187, 0x1, PT ;  /* 0x00000001bb00780c */ /* 0x000fc40003fc5270 */
[----:B------:R-:W-:Y:S02]  /*11e0*/  LEA.HI R12, R17, R12, RZ, 0x6 ;  /* 0x0000000c110c7211 */ /* 0x000fe400078f30ff */
[----:B------:R-:W-:Y:S02]  /*11f0*/  ISETP.GE.AND P1, PT, R2, R3, PT ;  /* 0x000000030200720c */ /* 0x000fe40003f26270 */
[----:B------:R-:W-:Y:S02]  /*1200*/  SHF.R.S32.HI R3, RZ, 0x1f, R14 ;  /* 0x0000001fff037819 */ /* 0x000fe4000001140e */
[----:B------:R-:W-:Y:S02]  /*1210*/  P2R R2, PR, RZ, 0x40 ;  /* 0x00000040ff027803 */ /* 0x000fe40000000000 */
[----:B------:R-:W-:Y:S02]  /*1220*/  SHF.R.S32.HI R12, RZ, 0x6, R12 ;  /* 0x00000006ff0c7819 */ /* 0x000fe4000001140c */
[----:B------:R-:W-:-:S02]  /*1230*/  SHF.R.S32.HI R2, RZ, 0x1f, R13 ;  /* 0x0000001fff027819 */ /* 0x000fc4000001140d */
[----:B------:R-:W-:Y:S01]  /*1240*/  LEA.HI R134, R3, R14, RZ, 0x3 ;  /* 0x0000000e03867211 */ /* 0x000fe200078f18ff */
[----:B------:R-:W-:Y:S01]  /*1250*/  IMAD R193, R12, 0x40, R195 ;  /* 0x000000400cc17824 */ /* 0x000fe200078e02c3 */
[----:B------:R-:W-:Y:S01]  /*1260*/  LEA.HI R2, R2, R13, RZ, 0x3 ;  /* 0x0000000d02027211 */ /* 0x000fe200078f18ff */
[----:B-123--:R-:W-:Y:S01]  /*1270*/  IMAD.SHL.U32 R5, R194, 0x2, RZ ;  /* 0x00000002c2057824 */ /* 0x00efe200078e00ff */
[----:B------:R-:W-:Y:S02]  /*1280*/  LOP3.LUT R134, R134, 0xfffffff8, RZ, 0xc0, !PT ;  /* 0xfffffff886867812 */ /* 0x000fe400078ec0ff */
[----:B------:R-:W-:Y:S01]  /*1290*/  LOP3.LUT R2, R2, 0xfffffff8, RZ, 0xc0, !PT ;  /* 0xfffffff802027812 */ /* 0x000fe200078ec0ff */
[----:B----4-:R-:W-:Y:S01]  /*12a0*/  @!P1 IMAD.WIDE R26, R148, 0x2, R18 ;  /* 0x00000002941a9825 */ /* 0x010fe200078e0212 */
[----:B------:R-:W-:Y:S02]  /*12b0*/  IADD3 R193, R193, -0x40, RZ ;  /* 0xffffffc0c1c17810 */ /* 0x000fe40007ffe0ff */
[----:B-----5:R-:W-:Y:S01]  /*12c0*/  SHF.R.S32.HI R15, RZ, 0x1f, R198 ;  /* 0x0000001fff0f7819 */ /* 0x020fe200000114c6 */
[--C-:B------:R-:W-:Y:S01]  /*12d0*/  @!P1 IMAD.WIDE R24, R134, 0x2, R18.reuse ;  /* 0x0000000286189825 */ /* 0x100fe200078e0212 */
[----:B------:R-:W-:Y:S01]  /*12e0*/  ISETP.GE.AND P2, PT, R193, R144, PT ;  /* 0x00000090c100720c */ /* 0x000fe20003f46270 */
[----:B------:R-:W-:Y:S01]  /*12f0*/  @!PT LDS RZ, [RZ] ;  /* 0x00000000fffff984 */ /* 0x000fe20000000800 */
[----:B------:R1:W-:Y:S02]  /*1300*/  @!P1 LDGSTS.E.BYPASS.LTC128B.128 [R5+0x1b100], [R26.64], !P5 ;  /* 0x1b1000001a059fae */ /* 0x0003e4000e901d46 */
[----:B------:R-:W-:Y:S01]  /*1310*/  @!P1 IMAD.WIDE R22, R2, 0x2, R18 ;  /* 0x0000000202169825 */ /* 0x000fe200078e0212 */
[----:B------:R-:W-:Y:S01]  /*1320*/  ISETP.GT.OR P2, PT, R195, 0x3f, P2 ;  /* 0x0000003fc300780c */ /* 0x000fe20001744670 */
[----:B------:R2:W-:Y:S02]  /*1330*/  @!P1 LDGSTS.E.BYPASS.LTC128B.128 [R5+0x1f100], [R24.64], !P4 ;  /* 0x1f10000018059fae */ /* 0x0005e4000e101d46 */
[----:B------:R-:W-:-:S02]  /*1340*/  IMAD.IADD R193, R193, 0x1, R196 ;  /* 0x00000001c1c17824 */ /* 0x000fc400078e02c4 */
[----:B------:R3:W-:Y:S01]  /*1350*/  @!P1 LDGSTS.E.BYPASS.LTC128B.128 [R5+0x23100], [R22.64], !P3 ;  /* 0x2310000016059fae */ /* 0x0007e2000d901d46 */
[----:B------:R-:W-:Y:S02]  /*1360*/  IMAD R15, R15, c[0x0][0x2b0], RZ ;  /* 0x0000ac000f0f7a24 */ /* 0x000fe400078e02ff */
[----:B------:R-:W-:Y:S01]  /*1370*/  @P6 IMAD.HI.U32 R16, R193, c[0x0][0x2bc], RZ ;  /* 0x0000af00c1106a27 */ /* 0x000fe200078e00ff */
[----:B------:R-:W0:Y:S03]  /*1380*/  LDGDEPBAR ;  /* 0x00000000000079af */ /* 0x000e260000000000 */
[C---:B------:R-:W-:Y:S02]  /*1390*/  IMAD R15, R198.reuse, c[0x0][0x2b4], R15 ;  /* 0x0000ad00c60f7a24 */ /* 0x040fe400078e020f */
[----:B------:R-:W-:Y:S01]  /*13a0*/  IMAD.MOV.U32 R3, RZ, RZ, R193 ;  /* 0x000000ffff037224 */ /* 0x000fe200078e00c1 */
[----:B------:R-:W-:Y:S01]  /*13b0*/  @P6 SHF.R.U32.HI R3, RZ, c[0x0][0x2c0], R16 ;  /* 0x0000b000ff036a19 */ /* 0x000fe20000011610 */
[----:B------:R-:W-:-:S04]  /*13c0*/  IMAD.WIDE.U32 R198, R198, c[0x0][0x2b0], RZ ;  /* 0x0000ac00c6c67a25 */ /* 0x000fc800078e00ff */
[----:B------:R-:W-:Y:S01]  /*13d0*/  IMAD.IADD R186, R199, 0x1, R15 ;  /* 0x00000001c7ba7824 */ /* 0x000fe200078e020f */
[----:B------:R-:W-:-:S04]  /*13e0*/  @!P2 IADD3 R16, P5, R3, R198, RZ ;  /* 0x000000c60310a210 */ /* 0x000fc80007fbe0ff */
[----:B------:R-:W-:Y:S02]  /*13f0*/  @!P2 LEA.HI.X.SX32 R15, R3, R186, 0x1, P5 ;  /* 0x000000ba030fa211 */ /* 0x000fe400028f0eff */
[----:B------:R-:W-:-:S04]  /*1400*/  @!P2 LEA R20, P4, R16, c[0x0][0x2a0], 0x2 ;  /* 0x0000a8001014aa11 */ /* 0x000fc800078810ff */
[----:B------:R-:W-:Y:S01]  /*1410*/  @!P2 LEA.HI.X R21, R16, c[0x0][0x2a4], R15, 0x2, P4 ;  /* 0x0000a9001015aa11 */ /* 0x000fe200020f140f */
[----:B------:R-:W-:Y:S06]  /*1420*/  BAR.SYNC.DEFER_BLOCKING 0x0 ;  /* 0x0000000000007b1d */ /* 0x000fec0000010000 */
[----:B------:R4:W2:Y:S01]  /*1430*/  @!P2 LDG.E R192, [R20.64] ;  /* 0x0000000614c0a981 */ /* 0x0008a2000c1e1900 */
[----:B------:R-:W-:Y:S01]  /*1440*/  IMAD.MOV R16, RZ, RZ, -R3 ;  /* 0x000000ffff107224 */ /* 0x000fe200078e0a03 */
[----:B------:R-:W-:Y:S01]  /*1450*/  ISETP.GE.AND P5, PT, R148, c[0x0][0x1d4], PT ;  /* 0x0000750094007a0c */ /* 0x000fe20003fa6270 */
[----:B------:R-:W-:Y:S01]  /*1460*/  IMAD.WIDE.U32 R202, R190, c[0x0][0x1e8], RZ ;  /* 0x00007a00beca7a25 */ /* 0x000fe200078e00ff */
[----:B------:R-:W-:-:S02]  /*1470*/  ISETP.GE.AND P4, PT, R14, c[0x0][0x1d4], PT ;  /* 0x000075000e007a0c */ /* 0x000fc40003f86270 */
[----:B------:R-:W-:Y:S01]  /*1480*/  ISETP.GE.AND P6, PT, R13, c[0x0][0x1d4], PT ;  /* 0x000075000d007a0c */ /* 0x000fe20003fc6270 */
[----:B------:R-:W-:Y:S01]  /*1490*/  IMAD R193, R16, c[0x0][0x2b8], R193 ;  /* 0x0000ae0010c17a24 */ /* 0x000fe200078e02c1 */
[----:B------:R-:W-:Y:S01]  /*14a0*/  ISETP.GE.AND P3, PT, R148, c[0x0][0x1d4], PT ;  /* 0x0000750094007a0c */ /* 0x000fe20003f66270 */
[----:B------:R-:W-:Y:S01]  /*14b0*/  IMAD R189, R0, c[0x0][0x210], RZ ;  /* 0x0000840000bd7a24 */ /* 0x000fe200078e02ff */
[----:B------:R-:W-:Y:S01]  /*14c0*/  SHF.R.S32.HI R145, RZ, 0x1f, R148 ;  /* 0x0000001fff917819 */ /* 0x000fe20000011494 */
[----:B------:R-:W-:Y:S01]  /*14d0*/  IMAD.WIDE.U32 R16, R193, c[0x0][0x1e0], RZ ;  /* 0x00007800c1107a25 */ /* 0x000fe200078e00ff */
[----:B-1----:R-:W-:Y:S02]  /*14e0*/  SHF.R.S32.HI R26, RZ, 0x1f, R193 ;  /* 0x0000001fff1a7819 */ /* 0x002fe400000114c1 */
[----:B------:R-:W-:Y:S01]  /*14f0*/  SEL R146, RZ, 0x10, P6 ;  /* 0x00000010ff927807 */ /* 0x000fe20003000000 */
[----:B------:R-:W-:Y:S01]  /*1500*/  IMAD.WIDE.U32 R200, R190, c[0x0][0x210], RZ ;  /* 0x00008400bec87a25 */ /* 0x000fe200078e00ff */
[----:B------:R-:W-:-:S02]  /*1510*/  IADD3 R191, R5, 0x100, RZ ;  /* 0x0000010005bf7810 */ /* 0x000fc40007ffe0ff */
[----:B------:R-:W-:Y:S01]  /*1520*/  SHF.R.S32.HI R147, RZ, 0x1f, R134 ;  /* 0x0000001fff937819 */ /* 0x000fe20000011486 */
[C---:B------:R-:W-:Y:S01]  /*1530*/  IMAD R18, R26.reuse, c[0x0][0x1e0], RZ ;  /* 0x000078001a127a24 */ /* 0x040fe200078e02ff */
[----:B------:R-:W-:Y:S01]  /*1540*/  SHF.R.S32.HI R133, RZ, 0x1f, R2 ;  /* 0x0000001fff857819 */ /* 0x000fe20000011402 */
[----:B------:R-:W-:Y:S02]  /*1550*/  IMAD R26, R26, c[0x0][0x208], RZ ;  /* 0x000082001a1a7a24 */ /* 0x000fe400078e02ff */
[C---:B------:R-:W-:Y:S02]  /*1560*/  IMAD R18, R193.reuse, c[0x0][0x1e4], R18 ;  /* 0x00007900c1127a24 */ /* 0x040fe400078e0212 */
[----:B----4-:R-:W-:-:S04]  /*1570*/  IMAD.WIDE.U32 R20, R193, c[0x0][0x208], RZ ;  /* 0x00008200c1147a25 */ /* 0x010fc800078e00ff */
[----:B------:R-:W-:Y:S02]  /*1580*/  IMAD.IADD R19, R17, 0x1, R18 ;  /* 0x0000000111137824 */ /* 0x000fe400078e0212 */
[----:B------:R-:W-:Y:S02]  /*1590*/  IMAD R17, R0, c[0x0][0x1e8], RZ ;  /* 0x00007a0000117a24 */ /* 0x000fe400078e02ff */
[----:B------:R-:W-:Y:S02]  /*15a0*/  IMAD.MOV.U32 R18, RZ, RZ, R16 ;  /* 0x000000ffff127224 */ /* 0x000fe400078e0010 */
[----:B------:R-:W-:Y:S02]  /*15b0*/  IMAD R17, R190, c[0x0][0x1ec], R17 ;  /* 0x00007b00be117a24 */ /* 0x000fe400078e0211 */
[----:B------:R-:W-:Y:S02]  /*15c0*/  IMAD R26, R193, c[0x0][0x20c], R26 ;  /* 0x00008300c11a7a24 */ /* 0x000fe400078e021a */
[----:B------:R-:W-:-:S02]  /*15d0*/  IMAD.IADD R188, R203, 0x1, R17 ;  /* 0x00000001cbbc7824 */ /* 0x000fc400078e0211 */
[----:B------:R-:W-:Y:S02]  /*15e0*/  IMAD.IADD R27, R21, 0x1, R26 ;  /* 0x00000001151b7824 */ /* 0x000fe400078e021a */
[----:B------:R-:W-:Y:S02]  /*15f0*/  IMAD.MOV.U32 R26, RZ, RZ, R20 ;  /* 0x000000ffff1a7224 */ /* 0x000fe400078e0014 */
[----:B------:R-:W-:Y:S02]  /*1600*/  IMAD R189, R190, c[0x0][0x214], R189 ;  /* 0x00008500bebd7a24 */ /* 0x000fe400078e02bd */
[----:B------:R-:W-:-:S04]  /*1610*/  IMAD.WIDE R204, R148, 0x2, RZ ;  /* 0x0000000294cc7825 */ /* 0x000fc800078e02ff */
[----:B------:R-:W-:Y:S02]  /*1620*/  IMAD.IADD R189, R201, 0x1, R189 ;  /* 0x00000001c9bd7824 */ /* 0x000fe400078e02bd */
[----:B------:R-:W-:Y:S01]  /*1630*/  IMAD.MOV.U32 R181, RZ, RZ, 0x10 ;  /* 0x00000010ffb57424 */ /* 0x000fe200078e00ff */
[----:B--2---:R-:W-:Y:S01]  /*1640*/  SHF.R.S32.HI R15, RZ, 0x1f, R192 ;  /* 0x0000001fff0f7819 */ /* 0x004fe200000114c0 */
[----:B------:R-:W-:-:S04]  /*1650*/  IMAD.WIDE.U32 R18, R192, c[0x0][0x1f0], R18 ;  /* 0x00007c00c0127a25 */ /* 0x000fc800078e0012 */
[C---:B------:R-:W-:Y:S01]  /*1660*/  IMAD R3, R15.reuse, c[0x0][0x1f0], RZ ;  /* 0x00007c000f037a24 */ /* 0x040fe200078e02ff */
[----:B------:R-:W-:Y:S01]  /*1670*/  IADD3 R17, P1, R202, R18, RZ ;  /* 0x00000012ca117210 */ /* 0x000fe20007f3e0ff */
[----:B------:R-:W-:Y:S02]  /*1680*/  IMAD R15, R15, c[0x0][0x218], RZ ;  /* 0x000086000f0f7a24 */ /* 0x000fe400078e02ff */
[C---:B------:R-:W-:Y:S02]  /*1690*/  IMAD R3, R192.reuse, c[0x0][0x1f4], R3 ;  /* 0x00007d00c0037a24 */ /* 0x040fe400078e0203 */
[----:B------:R-:W-:-:S03]  /*16a0*/  IMAD.WIDE.U32 R26, R192, c[0x0][0x218], R26 ;  /* 0x00008600c01a7a25 */ /* 0x000fc600078e001a */
[----:B------:R-:W-:Y:S01]  /*16b0*/  IADD3.X R18, R188, R19, R3, P1, !PT ;  /* 0x00000013bc127210 */ /* 0x000fe20000ffe403 */
[----:B------:R-:W-:Y:S01]  /*16c0*/  IMAD R16, R192, c[0x0][0x21c], R15 ;  /* 0x00008700c0107a24 */ /* 0x000fe200078e020f */
[C---:B------:R-:W-:Y:S02]  /*16d0*/  LEA R24, P1, R17.reuse, c[0x0][0x1c8], 0x1 ;  /* 0x0000720011187a11 */ /* 0x040fe400078208ff */
[----:B------:R-:W-:Y:S02]  /*16e0*/  LEA R3, R12, 0xffffffc0, 0x6 ;  /* 0xffffffc00c037811 */ /* 0x000fe400078e30ff */
[----:B------:R-:W-:Y:S01]  /*16f0*/  LEA.HI.X R18, R17, c[0x0][0x1cc], R18, 0x1, P1 ;  /* 0x0000730011127a11 */ /* 0x000fe200008f0c12 */
[----:B---3--:R-:W-:Y:S01]  /*1700*/  SHFL.IDX PT, R22, R24, RZ, 0x181f ;  /* 0x00181fff18167589 */ /* 0x008fe200000e0000 */
[----:B------:R-:W-:Y:S01]  /*1710*/  IADD3 R15, P1, R200, R26, RZ ;  /* 0x0000001ac80f7210 */ /* 0x000fe20007f3e0ff */
[----:B------:R-:W-:Y:S02]  /*1720*/  IMAD.IADD R3, R144, 0x1, -R3 ;  /* 0x0000000190037824 */ /* 0x000fe400078e0a03 */
[----:B------:R-:W1:Y:S01]  /*1730*/  SHFL.IDX PT, R23, R18, RZ, 0x181f ;  /* 0x00181fff12177589 */ /* 0x000e6200000e0000 */
[----:B------:R-:W-:Y:S01]  /*1740*/  IADD3.X R26, R189, R27, R16, P1, !PT ;  /* 0x0000001bbd1a7210 */ /* 0x000fe20000ffe410 */
[----:B------:R-:W-:Y:S01]  /*1750*/  IMAD.IADD R0, R3, 0x1, -R11 ;  /* 0x0000000103007824 */ /* 0x000fe200078e0a0b */
[C---:B------:R-:W-:Y:S01]  /*1760*/  LEA R16, P1, R15.reuse, c[0x0][0x1f8], 0x1 ;  /* 0x00007e000f107a11 */ /* 0x040fe200078208ff */
[----:B------:R-:W-:Y:S03]  /*1770*/  SHFL.IDX PT, R20, R24, 0x1, 0x181f ;  /* 0x00381f0018147f89 */ /* 0x000fe600000e0000 */
[----:B------:R-:W-:Y:S01]  /*1780*/  ISETP.GE.AND P2, PT, R0, 0x1, PT ;  /* 0x000000010000780c */ /* 0x000fe20003f46270 */
[----:B------:R-:W2:Y:S01]  /*1790*/  SHFL.IDX PT, R21, R18, 0x1, 0x181f ;  /* 0x00381f0012157f89 */ /* 0x000ea200000e0000 */
[----:B------:R-:W-:-:S02]  /*17a0*/  LEA.HI.X R15, R15, c[0x0][0x1fc], R26, 0x1, P1 ;  /* 0x00007f000f0f7a11 */ /* 0x000fc400008f0c1a */
[----:B------:R-:W-:Y:S01]  /*17b0*/  ISETP.GT.AND P1, PT, R0, 0x20, PT ;  /* 0x000000200000780c */ /* 0x000fe20003f24270 */
[----:B------:R-:W3:Y:S04]  /*17c0*/  SHFL.IDX PT, R17, R16, RZ, 0x181f ;  /* 0x00181fff10117589 */ /* 0x000ee800000e0000 */
[----:B------:R-:W4:Y:S04]  /*17d0*/  SHFL.IDX PT, R19, R15, RZ, 0x181f ;  /* 0x00181fff0f137589 */ /* 0x000f2800000e0000 */
[----:B------:R-:W-:Y:S01]  /*17e0*/  SHFL.IDX PT, R15, R15, 0x1, 0x181f ;  /* 0x00381f000f0f7f89 */ /* 0x000fe200000e0000 */
[----:B-1----:R-:W-:-:S04]  /*17f0*/  @P2 IMAD.WIDE R34, R148, 0x2, R22 ;  /* 0x0000000294222825 */ /* 0x002fc800078e0216 */
[--C-:B------:R-:W-:Y:S01]  /*1800*/  @P2 IMAD.WIDE R32, R134, 0x2, R22.reuse ;  /* 0x0000000286202825 */ /* 0x100fe200078e0216 */
[----:B------:R1:W-:Y:S03]  /*1810*/  @P2 LDGSTS.E.BYPASS.LTC128B.128 [R5+0xc100], [R34.64], !P5 ;  /* 0x0c10000022052fae */ /* 0x0003e6000e901d46 */
[----:B------:R-:W-:Y:S01]  /*1820*/  @P2 IMAD.WIDE R26, R2, 0x2, R22 ;  /* 0x00000002021a2825 */ /* 0x000fe200078e0216 */
[----:B------:R1:W-:Y:S03]  /*1830*/  @P2 LDGSTS.E.BYPASS.LTC128B.128 [R5+0xe100], [R32.64], !P4 ;  /* 0x0e10000020052fae */ /* 0x0003e6000e101d46 */
[----:B--2---:R-:W-:Y:S01]  /*1840*/  @P1 IMAD.WIDE R24, R148, 0x2, R20 ;  /* 0x0000000294181825 */ /* 0x004fe200078e0214 */
[----:B------:R2:W-:Y:S01]  /*1850*/  @P2 LDGSTS.E.BYPASS.LTC128B.128 [R5+0x10100], [R26.64], !P6 ;  /* 0x101000001a052fae */ /* 0x0005e2000f101d46 */
[----:B---3--:R-:W-:-:S02]  /*1860*/  IADD3 R30, P2, R17, R204, RZ ;  /* 0x000000cc111e7210 */ /* 0x008fc40007f5e0ff */
[--C-:B------:R-:W-:Y:S01]  /*1870*/  @P1 IMAD.WIDE R22, R134, 0x2, R20.reuse ;  /* 0x0000000286161825 */ /* 0x100fe200078e0214 */
[----:B------:R3:W-:Y:S03]  /*1880*/  @P1 LDGSTS.E.BYPASS.LTC128B.128 [R5+0xd100], [R24.64], !P5 ;  /* 0x0d10000018051fae */ /* 0x0007e6000e901d46 */
[----:B------:R-:W-:Y:S01]  /*1890*/  @P1 IMAD.WIDE R28, R2, 0x2, R20 ;  /* 0x00000002021c1825 */ /* 0x000fe200078e0214 */
[----:B------:R2:W-:Y:S03]  /*18a0*/  @P1 LDGSTS.E.BYPASS.LTC128B.128 [R5+0xf100], [R22.64], !P4 ;  /* 0x0f10000016051fae */ /* 0x0005e6000e101d46 */
[----:B----4-:R-:W-:Y:S01]  /*18b0*/  IMAD.X R31, R19, 0x1, R205, P2 ;  /* 0x00000001131f7824 */ /* 0x010fe200010e06cd */
[----:B------:R4:W-:Y:S01]  /*18c0*/  @P1 LDGSTS.E.BYPASS.LTC128B.128 [R5+0x11100], [R28.64], !P6 ;  /* 0x111000001c051fae */ /* 0x0009e2000f101d46 */
[----:B------:R-:W-:-:S02]  /*18d0*/  ISETP.LT.OR P1, PT, R0, 0x1, P3 ;  /* 0x000000010000780c */ /* 0x000fc40001f21670 */
[----:B------:R-:W-:Y:S01]  /*18e0*/  ISETP.GE.AND P3, PT, R14, c[0x0][0x1d4], PT ;  /* 0x000075000e007a0c */ /* 0x000fe20003f66270 */
[----:B------:R-:W4:Y:S04]  /*18f0*/  SHFL.IDX PT, R21, R16, 0x1, 0x181f ;  /* 0x00381f0010157f89 */ /* 0x000f2800000e0000 */
[----:B------:R-:W0:Y:S01]  /*1900*/  LDGDEPBAR ;  /* 0x00000000000079af */ /* 0x000e220000000000 */
[----:B-1----:R-:W-:-:S05]  /*1910*/  IMAD.WIDE R32, R134, 0x2, RZ ;  /* 0x0000000286207825 */ /* 0x002fca00078e02ff */
[----:B------:R1:W-:Y:S01]  /*1920*/  LDGSTS.E.BYPASS.LTC128B.128 [R5+0x100], [R30.64], !P1 ;  /* 0x001000001e057fae */ /* 0x0003e2000c901d46 */
[----:B---3--:R-:W-:Y:S01]  /*1930*/  IMAD.WIDE R24, R2, 0x2, RZ ;  /* 0x0000000202187825 */ /* 0x008fe200078e02ff */
[----:B--2---:R-:W-:-:S05]  /*1940*/  IADD3 R22, P1, R17, R32, RZ ;  /* 0x0000002011167210 */ /* 0x004fca0007f3e0ff */
[----:B------:R-:W-:Y:S01]  /*1950*/  IMAD.X R23, R19, 0x1, R33, P1 ;  /* 0x0000000113177824 */ /* 0x000fe200008e0621 */
[----:B------:R-:W-:-:S05]  /*1960*/  IADD3 R18, P1, R17, R24, RZ ;  /* 0x0000001811127210 */ /* 0x000fca0007f3e0ff */
[----:B------:R-:W-:Y:S01]  /*1970*/  IMAD.X R19, R19, 0x1, R25, P1 ;  /* 0x0000000113137824 */ /* 0x000fe200008e0619 */
[----:B----4-:R-:W-:-:S05]  /*1980*/  IADD3 R26, P1, R32, R21, RZ ;  /* 0x00000015201a7210 */ /* 0x010fca0007f3e0ff */
[----:B------:R-:W-:Y:S01]  /*1990*/  IMAD.X R27, R33, 0x1, R15, P1 ;  /* 0x00000001211b7824 */ /* 0x000fe200008e060f */
[----:B------:R-:W-:-:S05]  /*19a0*/  IADD3 R16, P1, R24, R21, RZ ;  /* 0x0000001518107210 */ /* 0x000fca0007f3e0ff */
[----:B------:R-:W-:Y:S01]  /*19b0*/  IMAD.X R17, R25, 0x1, R15, P1 ;  /* 0x0000000119117824 */ /* 0x000fe200008e060f */
[----:B------:R-:W-:-:S13]  /*19c0*/  ISETP.LT.OR P1, PT, R0, 0x1, P3 ;  /* 0x000000010000780c */ /* 0x000fda0001f21670 */
[----:B------:R1:W-:Y:S01]  /*19d0*/  LDGSTS.E.BYPASS.LTC128B.128 [R5+0x2100], [R22.64], !P1 ;  /* 0x0210000016057fae */ /* 0x0003e2000c901d46 */
[----:B------:R-:W-:-:S04]  /*19e0*/  ISETP.GE.AND P1, PT, R13, c[0x0][0x1d4], PT ;  /* 0x000075000d007a0c */ /* 0x000fc80003f26270 */
[C---:B------:R-:W-:Y:S02]  /*19f0*/  ISETP.LT.OR P2, PT, R0.reuse, 0x1, P1 ;  /* 0x000000010000780c */ /* 0x040fe40000f41670 */
[----:B------:R-:W-:-:S11]  /*1a00*/  ISETP.LT.OR P1, PT, R0, 0x21, P1 ;  /* 0x000000210000780c */ /* 0x000fd60000f21670 */
[----:B------:R1:W-:Y:S01]  /*1a10*/  LDGSTS.E.BYPASS.LTC128B.128 [R5+0x4100], [R18.64], !P2 ;  /* 0x0410000012057fae */ /* 0x0003e2000d101d46 */
[----:B------:R-:W-:-:S05]  /*1a20*/  IADD3 R14, P2, R204, R21, RZ ;  /* 0x00000015cc0e7210 */ /* 0x000fca0007f5e0ff */
[----:B------:R-:W-:Y:S01]  /*1a30*/  IMAD.X R15, R205, 0x1, R15, P2 ;  /* 0x00000001cd0f7824 */ /* 0x000fe200010e060f */
[----:B------:R-:W-:-:S04]  /*1a40*/  ISETP.GE.AND P2, PT, R148, c[0x0][0x1d4], PT ;  /* 0x0000750094007a0c */ /* 0x000fc80003f46270 */
[----:B------:R-:W-:-:S13]  /*1a50*/  ISETP.LT.OR P2, PT, R0, 0x21, P2 ;  /* 0x000000210000780c */ /* 0x000fda0001741670 */
[----:B------:R1:W-:Y:S01]  /*1a60*/  LDGSTS.E.BYPASS.LTC128B.128 [R5+0x1100], [R14.64], !P2 ;  /* 0x011000000e057fae */ /* 0x0003e2000d101d46 */
[----:B------:R-:W-:Y:S02]  /*1a70*/  ISETP.LT.OR P2, PT, R0, 0x21, P3 ;  /* 0x000000210000780c */ /* 0x000fe40001f41670 */
[----:B------:R-:W-:-:S11]  /*1a80*/  ISETP.GT.AND P3, PT, R195, 0x3f, PT ;  /* 0x0000003fc300780c */ /* 0x000fd60003f64270 */
[----:B------:R1:W-:Y:S01]  /*1a90*/  LDGSTS.E.BYPASS.LTC128B.128 [R5+0x3100], [R26.64], !P2 ;  /* 0x031000001a057fae */ /* 0x0003e2000d101d46 */
[----:B------:R-:W-:-:S03]  /*1aa0*/  ISETP.GE.AND P2, PT, R144, 0x41, PT ;  /* 0x000000419000780c */ /* 0x000fc60003f46270 */
[----:B------:R1:W-:Y:S01]  /*1ab0*/  LDGSTS.E.BYPASS.LTC128B.128 [R5+0x5100], [R16.64], !P1 ;  /* 0x0510000010057fae */ /* 0x0003e2000c901d46 */
[----:B------:R-:W-:Y:S02]  /*1ac0*/  LOP3.LUT P1, RZ, R9, 0x2, RZ, 0xc0, !PT ;  /* 0x0000000209ff7812 */ /* 0x000fe4000782c0ff */
[----:B------:R-:W-:Y:S01]  /*1ad0*/  P2R R24, PR, RZ, 0x4 ;  /* 0x00000004ff187803 */ /* 0x000fe20000000000 */
[----:B------:R-:W0:Y:S01]  /*1ae0*/  LDGDEPBAR ;  /* 0x00000000000079af */ /* 0x000e220000000000 */
[----:B------:R-:W-:-:S05]  /*1af0*/  SEL R181, R181, 0xfffffff0, !P1 ;  /* 0xfffffff0b5b57807 */ /* 0x000fca0004800000 */
[----:B------:R-:W-:Y:S05]  /*1b00*/  @!P2 BRA `(.L_x_875) ;  /* 0x000004200000a947 */ /* 0x000fea0003800000 */
[----:B------:R-:W-:Y:S01]  /*1b10*/  ISETP.NE.AND P2, PT, R187, 0x1, PT ;  /* 0x00000001bb00780c */ /* 0x000fe20003f45270 */
[----:B------:R-:W-:Y:S02]  /*1b20*/  IMAD R12, R12, 0x40, R196 ;  /* 0x000000400c0c7824 */ /* 0x000fe400078e02c4 */
[----:B------:R-:W-:-:S03]  /*1b30*/  IMAD.MOV.U32 R192, RZ, RZ, RZ ;  /* 0x000000ffffc07224 */ /* 0x000fc600078e00ff */
[----:B------:R-:W-:-:S05]  /*1b40*/  IADD3 R193, R12, -0x80, R195 ;  /* 0xffffff800cc17810 */ /* 0x000fca0007ffe0c3 */
[----:B------:R-:W-:Y:S02]  /*1b50*/  IMAD.MOV.U32 R13, RZ, RZ, R193 ;  /* 0x000000ffff0d7224 */ /* 0x000fe400078e00c1 */
[----:B------:R-:W-:-:S05]  /*1b60*/  @P2 IMAD.HI.U32 R0, R193, c[0x0][0x2bc], RZ ;  /* 0x0000af00c1002a27 */ /* 0x000fca00078e00ff */
[----:B------:R-:W-:-:S04]  /*1b70*/  @P2 SHF.R.U32.HI R13, RZ, c[0x0][0x2c0], R0 ;  /* 0x0000b000ff0d2a19 */ /* 0x000fc80000011600 */
[----:B-1----:R-:W-:-:S04]  /*1b80*/  @!P3 IADD3 R15, P1, R13, R198, RZ ;  /* 0x000000c60d0fb210 */ /* 0x002fc80007f3e0ff */
[----:B------:R-:W-:Y:S02]  /*1b90*/  @!P3 LEA.HI.X.SX32 R0, R13, R186, 0x1, P1 ;  /* 0x000000ba0d00b211 */ /* 0x000fe400008f0eff */
[----:B------:R-:W-:-:S04]  /*1ba0*/  @!P3 LEA R14, P1, R15, c[0x0][0x2a0], 0x2 ;  /* 0x0000a8000f0eba11 */ /* 0x000fc800078210ff */
[----:B------:R-:W-:-:S05]  /*1bb0*/  @!P3 LEA.HI.X R15, R15, c[0x0][0x2a4], R0, 0x2, P1 ;  /* 0x0000a9000f0fba11 */ /* 0x000fca00008f1400 */
[----:B------:R1:W2:Y:S01]  /*1bc0*/  @!P3 LDG.E R192, [R14.64] ;  /* 0x000000060ec0b981 */ /* 0x0002a2000c1e1900 */
[----:B------:R-:W-:Y:S01]  /*1bd0*/  IMAD.MOV R0, RZ, RZ, -R13 ;  /* 0x000000ffff007224 */ /* 0x000fe200078e0a0d */
[----:B------:R-:W-:Y:S01]  /*1be0*/  SEL R16, RZ, 0x10, P5 ;  /* 0x00000010ff107807 */ /* 0x000fe20002800000 */
[C---:B------:R-:W-:Y:S01]  /*1bf0*/  IMAD.SHL.U32 R17, R148.reuse, 0x2, RZ ;  /* 0x0000000294117824 */ /* 0x040fe200078e00ff */
[----:B------:R-:W-:Y:S01]  /*1c00*/  SHF.L.U64.HI R18, R148, 0x1, R145 ;  /* 0x0000000194127819 */ /* 0x000fe20000010291 */
[----:B------:R-:W-:Y:S01]  /*1c10*/  IMAD R193, R0, c[0x0][0x2b8], R193 ;  /* 0x0000ae0000c17a24 */ /* 0x000fe200078e02c1 */
[----:B------:R-:W-:Y:S02]  /*1c20*/  IADD3 R28, -R16, 0x10, RZ ;  /* 0x00000010101c7810 */ /* 0x000fe40007ffe1ff */
[----:B------:R-:W-:Y:S01]  /*1c30*/  IADD3 R21, -R146, 0x10, RZ ;  /* 0x0000001092157810 */ /* 0x000fe20007ffe1ff */
[----:B------:R-:W-:Y:S01]  /*1c40*/  IMAD.WIDE.U32 R12, R193, c[0x0][0x1e0], RZ ;  /* 0x00007800c10c7a25 */ /* 0x000fe200078e00ff */
[----:B------:R-:W-:-:S02]  /*1c50*/  SHF.R.S32.HI R0, RZ, 0x1f, R193 ;  /* 0x0000001fff007819 */ /* 0x000fc400000114c1 */
[----:B------:R-:W-:Y:S02]  /*1c60*/  LOP3.LUT R28, R28, 0xf, RZ, 0xc0, !PT ;  /* 0x0000000f1c1c7812 */ /* 0x000fe400078ec0ff */
[----:B------:R-:W-:Y:S01]  /*1c70*/  LOP3.LUT R21, R21, 0xf, RZ, 0xc0, !PT ;  /* 0x0000000f15157812 */ /* 0x000fe200078ec0ff */
[----:B------:R-:W-:-:S04]  /*1c80*/  IMAD R0, R0, c[0x0][0x1e0], RZ ;  /* 0x0000780000007a24 */ /* 0x000fc800078e02ff */
[----:B------:R-:W-:-:S04]  /*1c90*/  IMAD R0, R193, c[0x0][0x1e4], R0 ;  /* 0x00007900c1007a24 */ /* 0x000fc800078e0200 */
[----:B------:R-:W-:Y:S02]  /*1ca0*/  IMAD.IADD R13, R13, 0x1, R0 ;  /* 0x000000010d0d7824 */ /* 0x000fe400078e0200 */
[C---:B-1----:R-:W-:Y:S01]  /*1cb0*/  IMAD.SHL.U32 R14, R134.reuse, 0x2, RZ ;  /* 0x00000002860e7824 */ /* 0x042fe200078e00ff */
[----:B------:R-:W-:Y:S02]  /*1cc0*/  SHF.L.U64.HI R15, R134, 0x1, R147 ;  /* 0x00000001860f7819 */ /* 0x000fe40000010293 */
[----:B--2---:R-:W-:Y:S01]  /*1cd0*/  SHF.R.S32.HI R0, RZ, 0x1f, R192 ;  /* 0x0000001fff007819 */ /* 0x004fe200000114c0 */
[----:B------:R-:W-:-:S04]  /*1ce0*/  IMAD.WIDE.U32 R12, R192, c[0x0][0x1f0], R12 ;  /* 0x00007c00c00c7a25 */ /* 0x000fc800078e000c */
[----:B------:R-:W-:Y:S01]  /*1cf0*/  IMAD R19, R0, c[0x0][0x1f0], RZ ;  /* 0x00007c0000137a24 */ /* 0x000fe200078e02ff */
[----:B------:R-:W-:Y:S02]  /*1d00*/  IADD3 R0, P1, R202, R12, RZ ;  /* 0x0000000cca007210 */ /* 0x000fe40007f3e0ff */
[----:B------:R-:W-:Y:S01]  /*1d10*/  SHF.L.U64.HI R12, R2, 0x1, R133 ;  /* 0x00000001020c7819 */ /* 0x000fe20000010285 */
[----:B------:R-:W-:-:S05]  /*1d20*/  IMAD R19, R192, c[0x0][0x1f4], R19 ;  /* 0x00007d00c0137a24 */ /* 0x000fca00078e0213 */
[----:B------:R-:W-:Y:S02]  /*1d30*/  IADD3.X R19, R188, R13, R19, P1, !PT ;  /* 0x0000000dbc137210 */ /* 0x000fe40000ffe413 */
[C---:B------:R-:W-:Y:S02]  /*1d40*/  LEA R20, P1, R0.reuse, c[0x0][0x1c8], 0x1 ;  /* 0x0000720000147a11 */ /* 0x040fe400078208ff */
[----:B------:R-:W-:Y:S02]  /*1d50*/  SEL R13, RZ, 0x10, P4 ;  /* 0x00000010ff0d7807 */ /* 0x000fe40002000000 */
[----:B------:R-:W-:Y:S01]  /*1d60*/  LEA.HI.X R19, R0, c[0x0][0x1cc], R19, 0x1, P1 ;  /* 0x0000730000137a11 */ /* 0x000fe200008f0c13 */
[----:B------:R-:W1:Y:S01]  /*1d70*/  SHFL.IDX PT, R22, R20, 0x1, 0x181f ;  /* 0x00381f0014167f89 */ /* 0x000e6200000e0000 */
[----:B------:R-:W-:Y:S01]  /*1d80*/  IADD3 R27, -R13, 0x10, RZ ;  /* 0x000000100d1b7810 */ /* 0x000fe20007ffe1ff */
[----:B------:R-:W-:Y:S02]  /*1d90*/  IMAD.SHL.U32 R0, R2, 0x2, RZ ;  /* 0x0000000202007824 */ /* 0x000fe400078e00ff */
[----:B------:R-:W2:Y:S01]  /*1da0*/  SHFL.IDX PT, R23, R19, 0x1, 0x181f ;  /* 0x00381f0013177f89 */ /* 0x000ea200000e0000 */
[----:B------:R-:W-:-:S03]  /*1db0*/  LOP3.LUT R27, R27, 0xf, RZ, 0xc0, !PT ;  /* 0x0000000f1b1b7812 */ /* 0x000fc600078ec0ff */
[----:B------:R-:W-:Y:S01]  /*1dc0*/  SHFL.IDX PT, R19, R19, RZ, 0x181f ;  /* 0x00181fff13137589 */ /* 0x000fe200000e0000 */
[----:B-1----:R-:W-:-:S04]  /*1dd0*/  IADD3 R28, P2, P1, R28, R22, R17 ;  /* 0x000000161c1c7210 */ /* 0x002fc8000795e011 */
[----:B--2---:R-:W-:Y:S02]  /*1de0*/  IADD3.X R29, RZ, R23, R18, P2, P1 ;  /* 0x00000017ff1d7210 */ /* 0x004fe400017e2412 */
[----:B------:R-:W-:-:S04]  /*1df0*/  IADD3 R26, P2, P1, R27, R22, R14 ;  /* 0x000000161b1a7210 */ /* 0x000fc8000795e00e */
[-C--:B------:R-:W-:Y:S02]  /*1e00*/  IADD3.X R27, RZ, R23.reuse, R15, P2, P1 ;  /* 0x00000017ff1b7210 */ /* 0x080fe400017e240f */
[----:B------:R-:W-:Y:S02]  /*1e10*/  IADD3 R22, P2, P1, R21, R22, R0 ;  /* 0x0000001615167210 */ /* 0x000fe4000795e000 */
[----:B------:R-:W1:Y:S02]  /*1e20*/  SHFL.IDX PT, R21, R20, RZ, 0x181f ;  /* 0x00181fff14157589 */ /* 0x000e6400000e0000 */
[----:B------:R-:W-:Y:S02]  /*1e30*/  IADD3.X R23, RZ, R23, R12, P2, P1 ;  /* 0x00000017ff177210 */ /* 0x000fe400017e240c */
[----:B-1----:R-:W-:-:S05]  /*1e40*/  IADD3 R30, P1, R21, R17, RZ ;  /* 0x00000011151e7210 */ /* 0x002fca0007f3e0ff */
[----:B------:R-:W-:Y:S01]  /*1e50*/  IMAD.X R31, R19, 0x1, R18, P1 ;  /* 0x00000001131f7824 */ /* 0x000fe200008e0612 */
        /* <DEDUP_REMOVED lines=13> */
.L_x_875:
[----:B------:R-:W0:Y:S01]  /*1f30*/  LDGDEPBAR ;  /* 0x00000000000079af */ /* 0x000e220000000000 */
[----:B------:R-:W-:Y:S01]  /*1f40*/  SHF.R.S32.HI R13, RZ, 0x4, R4 ;  /* 0x00000004ff0d7819 */ /* 0x000fe20000011404 */
[----:B------:R-:W-:Y:S01]  /*1f50*/  IMAD.SHL.U32 R0, R8, 0x40, RZ ;  /* 0x0000004008007824 */ /* 0x000fe200078e00ff */
[----:B------:R-:W-:Y:S01]  /*1f60*/  LEA.HI R84, R7, R6, RZ, 0x5 ;  /* 0x0000000607547211 */ /* 0x000fe200078f28ff */
[----:B------:R-:W-:Y:S01]  /*1f70*/  IMAD.SHL.U32 R11, R11, 0x8, RZ ;  /* 0x000000080b0b7824 */ /* 0x000fe200078e00ff */
[----:B------:R-:W-:Y:S01]  /*1f80*/  LEA.HI R12, R4, R13, RZ, 0x1 ;  /* 0x0000000d040c7211 */ /* 0x000fe200078f08ff */
[----:B------:R-:W-:Y:S01]  /*1f90*/  IMAD.SHL.U32 R4, R9, 0x40, RZ ;  /* 0x0000004009047824 */ /* 0x000fe200078e00ff */
[----:B------:R-:W-:Y:S01]  /*1fa0*/  LOP3.LUT R0, R0, 0x1c0, RZ, 0xc0, !PT ;  /* 0x000001c000007812 */ /* 0x000fe200078ec0ff */
[----:B------:R-:W-:Y:S01]  /*1fb0*/  IMAD.SHL.U32 R10, R10, 0x40, RZ ;  /* 0x000000400a0a7824 */ /* 0x000fe200078e00ff */
[----:B------:R-:W-:Y:S01]  /*1fc0*/  LOP3.LUT R12, R12, 0xfffffffe, RZ, 0xc0, !PT ;  /* 0xfffffffe0c0c7812 */ /* 0x000fe200078ec0ff */
[----:B------:R-:W-:Y:S01]  /*1fd0*/  IMAD.SHL.U32 R181, R181, 0x2, RZ ;  /* 0x00000002b5b57824 */ /* 0x000fe200078e00ff */
[----:B------:R-:W-:-:S02]  /*1fe0*/  LOP3.LUT R11, R0, 0x8, R11, 0xf8, !PT ;  /* 0x00000008000b7812 */ /* 0x000fc400078ef80b */
[----:B------:R-:W-:Y:S01]  /*1ff0*/  SHF.R.U32.HI R0, RZ, 0x3, R0 ;  /* 0x00000003ff007819 */ /* 0x000fe20000011600 */
[----:B------:R-:W-:Y:S01]  /*2000*/  IMAD.IADD R12, R13, 0x1, -R12 ;  /* 0x000000010d0c7824 */ /* 0x000fe200078e0a0c */
[----:B------:R-:W-:Y:S02]  /*2010*/  LOP3.LUT R4, R4, 0x1c0, RZ, 0xc0, !PT ;  /* 0x000001c004047812 */ /* 0x000fe400078ec0ff */
[----:B------:R-:W-:Y:S01]  /*2020*/  LOP3.LUT R11, R11, R0, RZ, 0x3c, !PT ;  /* 0x000000000b0b7212 */ /* 0x000fe200078e3cff */
[----:B------:R-:W-:Y:S01]  /*2030*/  IMAD.SHL.U32 R13, R12, 0x8, RZ ;  /* 0x000000080c0d7824 */ /* 0x000fe200078e00ff */
[----:B------:R-:W-:Y:S01]  /*2040*/  LOP3.LUT R7, R10, 0xfffffe00, RZ, 0xc0, !PT ;  /* 0xfffffe000a077812 */ /* 0x000fe200078ec0ff */
[----:B------:R-:W-:Y:S01]  /*2050*/  IMAD.SHL.U32 R0, R84, 0x20, RZ ;  /* 0x0000002054007824 */ /* 0x000fe200078e00ff */
[----:B------:R-:W-:Y:S01]  /*2060*/  ISETP.NE.AND P1, PT, R24, RZ, PT ;  /* 0x000000ff1800720c */ /* 0x000fe20003f25270 */
[----:B------:R-:W-:Y:S01]  /*2070*/  IMAD R182, R12, 0x200, R11 ;  /* 0x000002000cb67824 */ /* 0x000fe200078e020b */
[----:B------:R-:W-:Y:S01]  /*2080*/  LOP3.LUT R13, R4, 0x8, R13, 0xf8, !PT ;  /* 0x00000008040d7812 */ /* 0x000fe200078ef80d */
[----:B------:R-:W-:-:S04]  /*2090*/  DEPBAR.LE SB0, 0x3 ;  /* 0x000080c00000791a */ /* 0x000fc80000000000 */
[----:B------:R-:W-:-:S04]  /*20a0*/  DEPBAR.LE SB0, 0x2 ;  /* 0x000080800000791a */ /* 0x000fc80000000000 */
[----:B------:R-:W-:Y:S01]  /*20b0*/  SHF.R.U32.HI R4, RZ, 0x3, R4 ;  /* 0x00000003ff047819 */ /* 0x000fe20000011604 */
[----:B------:R-:W-:Y:S01]  /*20c0*/  IMAD.MOV.U32 R11, RZ, RZ, 0x20 ;  /* 0x00000020ff0b7424 */ /* 0x000fe200078e00ff */
[----:B------:R-:W-:Y:S01]  /*20d0*/  LOP3.LUT R0, R0, 0x7ffffc00, RZ, 0xc0, !PT ;  /* 0x7ffffc0000007812 */ /* 0x000fe200078ec0ff */
[----:B------:R-:W-:Y:S01]  /*20e0*/  IMAD.SHL.U32 R182, R182, 0x2, RZ ;  /* 0x00000002b6b67824 */ /* 0x000fe200078e00ff */
[----:B------:R-:W-:Y:S01]  /*20f0*/  BAR.SYNC.DEFER_BLOCKING 0x0 ;  /* 0x0000000000007b1d */ /* 0x000fe20000010000 */
[----:B------:R-:W-:Y:S02]  /*2100*/  LOP3.LUT R4, R13, R4, RZ, 0x3c, !PT ;  /* 0x000000040d047212 */ /* 0x000fe400078e3cff */
[----:B------:R-:W-:Y:S02]  /*2110*/  SEL R11, R11, 0xffffffe0, !P0 ;  /* 0xffffffe00b0b7807 */ /* 0x000fe40004000000 */
[----:B------:R-:W-:-:S03]  /*2120*/  IADD3 R0, R4, R7, R0 ;  /* 0x0000000704007210 */ /* 0x000fc60007ffe000 */
[----:B------:R-:W-:Y:S01]  /*2130*/  IMAD.IADD R86, R182, 0x1, R11 ;  /* 0x00000001b6567824 */ /* 0x000fe200078e020b */
[C---:B------:R-:W-:Y:S01]  /*2140*/  LEA R184, R0.reuse, 0x18100, 0x1 ;  /* 0x0001810000b87811 */ /* 0x040fe200078e08ff */
[----:B-1----:R-:W-:-:S04]  /*2150*/  IMAD.SHL.U32 R32, R0, 0x2, RZ ;  /* 0x0000000200207824 */ /* 0x002fc800078e00ff */
        /* <DEDUP_REMOVED lines=12> */
[----:B------:R-:W-:Y:S01]  /*2220*/  SHF.R.S32.HI R0, RZ, 0x1f, R193 ;  /* 0x0000001fff007819 */ /* 0x000fe200000114c1 */
[----:B------:R-:W-:Y:S01]  /*2230*/  IMAD.WIDE.U32 R20, R193, c[0x0][0x208], RZ ;  /* 0x00008200c1147a25 */ /* 0x000fe200078e00ff */
[----:B------:R-:W-:-:S02]  /*2240*/  SEL R22, RZ, 0x10, P5 ;  /* 0x00000010ff167807 */ /* 0x000fc40002800000 */
[----:B------:R-:W-:Y:S01]  /*2250*/  SHF.L.U64.HI R24, R148, 0x1, R145 ;  /* 0x0000000194187819 */ /* 0x000fe20000010291 */
[----:B------:R-:W-:Y:S01]  /*2260*/  IMAD R0, R0, c[0x0][0x208], RZ ;  /* 0x0000820000007a24 */ /* 0x000fe200078e02ff */
[----:B------:R-:W-:Y:S01]  /*2270*/  IADD3 R56, -R22, 0x10, RZ ;  /* 0x0000001016387810 */ /* 0x000fe20007ffe1ff */
[----:B------:R-:W-:Y:S01]  /*2280*/  IMAD.SHL.U32 R23, R148, 0x2, RZ ;  /* 0x0000000294177824 */ /* 0x000fe200078e00ff */
[----:B------:R-:W-:Y:S01]  /*2290*/  IADD3 R27, -R146, 0x10, RZ ;  /* 0x00000010921b7810 */ /* 0x000fe20007ffe1ff */
[----:B------:R-:W-:Y:S01]  /*22a0*/  IMAD R10, R193, c[0x0][0x20c], R0 ;  /* 0x00008300c10a7a24 */ /* 0x000fe200078e0200 */
[----:B------:R-:W-:Y:S02]  /*22b0*/  SHF.R.S32.HI R0, RZ, 0x1f, R192 ;  /* 0x0000001fff007819 */ /* 0x000fe400000114c0 */
[----:B------:R-:W-:Y:S01]  /*22c0*/  LOP3.LUT R56, R56, 0xf, RZ, 0xc0, !PT ;  /* 0x0000000f38387812 */ /* 0x000fe200078ec0ff */
[----:B------:R-:W-:Y:S01]  /*22d0*/  IMAD.IADD R21, R21, 0x1, R10 ;  /* 0x0000000115157824 */ /* 0x000fe200078e020a */
[----:B------:R-:W-:Y:S01]  /*22e0*/  LOP3.LUT R27, R27, 0xf, RZ, 0xc0, !PT ;  /* 0x0000000f1b1b7812 */ /* 0x000fe200078ec0ff */
[----:B------:R-:W-:-:S02]  /*22f0*/  IMAD R11, R0, c[0x0][0x218], RZ ;  /* 0x00008600000b7a24 */ /* 0x000fc400078e02ff */
[----:B------:R-:W-:-:S04]  /*2300*/  IMAD.WIDE.U32 R20, R192, c[0x0][0x218], R20 ;  /* 0x00008600c0147a25 */ /* 0x000fc800078e0014 */
[----:B------:R-:W-:Y:S01]  /*2310*/  IMAD R10, R192, c[0x0][0x21c], R11 ;  /* 0x00008700c00a7a24 */ /* 0x000fe200078e020b */
[----:B------:R-:W-:Y:S01]  /*2320*/  IADD3 R0, P1, R200, R20, RZ ;  /* 0x00000014c8007210 */ /* 0x000fe20007f3e0ff */
[----:B------:R-:W-:Y:S01]  /*2330*/  IMAD.SHL.U32 R20, R134, 0x2, RZ ;  /* 0x0000000286147824 */ /* 0x000fe200078e00ff */
[----:B------:R-:W-:Y:S02]  /*2340*/  SEL R11, RZ, 0x10, P4 ;  /* 0x00000010ff0b7807 */ /* 0x000fe40002000000 */
[----:B------:R-:W-:Y:S02]  /*2350*/  IADD3.X R25, R189, R21, R10, P1, !PT ;  /* 0x00000015bd197210 */ /* 0x000fe40000ffe40a */
[C---:B------:R-:W-:Y:S02]  /*2360*/  LEA R26, P1, R0.reuse, c[0x0][0x1f8], 0x1 ;  /* 0x00007e00001a7a11 */ /* 0x040fe400078208ff */
[----:B------:R-:W-:Y:S02]  /*2370*/  IADD3 R51, -R11, 0x10, RZ ;  /* 0x000000100b337810 */ /* 0x000fe40007ffe1ff */
[----:B------:R-:W-:Y:S01]  /*2380*/  LEA.HI.X R25, R0, c[0x0][0x1fc], R25, 0x1, P1 ;  /* 0x00007f0000197a11 */ /* 0x000fe200008f0c19 */
[----:B------:R-:W5:Y:S01]  /*2390*/  SHFL.IDX PT, R48, R26, 0x1, 0x181f ;  /* 0x00381f001a307f89 */ /* 0x000f6200000e0000 */
[----:B------:R-:W-:Y:S01]  /*23a0*/  LOP3.LUT R51, R51, 0xf, RZ, 0xc0, !PT ;  /* 0x0000000f33337812 */ /* 0x000fe200078ec0ff */
[----:B------:R-:W-:Y:S01]  /*23b0*/  IMAD.SHL.U32 R0, R2, 0x2, RZ ;  /* 0x0000000202007824 */ /* 0x000fe200078e00ff */
[----:B------:R-:W-:Y:S01]  /*23c0*/  SHF.L.U64.HI R21, R134, 0x1, R147 ;  /* 0x0000000186157819 */ /* 0x000fe20000010293 */
[----:B------:R-:W4:Y:S01]  /*23d0*/  SHFL.IDX PT, R49, R25, 0x1, 0x181f ;  /* 0x00381f0019317f89 */ /* 0x000f2200000e0000 */
[----:B------:R-:W-:-:S03]  /*23e0*/  SHF.L.U64.HI R10, R2, 0x1, R133 ;  /* 0x00000001020a7819 */ /* 0x000fc60000010285 */
[----:B------:R-:W-:Y:S01]  /*23f0*/  SHFL.IDX PT, R25, R25, RZ, 0x181f ;  /* 0x00181fff19197589 */ /* 0x000fe200000e0000 */
[----:B-----5:R-:W-:-:S04]  /*2400*/  IADD3 R56, P2, P1, R56, R48, R23 ;  /* 0x0000003038387210 */ /* 0x020fc8000795e017 */
[----:B----4-:R-:W-:Y:S02]  /*2410*/  IADD3.X R57, RZ, R49, R24, P2, P1 ;  /* 0x00000031ff397210 */ /* 0x010fe400017e2418 */
[----:B------:R-:W-:-:S04]  /*2420*/  IADD3 R50, P2, P1, R51, R48, R20 ;  /* 0x0000003033327210 */ /* 0x000fc8000795e014 */
[-C--:B------:R-:W-:Y:S02]  /*2430*/  IADD3.X R51, RZ, R49.reuse, R21, P2, P1 ;  /* 0x00000031ff337210 */ /* 0x080fe400017e2415 */
[----:B------:R-:W-:Y:S02]  /*2440*/  IADD3 R48, P2, P1, R27, R48, R0 ;  /* 0x000000301b307210 */ /* 0x000fe4000795e000 */
[----:B------:R-:W4:Y:S02]  /*2450*/  SHFL.IDX PT, R27, R26, RZ, 0x181f ;  /* 0x00181fff1a1b7589 */ /* 0x000f2400000e0000 */
[----:B------:R-:W-:Y:S02]  /*2460*/  IADD3.X R49, RZ, R49, R10, P2, P1 ;  /* 0x00000031ff317210 */ /* 0x000fe400017e240a */
[----:B----4-:R-:W-:-:S05]  /*2470*/  IADD3 R58, P1, R27, R23, RZ ;  /* 0x000000171b3a7210 */ /* 0x010fca0007f3e0ff */
        /* <DEDUP_REMOVED lines=14> */
.L_x_876:
[----:B------:R-:W-:Y:S01]  /*2560*/  IMAD.MOV.U32 R0, RZ, RZ, 0x40 ;  /* 0x00000040ff007424 */ /* 0x000fe200078e00ff */
[----:B------:R-:W-:Y:S01]  /*2570*/  LOP3.LUT P1, RZ, R9, 0x4, RZ, 0xc0, !PT ;  /* 0x0000000409ff7812 */ /* 0x000fe2000782c0ff */
[C---:B-12-4-:R-:W-:Y:S01]  /*2580*/  HMMA.16816.F32.BF16 R20, R32.reuse, R16, RZ ;  /* 0x000000102014723c */ /* 0x056fe200000418ff */
[----:B------:R-:W0:Y:S01]  /*2590*/  LDGDEPBAR ;  /* 0x00000000000079af */ /* 0x000e220000000000 */
[----:B------:R-:W-:Y:S01]  /*25a0*/  IMAD.IADD R176, R7, 0x1, R4 ;  /* 0x0000000107b07824 */ /* 0x000fe200078e0204 */
[----:B------:R-:W-:Y:S02]  /*25b0*/  SEL R5, R0, 0xffffffc0, !P1 ;  /* 0xffffffc000057807 */ /* 0x000fe40004800000 */
[----:B------:R-:W-:Y:S01]  /*25c0*/  LOP3.LUT P1, RZ, R8, 0x4, RZ, 0xc0, !PT ;  /* 0x0000000408ff7812 */ /* 0x000fe2000782c0ff */
[----:B------:R-:W-:Y:S02]  /*25d0*/  IMAD.SHL.U32 R176, R176, 0x2, RZ ;  /* 0x00000002b0b07824 */ /* 0x000fe400078e00ff */
[--C-:B------:R-:W-:Y:S01]  /*25e0*/  IMAD.IADD R178, R184, 0x1, R5.reuse ;  /* 0x00000001b8b27824 */ /* 0x100fe200078e0205 */
[----:B------:R-:W-:Y:S01]  /*25f0*/  SEL R179, R0, 0xffffffc0, !P1 ;  /* 0xffffffc000b37807 */ /* 0x000fe20004800000 */
[----:B------:R-:W-:Y:S01]  /*2600*/  HMMA.16816.F32.BF16 R16, R32, R18, RZ ;  /* 0x000000122010723c */ /* 0x000fe200000418ff */
[----:B------:R-:W-:-:S02]  /*2610*/  IMAD.IADD R177, R180, 0x1, R5 ;  /* 0x00000001b4b17824 */ /* 0x000fc400078e0205 */
[----:B------:R-:W-:Y:S01]  /*2620*/  LDSM.16.M88.4 R24, [R178] ;  /* 0x00000000b218783b */ /* 0x000fe20000000200 */
[----:B------:R-:W-:Y:S02]  /*2630*/  IMAD.IADD R85, R182, 0x1, R179 ;  /* 0x00000001b6557824 */ /* 0x000fe400078e02b3 */
[----:B------:R-:W-:Y:S02]  /*2640*/  IMAD.IADD R0, R179, 0x1, R86 ;  /* 0x00000001b3007824 */ /* 0x000fe400078e0256 */
[----:B---3--:R-:W-:Y:S01]  /*2650*/  HMMA.16816.F32.BF16 R64, R32, R60, RZ ;  /* 0x0000003c2040723c */ /* 0x008fe200000418ff */
[----:B------:R-:W1:Y:S01]  /*2660*/  LDSM.16.M88.4 R8, [R85+0xc100] ;  /* 0x00c100005508783b */ /* 0x000e620000000200 */
[--C-:B------:R-:W-:Y:S02]  /*2670*/  IMAD.IADD R135, R5, 0x1, R176.reuse ;  /* 0x0000000105877824 */ /* 0x100fe400078e02b0 */
[C---:B------:R-:W-:Y:S01]  /*2680*/  IMAD.IADD R174, R181.reuse, 0x1, R176 ;  /* 0x00000001b5ae7824 */ /* 0x040fe200078e02b0 */
[----:B------:R-:W2:Y:S01]  /*2690*/  LDSM.16.M88.4 R76, [R85+0xc900] ;  /* 0x00c90000554c783b */ /* 0x000ea20000000200 */
[----:B------:R-:W-:-:S02]  /*26a0*/  IMAD.IADD R164, R181, 0x1, R135 ;  /* 0x00000001b5a47824 */ /* 0x000fc400078e0287 */
[----:B------:R-:W-:Y:S01]  /*26b0*/  HMMA.16816.F32.BF16 R56, R32, R52, RZ ;  /* 0x000000342038723c */ /* 0x000fe200000418ff */
[----:B------:R-:W-:Y:S01]  /*26c0*/  LDSM.16.M88.4 R68, [R85+0xd900] ;  /* 0x00d900005544783b */ /* 0x000fe20000000200 */
[----:B------:R-:W-:-:S03]  /*26d0*/  IMAD.IADD R5, R5, 0x1, R174 ;  /* 0x0000000105057824 */ /* 0x000fc600078e02ae */
[----:B------:R-:W-:Y:S03]  /*26e0*/  LDSM.16.M88.4 R72, [R85+0xd100] ;  /* 0x00d100005548783b */ /* 0x000fe60000000200 */
[----:B------:R-:W-:Y:S08]  /*26f0*/  HMMA.16816.F32.BF16 R20, R44, R12, R20 ;  /* 0x0000000c2c14723c */ /* 0x000ff00000041814 */
[C---:B------:R-:W-:Y:S08]  /*2700*/  HMMA.16816.F32.BF16 R60, R32.reuse, R62, RZ ;  /* 0x0000003e203c723c */ /* 0x040ff000000418ff */
[C---:B------:R-:W-:Y:S08]  /*2710*/  HMMA.16816.F32.BF16 R52, R32.reuse, R54, RZ ;  /* 0x000000362034723c */ /* 0x040ff000000418ff */
[C---:B------:R-:W-:Y:S08]  /*2720*/  HMMA.16816.F32.BF16 R48, R32.reuse, R28, RZ ;  /* 0x0000001c2030723c */ /* 0x040ff000000418ff */
[----:B------:R-:W-:Y:S01]  /*2730*/  HMMA.16816.F32.BF16 R32, R32, R30, RZ ;  /* 0x0000001e2020723c */ /* 0x000fe200000418ff */
[----:B------:R-:W-:Y:S07]  /*2740*/  LDSM.16.M88.4 R28, [R177] ;  /* 0x00000000b11c783b */ /* 0x000fee0000000200 */
[C---:B------:R-:W-:Y:S01]  /*2750*/  HMMA.16816.F32.BF16 R16, R44.reuse, R14, R16 ;  /* 0x0000000e2c10723c */ /* 0x040fe20000041810 */
[----:B------:R-:W3:Y:S07]  /*2760*/  LDSM.16.M88.4 R12, [R0+0xc100] ;  /* 0x00c10000000c783b */ /* 0x000eee0000000200 */
[----:B------:R-:W-:Y:S08]  /*2770*/  HMMA.16816.F32.BF16 R64, R44, R80, R64 ;  /* 0x000000502c40723c */ /* 0x000ff00000041840 */
[----:B-1----:R-:W-:Y:S08]  /*2780*/  HMMA.16816.F32.BF16 R20, R24, R8, R20 ;  /* 0x000000081814723c */ /* 0x002ff00000041814 */
[C---:B------:R-:W-:Y:S01]  /*2790*/  HMMA.16816.F32.BF16 R60, R44.reuse, R82, R60 ;  /* 0x000000522c3c723c */ /* 0x040fe2000004183c */
[----:B------:R-:W1:Y:S07]  /*27a0*/  LDSM.16.M88.4 R80, [R0+0xc900] ;  /* 0x00c900000050783b */ /* 0x000e6e0000000200 */
[C---:B------:R-:W-:Y:S08]  /*27b0*/  HMMA.16816.F32.BF16 R56, R44.reuse, R40, R56 ;  /* 0x000000282c38723c */ /* 0x040ff00000041838 */
[C---:B------:R-:W-:Y:S01]  /*27c0*/  HMMA.16816.F32.BF16 R52, R44.reuse, R42, R52 ;  /* 0x0000002a2c34723c */ /* 0x040fe20000041834 */
[----:B------:R-:W-:Y:S07]  /*27d0*/  LDSM.16.M88.4 R40, [R0+0xd100] ;  /* 0x00d100000028783b */ /* 0x000fee0000000200 */
[C---:B------:R-:W-:Y:S08]  /*27e0*/  HMMA.16816.F32.BF16 R48, R44.reuse, R36, R48 ;  /* 0x000000242c30723c */ /* 0x040ff00000041830 */
[----:B------:R-:W-:Y:S01]  /*27f0*/  HMMA.16816.F32.BF16 R44, R44, R38, R32 ;  /* 0x000000262c2c723c */ /* 0x000fe20000041820 */
[----:B------:R-:W-:Y:S04]  /*2800*/  LDSM.16.M88.4 R36, [R184+0x4000] ;  /* 0x00400000b824783b */ /* 0x000fe80000000200 */
[----:B------:R-:W-:Y:S03]  /*2810*/  LDSM.16.M88.4 R32, [R0+0xd900] ;  /* 0x00d900000020783b */ /* 0x000fe60000000200 */
[C---:B------:R-:W-:Y:S01]  /*2820*/  HMMA.16816.F32.BF16 R16, R24.reuse, R10, R16 ;  /* 0x0000000a1810723c */ /* 0x040fe20000041810 */
[----:B------:R-:W4:Y:S07]  /*2830*/  LDSM.16.M88.4 R8, [R182+0xe100] ;  /* 0x00e10000b608783b */ /* 0x000f2e0000000200 */
[----:B--2---:R-:W-:Y:S08]  /*2840*/  HMMA.16816.F32.BF16 R64, R24, R76, R64 ;  /* 0x0000004c1840723c */ /* 0x004ff00000041840 */
[----:B---3--:R-:W-:Y:S08]  /*2850*/  HMMA.16816.F32.BF16 R20, R28, R12, R20 ;  /* 0x0000000c1c14723c */ /* 0x008ff00000041814 */
[C---:B------:R-:W-:Y:S08]  /*2860*/  HMMA.16816.F32.BF16 R48, R24.reuse, R68, R48 ;  /* 0x000000441830723c */ /* 0x040ff00000041830 */
[C---:B------:R-:W-:Y:S01]  /*2870*/  HMMA.16816.F32.BF16 R44, R24.reuse, R70, R44 ;  /* 0x00000046182c723c */ /* 0x040fe2000004182c */
[----:B------:R-:W-:Y:S07]  /*2880*/  LDSM.16.M88.4 R68, [R182+0xf900] ;  /* 0x00f90000b644783b */ /* 0x000fee0000000200 */
[C---:B------:R-:W-:Y:S08]  /*2890*/  HMMA.16816.F32.BF16 R56, R24.reuse, R72, R56 ;  /* 0x000000481838723c */ /* 0x040ff00000041838 */
[C---:B------:R-:W-:Y:S01]  /*28a0*/  HMMA.16816.F32.BF16 R52, R24.reuse, R74, R52 ;  /* 0x0000004a1834723c */ /* 0x040fe20000041834 */
[----:B------:R-:W-:Y:S07]  /*28b0*/  LDSM.16.M88.4 R72, [R182+0xf100] ;  /* 0x00f10000b648783b */ /* 0x000fee0000000200 */
[----:B------:R-:W-:Y:S01]  /*28c0*/  HMMA.16816.F32.BF16 R60, R24, R78, R60 ;  /* 0x0000004e183c723c */ /* 0x000fe2000004183c */
[----:B------:R-:W2:Y:S04]  /*28d0*/  LDSM.16.M88.4 R76, [R182+0xe900] ;  /* 0x00e90000b64c783b */ /* 0x000ea80000000200 */
[----:B------:R-:W-:Y:S03]  /*28e0*/  LDSM.16.M88.4 R24, [R180+0x4000] ;  /* 0x00400000b418783b */ /* 0x000fe60000000200 */
[C---:B------:R-:W-:Y:S01]  /*28f0*/  HMMA.16816.F32.BF16 R16, R28.reuse, R14, R16 ;  /* 0x0000000e1c10723c */ /* 0x040fe20000041810 */
[----:B------:R-:W3:Y:S07]  /*2900*/  LDSM.16.M88.4 R12, [R86+0xe100] ;  /* 0x00e10000560c783b */ /* 0x000eee0000000200 */
[----:B-1----:R-:W-:Y:S08]  /*2910*/  HMMA.16816.F32.BF16 R64, R28, R80, R64 ;  /* 0x000000501c40723c */ /* 0x002ff00000041840 */
[----:B----4-:R-:W-:Y:S08]  /*2920*/  HMMA.16816.F32.BF16 R20, R36, R8, R20 ;  /* 0x000000082414723c */ /* 0x010ff00000041814 */
[C---:B------:R-:W-:Y:S08]  /*2930*/  HMMA.16816.F32.BF16 R48, R28.reuse, R32, R48 ;  /* 0x000000201c30723c */ /* 0x040ff00000041830 */
[C---:B------:R-:W-:Y:S01]  /*2940*/  HMMA.16816.F32.BF16 R44, R28.reuse, R34, R44 ;  /* 0x000000221c2c723c */ /* 0x040fe2000004182c */
[----:B------:R-:W-:Y:S07]  /*2950*/  LDSM.16.M88.4 R32, [R86+0xf100] ;  /* 0x00f100005620783b */ /* 0x000fee0000000200 */
[C---:B------:R-:W-:Y:S08]  /*2960*/  HMMA.16816.F32.BF16 R56, R28.reuse, R40, R56 ;  /* 0x000000281c38723c */ /* 0x040ff00000041838 */
[C---:B------:R-:W-:Y:S01]  /*2970*/  HMMA.16816.F32.BF16 R52, R28.reuse, R42, R52 ;  /* 0x0000002a1c34723c */ /* 0x040fe20000041834 */
[----:B------:R-:W-:Y:S07]  /*2980*/  LDSM.16.M88.4 R40, [R178+0x4000] ;  /* 0x00400000b228783b */ /* 0x000fee0000000200 */
[----:B------:R-:W-:Y:S01]  /*2990*/  HMMA.16816.F32.BF16 R60, R28, R82, R60 ;  /* 0x000000521c3c723c */ /* 0x000fe2000004183c */
[----:B------:R-:W1:Y:S04]  /*29a0*/  LDSM.16.M88.4 R80, [R86+0xe900] ;  /* 0x00e900005650783b */ /* 0x000e680000000200 */
        /* <DEDUP_REMOVED lines=23> */
[----:B------:R-:W1:Y:S07]  /*2b20*/  LDSM.16.M88.4 R32, [R0+0xe900] ;  /* 0x00e900000020783b */ /* 0x000e6e0000000200 */
        /* <DEDUP_REMOVED lines=35> */
[----:B------:R-:W2:Y:S07]  /*2d60*/  LDSM.16.M88.4 R68, [R85+0x10900] ;  /* 0x010900005544783b */ /* 0x000eae0000000200 */
[C---:B------:R-:W-:Y:S08]  /*2d70*/  HMMA.16816.F32.BF16 R56, R80.reuse, R72, R56 ;  /* 0x000000485038723c */ /* 0x040ff00000041838 */
[----:B------:R-:W-:Y:S08]  /*2d80*/  HMMA.16816.F32.BF16 R52, R80, R74, R52 ;  /* 0x0000004a5034723c */ /* 0x000ff00000041834 */
[----:B------:R-:W-:Y:S01]  /*2d90*/  HMMA.16816.F32.BF16 R72, R40, R38, R16 ;  /* 0x000000262848723c */ /* 0x000fe20000041810 */
[----:B------:R-:W-:Y:S04]  /*2da0*/  LDSM.16.M88.4 R36, [R177+0x8000] ;  /* 0x00800000b124783b */ /* 0x000fe80000000200 */
[----:B------:R-:W3:Y:S03]  /*2db0*/  LDSM.16.M88.4 R16, [R0+0x10100] ;  /* 0x010100000010783b */ /* 0x000ee60000000200 */
[----:B------:R-:W-:Y:S08]  /*2dc0*/  HMMA.16816.F32.BF16 R60, R80, R78, R60 ;  /* 0x0000004e503c723c */ /* 0x000ff0000004183c */
[----:B-1----:R-:W-:Y:S08]  /*2dd0*/  HMMA.16816.F32.BF16 R64, R40, R32, R64 ;  /* 0x000000202840723c */ /* 0x002ff00000041840 */
[----:B----4-:R-:W-:Y:S08]  /*2de0*/  HMMA.16816.F32.BF16 R20, R12, R8, R20 ;  /* 0x000000080c14723c */ /* 0x010ff00000041814 */
[C---:B------:R-:W-:Y:S08]  /*2df0*/  HMMA.16816.F32.BF16 R48, R40.reuse, R24, R48 ;  /* 0x000000182830723c */ /* 0x040ff00000041830 */
[----:B------:R-:W-:Y:S01]  /*2e00*/  HMMA.16816.F32.BF16 R44, R40, R26, R44 ;  /* 0x0000001a282c723c */ /* 0x000fe2000004182c */
[----:B------:R-:W1:Y:S07]  /*2e10*/  LDSM.16.M88.4 R24, [R85+0x11100] ;  /* 0x011100005518783b */ /* 0x000e6e0000000200 */
[----:B------:R-:W-:Y:S01]  /*2e20*/  HMMA.16816.F32.BF16 R72, R12, R10, R72 ;  /* 0x0000000a0c48723c */ /* 0x000fe20000041848 */
[----:B------:R-:W4:Y:S07]  /*2e30*/  LDSM.16.M88.4 R8, [R0+0x10900] ;  /* 0x010900000008783b */ /* 0x000f2e0000000200 */
[C---:B------:R-:W-:Y:S01]  /*2e40*/  HMMA.16816.F32.BF16 R60, R40.reuse, R34, R60 ;  /* 0x00000022283c723c */ /* 0x040fe2000004183c */
[----:B------:R-:W-:Y:S07]  /*2e50*/  LDSM.16.M88.4 R32, [R0+0x11100] ;  /* 0x011100000020783b */ /* 0x000fee0000000200 */
[C---:B------:R-:W-:Y:S07]  /*2e60*/  HMMA.16816.F32.BF16 R56, R40.reuse, R28, R56 ;  /* 0x0000001c2838723c */ /* 0x040fee0000041838 */
[----:B------:R-:W-:Y:S01]  /*2e70*/  LOP3.LUT R29, R84, 0xffffffe0, RZ, 0xc0, !PT ;  /* 0xffffffe0541d7812 */ /* 0x000fe200078ec0ff */
[----:B------:R-:W-:Y:S04]  /*2e80*/  HMMA.16816.F32.BF16 R52, R40, R30, R52 ;  /* 0x0000001e2834723c */ /* 0x000fe80000041834 */
[----:B------:R-:W-:-:S02]  /*2e90*/  IMAD.IADD R6, R6, 0x1, -R29 ;  /* 0x0000000106067824 */ /* 0x000fc400078e0a1d */
[----:B------:R-:W5:Y:S02]  /*2ea0*/  LDSM.16.M88.4 R28, [R85+0x11900] ;  /* 0x01190000551c783b */ /* 0x000f640000000200 */
[----:B--2---:R-:W-:Y:S08]  /*2eb0*/  HMMA.16816.F32.BF16 R64, R12, R68, R64 ;  /* 0x000000440c40723c */ /* 0x004ff00000041840 */
[----:B---3--:R-:W-:Y:S07]  /*2ec0*/  HMMA.16816.F32.BF16 R20, R36, R16, R20 ;  /* 0x000000102414723c */ /* 0x008fee0000041814 */
[----:B------:R-:W-:Y:S01]  /*2ed0*/  SHF.R.S32.HI R17, RZ, 0x1f, R6 ;  /* 0x0000001fff117819 */ /* 0x000fe20000011406 */
[----:B------:R-:W-:Y:S03]  /*2ee0*/  HMMA.16816.F32.BF16 R60, R12, R70, R60 ;  /* 0x000000460c3c723c */ /* 0x000fe6000004183c */
[----:B------:R-:W-:-:S04]  /*2ef0*/  LEA.HI R16, R17, R6, RZ, 0x2 ;  /* 0x0000000611107211 */ /* 0x000fc800078f10ff */
[----:B------:R-:W-:Y:S01]  /*2f00*/  LOP3.LUT R17, R16, 0x7ffffffc, RZ, 0xc0, !PT ;  /* 0x7ffffffc10117812 */ /* 0x000fe200078ec0ff */
[----:B------:R-:W-:Y:S04]  /*2f10*/  HMMA.16816.F32.BF16 R72, R36, R18, R72 ;  /* 0x000000122448723c */ /* 0x000fe80000041848 */
[----:B------:R-:W-:Y:S02]  /*2f20*/  IMAD.IADD R6, R6, 0x1, -R17 ;  /* 0x0000000106067824 */ /* 0x000fe400078e0a11 */
[----:B------:R2:W3:Y:S01]  /*2f30*/  LDSM.16.M88.4 R16, [R0+0x11900] ;  /* 0x011900000010783b */ /* 0x0004e20000000200 */
[----:B------:R-:W-:-:S04]  /*2f40*/  DEPBAR.LE SB0, 0x2 ;  /* 0x000080800000791a */ /* 0x000fc80000000000 */
[----:B------:R-:W-:Y:S01]  /*2f50*/  IMAD R3, R6, -0x2, R3 ;  /* 0xfffffffe06037824 */ /* 0x000fe200078e0203 */
[----:B-1----:R-:W-:Y:S01]  /*2f60*/  HMMA.16816.F32.BF16 R56, R12, R24, R56 ;  /* 0x000000180c38723c */ /* 0x002fe20000041838 */
[----:B------:R-:W-:Y:S03]  /*2f70*/  BAR.SYNC.DEFER_BLOCKING 0x0 ;  /* 0x0000000000007b1d */ /* 0x000fe60000010000 */
[----:B------:R-:W-:-:S04]  /*2f80*/  ISETP.GT.AND P1, PT, R3, RZ, PT ;  /* 0x000000ff0300720c */ /* 0x000fc80003f24270 */
[----:B----4-:R-:W-:Y:S01]  /*2f90*/  HMMA.16816.F32.BF16 R64, R36, R8, R64 ;  /* 0x000000082440723c */ /* 0x010fe20000041840 */
[----:B------:R-:W-:Y:S02]  /*2fa0*/  FSEL R22, R22, -INF , P1 ;  /* 0xff80000016167808 */ /* 0x000fe40000800000 */
[----:B------:R-:W-:Y:S02]  /*2fb0*/  FSEL R25, R20, -INF , P1 ;  /* 0xff80000014197808 */ /* 0x000fe40000800000 */
[----:B------:R-:W-:-:S03]  /*2fc0*/  ISETP.GT.AND P1, PT, R3, 0x1, PT ;  /* 0x000000010300780c */ /* 0x000fc60003f24270 */
[----:B------:R-:W-:Y:S01]  /*2fd0*/  HMMA.16816.F32.BF16 R52, R12, R26, R52 ;  /* 0x0000001a0c34723c */ /* 0x000fe20000041834 */
[----:B------:R-:W-:Y:S02]  /*2fe0*/  FSEL R23, R23, -INF , P1 ;  /* 0xff80000017177808 */ /* 0x000fe40000800000 */
[----:B------:R-:W-:Y:S02]  /*2ff0*/  FSEL R24, R21, -INF , P1 ;  /* 0xff80000015187808 */ /* 0x000fe40000800000 */
[----:B------:R-:W-:-:S03]  /*3000*/  ISETP.GT.AND P1, PT, R3, 0x8, PT ;  /* 0x000000080300780c */ /* 0x000fc60003f24270 */
[----:B------:R-:W-:Y:S01]  /*3010*/  HMMA.16816.F32.BF16 R60, R36, R10, R60 ;  /* 0x0000000a243c723c */ /* 0x000fe2000004183c */
[----:B------:R-:W-:Y:S01]  /*3020*/  FSEL R74, R74, -INF , P1 ;  /* 0xff8000004a4a7808 */ /* 0x000fe20000800000 */
[----:B------:R-:W-:Y:S01]  /*3030*/  LDSM.16.MT88.4 R80, [R135+0x2100] ;  /* 0x002100008750783b */ /* 0x000fe20000004200 */
[----:B------:R-:W-:Y:S02]  /*3040*/  FSEL R27, R72, -INF , P1 ;  /* 0xff800000481b7808 */ /* 0x000fe40000800000 */
[----:B------:R-:W-:Y:S01]  /*3050*/  ISETP.GT.AND P1, PT, R3, 0x9, PT ;  /* 0x000000090300780c */ /* 0x000fe20003f24270 */
[----:B------:R-:W-:Y:S02]  /*3060*/  LDSM.16.MT88.4 R124, [R176+0x100] ;  /* 0x00010000b07c783b */ /* 0x000fe40000004200 */
[----:B-----5:R-:W-:Y:S01]  /*3070*/  HMMA.16816.F32.BF16 R48, R12, R28, R48 ;  /* 0x0000001c0c30723c */ /* 0x020fe20000041830 */
[----:B------:R-:W-:Y:S01]  /*3080*/  FSEL R6, R75, -INF , P1 ;  /* 0xff8000004b067808 */ /* 0x000fe20000800000 */
[----:B------:R-:W-:Y:S01]  /*3090*/  LDSM.16.MT88.4 R40, [R174+0x100] ;  /* 0x00010000ae28783b */ /* 0x000fe20000004200 */
[----:B------:R-:W-:-:S02]  /*30a0*/  FSEL R73, R73, -INF , P1 ;  /* 0xff80000049497808 */ /* 0x000fc40000800000 */
[C---:B------:R-:W-:Y:S01]  /*30b0*/  ISETP.GT.AND P1, PT, R3.reuse, 0x10, PT ;  /* 0x000000100300780c */ /* 0x040fe20003f24270 */
[----:B------:R-:W-:Y:S02]  /*30c0*/  LDSM.16.MT88.4 R88, [R164+0x2100] ;  /* 0x00210000a458783b */ /* 0x000fe40000004200 */
[----:B------:R-:W-:Y:S01]  /*30d0*/  HMMA.16816.F32.BF16 R56, R36, R32, R56 ;  /* 0x000000202438723c */ /* 0x000fe20000041838 */
[----:B------:R-:W-:Y:S01]  /*30e0*/  FSEL R20, R66, -INF , P1 ;  /* 0xff80000042147808 */ /* 0x000fe20000800000 */
[----:B------:R-:W-:Y:S01]  /*30f0*/  LDSM.16.MT88.4 R96, [R176+0x4100] ;  /* 0x00410000b060783b */ /* 0x000fe20000004200 */
[----:B------:R-:W-:Y:S02]  /*3100*/  FSEL R21, R64, -INF , P1 ;  /* 0xff80000040157808 */ /* 0x000fe40000800000 */
[----:B------:R-:W-:Y:S01]  /*3110*/  ISETP.GT.AND P1, PT, R3, 0x11, PT ;  /* 0x000000110300780c */ /* 0x000fe20003f24270 */
[----:B------:R-:W-:Y:S02]  /*3120*/  LDSM.16.MT88.4 R100, [R174+0x4100] ;  /* 0x00410000ae64783b */ /* 0x000fe40000004200 */
[----:B------:R-:W-:Y:S01]  /*3130*/  HMMA.16816.F32.BF16 R44, R12, R30, R44 ;  /* 0x0000001e0c2c723c */ /* 0x000fe2000004182c */
[----:B------:R-:W-:Y:S01]  /*3140*/  FSEL R10, R67, -INF , P1 ;  /* 0xff800000430a7808 */ /* 0x000fe20000800000 */
[----:B------:R-:W-:Y:S01]  /*3150*/  LDSM.16.MT88.4 R108, [R135+0x4100] ;  /* 0x00410000876c783b */ /* 0x000fe20000004200 */
[----:B------:R-:W-:-:S02]  /*3160*/  FSEL R11, R65, -INF , P1 ;  /* 0xff800000410b7808 */ /* 0x000fc40000800000 */
[----:B------:R-:W-:Y:S01]  /*3170*/  ISETP.GT.AND P1, PT, R3, 0x18, PT ;  /* 0x000000180300780c */ /* 0x000fe20003f24270 */
[----:B------:R-:W-:Y:S01]  /*3180*/  LDSM.16.MT88.4 R64, [R176+0x2100] ;  /* 0x00210000b040783b */ /* 0x000fe20000004200 */
[----:B------:R-:W-:Y:S01]  /*3190*/  FMNMX.FTZ R12, R25, R24, !PT ;  /* 0x00000018190c7209 */ /* 0x000fe20007810000 */
[C---:B------:R-:W-:Y:S01]  /*31a0*/  HMMA.16816.F32.BF16 R52, R36.reuse, R34, R52 ;  /* 0x000000222434723c */ /* 0x040fe20000041834 */
[----:B--2---:R-:W-:Y:S01]  /*31b0*/  FSEL R0, R62, -INF , P1 ;  /* 0xff8000003e007808 */ /* 0x004fe20000800000 */
[----:B------:R-:W-:Y:S01]  /*31c0*/  LDSM.16.MT88.4 R136, [R174+0x900] ;  /* 0x00090000ae88783b */ /* 0x000fe20000004200 */
[----:B------:R-:W-:Y:S02]  /*31d0*/  FSEL R9, R60, -INF , P1 ;  /* 0xff8000003c097808 */ /* 0x000fe40000800000 */
[----:B------:R-:W-:Y:S01]  /*31e0*/  ISETP.GT.AND P1, PT, R3, 0x19, PT ;  /* 0x000000190300780c */ /* 0x000fe20003f24270 */
[----:B------:R-:W-:Y:S01]  /*31f0*/  LDSM.16.MT88.4 R32, [R135+0x900] ;  /* 0x000900008720783b */ /* 0x000fe20000004200 */
[----:B------:R-:W-:Y:S01]  /*3200*/  FMNMX.FTZ R12, R27, R12, !PT ;  /* 0x0000000c1b0c7209 */ /* 0x000fe20007810000 */
[----:B---3--:R-:W-:Y:S01]  /*3210*/  HMMA.16816.F32.BF16 R48, R36, R16, R48 ;  /* 0x000000102430723c */ /* 0x008fe20000041830 */
[----:B------:R-:W-:Y:S01]  /*3220*/  FSEL R8, R63, -INF , P1 ;  /* 0xff8000003f087808 */ /* 0x000fe20000800000 */
[----:B------:R-:W-:Y:S01]  /*3230*/  LDSM.16.MT88.4 R28, [R164+0x900] ;  /* 0x00090000a41c783b */ /* 0x000fe20000004200 */
[----:B------:R-:W-:-:S02]  /*3240*/  FSEL R13, R61, -INF , P1 ;  /* 0xff8000003d0d7808 */ /* 0x000fc40000800000 */
[C---:B------:R-:W-:Y:S02]  /*3250*/  ISETP.GT.AND P1, PT, R3.reuse, 0x20, PT ;  /* 0x000000200300780c */ /* 0x040fe40003f24270 */
[----:B------:R-:W-:Y:S01]  /*3260*/  FMNMX.FTZ R15, R22, R23, !PT ;  /* 0x00000017160f7209 */ /* 0x000fe20007810000 */
[----:B------:R-:W-:Y:S01]  /*3270*/  HMMA.16816.F32.BF16 R44, R36, R18, R44 ;  /* 0x00000012242c723c */ /* 0x000fe2000004182c */
[----:B------:R-:W-:Y:S02]  /*3280*/  FSEL R172, R58, -INF , P1 ;  /* 0xff8000003aac7808 */ /* 0x000fe40000800000 */
[----:B------:R-:W-:Y:S02]  /*3290*/  FSEL R175, R56, -INF , P1 ;  /* 0xff80000038af7808 */ /* 0x000fe40000800000 */
[----:B------:R-:W-:Y:S02]  /*32a0*/  ISETP.GT.AND P1, PT, R3, 0x21, PT ;  /* 0x000000210300780c */ /* 0x000fe40003f24270 */
[----:B------:R-:W-:-:S02]  /*32b0*/  FMNMX.FTZ R12, R73, R12, !PT ;  /* 0x0000000c490c7209 */ /* 0x000fc40007810000 */
[----:B------:R-:W-:Y:S02]  /*32c0*/  FSEL R214, R59, -INF , P1 ;  /* 0xff8000003bd67808 */ /* 0x000fe40000800000 */
[----:B------:R-:W-:Y:S02]  /*32d0*/  FSEL R169, R57, -INF , P1 ;  /* 0xff80000039a97808 */ /* 0x000fe40000800000 */
[----:B------:R-:W-:Y:S01]  /*32e0*/  ISETP.GT.AND P1, PT, R3, 0x28, PT ;  /* 0x000000280300780c */ /* 0x000fe20003f24270 */
[----:B------:R-:W-:Y:S01]  /*32f0*/  LDSM.16.MT88.4 R56, [R5+0x100] ;  /* 0x000100000538783b */ /* 0x000fe20000004200 */
[----:B------:R-:W-:Y:S02]  /*3300*/  FMNMX.FTZ R15, R74, R15, !PT ;  /* 0x0000000f4a0f7209 */ /* 0x000fe40007810000 */
[----:B------:R-:W-:Y:S02]  /*3310*/  FSEL R212, R54, -INF , P1 ;  /* 0xff80000036d47808 */ /* 0x000fe40000800000 */
[----:B------:R-:W-:-:S02]  /*3320*/  FSEL R167, R52, -INF , P1 ;  /* 0xff80000034a77808 */ /* 0x000fc40000800000 */
        /* <DEDUP_REMOVED lines=10> */
[----:B------:R-:W-:Y:S02]  /*33d0*/  FSEL R185, R48, -INF , P1 ;  /* 0xff80000030b97808 */ /* 0x000fe40000800000 */
[----:B------:R-:W-:-:S02]  /*33e0*/  FMNMX.FTZ R15, R10, R15, !PT ;  /* 0x0000000f0a0f7209 */ /* 0x000fc40007810000 */
[----:B------:R-:W-:Y:S02]  /*33f0*/  ISETP.GT.AND P1, PT, R3, 0x31, PT ;  /* 0x000000310300780c */ /* 0x000fe40003f24270 */
[----:B------:R-:W-:Y:S02]  /*3400*/  FMNMX.FTZ R12, R13, R12, !PT ;  /* 0x0000000c0d0c7209 */ /* 0x000fe40007810000 */
[----:B------:R-:W-:Y:S02]  /*3410*/  FMNMX.FTZ R15, R0, R15, !PT ;  /* 0x0000000f000f7209 */ /* 0x000fe40007810000 */
[----:B------:R-:W-:Y:S02]  /*3420*/  FSEL R142, R51, -INF , P1 ;  /* 0xff800000338e7808 */ /* 0x000fe40000800000 */
[----:B------:R-:W-:Y:S02]  /*3430*/  FSEL R183, R49, -INF , P1 ;  /* 0xff80000031b77808 */ /* 0x000fe40000800000 */
[----:B------:R-:W-:Y:S01]  /*3440*/  ISETP.GT.AND P1, PT, R3, 0x38, PT ;  /* 0x000000380300780c */ /* 0x000fe20003f24270 */
[----:B------:R-:W-:Y:S01]  /*3450*/  LDSM.16.MT88.4 R48, [R135+0x100] ;  /* 0x000100008730783b */ /* 0x000fe20000004200 */
[----:B------:R-:W-:-:S02]  /*3460*/  FMNMX.FTZ R12, R175, R12, !PT ;  /* 0x0000000caf0c7209 */ /* 0x000fc40007810000 */
[----:B------:R-:W-:Y:S02]  /*3470*/  FMNMX.FTZ R15, R8, R15, !PT ;  /* 0x0000000f080f7209 */ /* 0x000fe40007810000 */
[----:B------:R-:W-:Y:S02]  /*3480*/  FSEL R140, R46, -INF , P1 ;  /* 0xff8000002e8c7808 */ /* 0x000fe40000800000 */
[----:B------:R-:W-:Y:S02]  /*3490*/  FSEL R143, R44, -INF , P1 ;  /* 0xff8000002c8f7808 */ /* 0x000fe40000800000 */
[----:B------:R-:W-:Y:S02]  /*34a0*/  FMNMX.FTZ R12, R169, R12, !PT ;  /* 0x0000000ca90c7209 */ /* 0x000fe40007810000 */
[----:B------:R-:W-:Y:S02]  /*34b0*/  ISETP.GT.AND P1, PT, R3, 0x39, PT ;  /* 0x000000390300780c */ /* 0x000fe40003f24270 */
[----:B------:R-:W-:-:S02]  /*34c0*/  FMNMX.FTZ R3, R172, R15, !PT ;  /* 0x0000000fac037209 */ /* 0x000fc40007810000 */
[----:B------:R-:W-:Y:S02]  /*34d0*/  FMNMX.FTZ R12, R167, R12, !PT ;  /* 0x0000000ca70c7209 */ /* 0x000fe40007810000 */
[----:B------:R-:W-:Y:S02]  /*34e0*/  FMNMX.FTZ R3, R214, R3, !PT ;  /* 0x00000003d6037209 */ /* 0x000fe40007810000 */
[----:B------:R-:W-:Y:S02]  /*34f0*/  FMNMX.FTZ R12, R173, R12, !PT ;  /* 0x0000000cad0c7209 */ /* 0x000fe40007810000 */
[----:B------:R-:W-:Y:S02]  /*3500*/  FMNMX.FTZ R3, R212, R3, !PT ;  /* 0x00000003d4037209 */ /* 0x000fe40007810000 */
[----:B------:R-:W-:Y:S02]  /*3510*/  FMNMX.FTZ R12, R185, R12, !PT ;  /* 0x0000000cb90c7209 */ /* 0x000fe40007810000 */
[----:B------:R-:W-:-:S02]  /*3520*/  FMNMX.FTZ R3, R208, R3, !PT ;  /* 0x00000003d0037209 */ /* 0x000fc40007810000 */
[----:B------:R-:W-:Y:S02]  /*3530*/  FMNMX.FTZ R12, R183, R12, !PT ;  /* 0x0000000cb70c7209 */ /* 0x000fe40007810000 */
[----:B------:R-:W-:Y:S02]  /*3540*/  FMNMX.FTZ R3, R206, R3, !PT ;  /* 0x00000003ce037209 */ /* 0x000fe40007810000 */
[----:B------:R-:W-:Y:S02]  /*3550*/  FSEL R141, R45, -INF , P1 ;  /* 0xff8000002d8d7808 */ /* 0x000fe40000800000 */
[----:B------:R-:W-:Y:S02]  /*3560*/  FMNMX.FTZ R12, R143, R12, !PT ;  /* 0x0000000c8f0c7209 */ /* 0x000fe40007810000 */
[----:B------:R-:W-:Y:S02]  /*3570*/  FMNMX.FTZ R3, R142, R3, !PT ;  /* 0x000000038e037209 */ /* 0x000fe40007810000 */
[----:B------:R-:W-:-:S02]  /*3580*/  FMNMX.FTZ R16, R141, R12, !PT ;  /* 0x0000000c8d107209 */ /* 0x000fc40007810000 */
[----:B------:R-:W-:Y:S02]  /*3590*/  FSEL R170, R47, -INF , P1 ;  /* 0xff8000002faa7808 */ /* 0x000fe40000800000 */
[----:B------:R-:W-:Y:S01]  /*35a0*/  FMNMX.FTZ R3, R140, R3, !PT ;  /* 0x000000038c037209 */ /* 0x000fe20007810000 */
[----:B------:R-:W1:Y:S03]  /*35b0*/  SHFL.BFLY PT, R15, R16, 0x2, 0x1f ;  /* 0x0c401f00100f7f89 */ /* 0x000e6600000e0000 */
        /* <DEDUP_REMOVED lines=17> */
[----:B------:R-:W-:Y:S01]  /*36d0*/  ISETP.GE.AND P1, PT, R144, 0x81, PT ;  /* 0x000000819000780c */ /* 0x000fe20003f26270 */
[--C-:B------:R-:W-:Y:S02]  /*36e0*/  FFMA.FTZ R158, R27, c[0x0][0x2d0], -R210.reuse ;  /* 0x0000b4001b9e7a23 */ /* 0x100fe400000108d2 */
[----:B------:R-:W-:Y:S01]  /*36f0*/  MUFU.EX2 R161, R161 ;  /* 0x000000a100a17308 */ /* 0x000fe20000000800 */
[----:B------:R-:W-:Y:S01]  /*3700*/  FFMA.FTZ R155, R73, c[0x0][0x2d0], -R210 ;  /* 0x0000b400499b7a23 */ /* 0x000fe200000108d2 */
[----:B------:R-:W-:Y:S01]  /*3710*/  LDSM.16.MT88.4 R24, [R174+0x2900] ;  /* 0x00290000ae18783b */ /* 0x000fe20000004200 */
[--C-:B------:R-:W-:Y:S02]  /*3720*/  FFMA.FTZ R163, R22, c[0x0][0x2d0], -R171.reuse ;  /* 0x0000b40016a37a23 */ /* 0x100fe400000108ab */
[----:B------:R-:W-:-:S02]  /*3730*/  FFMA.FTZ R162, R23, c[0x0][0x2d0], -R171 ;  /* 0x0000b40017a27a23 */ /* 0x000fc400000108ab */
[--C-:B------:R-:W-:Y:S01]  /*3740*/  FFMA.FTZ R165, R74, c[0x0][0x2d0], -R171.reuse ;  /* 0x0000b4004aa57a23 */ /* 0x100fe200000108ab */
[----:B------:R-:W1:Y:S01]  /*3750*/  MUFU.EX2 R160, R160 ;  /* 0x000000a000a07308 */ /* 0x000e620000000800 */
[--C-:B------:R-:W-:Y:S01]  /*3760*/  FFMA.FTZ R156, R6, c[0x0][0x2d0], -R171.reuse ;  /* 0x0000b400069c7a23 */ /* 0x100fe200000108ab */
[----:B------:R-:W2:Y:S01]  /*3770*/  LDSM.16.MT88.4 R72, [R174+0x2100] ;  /* 0x00210000ae48783b */ /* 0x000ea20000004200 */
[--C-:B------:R-:W-:Y:S02]  /*3780*/  FFMA.FTZ R151, R0, c[0x0][0x2d0], -R171.reuse ;  /* 0x0000b40000977a23 */ /* 0x100fe400000108ab */
[--C-:B------:R-:W-:Y:S01]  /*3790*/  FFMA.FTZ R154, R11, c[0x0][0x2d0], -R210.reuse ;  /* 0x0000b4000b9a7a23 */ /* 0x100fe200000108d2 */
[----:B------:R-:W3:Y:S01]  /*37a0*/  LDSM.16.MT88.4 R4, [R5+0x4100] ;  /* 0x004100000504783b */ /* 0x000ee20000004200 */
[----:B------:R-:W-:Y:S01]  /*37b0*/  FFMA.FTZ R153, R9, c[0x0][0x2d0], -R210 ;  /* 0x0000b40009997a23 */ /* 0x000fe200000108d2 */
[----:B------:R-:W-:Y:S01]  /*37c0*/  MUFU.EX2 R158, R158 ;  /* 0x0000009e009e7308 */ /* 0x000fe20000000800 */
[----:B------:R-:W-:-:S02]  /*37d0*/  FFMA.FTZ R152, R10, c[0x0][0x2d0], -R171 ;  /* 0x0000b4000a987a23 */ /* 0x000fc400000108ab */
[--C-:B------:R-:W-:Y:S02]  /*37e0*/  FFMA.FTZ R0, R8, c[0x0][0x2d0], -R171.reuse ;  /* 0x0000b40008007a23 */ /* 0x100fe400000108ab */
[----:B------:R-:W4:Y:S01]  /*37f0*/  LDSM.16.MT88.4 R8, [R176+0x2900] ;  /* 0x00290000b008783b */ /* 0x000f220000004200 */
[--C-:B------:R-:W-:Y:S02]  /*3800*/  FFMA.FTZ R159, R21, c[0x0][0x2d0], -R210.reuse ;  /* 0x0000b400159f7a23 */ /* 0x100fe400000108d2 */
[----:B------:R-:W5:Y:S01]  /*3810*/  MUFU.EX2 R155, R155 ;  /* 0x0000009b009b7308 */ /* 0x000f620000000800 */
[----:B-1----:R-:W-:Y:S01]  /*3820*/  F2FP.BF16.PACK_AB R112, R160, R161 ;  /* 0x000000a1a070723e */ /* 0x002fe200000010ff */
[--C-:B------:R-:W-:Y:S02]  /*3830*/  FFMA.FTZ R150, R13, c[0x0][0x2d0], -R210.reuse ;  /* 0x0000b4000d967a23 */ /* 0x100fe400000108d2 */
[----:B------:R-:W-:Y:S01]  /*3840*/  FFMA.FTZ R157, R20, c[0x0][0x2d0], -R171 ;  /* 0x0000b400149d7a23 */ /* 0x000fe200000108ab */
[----:B------:R-:W-:Y:S01]  /*3850*/  LDSM.16.MT88.4 R12, [R164+0x2900] ;  /* 0x00290000a40c783b */ /* 0x000fe20000004200 */
[----:B------:R-:W-:-:S02]  /*3860*/  FFMA.FTZ R166, R175, c[0x0][0x2d0], -R210 ;  /* 0x0000b400afa67a23 */ /* 0x000fc400000108d2 */
[----:B------:R-:W-:Y:S01]  /*3870*/  MUFU.EX2 R163, R163 ;  /* 0x000000a300a37308 */ /* 0x000fe20000000800 */
[----:B------:R-:W1:Y:S01]  /*3880*/  LDSM.16.MT88.4 R20, [R176+0x900] ;  /* 0x00090000b014783b */ /* 0x000e620000004200 */
[--C-:B------:R-:W-:Y:S02]  /*3890*/  FFMA.FTZ R168, R173, c[0x0][0x2d0], -R210.reuse ;  /* 0x0000b400ada87a23 */ /* 0x100fe400000108d2 */
[--C-:B------:R-:W-:Y:S02]  /*38a0*/  FFMA.FTZ R169, R169, c[0x0][0x2d0], -R210.reuse ;  /* 0x0000b400a9a97a23 */ /* 0x100fe400000108d2 */
[----:B------:R-:W-:Y:S02]  /*38b0*/  FFMA.FTZ R167, R167, c[0x0][0x2d0], -R210 ;  /* 0x0000b400a7a77a23 */ /* 0x000fe400000108d2 */
[----:B------:R-:W2:Y:S01]  /*38c0*/  MUFU.EX2 R162, R162 ;  /* 0x000000a200a27308 */ /* 0x000ea20000000800 */
[----:B-----5:R-:W-:Y:S01]  /*38d0*/  F2FP.BF16.PACK_AB R114, R155, R158 ;  /* 0x0000009e9b72723e */ /* 0x020fe200000010ff */
[----:B------:R-:W-:-:S02]  /*38e0*/  FFMA.FTZ R172, R172, c[0x0][0x2d0], -R171 ;  /* 0x0000b400acac7a23 */ /* 0x000fc400000108ab */
[--C-:B------:R-:W-:Y:S02]  /*38f0*/  FFMA.FTZ R173, R214, c[0x0][0x2d0], -R171.reuse ;  /* 0x0000b400d6ad7a23 */ /* 0x100fe400000108ab */
[--C-:B------:R-:W-:Y:S02]  /*3900*/  FFMA.FTZ R175, R212, c[0x0][0x2d0], -R171.reuse ;  /* 0x0000b400d4af7a23 */ /* 0x100fe400000108ab */
[----:B------:R-:W-:Y:S01]  /*3910*/  MUFU.EX2 R165, R165 ;  /* 0x000000a500a57308 */ /* 0x000fe20000000800 */
[----:B------:R-:W-:Y:S02]  /*3920*/  FFMA.FTZ R208, R208, c[0x0][0x2d0], -R171 ;  /* 0x0000b400d0d07a23 */ /* 0x000fe400000108ab */
[--C-:B------:R-:W-:Y:S02]  /*3930*/  FFMA.FTZ R212, R183, c[0x0][0x2d0], -R210.reuse ;  /* 0x0000b400b7d47a23 */ /* 0x100fe400000108d2 */
[--C-:B------:R-:W-:Y:S02]  /*3940*/  FFMA.FTZ R185, R185, c[0x0][0x2d0], -R210.reuse ;  /* 0x0000b400b9b97a23 */ /* 0x100fe400000108d2 */
[--C-:B------:R-:W-:Y:S01]  /*3950*/  FFMA.FTZ R183, R143, c[0x0][0x2d0], -R210.reuse ;  /* 0x0000b4008fb77a23 */ /* 0x100fe200000108d2 */
[----:B------:R-:W5:Y:S01]  /*3960*/  MUFU.EX2 R156, R156 ;  /* 0x0000009c009c7308 */ /* 0x000f620000000800 */
[----:B--2---:R-:W-:Y:S01]  /*3970*/  F2FP.BF16.PACK_AB R113, R162, R163 ;  /* 0x000000a3a271723e */ /* 0x004fe200000010ff */
[----:B------:R-:W-:-:S02]  /*3980*/  FFMA.FTZ R210, R141, c[0x0][0x2d0], -R210 ;  /* 0x0000b4008dd27a23 */ /* 0x000fc400000108d2 */
[--C-:B------:R-:W-:Y:S02]  /*3990*/  FFMA.FTZ R206, R206, c[0x0][0x2d0], -R171.reuse ;  /* 0x0000b400cece7a23 */ /* 0x100fe400000108ab */
[--C-:B------:R-:W-:Y:S02]  /*39a0*/  FFMA.FTZ R207, R142, c[0x0][0x2d0], -R171.reuse ;  /* 0x0000b4008ecf7a23 */ /* 0x100fe400000108ab */
[----:B------:R-:W-:Y:S01]  /*39b0*/  MUFU.EX2 R159, R159 ;  /* 0x0000009f009f7308 */ /* 0x000fe20000000800 */
[--C-:B------:R-:W-:Y:S02]  /*39c0*/  FFMA.FTZ R209, R140, c[0x0][0x2d0], -R171.reuse ;  /* 0x0000b4008cd17a23 */ /* 0x100fe400000108ab */
[----:B------:R-:W-:Y:S01]  /*39d0*/  FFMA.FTZ R170, R170, c[0x0][0x2d0], -R171 ;  /* 0x0000b400aaaa7a23 */ /* 0x000fe200000108ab */
[----:B------:R-:W-:Y:S01]  /*39e0*/  LDSM.16.MT88.4 R140, [R174+0x3900] ;  /* 0x00390000ae8c783b */ /* 0x000fe20000004200 */
[----:B------:R-:W-:Y:S02]  /*39f0*/  FADD.FTZ R161, R161, R160 ;  /* 0x000000a0a1a17221 */ /* 0x000fe40000010000 */
[----:B------:R-:W-:Y:S01]  /*3a00*/  FADD.FTZ R162, R163, R162 ;  /* 0x000000a2a3a27221 */ /* 0x000fe20000010000 */
[----:B-----5:R-:W-:Y:S01]  /*3a10*/  F2FP.BF16.PACK_AB R115, R156, R165 ;  /* 0x000000a59c73723e */ /* 0x020fe200000010ff */
[----:B------:R-:W2:Y:S01]  /*3a20*/  MUFU.EX2 R154, R154 ;  /* 0x0000009a009a7308 */ /* 0x000ea20000000800 */
[----:B------:R-:W-:-:S02]  /*3a30*/  FADD.FTZ R158, R158, R161 ;  /* 0x000000a19e9e7221 */ /* 0x000fc40000010000 */
[----:B------:R-:W-:Y:S02]  /*3a40*/  FADD.FTZ R165, R165, R162 ;  /* 0x000000a2a5a57221 */ /* 0x000fe40000010000 */
[----:B------:R-:W-:Y:S01]  /*3a50*/  FADD.FTZ R158, R155, R158 ;  /* 0x0000009e9b9e7221 */ /* 0x000fe20000010000 */
[C---:B------:R-:W-:Y:S01]  /*3a60*/  HMMA.16816.F32.BF16 R60, R112.reuse, R64, RZ ;  /* 0x00000040703c723c */ /* 0x040fe200000418ff */
[----:B------:R-:W-:Y:S01]  /*3a70*/  FADD.FTZ R156, R156, R165 ;  /* 0x000000a59c9c7221 */ /* 0x000fe20000010000 */
        /* <DEDUP_REMOVED lines=43> */
[C---:B---3--:R-:W-:Y:S07]  /*3d30*/  HMMA.16816.F32.BF16 R116, R112.reuse, R4, RZ ;  /* 0x000000047074723c */ /* 0x048fee00000418ff */
        /* <DEDUP_REMOVED lines=137> */
[----:B------:R-:W-:Y:S01]  /*45d0*/  IADD3 R5, R144, 0x3f, RZ ;  /* 0x0000003f90057810 */ /* 0x000fe20007ffe0ff */
[----:B------:R-:W-:Y:S01]  /*45e0*/  IMAD.MOV.U32 R192, RZ, RZ, RZ ;  /* 0x000000ffffc07224 */ /* 0x000fe200078e00ff */
[----:B------:R-:W-:-:S02]  /*45f0*/  ISETP.NE.AND P2, PT, R187, 0x1, PT ;  /* 0x00000001bb00780c */ /* 0x000fc40003f45270 */
[----:B------:R-:W-:-:S04]  /*4600*/  SHF.R.S32.HI R0, RZ, 0x1f, R5 ;  /* 0x0000001fff007819 */ /* 0x000fc80000011405 */
[----:B------:R-:W-:-:S04]  /*4610*/  LEA.HI R5, R0, R5, RZ, 0x6 ;  /* 0x0000000500057211 */ /* 0x000fc800078f30ff */
[----:B------:R-:W-:-:S05]  /*4620*/  SHF.R.S32.HI R5, RZ, 0x6, R5 ;  /* 0x00000006ff057819 */ /* 0x000fca0000011405 */
[----:B------:R-:W-:-:S05]  /*4630*/  IMAD R0, R5, 0x40, R196 ;  /* 0x0000004005007824 */ /* 0x000fca00078e02c4 */
        /* <DEDUP_REMOVED lines=9> */
[----:B------:R-:W-:Y:S01]  /*46d0*/  IMAD.MOV R0, RZ, RZ, -R5 ;  /* 0x000000ffff007224 */ /* 0x000fe200078e0a05 */
[----:B------:R-:W-:Y:S01]  /*46e0*/  SEL R11, RZ, 0x10, P4 ;  /* 0x00000010ff0b7807 */ /* 0x000fe20002000000 */
[----:B------:R-:W-:Y:S01]  /*46f0*/  IMAD.SHL.U32 R12, R134, 0x2, RZ ;  /* 0x00000002860c7824 */ /* 0x000fe200078e00ff */
[----:B------:R-:W-:Y:S01]  /*4700*/  SHF.L.U64.HI R145, R148, 0x1, R145 ;  /* 0x0000000194917819 */ /* 0x000fe20000010291 */
[----:B------:R-:W-:Y:S01]  /*4710*/  IMAD R193, R0, c[0x0][0x2b8], R193 ;  /* 0x0000ae0000c17a24 */ /* 0x000fe200078e02c1 */
[----:B------:R-:W-:Y:S01]  /*4720*/  IADD3 R16, -R11, 0x10, RZ ;  /* 0x000000100b107810 */ /* 0x000fe20007ffe1ff */
[----:B------:R-:W-:Y:S01]  /*4730*/  IMAD.SHL.U32 R10, R2, 0x2, RZ ;  /* 0x00000002020a7824 */ /* 0x000fe200078e00ff */
[----:B------:R-:W-:Y:S01]  /*4740*/  IADD3 R14, -R146, 0x10, RZ ;  /* 0x00000010920e7810 */ /* 0x000fe20007ffe1ff */
[----:B------:R-:W-:Y:S01]  /*4750*/  IMAD.WIDE.U32 R4, R193, c[0x0][0x1e0], RZ ;  /* 0x00007800c1047a25 */ /* 0x000fe200078e00ff */
[----:B------:R-:W-:-:S02]  /*4760*/  SHF.R.S32.HI R0, RZ, 0x1f, R193 ;  /* 0x0000001fff007819 */ /* 0x000fc400000114c1 */
[----:B------:R-:W-:Y:S01]  /*4770*/  LOP3.LUT R16, R16, 0xf, RZ, 0xc0, !PT ;  /* 0x0000000f10107812 */ /* 0x000fe200078ec0ff */
[----:B------:R-:W-:Y:S01]  /*4780*/  IMAD.MOV.U32 R8, RZ, RZ, R4 ;  /* 0x000000ffff087224 */ /* 0x000fe200078e0004 */
[----:B------:R-:W-:Y:S01]  /*4790*/  SHF.L.U64.HI R13, R134, 0x1, R147 ;  /* 0x00000001860d7819 */ /* 0x000fe20000010293 */
[----:B------:R-:W-:Y:S01]  /*47a0*/  IMAD R0, R0, c[0x0][0x1e0], RZ ;  /* 0x0000780000007a24 */ /* 0x000fe200078e02ff */
[----:B------:R-:W-:Y:S01]  /*47b0*/  LOP3.LUT R14, R14, 0xf, RZ, 0xc0, !PT ;  /* 0x0000000f0e0e7812 */ /* 0x000fe200078ec0ff */
[----:B------:R-:W-:Y:S02]  /*47c0*/  IMAD.SHL.U32 R4, R148, 0x2, RZ ;  /* 0x0000000294047824 */ /* 0x000fe400078e00ff */
[----:B------:R-:W-:-:S04]  /*47d0*/  IMAD R0, R193, c[0x0][0x1e4], R0 ;  /* 0x00007900c1007a24 */ /* 0x000fc800078e0200 */
[----:B------:R-:W-:Y:S01]  /*47e0*/  IMAD.IADD R9, R5, 0x1, R0 ;  /* 0x0000000105097824 */ /* 0x000fe200078e0200 */
[----:B--2---:R-:W-:-:S03]  /*47f0*/  SHF.R.S32.HI R5, RZ, 0x1f, R192 ;  /* 0x0000001fff057819 */ /* 0x004fc600000114c0 */
[----:B------:R-:W-:Y:S01]  /*4800*/  IMAD.WIDE.U32 R6, R192, c[0x0][0x1f0], R8 ;  /* 0x00007c00c0067a25 */ /* 0x000fe200078e0008 */
[----:B------:R-:W-:-:S03]  /*4810*/  SHF.L.U64.HI R9, R2, 0x1, R133 ;  /* 0x0000000102097819 */ /* 0x000fc60000010285 */
[----:B------:R-:W-:Y:S01]  /*4820*/  IMAD R5, R5, c[0x0][0x1f0], RZ ;  /* 0x00007c0005057a24 */ /* 0x000fe200078e02ff */
[----:B------:R-:W-:-:S03]  /*4830*/  IADD3 R0, P1, R202, R6, RZ ;  /* 0x00000006ca007210 */ /* 0x000fc60007f3e0ff */
[----:B------:R-:W-:-:S05]  /*4840*/  IMAD R5, R192, c[0x0][0x1f4], R5 ;  /* 0x00007d00c0057a24 */ /* 0x000fca00078e0205 */
[----:B------:R-:W-:Y:S02]  /*4850*/  IADD3.X R5, R188, R7, R5, P1, !PT ;  /* 0x00000007bc057210 */ /* 0x000fe40000ffe405 */
[----:B------:R-:W-:-:S04]  /*4860*/  LEA R6, P1, R0, c[0x0][0x1c8], 0x1 ;  /* 0x0000720000067a11 */ /* 0x000fc800078208ff */
[----:B------:R-:W-:Y:S01]  /*4870*/  LEA.HI.X R5, R0, c[0x0][0x1cc], R5, 0x1, P1 ;  /* 0x0000730000057a11 */ /* 0x000fe200008f0c05 */
[----:B------:R-:W1:Y:S01]  /*4880*/  SHFL.IDX PT, R7, R6, 0x1, 0x181f ;  /* 0x00381f0006077f89 */ /* 0x000e6200000e0000 */
[----:B------:R-:W-:-:S03]  /*4890*/  SEL R0, RZ, 0x10, P5 ;  /* 0x00000010ff007807 */ /* 0x000fc60002800000 */
[----:B------:R-:W2:Y:S01]  /*48a0*/  SHFL.IDX PT, R8, R5, 0x1, 0x181f ;  /* 0x00381f0005087f89 */ /* 0x000ea200000e0000 */
[----:B------:R-:W-:-:S04]  /*48b0*/  IADD3 R18, -R0, 0x10, RZ ;  /* 0x0000001000127810 */ /* 0x000fc80007ffe1ff */
[----:B------:R-:W-:-:S04]  /*48c0*/  LOP3.LUT R18, R18, 0xf, RZ, 0xc0, !PT ;  /* 0x0000000f12127812 */ /* 0x000fc800078ec0ff */
        /* <DEDUP_REMOVED lines=10> */
[----:B------:R-:W-:-:S05]  /*4970*/  IADD3 R12, P1, R7, R12, RZ ;  /* 0x0000000c070c7210 */ /* 0x000fca0007f3e0ff */
[----:B------:R-:W-:Y:S01]  /*4980*/  IMAD.X R13, R8, 0x1, R13, P1 ;  /* 0x00000001080d7824 */ /* 0x000fe200008e060d */
[----:B------:R-:W-:Y:S01]  /*4990*/  IADD3 R22, P1, R7, R10, RZ ;  /* 0x0000000a07167210 */ /* 0x000fe20007f3e0ff */
[----:B------:R-:W-:-:S04]  /*49a0*/  IMAD.SHL.U32 R7, R194, 0x2, RZ ;  /* 0x00000002c2077824 */ /* 0x000fc800078e00ff */
[----:B------:R-:W-:Y:S01]  /*49b0*/  IMAD.X R23, R8, 0x1, R9, P1 ;  /* 0x0000000108177824 */ /* 0x000fe200008e0609 */
[----:B------:R-:W-:Y:S01]  /*49c0*/  ISETP.NE.U32.AND P1, PT, R0, RZ, PT ;  /* 0x000000ff0000720c */ /* 0x000fe20003f25070 */
[----:B------:R1:W-:Y:S04]  /*49d0*/  LDGSTS.E.BYPASS.LTC128B.128 [R7+0xc100], [R20.64], !P5 ;  /* 0x0c10000014077fae */ /* 0x0003e8000e901d46 */
[----:B------:R1:W-:Y:S04]  /*49e0*/  LDGSTS.E.BYPASS.LTC128B.128 [R7+0xe100], [R12.64], !P4 ;  /* 0x0e1000000c077fae */ /* 0x0003e8000e101d46 */
[----:B------:R1:W-:Y:S04]  /*49f0*/  LDGSTS.E.BYPASS.LTC128B.128 [R7+0x10100], [R22.64], !P6 ;  /* 0x1010000016077fae */ /* 0x0003e8000f101d46 */
[----:B------:R1:W-:Y:S01]  /*4a00*/  LDGSTS.E.BYPASS.LTC128B.128.ZFILL [R7+0xd100], [R18.64], P1 ;  /* 0x0d10000012077fae */ /* 0x0003e20008941d46 */
[----:B------:R-:W-:-:S13]  /*4a10*/  ISETP.NE.U32.AND P1, PT, R11, RZ, PT ;  /* 0x000000ff0b00720c */ /* 0x000fda0003f25070 */
[----:B------:R1:W-:Y:S01]  /*4a20*/  LDGSTS.E.BYPASS.LTC128B.128.ZFILL [R7+0xf100], [R16.64], P1 ;  /* 0x0f10000010077fae */ /* 0x0003e20008941d46 */
[----:B------:R-:W-:-:S13]  /*4a30*/  ISETP.NE.U32.AND P1, PT, R146, RZ, PT ;  /* 0x000000ff9200720c */ /* 0x000fda0003f25070 */
[----:B------:R1:W-:Y:S02]  /*4a40*/  LDGSTS.E.BYPASS.LTC128B.128.ZFILL [R7+0x11100], [R14.64], P1 ;  /* 0x111000000e077fae */ /* 0x0003e40008941d46 */
.L_x_877:
[----:B------:R-:W-:Y:S01]  /*4a50*/  IADD3 R149, -R196, R149, RZ ;  /* 0x00000095c4957210 */ /* 0x000fe20007ffe1ff */
[----:B------:R-:W0:Y:S03]  /*4a60*/  LDGDEPBAR ;  /* 0x00000000000079af */ /* 0x000e260000000000 */
[----:B------:R-:W-:-:S13]  /*4a70*/  ISETP.GE.AND P1, PT, R149, 0x41, PT ;  /* 0x000000419500780c */ /* 0x000fda0003f26270 */
[----:B------:R-:W-:Y:S05]  /*4a80*/  @!P1 BRA `(.L_x_878) ;  /* 0x00002c8000009947 */ /* 0x000fea0003800000 */
[----:B------:R-:W-:Y:S01]  /*4a90*/  IADD3 R144, R144, 0x3f, RZ ;  /* 0x0000003f90907810 */ /* 0x000fe20007ffe0ff */
[C---:B------:R-:W-:Y:S01]  /*4aa0*/  IMAD.SHL.U32 R208, R134.reuse, 0x2, RZ ;  /* 0x0000000286d07824 */ /* 0x040fe200078e00ff */
[----:B------:R-:W-:Y:S01]  /*4ab0*/  SHF.L.U64.HI R209, R134, 0x1, R147 ;  /* 0x0000000186d17819 */ /* 0x000fe20000010293 */
[----:B------:R-:W-:Y:S01]  /*4ac0*/  IMAD.MOV.U32 R134, RZ, RZ, 0x20 ;  /* 0x00000020ff867424 */ /* 0x000fe200078e00ff */
[----:B------:R-:W-:Y:S01]  /*4ad0*/  SHF.R.S32.HI R215, RZ, 0x1f, R144 ;  /* 0x0000001fffd77819 */ /* 0x000fe20000011490 */
[C---:B------:R-:W-:Y:S01]  /*4ae0*/  IMAD.SHL.U32 R206, R2.reuse, 0x2, RZ ;  /* 0x0000000202ce7824 */ /* 0x040fe200078e00ff */
[----:B------:R-:W-:Y:S01]  /*4af0*/  SHF.L.U64.HI R207, R2, 0x1, R133 ;  /* 0x0000000102cf7819 */ /* 0x000fe20000010285 */
[----:B------:R-:W-:Y:S01]  /*4b00*/  IMAD.MOV.U32 R0, RZ, RZ, R3 ;  /* 0x000000ffff007224 */ /* 0x000fe200078e0003 */
[----:B------:R-:W-:Y:S01]  /*4b10*/  LEA.HI R215, R215, R144, RZ, 0x6 ;  /* 0x00000090d7d77211 */ /* 0x000fe200078f30ff */
[----:B------:R-:W-:Y:S01]  /*4b20*/  IMAD.MOV.U32 R133, RZ, RZ, R132 ;  /* 0x000000ffff857224 */ /* 0x000fe200078e0084 */
[----:B------:R-:W-:Y:S01]  /*4b30*/  SEL R134, R134, 0xffffffe0, !P0 ;  /* 0xffffffe086867807 */ /* 0x000fe20004000000 */
[----:B------:R-:W-:Y:S01]  /*4b40*/  IMAD.MOV.U32 R210, RZ, RZ, RZ ;  /* 0x000000ffffd27224 */ /* 0x000fe200078e00ff */
[----:B------:R-:W-:Y:S01]  /*4b50*/  LEA.HI.SX32 R215, R215, 0xfffffffe, 0x1a ;  /* 0xfffffffed7d77811 */ /* 0x000fe200078fd2ff */
[----:B------:R-:W-:-:S02]  /*4b60*/  UMOV UR5, 0x1 ;  /* 0x0000000100057882 */ /* 0x000fc40000000000 */
.L_x_881:
        /* <DEDUP_REMOVED lines=26> */
[----:B------:R-:W-:Y:S02]  /*4d10*/  IADD3 R3, P0, R200, R4, RZ ;  /* 0x00000004c8037210 */ /* 0x000fe40007f1e0ff */
[----:B------:R-:W-:Y:S02]  /*4d20*/  SEL R4, RZ, 0x10, P5 ;  /* 0x00000010ff047807 */ /* 0x000fe40002800000 */
[----:B------:R-:W-:Y:S02]  /*4d30*/  IADD3.X R2, R189, R5, R2, P0, !PT ;  /* 0x00000005bd027210 */ /* 0x000fe400007fe402 */
[C---:B-1----:R-:W-:Y:S02]  /*4d40*/  LEA R14, P0, R3.reuse, c[0x0][0x1f8], 0x1 ;  /* 0x00007e00030e7a11 */ /* 0x042fe400078008ff */
[C---:B------:R-:W-:Y:S02]  /*4d50*/  IADD3 R5, -R4.reuse, 0x10, RZ ;  /* 0x0000001004057810 */ /* 0x040fe40007ffe1ff */
[----:B------:R-:W-:Y:S01]  /*4d60*/  LEA.HI.X R10, R3, c[0x0][0x1fc], R2, 0x1, P0 ;  /* 0x00007f00030a7a11 */ /* 0x000fe200000f0c02 */
[----:B------:R-:W1:Y:S01]  /*4d70*/  SHFL.IDX PT, R9, R14, 0x1, 0x181f ;  /* 0x00381f000e097f89 */ /* 0x000e6200000e0000 */
[----:B------:R-:W-:Y:S02]  /*4d80*/  SEL R3, RZ, 0x10, P4 ;  /* 0x00000010ff037807 */ /* 0x000fe40002000000 */
[----:B------:R-:W-:Y:S01]  /*4d90*/  ISETP.NE.U32.AND P2, PT, R4, RZ, PT ;  /* 0x000000ff0400720c */ /* 0x000fe20003f45070 */
[----:B------:R-:W5:Y:S01]  /*4da0*/  SHFL.IDX PT, R6, R10, 0x1, 0x181f ;  /* 0x00381f000a067f89 */ /* 0x000f6200000e0000 */
[----:B------:R-:W-:Y:S02]  /*4db0*/  LOP3.LUT R5, R5, 0xf, RZ, 0xc0, !PT ;  /* 0x0000000f05057812 */ /* 0x000fe400078ec0ff */
[----:B------:R-:W-:Y:S01]  /*4dc0*/  SEL R2, RZ, 0x10, P6 ;  /* 0x00000010ff027807 */ /* 0x000fe20003000000 */
[----:B------:R2:W4:Y:S01]  /*4dd0*/  SHFL.IDX PT, R11, R14, RZ, 0x181f ;  /* 0x00181fff0e0b7589 */ /* 0x00052200000e0000 */
[----:B------:R-:W-:Y:S03]  /*4de0*/  IADD3 R7, -R3, 0x10, RZ ;  /* 0x0000001003077810 */ /* 0x000fe60007ffe1ff */
[----:B------:R-:W3:Y:S01]  /*4df0*/  SHFL.IDX PT, R8, R10, RZ, 0x181f ;  /* 0x00181fff0a087589 */ /* 0x000ee200000e0000 */
[----:B------:R-:W-:Y:S02]  /*4e00*/  LOP3.LUT R7, R7, 0xf, RZ, 0xc0, !PT ;  /* 0x0000000f07077812 */ /* 0x000fe400078ec0ff */
[-C--:B-1----:R-:W-:Y:S02]  /*4e10*/  IADD3 R12, P1, P0, R5, R9.reuse, R204 ;  /* 0x00000009050c7210 */ /* 0x082fe4000783e0cc */
[----:B------:R-:W-:Y:S02]  /*4e20*/  IADD3 R5, -R2, 0x10, RZ ;  /* 0x0000001002057810 */ /* 0x000fe40007ffe1ff */
[-C--:B-----5:R-:W-:Y:S02]  /*4e30*/  IADD3.X R13, RZ, R6.reuse, R205, P1, P0 ;  /* 0x00000006ff0d7210 */ /* 0x0a0fe40000fe04cd */
[----:B------:R-:W-:Y:S02]  /*4e40*/  LOP3.LUT R5, R5, 0xf, RZ, 0xc0, !PT ;  /* 0x0000000f05057812 */ /* 0x000fe400078ec0ff */
[-C--:B--2---:R-:W-:Y:S04]  /*4e50*/  IADD3 R14, P1, P0, R7, R9.reuse, R208 ;  /* 0x00000009070e7210 */ /* 0x084fe8000783e0d0 */
[-C--:B------:R-:W-:Y:S02]  /*4e60*/  IADD3.X R15, RZ, R6.reuse, R209, P1, P0 ;  /* 0x00000006ff0f7210 */ /* 0x080fe40000fe04d1 */
[----:B------:R-:W-:Y:S01]  /*4e70*/  IADD3 R16, P1, P0, R5, R9, R206 ;  /* 0x0000000905107210 */ /* 0x000fe2000783e0ce */
[----:B------:R-:W-:Y:S03]  /*4e80*/  IMAD R5, R210, 0x6000, R191 ;  /* 0x00006000d2057824 */ /* 0x000fe600078e02bf */
[----:B------:R-:W-:Y:S02]  /*4e90*/  IADD3.X R17, RZ, R6, R207, P1, P0 ;  /* 0x00000006ff117210 */ /* 0x000fe40000fe04cf */
[----:B----4-:R-:W-:Y:S02]  /*4ea0*/  IADD3 R18, P1, R204, R11, RZ ;  /* 0x0000000bcc127210 */ /* 0x010fe40007f3e0ff */
[----:B------:R-:W-:Y:S03]  /*4eb0*/  IADD3 R6, P0, R11, R208, RZ ;  /* 0x000000d00b067210 */ /* 0x000fe60007f1e0ff */
[----:B---3--:R-:W-:Y:S01]  /*4ec0*/  IMAD.X R19, R205, 0x1, R8, P1 ;  /* 0x00000001cd137824 */ /* 0x008fe200008e0608 */
        /* <DEDUP_REMOVED lines=11> */
.L_x_879:
[C---:B-1-34-:R-:W-:Y:S01]  /*4f80*/  HMMA.16816.F32.BF16 R4, R136.reuse, R140, RZ ;  /* 0x0000008c8804723c */ /* 0x05afe200000418ff */
[----:B------:R-:W0:Y:S02]  /*4f90*/  LDGDEPBAR ;  /* 0x00000000000079af */ /* 0x000e240000000000 */
[----:B------:R-:W-:Y:S02]  /*4fa0*/  ISETP.GE.AND P0, PT, R215, 0x2, PT ;  /* 0x00000002d700780c */ /* 0x000fe40003f06270 */
[CC--:B------:R-:W-:Y:S02]  /*4fb0*/  IADD3 R183, R179.reuse, R185.reuse, RZ ;  /* 0x000000b9b3b77210 */ /* 0x0c0fe40007ffe0ff */
[----:B------:R-:W-:Y:S01]  /*4fc0*/  IADD3 R2, R179, R132, RZ ;  /* 0x00000084b3027210 */ /* 0x000fe20007ffe0ff */
[C---:B------:R-:W-:Y:S01]  /*4fd0*/  HMMA.16816.F32.BF16 R8, R136.reuse, R142, RZ ;  /* 0x0000008e8808723c */ /* 0x040fe200000418ff */
[----:B------:R-:W-:Y:S01]  /*4fe0*/  IADD3 R185, R134, R185, R179 ;  /* 0x000000b986b97210 */ /* 0x000fe20007ffe0b3 */
[----:B------:R-:W-:Y:S01]  /*4ff0*/  LDSM.16.M88.4 R140, [R183+0xc100] ;  /* 0x00c10000b78c783b */ /* 0x000fe20000000200 */
[C---:B------:R-:W-:Y:S02]  /*5000*/  ISETP.GE.AND P1, PT, R210.reuse, 0x1, PT ;  /* 0x00000001d200780c */ /* 0x040fe40003f26270 */
[----:B------:R-:W-:Y:S03]  /*5010*/  IADD3 R210, R210, 0x1, RZ ;  /* 0x00000001d2d27810 */ /* 0x000fe60007ffe0ff */
[C---:B------:R-:W-:Y:S01]  /*5020*/  HMMA.16816.F32.BF16 R12, R136.reuse, R144, RZ ;  /* 0x00000090880c723c */ /* 0x040fe200000418ff */
[----:B------:R-:W-:Y:S07]  /*5030*/  SEL R210, R210, RZ, !P1 ;  /* 0x000000ffd2d27207 */ /* 0x000fee0004800000 */
        /* <DEDUP_REMOVED lines=552> */
[----:B------:R-:W-:Y:S01]  /*72c0*/  IMAD.MOV.U32 R192, RZ, RZ, RZ ;  /* 0x000000ffffc07224 */ /* 0x000fe200078e00ff */
[----:B------:R-:W-:Y:S02]  /*72d0*/  SEL R2, RZ, 0x10, P4 ;  /* 0x00000010ff027807 */ /* 0x000fe40002000000 */
[----:B------:R-:W-:Y:S05]  /*72e0*/  IADD3 R193, R0, -0x80, R195 ;  /* 0xffffff8000c17810 */ /* 0x000fea0007ffe0c3 */
[----:B------:R-:W-:Y:S02]  /*72f0*/  IMAD.MOV.U32 R5, RZ, RZ, R193 ;  /* 0x000000ffff057224 */ /* 0x000fe400078e00c1 */
[----:B------:R-:W-:Y:S05]  /*7300*/  @P2 IMAD.HI.U32 R0, R193, c[0x0][0x2bc], RZ ;  /* 0x0000af00c1002a27 */ /* 0x000fea00078e00ff */
[----:B------:R-:W-:Y:S02]  /*7310*/  @P2 SHF.R.U32.HI R5, RZ, c[0x0][0x2c0], R0 ;  /* 0x0000b000ff052a19 */ /* 0x000fe40000011600 */
[----:B------:R-:W-:Y:S02]  /*7320*/  ISETP.NE.U32.AND P2, PT, R4, RZ, PT ;  /* 0x000000ff0400720c */ /* 0x000fe40003f45070 */
[C---:B------:R-:W-:Y:S04]  /*7330*/  @!P3 IADD3 R7, P0, R5.reuse, R198, RZ ;  /* 0x000000c60507b210 */ /* 0x040fe80007f1e0ff */
[----:B------:R-:W-:Y:S02]  /*7340*/  @!P3 LEA.HI.X.SX32 R0, R5, R186, 0x1, P0 ;  /* 0x000000ba0500b211 */ /* 0x000fe400000f0eff */
        /* <DEDUP_REMOVED lines=16> */
[C---:B------:R-:W-:Y:S02]  /*7450*/  LEA R14, P0, R5.reuse, c[0x0][0x1c8], 0x1 ;  /* 0x00007200050e7a11 */ /* 0x040fe400078008ff */
[----:B------:R-:W-:Y:S02]  /*7460*/  IADD3 R7, -R2, 0x10, RZ ;  /* 0x0000001002077810 */ /* 0x000fe40007ffe1ff */
[----:B------:R-:W-:Y:S01]  /*7470*/  LEA.HI.X R10, R5, c[0x0][0x1cc], R0, 0x1, P0 ;  /* 0x00007300050a7a11 */ /* 0x000fe200000f0c00 */
[----:B------:R-:W1:Y:S01]  /*7480*/  SHFL.IDX PT, R9, R14, 0x1, 0x181f ;  /* 0x00381f000e097f89 */ /* 0x000e6200000e0000 */
[----:B------:R-:W-:Y:S02]  /*7490*/  SEL R0, RZ, 0x10, P6 ;  /* 0x00000010ff007807 */ /* 0x000fe40003000000 */
[----:B------:R-:W-:Y:S01]  /*74a0*/  LOP3.LUT R7, R7, 0xf, RZ, 0xc0, !PT ;  /* 0x0000000f07077812 */ /* 0x000fe200078ec0ff */
[----:B------:R-:W2:Y:S01]  /*74b0*/  SHFL.IDX PT, R6, R10, 0x1, 0x181f ;  /* 0x00381f000a067f89 */ /* 0x000ea200000e0000 */
[----:B------:R-:W-:Y:S03]  /*74c0*/  IADD3 R5, -R4, 0x10, RZ ;  /* 0x0000001004057810 */ /* 0x000fe60007ffe1ff */
[----:B------:R3:W4:Y:S01]  /*74d0*/  SHFL.IDX PT, R11, R14, RZ, 0x181f ;  /* 0x00181fff0e0b7589 */ /* 0x00072200000e0000 */
[----:B------:R-:W-:Y:S03]  /*74e0*/  LOP3.LUT R5, R5, 0xf, RZ, 0xc0, !PT ;  /* 0x0000000f05057812 */ /* 0x000fe600078ec0ff */
[----:B------:R-:W5:Y:S01]  /*74f0*/  SHFL.IDX PT, R8, R10, RZ, 0x181f ;  /* 0x00181fff0a087589 */ /* 0x000f6200000e0000 */
[-C--:B-1----:R-:W-:Y:S02]  /*7500*/  IADD3 R12, P1, P0, R5, R9.reuse, R204 ;  /* 0x00000009050c7210 */ /* 0x082fe4000783e0cc */
[----:B------:R-:W-:Y:S02]  /*7510*/  IADD3 R5, -R0, 0x10, RZ ;  /* 0x0000001000057810 */ /* 0x000fe40007ffe1ff */
[-C--:B--2---:R-:W-:Y:S02]  /*7520*/  IADD3.X R13, RZ, R6.reuse, R205, P1, P0 ;  /* 0x00000006ff0d7210 */ /* 0x084fe40000fe04cd */
[----:B------:R-:W-:Y:S02]  /*7530*/  LOP3.LUT R5, R5, 0xf, RZ, 0xc0, !PT ;  /* 0x0000000f05057812 */ /* 0x000fe400078ec0ff */
[-C--:B---3--:R-:W-:Y:S04]  /*7540*/  IADD3 R14, P1, P0, R7, R9.reuse, R208 ;  /* 0x00000009070e7210 */ /* 0x088fe8000783e0d0 */
[-C--:B------:R-:W-:Y:S02]  /*7550*/  IADD3.X R15, RZ, R6.reuse, R209, P1, P0 ;  /* 0x00000006ff0f7210 */ /* 0x080fe40000fe04d1 */
[----:B------:R-:W-:Y:S01]  /*7560*/  IADD3 R16, P1, P0, R5, R9, R206 ;  /* 0x0000000905107210 */ /* 0x000fe2000783e0ce */
[----:B------:R-:W-:Y:S03]  /*7570*/  IMAD R5, R210, 0x3000, R194 ;  /* 0x00003000d2057824 */ /* 0x000fe600078e02c2 */
[----:B------:R-:W-:Y:S01]  /*7580*/  IADD3.X R17, RZ, R6, R207, P1, P0 ;  /* 0x00000006ff117210 */ /* 0x000fe20000fe04cf */
[----:B------:R-:W-:Y:S01]  /*7590*/  IMAD.SHL.U32 R7, R5, 0x2, RZ ;  /* 0x0000000205077824 */ /* 0x000fe200078e00ff */
[----:B----4-:R-:W-:Y:S02]  /*75a0*/  IADD3 R20, P1, R204, R11, RZ ;  /* 0x0000000bcc147210 */ /* 0x010fe40007f3e0ff */
[----:B------:R-:W-:Y:S03]  /*75b0*/  IADD3 R18, P0, R11, R208, RZ ;  /* 0x000000d00b127210 */ /* 0x000fe60007f1e0ff */
[----:B-----5:R-:W-:Y:S01]  /*75c0*/  IMAD.X R21, R205, 0x1, R8, P1 ;  /* 0x00000001cd157824 */ /* 0x020fe200008e0608 */
        /* <DEDUP_REMOVED lines=11> */
.L_x_880:
        /* <DEDUP_REMOVED lines=9> */
.L_x_878:
[----:B------:R-:W2:Y:S01]  /*7710*/  SHFL.BFLY PT, R0, R211, 0x2, 0x1f ;  /* 0x0c401f00d3007f89 */ /* 0x000ea200000e0000 */
[----:B------:R-:W-:-:S02]  /*7720*/  MOV R2, RZ ;  /* 0x000000ff00027202 */ /* 0x000fc40000000f00 */
[----:B------:R-:W-:Y:S01]  /*7730*/  MOV R4, RZ ;  /* 0x000000ff00047202 */ /* 0x000fe20000000f00 */
[----:B------:R-:W3:Y:S01]  /*7740*/  SHFL.BFLY PT, R6, R213, 0x2, 0x1f ;  /* 0x0c401f00d5067f89 */ /* 0x000ee200000e0000 */
[----:B------:R-:W-:Y:S01]  /*7750*/  PLOP3.LUT P2, PT, PT, PT, PT, 0x8, 0x0 ;  /* 0x000000000000781c */ /* 0x000fe20003f4e170 */
[----:B-12---:R-:W-:Y:S02]  /*7760*/  FADD.FTZ R7, R0, R211 ;  /* 0x000000d300077221 */ /* 0x006fe40000010000 */
[----:B---3--:R-:W-:-:S03]  /*7770*/  FADD.FTZ R6, R6, R213 ;  /* 0x000000d506067221 */ /* 0x008fc60000010000 */
        /* <DEDUP_REMOVED lines=8> */
[----:B------:R-:W-:Y:S02]  /*7800*/  @P0 MOV R9, 0x3f317218 ;  /* 0x3f31721800090802 */ /* 0x000fe40000000f00 */
[----:B------:R-:W-:-:S05]  /*7810*/  @P1 MOV R6, 0x3f317218 ;  /* 0x3f31721800061802 */ /* 0x000fca0000000f00 */
[----:B------:R-:W2:Y:S01]  /*7820*/  @P1 MUFU.RCP R4, R5 ;  /* 0x0000000500041308 */ /* 0x000ea20000001000 */
[----:B------:R-:W-:-:S07]  /*7830*/  @P1 FMUL.FTZ R6, R6, c[0x0][0x2d0] ;  /* 0x0000b40006061a20 */ /* 0x000fce0000410000 */
[----:B------:R-:W3:Y:S01]  /*7840*/  @P0 MUFU.LG2 R0, R0 ;  /* 0x0000000000000308 */ /* 0x000ee20000000c00 */
[C---:B-1----:R-:W-:Y:S02]  /*7850*/  FMUL.FTZ R130, R2.reuse, R130 ;  /* 0x0000008202827220 */ /* 0x042fe40000410000 */
[C---:B------:R-:W-:Y:S02]  /*7860*/  FMUL.FTZ R131, R2.reuse, R131 ;  /* 0x0000008302837220 */ /* 0x040fe40000410000 */
[C---:B------:R-:W-:Y:S02]  /*7870*/  FMUL.FTZ R126, R2.reuse, R126 ;  /* 0x0000007e027e7220 */ /* 0x040fe40000410000 */
[----:B------:R-:W-:Y:S01]  /*7880*/  FMUL.FTZ R127, R2, R127 ;  /* 0x0000007f027f7220 */ /* 0x000fe20000410000 */
[----:B------:R-:W1:Y:S01]  /*7890*/  @P1 MUFU.LG2 R5, R5 ;  /* 0x0000000500051308 */ /* 0x000e620000000c00 */
[C---:B--2---:R-:W-:Y:S02]  /*78a0*/  FMUL.FTZ R128, R4.reuse, R128 ;  /* 0x0000008004807220 */ /* 0x044fe40000410000 */
[----:B------:R-:W-:-:S02]  /*78b0*/  FMUL.FTZ R129, R4, R129 ;  /* 0x0000008104817220 */ /* 0x000fc40000410000 */
[C---:B------:R-:W-:Y:S02]  /*78c0*/  FMUL.FTZ R124, R4.reuse, R124 ;  /* 0x0000007c047c7220 */ /* 0x040fe40000410000 */
[----:B------:R-:W-:Y:S02]  /*78d0*/  FMUL.FTZ R125, R4, R125 ;  /* 0x0000007d047d7220 */ /* 0x000fe40000410000 */
[----:B---3--:R-:W-:Y:S02]  /*78e0*/  @P0 FMUL.FTZ R8, R0, 0.69314718246459960938 ;  /* 0x3f31721800080820 */ /* 0x008fe40000410000 */
[----:B------:R-:W-:Y:S02]  /*78f0*/  @P0 FMUL.FTZ R0, R9, c[0x0][0x2d0] ;  /* 0x0000b40009000a20 */ /* 0x000fe40000410000 */
        /* <DEDUP_REMOVED lines=44> */
[----:B------:R-:W-:Y:S01]  /*7bc0*/  FMUL.FTZ R113, R4, R113 ;  /* 0x0000007104717220 */ /* 0x000fe20000410000 */
[----:B------:R-:W-:Y:S01]  /*7bd0*/  MOV R4, 0xff800000 ;  /* 0xff80000000047802 */ /* 0x000fe20000000f00 */
        /* <DEDUP_REMOVED lines=43> */
[----:B------:R-:W-:Y:S02]  /*7e90*/  FMUL.FTZ R115, R2, R115 ;  /* 0x0000007302737220 */ /* 0x000fe40000410000 */
[----:B------:R-:W-:Y:S02]  /*7ea0*/  @P1 FFMA.FTZ R4, R6, R132, R5 ;  /* 0x0000008406041223 */ /* 0x000fe40000010005 */
[----:B------:R-:W-:Y:S02]  /*7eb0*/  @P0 FFMA.FTZ R7, R0, R3, R8 ;  /* 0x0000000300070223 */ /* 0x000fe40000010008 */
.L_x_868:
[----:B------:R-:W-:Y:S01]  /*7ec0*/  SHF.R.S32.HI R0, RZ, 0x1f, R190 ;  /* 0x0000001fff007819 */ /* 0x000fe200000114be */
[----:B------:R-:W-:Y:S05]  /*7ed0*/  @P2 BRA `(.L_x_882) ;  /* 0x0000168000002947 */ /* 0x000fea0003800000 */
[----:B------:R-:W2:Y:S01]  /*7ee0*/  S2R R2, SR_TID.X ;  /* 0x0000000000027919 */ /* 0x000ea20000002100 */
[----:B------:R-:W-:-:S02]  /*7ef0*/  F2FP.BF16.PACK_AB R128, R129, R128 ;  /* 0x000000808180723e */ /* 0x000fc400000010ff */
[----:B------:R-:W-:Y:S01]  /*7f00*/  F2FP.BF16.PACK_AB R130, R131, R130 ;  /* 0x000000828382723e */ /* 0x000fe200000010ff */
        /* <DEDUP_REMOVED lines=11> */
[----:B--2---:R-:W-:-:S02]  /*7fc0*/  SHF.R.S32.HI R3, RZ, 0x1f, R2 ;  /* 0x0000001fff037819 */ /* 0x004fc40000011402 */
[----:B------:R-:W-:Y:S02]  /*7fd0*/  F2FP.BF16.PACK_AB R52, R53, R52 ;  /* 0x000000343534723e */ /* 0x000fe400000010ff */
[----:B------:R-:W-:Y:S02]  /*7fe0*/  LEA.HI R5, R3, R2, RZ, 0x2 ;  /* 0x0000000203057211 */ /* 0x000fe400078f10ff */
[----:B------:R-:W-:Y:S02]  /*7ff0*/  F2FP.BF16.PACK_AB R54, R55, R54 ;  /* 0x000000363736723e */ /* 0x000fe400000010ff */
[--C-:B------:R-:W-:Y:S02]  /*8000*/  SHF.R.S32.HI R9, RZ, 0x2, R5.reuse ;  /* 0x00000002ff097819 */ /* 0x100fe40000011405 */
[----:B------:R-:W-:Y:S02]  /*8010*/  SHF.R.S32.HI R6, RZ, 0x1f, R5 ;  /* 0x0000001fff067819 */ /* 0x000fe40000011405 */
[----:B------:R-:W-:-:S02]  /*8020*/  LOP3.LUT R5, R5, 0xfffffffc, RZ, 0xc0, !PT ;  /* 0xfffffffc05057812 */ /* 0x000fc400078ec0ff */
[----:B------:R-:W-:Y:S02]  /*8030*/  LEA.HI R6, R6, R9, RZ, 0x3 ;  /* 0x0000000906067211 */ /* 0x000fe400078f18ff */
[----:B------:R-:W-:Y:S01]  /*8040*/  F2FP.BF16.PACK_AB R56, R57, R56 ;  /* 0x000000383938723e */ /* 0x000fe200000010ff */
[----:B------:R-:W-:Y:S01]  /*8050*/  IMAD.IADD R5, R2, 0x1, -R5 ;  /* 0x0000000102057824 */ /* 0x000fe200078e0a05 */
[----:B------:R-:W-:Y:S02]  /*8060*/  LOP3.LUT R6, R6, 0xfffffff8, RZ, 0xc0, !PT ;  /* 0xfffffff806067812 */ /* 0x000fe400078ec0ff */
[----:B------:R-:W-:Y:S02]  /*8070*/  F2FP.BF16.PACK_AB R58, R59, R58 ;  /* 0x0000003a3b3a723e */ /* 0x000fe400000010ff */
[----:B------:R-:W-:Y:S01]  /*8080*/  F2FP.BF16.PACK_AB R60, R61, R60 ;  /* 0x0000003c3d3c723e */ /* 0x000fe200000010ff */
[----:B------:R-:W-:Y:S01]  /*8090*/  IMAD.IADD R9, R9, 0x1, -R6 ;  /* 0x0000000109097824 */ /* 0x000fe200078e0a06 */
[----:B------:R-:W-:-:S02]  /*80a0*/  LEA.HI R6, R3, R2, RZ, 0x5 ;  /* 0x0000000203067211 */ /* 0x000fc400078f28ff */
[----:B------:R-:W-:Y:S01]  /*80b0*/  F2FP.BF16.PACK_AB R62, R63, R62 ;  /* 0x0000003e3f3e723e */ /* 0x000fe200000010ff */
[C---:B-1----:R-:W-:Y:S01]  /*80c0*/  IMAD.SHL.U32 R10, R9.reuse, 0x40, RZ ;  /* 0x00000040090a7824 */ /* 0x042fe200078e00ff */
[----:B------:R-:W-:Y:S02]  /*80d0*/  SHF.R.S32.HI R8, RZ, 0x5, R6 ;  /* 0x00000005ff087819 */ /* 0x000fe40000011406 */
[----:B------:R-:W-:Y:S02]  /*80e0*/  LOP3.LUT R12, R9, 0x1, RZ, 0xc0, !PT ;  /* 0x00000001090c7812 */ /* 0x000fe400078ec0ff */
[----:B------:R-:W-:Y:S01]  /*80f0*/  LOP3.LUT R10, R10, 0x1c0, RZ, 0xc0, !PT ;  /* 0x000001c00a0a7812 */ /* 0x000fe200078ec0ff */
[----:B------:R-:W-:Y:S01]  /*8100*/  IMAD R11, R8, 0x200, R5 ;  /* 0x00000200080b7824 */ /* 0x000fe200078e0205 */
[----:B------:R-:W-:Y:S02]  /*8110*/  ISETP.NE.U32.AND P0, PT, R12, 0x1, PT ;  /* 0x000000010c00780c */ /* 0x000fe40003f05070 */
        /* <DEDUP_REMOVED lines=8> */
[----:B------:R-:W-:Y:S02]  /*81a0*/  F2FP.BF16.PACK_AB R70, R71, R70 ;  /* 0x000000464746723e */ /* 0x000fe400000010ff */
[----:B------:R-:W-:-:S02]  /*81b0*/  F2FP.BF16.PACK_AB R72, R73, R72 ;  /* 0x000000484948723e */ /* 0x000fc400000010ff */
        /* <DEDUP_REMOVED lines=12> */
[--C-:B------:R-:W-:Y:S01]  /*8280*/  IMAD.IADD R9, R10, 0x1, R13.reuse ;  /* 0x000000010a097824 */ /* 0x100fe200078e020d */
[----:B------:R-:W-:Y:S01]  /*8290*/  STS [R13+0x400], R126 ;  /* 0x0004007e0d007388 */ /* 0x000fe20000000800 */
[----:B------:R-:W-:Y:S01]  /*82a0*/  F2FP.BF16.PACK_AB R78, R79, R78 ;  /* 0x0000004e4f4e723e */ /* 0x000fe200000010ff */
[----:B------:R-:W-:Y:S01]  /*82b0*/  IMAD.MOV.U32 R10, RZ, RZ, 0x4 ;  /* 0x00000004ff0a7424 */ /* 0x000fe200078e00ff */
[----:B------:R-:W-:Y:S01]  /*82c0*/  F2FP.BF16.PACK_AB R80, R81, R80 ;  /* 0x000000505150723e */ /* 0x000fe200000010ff */
[--C-:B------:R-:W-:Y:S01]  /*82d0*/  IMAD.IADD R17, R11, 0x1, R12.reuse ;  /* 0x000000010b117824 */ /* 0x100fe200078e020c */
        /* <DEDUP_REMOVED lines=66> */
[----:B-1----:R-:W-:-:S03]  /*8700*/  IMAD.WIDE R12, R197, R10, c[0x0][0x500] ;  /* 0x00014000c50c7625 */ /* 0x002fc600078e020a */
[----:B------:R1:W-:Y:S04]  /*8710*/  STS [R19+0x8000], R108 ;  /* 0x0080006c13007388 */ /* 0x0003e80000000800 */
[----:B------:R1:W-:Y:S04]  /*8720*/  STS [R19+0x8400], R110 ;  /* 0x0084006e13007388 */ /* 0x0003e80000000800 */
[----:B------:R1:W-:Y:S04]  /*8730*/  STS [R21+0x8080], R116 ;  /* 0x0080807415007388 */ /* 0x0003e80000000800 */
[----:B------:R1:W-:Y:S04]  /*8740*/  STS [R21+0x8480], R118 ;  /* 0x0084807615007388 */ /* 0x0003e80000000800 */
[----:B------:R1:W-:Y:S04]  /*8750*/  STS [R23+0x8000], R112 ;  /* 0x0080007017007388 */ /* 0x0003e80000000800 */
[----:B------:R1:W-:Y:S04]  /*8760*/  STS [R23+0x8400], R114 ;  /* 0x0084007217007388 */ /* 0x0003e80000000800 */
[----:B------:R-:W-:Y:S01]  /*8770*/  BAR.SYNC.DEFER_BLOCKING 0x1, 0x100 ;  /* 0x0044000000007b1d */ /* 0x000fe20000010000 */
[----:B--2---:R-:W-:-:S02]  /*8780*/  IMAD.MOV.U32 R9, RZ, RZ, c[0x0][0x388] ;  /* 0x0000e200ff097624 */ /* 0x004fc400078e00ff */
[----:B---3--:R-:W-:-:S03]  /*8790*/  @P1 IMAD.WIDE R16, R197, R10, c[0x0][0x508] ;  /* 0x00014200c5101625 */ /* 0x008fc600078e020a */
        /* <DEDUP_REMOVED lines=10> */
.L_x_883:
[----:B-1----:R-:W-:Y:S01]  /*8840*/  LOP3.LUT R11, R6, 0xffffffe0, RZ, 0xc0, !PT ;  /* 0xffffffe0060b7812 */ /* 0x002fe200078ec0ff */
[----:B------:R-:W1:Y:S01]  /*8850*/  S2R R55, SR_CTAID.X ;  /* 0x0000000000377919 */ /* 0x000e620000002500 */
[----:B------:R-:W-:Y:S01]  /*8860*/  SHF.R.S32.HI R13, RZ, 0x1f, R8 ;  /* 0x0000001fff0d7819 */ /* 0x000fe20000011408 */
[----:B------:R-:W-:Y:S01]  /*8870*/  IMAD R17, R0, c[0x0][0x490], RZ ;  /* 0x0001240000117a24 */ /* 0x000fe200078e02ff */
[----:B------:R-:W-:Y:S01]  /*8880*/  LEA.HI R12, R5, R5, RZ, 0x1 ;  /* 0x00000005050c7211 */ /* 0x000fe200078f08ff */
[----:B------:R-:W-:Y:S01]  /*8890*/  IMAD.IADD R10, R2, 0x1, -R11 ;  /* 0x00000001020a7824 */ /* 0x000fe200078e0a0b */
[----:B------:R-:W-:Y:S01]  /*88a0*/  LEA.HI R13, R13, R8, RZ, 0x3 ;  /* 0x000000080d0d7211 */ /* 0x000fe200078f18ff */
[----:B------:R-:W-:Y:S01]  /*88b0*/  IMAD.MOV.U32 R19, RZ, RZ, R15 ;  /* 0x000000ffff137224 */ /* 0x000fe200078e000f */
[----:B------:R-:W-:Y:S01]  /*88c0*/  LOP3.LUT R12, R12, 0x1ffffffe, RZ, 0xc0, !PT ;  /* 0x1ffffffe0c0c7812 */ /* 0x000fe200078ec0ff */
[----:B------:R-:W-:Y:S01]  /*88d0*/  IMAD R17, R190, c[0x0][0x494], R17 ;  /* 0x00012500be117a24 */ /* 0x000fe200078e0211 */
[----:B------:R-:W-:Y:S01]  /*88e0*/  SHF.R.S32.HI R11, RZ, 0x1f, R10 ;  /* 0x0000001fff0b7819 */ /* 0x000fe2000001140a */
[----:B------:R-:W-:Y:S01]  /*88f0*/  BSSY B0, `(.L_x_884) ;  /* 0x000007e000007945 */ /* 0x000fe20003800000 */
[----:B------:R-:W-:Y:S01]  /*8900*/  LOP3.LUT R13, R13, 0xffffff8, RZ, 0xc0, !PT ;  /* 0x0ffffff80d0d7812 */ /* 0x000fe200078ec0ff */
[----:B------:R-:W-:Y:S01]  /*8910*/  IMAD.IADD R5, R5, 0x1, -R12 ;  /* 0x0000000105057824 */ /* 0x000fe200078e0a0c */
[----:B------:R-:W-:Y:S01]  /*8920*/  LEA.HI R6, R11, R10, RZ, 0x2 ;  /* 0x0000000a0b067211 */ /* 0x000fe200078f10ff */
[----:B------:R-:W-:Y:S01]  /*8930*/  IMAD.MOV.U32 R11, RZ, RZ, c[0x0][0x4e8] ;  /* 0x00013a00ff0b7624 */ /* 0x000fe200078e00ff */
[----:B------:R-:W-:-:S02]  /*8940*/  IADD3 R8, R8, -R13, RZ ;  /* 0x8000000d08087210 */ /* 0x000fc40007ffe0ff */
[----:B------:R-:W-:Y:S02]  /*8950*/  SHF.R.S32.HI R13, RZ, 0x2, R6 ;  /* 0x00000002ff0d7819 */ /* 0x000fe40000011406 */
[----:B------:R-:W-:Y:S02]  /*8960*/  ISETP.NE.AND P1, PT, R11, 0x1, PT ;  /* 0x000000010b00780c */ /* 0x000fe40003f25270 */
[----:B------:R-:W-:Y:S01]  /*8970*/  LOP3.LUT P2, RZ, R10, 0x3, RZ, 0xc0, !PT ;  /* 0x000000030aff7812 */ /* 0x000fe2000784c0ff */
[----:B------:R-:W-:Y:S01]  /*8980*/  IMAD R8, R8, 0x10, R13 ;  /* 0x0000001008087824 */ /* 0x000fe200078e020d */
[----:B------:R-:W-:Y:S01]  /*8990*/  LEA.HI R6, R3, R2, RZ, 0x3 ;  /* 0x0000000203067211 */ /* 0x000fe200078f18ff */
[----:B------:R-:W-:Y:S01]  /*89a0*/  IMAD R13, R15, c[0x0][0x3a0], RZ ;  /* 0x0000e8000f0d7a24 */ /* 0x000fe200078e02ff */
[----:B------:R-:W-:Y:S01]  /*89b0*/  MOV R18, R14 ;  /* 0x0000000e00127202 */ /* 0x000fe20000000f00 */
[----:B------:R-:W-:Y:S01]  /*89c0*/  IMAD R10, R5, 0x8, R8 ;  /* 0x00000008050a7824 */ /* 0x000fe200078e0208 */
[----:B------:R-:W-:Y:S01]  /*89d0*/  LOP3.LUT R5, R6, 0xfffffff8, RZ, 0xc0, !PT ;  /* 0xfffffff806057812 */ /* 0x000fe200078ec0ff */
[C---:B------:R-:W-:Y:S01]  /*89e0*/  IMAD R13, R14.reuse, c[0x0][0x3a4], R13 ;  /* 0x0000e9000e0d7a24 */ /* 0x040fe200078e020d */
[----:B------:R-:W-:Y:S01]  /*89f0*/  LEA.HI R3, R3, R2, RZ, 0x6 ;  /* 0x0000000203037211 */ /* 0x000fe200078f30ff */
[----:B------:R-:W-:Y:S01]  /*8a00*/  IMAD.WIDE.U32 R14, R14, c[0x0][0x3a0], RZ ;  /* 0x0000e8000e0e7a25 */ /* 0x000fe200078e00ff */
[----:B-1----:R-:W-:-:S02]  /*8a10*/  LEA R11, R55, R10, 0x7 ;  /* 0x0000000a370b7211 */ /* 0x002fc400078e38ff */
[----:B------:R-:W-:Y:S01]  /*8a20*/  SHF.R.S32.HI R6, RZ, 0x3, R6 ;  /* 0x00000003ff067819 */ /* 0x000fe20000011406 */
[----:B------:R-:W-:Y:S01]  /*8a30*/  IMAD.WIDE.U32 R18, R190, c[0x0][0x490], R18 ;  /* 0x00012400be127a25 */ /* 0x000fe200078e0012 */
[----:B------:R-:W-:-:S03]  /*8a40*/  IADD3 R15, R15, R13, RZ ;  /* 0x0000000d0f0f7210 */ /* 0x000fc60007ffe0ff */
[----:B------:R-:W-:-:S04]  /*8a50*/  @P1 IMAD.HI.U32 R12, R11, c[0x0][0x4ec], RZ ;  /* 0x00013b000b0c1a27 */ /* 0x000fc800078e00ff */
[----:B------:R-:W-:Y:S01]  /*8a60*/  IMAD.MOV.U32 R10, RZ, RZ, R11 ;  /* 0x000000ffff0a7224 */ /* 0x000fe200078e000b */
[----:B------:R-:W-:Y:S01]  /*8a70*/  @P1 SHF.R.U32.HI R10, RZ, c[0x0][0x4f0], R12 ;  /* 0x00013c00ff0a1a19 */ /* 0x000fe2000001160c */
[----:B------:R-:W-:Y:S01]  /*8a80*/  IMAD.IADD R5, R2, 0x1, -R5 ;  /* 0x0000000102057824 */ /* 0x000fe200078e0a05 */
[----:B------:R-:W-:Y:S01]  /*8a90*/  SHF.R.S32.HI R2, RZ, 0x1f, R197 ;  /* 0x0000001fff027819 */ /* 0x000fe200000114c5 */
[----:B------:R-:W-:Y:S01]  /*8aa0*/  IMAD.IADD R19, R19, 0x1, R17 ;  /* 0x0000000113137824 */ /* 0x000fe200078e0211 */
[----:B------:R-:W-:Y:S01]  /*8ab0*/  SEL R197, R197, RZ, !P0 ;  /* 0x000000ffc5c57207 */ /* 0x000fe20004000000 */
[----:B------:R-:W-:Y:S01]  /*8ac0*/  IMAD R17, R0, c[0x0][0x3e8], RZ ;  /* 0x0000fa0000117a24 */ /* 0x000fe200078e02ff */
[----:B------:R-:W-:Y:S01]  /*8ad0*/  SEL R2, R2, RZ, !P0 ;  /* 0x000000ff02027207 */ /* 0x000fe20004000000 */
[----:B------:R-:W-:Y:S01]  /*8ae0*/  IMAD.MOV R12, RZ, RZ, -R10 ;  /* 0x000000ffff0c7224 */ /* 0x000fe200078e0a0a */
[----:B------:R-:W-:Y:S01]  /*8af0*/  LEA R0, R5, R6, 0x5 ;  /* 0x0000000605007211 */ /* 0x000fe200078e28ff */
[----:B------:R-:W-:-:S02]  /*8b00*/  IMAD R17, R190, c[0x0][0x3ec], R17 ;  /* 0x0000fb00be117a24 */ /* 0x000fc400078e0211 */
[----:B------:R-:W-:-:S04]  /*8b10*/  IMAD.WIDE.U32 R14, R190, c[0x0][0x3e8], R14 ;  /* 0x0000fa00be0e7a25 */ /* 0x000fc800078e000e */
[----:B------:R-:W-:Y:S01]  /*8b20*/  IMAD R12, R12, c[0x0][0x4e8], R11 ;  /* 0x00013a000c0c7a24 */ /* 0x000fe200078e020b */
[----:B------:R-:W-:Y:S01]  /*8b30*/  IADD3 R15, R15, R17, RZ ;  /* 0x000000110f0f7210 */ /* 0x000fe20007ffe0ff */
[----:B------:R-:W-:-:S04]  /*8b40*/  IMAD.WIDE.U32 R18, R197, c[0x0][0x498], R18 ;  /* 0x00012600c5127a25 */ /* 0x000fc800078e0012 */
[----:B------:R-:W-:Y:S01]  /*8b50*/  IMAD R16, R2, c[0x0][0x498], RZ ;  /* 0x0001260002107a24 */ /* 0x000fe200078e02ff */
[----:B------:R-:W-:Y:S01]  /*8b60*/  IADD3 R20, P0, R10, R18, RZ ;  /* 0x000000120a147210 */ /* 0x000fe20007f1e0ff */
[----:B------:R-:W-:Y:S01]  /*8b70*/  IMAD R11, R55, 0x80, R0 ;  /* 0x00000080370b7824 */ /* 0x000fe200078e0200 */
[----:B------:R-:W-:Y:S01]  /*8b80*/  SHF.R.S32.HI R18, RZ, 0x1f, R12 ;  /* 0x0000001fff127819 */ /* 0x000fe2000001140c */
[----:B------:R-:W-:Y:S01]  /*8b90*/  IMAD R13, R197, c[0x0][0x49c], R16 ;  /* 0x00012700c50d7a24 */ /* 0x000fe200078e0210 */
[----:B------:R-:W-:Y:S01]  /*8ba0*/  SHF.R.S32.HI R16, RZ, 0x1f, R10 ;  /* 0x0000001fff107819 */ /* 0x000fe2000001140a */
[----:B------:R-:W-:-:S03]  /*8bb0*/  @P1 IMAD.HI.U32 R17, R11, c[0x0][0x4ec], RZ ;  /* 0x00013b000b111a27 */ /* 0x000fc600078e00ff */
[----:B------:R-:W-:Y:S01]  /*8bc0*/  IADD3.X R21, R16, R19, R13, P0, !PT ;  /* 0x0000001310157210 */ /* 0x000fe200007fe40d */
[----:B------:R-:W-:Y:S01]  /*8bd0*/  IMAD.MOV.U32 R10, RZ, RZ, R11 ;  /* 0x000000ffff0a7224 */ /* 0x000fe200078e000b */
[----:B------:R-:W-:Y:S01]  /*8be0*/  @P1 SHF.R.U32.HI R10, RZ, c[0x0][0x4f0], R17 ;  /* 0x00013c00ff0a1a19 */ /* 0x000fe20000011611 */
[----:B------:R-:W-:Y:S02]  /*8bf0*/  IMAD.SHL.U32 R0, R6, 0x40, RZ ;  /* 0x0000004006007824 */ /* 0x000fe400078e00ff */
[----:B------:R-:W-:Y:S01]  /*8c00*/  IMAD R17, R18, c[0x0][0x488], RZ ;  /* 0x0001220012117a24 */ /* 0x000fe200078e02ff */
[----:B------:R-:W-:Y:S01]  /*8c10*/  SHF.R.S32.HI R16, RZ, 0x1f, R10 ;  /* 0x0000001fff107819 */ /* 0x000fe2000001140a */
[----:B------:R-:W-:Y:S01]  /*8c20*/  IMAD.WIDE.U32 R20, R12, c[0x0][0x488], R20 ;  /* 0x000122000c147a25 */ /* 0x000fe200078e0014 */
[----:B------:R-:W-:-:S03]  /*8c30*/  LOP3.LUT R13, R0, 0x1c0, RZ, 0xc0, !PT ;  /* 0x000001c0000d7812 */ /* 0x000fc600078ec0ff */
[----:B------:R-:W-:Y:S02]  /*8c40*/  IMAD R17, R12, c[0x0][0x48c], R17 ;  /* 0x000123000c117a24 */ /* 0x000fe400078e0211 */
[----:B------:R-:W-:Y:S01]  /*8c50*/  IMAD.SHL.U32 R0, R5, 0x8, RZ ;  /* 0x0000000805007824 */ /* 0x000fe200078e00ff */
[----:B------:R-:W-:Y:S01]  /*8c60*/  LEA R5, P0, R20, c[0x0][0x450], 0x2 ;  /* 0x0001140014057a11 */ /* 0x000fe200078010ff */
[----:B------:R-:W-:Y:S01]  /*8c70*/  IMAD R12, R2, c[0x0][0x3f0], RZ ;  /* 0x0000fc00020c7a24 */ /* 0x000fe200078e02ff */
[----:B------:R-:W-:Y:S01]  /*8c80*/  IADD3 R17, R21, R17, RZ ;  /* 0x0000001115117210 */ /* 0x000fe20007ffe0ff */
[----:B------:R-:W-:Y:S01]  /*8c90*/  IMAD.WIDE.U32 R14, R197, c[0x0][0x3f0], R14 ;  /* 0x0000fc00c50e7a25 */ /* 0x000fe200078e000e */
[----:B------:R-:W-:Y:S01]  /*8ca0*/  SHF.R.U32.HI R2, RZ, 0x3, R13 ;  /* 0x00000003ff027819 */ /* 0x000fe2000001160d */
[----:B------:R-:W-:Y:S01]  /*8cb0*/  SHFL.IDX PT, R32, R5, RZ, 0x1c1f ;  /* 0x001c1fff05207589 */ /* 0x000fe200000e0000 */
[----:B------:R-:W-:Y:S01]  /*8cc0*/  LOP3.LUT R13, R13, 0x38, R0, 0xf8, !PT ;  /* 0x000000380d0d7812 */ /* 0x000fe200078ef800 */
[----:B------:R-:W-:Y:S01]  /*8cd0*/  IMAD R12, R197, c[0x0][0x3f4], R12 ;  /* 0x0000fd00c50c7a24 */ /* 0x000fe200078e020c */
[----:B------:R-:W-:Y:S01]  /*8ce0*/  LEA.HI.X R17, R20, c[0x0][0x454], R17, 0x2, P0 ;  /* 0x0001150014117a11 */ /* 0x000fe200000f1411 */
[----:B------:R1:W-:Y:S01]  /*8cf0*/  SHFL.IDX PT, R34, R5, 0x1, 0x1c1f ;  /* 0x003c1f0005227f89 */ /* 0x0003e200000e0000 */
[----:B------:R-:W-:Y:S01]  /*8d00*/  LOP3.LUT R13, R13, R2, RZ, 0x3c, !PT ;  /* 0x000000020d0d7212 */ /* 0x000fe200078e3cff */
[----:B------:R-:W-:Y:S01]  /*8d10*/  IMAD.MOV R2, RZ, RZ, -R10 ;  /* 0x000000ffff027224 */ /* 0x000fe200078e0a0a */
[----:B------:R-:W-:Y:S01]  /*8d20*/  IADD3 R15, R15, R12, RZ ;  /* 0x0000000c0f0f7210 */ /* 0x000fe20007ffe0ff */
[----:B------:R-:W2:Y:S01]  /*8d30*/  SHFL.IDX PT, R33, R17, RZ, 0x1c1f ;  /* 0x001c1fff11217589 */ /* 0x000ea200000e0000 */
[----:B------:R-:W-:-:S02]  /*8d40*/  IMAD R19, R16, c[0x0][0x3e0], RZ ;  /* 0x0000f80010137a24 */ /* 0x000fc400078e02ff */
[----:B------:R-:W-:Y:S01]  /*8d50*/  IMAD R56, R2, c[0x0][0x4e8], R11 ;  /* 0x00013a0002387a24 */ /* 0x000fe200078e020b */
[----:B------:R-:W3:Y:S01]  /*8d60*/  SHFL.IDX PT, R35, R17, 0x1, 0x1c1f ;  /* 0x003c1f0011237f89 */ /* 0x000ee200000e0000 */
[----:B------:R-:W-:Y:S01]  /*8d70*/  IMAD R11, R55, 0x80, R8 ;  /* 0x00000080370b7824 */ /* 0x000fe200078e0208 */
[----:B------:R-:W-:Y:S01]  /*8d80*/  SHF.L.U32 R8, R3, 0x3, RZ ;  /* 0x0000000303087819 */ /* 0x000fe200000006ff */
[----:B-----5:R-:W-:Y:S01]  /*8d90*/  IMAD R2, R9, c[0x0][0x4e8], RZ ;  /* 0x00013a0009027a24 */ /* 0x020fe200078e02ff */
[----:B------:R-:W-:Y:S01]  /*8da0*/  LEA R55, R55, R6, 0x7 ;  /* 0x0000000637377211 */ /* 0x000fe200078e38ff */
[C---:B------:R-:W-:Y:S01]  /*8db0*/  IMAD R19, R10.reuse, c[0x0][0x3e4], R19 ;  /* 0x0000f9000a137a24 */ /* 0x040fe200078e0213 */
[C---:B------:R-:W-:Y:S01]  /*8dc0*/  IADD3 R9, R11.reuse, 0x8, RZ ;  /* 0x000000080b097810 */ /* 0x040fe20007ffe0ff */
[----:B------:R-:W-:Y:S01]  /*8dd0*/  IMAD.WIDE.U32 R14, R10, c[0x0][0x3e0], R14 ;  /* 0x0000f8000a0e7a25 */ /* 0x000fe200078e000e */
[-C--:B------:R-:W-:Y:S02]  /*8de0*/  ISETP.GE.OR P1, PT, R11, R2.reuse, P2 ;  /* 0x000000020b00720c */ /* 0x080fe40001726670 */
[----:B------:R-:W-:Y:S01]  /*8df0*/  ISETP.GE.OR P0, PT, R9, R2, P2 ;  /* 0x000000020900720c */ /* 0x000fe20001706670 */
[----:B------:R-:W-:Y:S01]  /*8e00*/  IMAD.IADD R15, R15, 0x1, R19 ;  /* 0x000000010f0f7824 */ /* 0x000fe200078e0213 */
[----:B------:R-:W-:-:S02]  /*8e10*/  LOP3.LUT R8, R13, 0x7ffffe00, R8, 0xf8, !PT ;  /* 0x7ffffe000d087812 */ /* 0x000fc400078ef808 */
[----:B-1----:R-:W-:Y:S02]  /*8e20*/  SHF.R.S32.HI R5, RZ, 0x1f, R56 ;  /* 0x0000001fff057819 */ /* 0x002fe40000011438 */
[----:B------:R-:W-:-:S03]  /*8e30*/  SHF.L.U32 R58, R8, 0x1, RZ ;  /* 0x00000001083a7819 */ /* 0x000fc600000006ff */
[----:B------:R-:W-:Y:S02]  /*8e40*/  IMAD R3, R5, c[0x0][0x3d8], RZ ;  /* 0x0000f60005037a24 */ /* 0x000fe400078e02ff */
[----:B--2---:R1:W-:Y:S02]  /*8e50*/  @!P1 ST.E [R32.64], R4 ;  /* 0x0000000420009985 */ /* 0x0043e4000c101906 */
[C---:B------:R-:W-:Y:S02]  /*8e60*/  IMAD R3, R56.reuse, c[0x0][0x3dc], R3 ;  /* 0x0000f70038037a24 */ /* 0x040fe400078e0203 */
[----:B---3--:R1:W-:Y:S01]  /*8e70*/  @!P0 ST.E [R34.64], R7 ;  /* 0x0000000722008985 */ /* 0x0083e2000c101906 */
        /* <DEDUP_REMOVED lines=19> */
[----:B------:R-:W-:Y:S01]  /*8fb0*/  IADD3 R52, R0, 0x80, RZ ;  /* 0x0000008000347810 */ /* 0x000fe20007ffe0ff */
        /* <DEDUP_REMOVED lines=17> */
.L_x_885:
[----:B--2---:R-:W-:Y:S05]  /*90d0*/  BSYNC B0 ;  /* 0x0000000000007941 */ /* 0x004fea0003800000 */
.L_x_884:
        /* <DEDUP_REMOVED lines=23> */
.L_x_887:
[----:B------:R-:W-:Y:S05]  /*9250*/  BSYNC B0 ;  /* 0x0000000000007941 */ /* 0x000fea0003800000 */
.L_x_886:
        /* <DEDUP_REMOVED lines=23> */
.L_x_889:
[----:B------:R-:W-:Y:S05]  /*93d0*/  BSYNC B0 ;  /* 0x0000000000007941 */ /* 0x000fea0003800000 */
.L_x_888:
        /* <DEDUP_REMOVED lines=24> */
.L_x_882:
        /* <DEDUP_REMOVED lines=10> */
[----:B-1----:R-:W-:Y:S02]  /*9600*/  CS2R R10, SRZ ;  /* 0x00000000000a7805 */ /* 0x002fe4000001ff00 */
[--C-:B--2---:R-:W-:Y:S01]  /*9610*/  @P0 SHF.R.S32.HI R11, RZ, 0x1f, R5.reuse ;  /* 0x0000001fff0b0819 */ /* 0x104fe20000011405 */
[----:B------:R-:W-:Y:S01]  /*9620*/  @P0 IMAD.MOV.U32 R10, RZ, RZ, R5 ;  /* 0x000000ffff0a0224 */ /* 0x000fe200078e0005 */
[----:B------:R-:W-:Y:S05]  /*9630*/  @P1 BRA `(.L_x_890) ;  /* 0x0000004000001947 */ /* 0x000fea0003800000 */
[----:B---3--:R-:W-:Y:S05]  /*9640*/  @!P0 BRA `(.L_x_890) ;  /* 0x0000003000008947 */ /* 0x008fea0003800000 */
[----:B-----5:R-:W2:Y:S04]  /*9650*/  LDG.E R3, [R6.64] ;  /* 0x0000000606037981 */ /* 0x020ea8000c1e1900 */
[----:B------:R-:W2:Y:S02]  /*9660*/  LDG.E R2, [R6.64+0x4] ;  /* 0x0000040606027981 */ /* 0x000ea4000c1e1900 */
[----:B--2---:R-:W-:-:S02]  /*9670*/  IADD3 R3, -R3, R2, RZ ;  /* 0x0000000203037210 */ /* 0x004fc40007ffe1ff */
.L_x_890:
[----:B---3--:R-:W1:Y:S01]  /*9680*/  S2R R2, SR_TID.X ;  /* 0x0000000000027919 */ /* 0x008e620000002100 */
        /* <DEDUP_REMOVED lines=29> */
[----:B------:R-:W-:Y:S02]  /*9860*/  IADD3.X R13, R4, R13, R15, P0, !PT ;  /* 0x0000000d040d7210 */ /* 0x000fe400007fe40f */
[----:B------:R-:W-:Y:S02]  /*9870*/  MOV R4, 0xff800000 ;  /* 0xff80000000047802 */ /* 0x000fe40000000f00 */
[----:B------:R-:W-:Y:S01]  /*9880*/  SHF.R.S32.HI R6, RZ, 0x1f, R9 ;  /* 0x0000001fff067819 */ /* 0x000fe20000011409 */
[----:B------:R-:W-:-:S04]  /*9890*/  IMAD.WIDE.U32 R12, R9, c[0x0][0x488], R12 ;  /* 0x00012200090c7a25 */ /* 0x000fc800078e000c */
[----:B------:R-:W-:-:S04]  /*98a0*/  IMAD R6, R6, c[0x0][0x488], RZ ;  /* 0x0001220006067a24 */ /* 0x000fc800078e02ff */
[----:B------:R-:W-:Y:S01]  /*98b0*/  IMAD R7, R9, c[0x0][0x48c], R6 ;  /* 0x0001230009077a24 */ /* 0x000fe200078e0206 */
[----:B------:R-:W-:-:S04]  /*98c0*/  LEA R6, P0, R12, c[0x0][0x450], 0x2 ;  /* 0x000114000c067a11 */ /* 0x000fc800078010ff */
[----:B------:R-:W-:-:S04]  /*98d0*/  IADD3 R7, R13, R7, RZ ;  /* 0x000000070d077210 */ /* 0x000fc80007ffe0ff */
[----:B------:R-:W-:-:S05]  /*98e0*/  LEA.HI.X R7, R12, c[0x0][0x454], R7, 0x2, P0 ;  /* 0x000115000c077a11 */ /* 0x000fca00000f1407 */
[----:B------:R1:W-:Y:S02]  /*98f0*/  STG.E [R6.64], R4 ;  /* 0x0000000406007986 */ /* 0x0003e4000c101906 */
.L_x_892:
[----:B------:R-:W-:Y:S05]  /*9900*/  BSYNC B0 ;  /* 0x0000000000007941 */ /* 0x000fea0003800000 */
.L_x_891:
[----:B-1----:R-:W1:Y:S01]  /*9910*/  S2R R6, SR_CTAID.X ;  /* 0x0000000000067919 */ /* 0x002e620000002500 */
[----:B------:R-:W-:Y:S01]  /*9920*/  SHF.R.S32.HI R9, RZ, 0x1f, R2 ;  /* 0x0000001fff097819 */ /* 0x000fe20000011402 */
[----:B------:R-:W-:Y:S01]  /*9930*/  IMAD R7, R11, c[0x0][0x3a0], RZ ;  /* 0x0000e8000b077a24 */ /* 0x000fe200078e02ff */
[----:B------:R-:W-:Y:S01]  /*9940*/  MOV R8, c[0x0][0x4e8] ;  /* 0x00013a0000087a02 */ /* 0x000fe20000000f00 */
[----:B-----5:R-:W-:Y:S01]  /*9950*/  IMAD R3, R3, c[0x0][0x4e8], RZ ;  /* 0x00013a0003037a24 */ /* 0x020fe200078e02ff */
[----:B------:R-:W-:Y:S01]  /*9960*/  LEA.HI R4, R9, R2, RZ, 0x3 ;  /* 0x0000000209047211 */ /* 0x000fe200078f18ff */
[----:B------:R-:W-:Y:S01]  /*9970*/  IMAD R7, R10, c[0x0][0x3a4], R7 ;  /* 0x0000e9000a077a24 */ /* 0x000fe200078e0207 */
[----:B------:R-:W-:Y:S01]  /*9980*/  ISETP.NE.AND P0, PT, R8, 0x1, PT ;  /* 0x000000010800780c */ /* 0x000fe20003f05270 */
[----:B------:R-:W-:Y:S01]  /*9990*/  IMAD.WIDE.U32 R10, R10, c[0x0][0x3a0], RZ ;  /* 0x0000e8000a0a7a25 */ /* 0x000fe200078e00ff */
[----:B------:R-:W-:Y:S01]  /*99a0*/  LOP3.LUT R9, R4, 0xfffffff8, RZ, 0xc0, !PT ;  /* 0xfffffff804097812 */ /* 0x000fe200078ec0ff */
[----:B------:R-:W-:Y:S01]  /*99b0*/  BSSY B0, `(.L_x_893) ;  /* 0x0000036000007945 */ /* 0x000fe20003800000 */
[----:B------:R-:W-:-:S02]  /*99c0*/  SHF.R.S32.HI R4, RZ, 0x3, R4 ;  /* 0x00000003ff047819 */ /* 0x000fc40000011404 */
[----:B------:R-:W-:Y:S01]  /*99d0*/  IADD3 R11, R11, R7, RZ ;  /* 0x000000070b0b7210 */ /* 0x000fe20007ffe0ff */
[----:B------:R-:W-:Y:S02]  /*99e0*/  IMAD.IADD R9, R2, 0x1, -R9 ;  /* 0x0000000102097824 */ /* 0x000fe400078e0a09 */
[----:B------:R-:W-:Y:S02]  /*99f0*/  IMAD R7, R0, c[0x0][0x3e8], RZ ;  /* 0x0000fa0000077a24 */ /* 0x000fe400078e02ff */
[C---:B------:R-:W-:Y:S01]  /*9a00*/  IMAD.WIDE.U32 R10, R190.reuse, c[0x0][0x3e8], R10 ;  /* 0x0000fa00be0a7a25 */ /* 0x040fe200078e000a */
[CC--:B------:R-:W-:Y:S02]  /*9a10*/  LEA R13, R9.reuse, R4.reuse, 0x5 ;  /* 0x00000004090d7211 */ /* 0x0c0fe400078e28ff */
[----:B------:R-:W-:Y:S01]  /*9a20*/  SHF.L.U32 R9, R9, 0x3, RZ ;  /* 0x0000000309097819 */ /* 0x000fe200000006ff */
[----:B------:R-:W-:Y:S02]  /*9a30*/  IMAD R7, R190, c[0x0][0x3ec], R7 ;  /* 0x0000fb00be077a24 */ /* 0x000fe400078e0207 */
[C---:B-1----:R-:W-:Y:S01]  /*9a40*/  IMAD R13, R6.reuse, 0x80, R13 ;  /* 0x00000080060d7824 */ /* 0x042fe200078e020d */
[----:B------:R-:W-:Y:S01]  /*9a50*/  LEA R4, R6, R4, 0x7 ;  /* 0x0000000406047211 */ /* 0x000fe200078e38ff */
[----:B------:R-:W-:Y:S01]  /*9a60*/  IMAD R2, R5, c[0x0][0x3f0], RZ ;  /* 0x0000fc0005027a24 */ /* 0x000fe200078e02ff */
[----:B------:R-:W-:Y:S01]  /*9a70*/  IADD3 R11, R7, R11, RZ ;  /* 0x0000000b070b7210 */ /* 0x000fe20007ffe0ff */
[----:B------:R-:W-:Y:S01]  /*9a80*/  @P0 IMAD.HI.U32 R0, R13, c[0x0][0x4ec], RZ ;  /* 0x00013b000d000a27 */ /* 0x000fe200078e00ff */
[----:B------:R-:W-:-:S02]  /*9a90*/  MOV R5, R13 ;  /* 0x0000000d00057202 */ /* 0x000fc40000000f00 */
[----:B------:R-:W-:Y:S01]  /*9aa0*/  IADD3 R6, R9, 0x40, RZ ;  /* 0x0000004009067810 */ /* 0x000fe20007ffe0ff */
        /* <DEDUP_REMOVED lines=8> */
[----:B------:R-:W-:-:S04]  /*9b30*/  IMAD.WIDE.U32 R10, R5, c[0x0][0x3e0], R10 ;  /* 0x0000f800050a7a25 */ /* 0x000fc800078e000a */
[----:B------:R-:W-:Y:S01]  /*9b40*/  IMAD R5, R5, c[0x0][0x3e4], R2 ;  /* 0x0000f90005057a24 */ /* 0x000fe200078e0202 */
[----:B------:R-:W-:-:S04]  /*9b50*/  SHF.R.S32.HI R2, RZ, 0x1f, R0 ;  /* 0x0000001fff027819 */ /* 0x000fc80000011400 */
        /* <DEDUP_REMOVED lines=27> */
.L_x_894:
[----:B------:R-:W-:Y:S05]  /*9d10*/  BSYNC B0 ;  /* 0x0000000000007941 */ /* 0x000fea0003800000 */
.L_x_893:
        /* <DEDUP_REMOVED lines=21> */
.L_x_896:
[----:B------:R-:W-:Y:S05]  /*9e70*/  BSYNC B0 ;  /* 0x0000000000007941 */ /* 0x000fea0003800000 */
.L_x_895:
        /* <DEDUP_REMOVED lines=21> */
.L_x_898:
[----:B------:R-:W-:Y:S05]  /*9fd0*/  BSYNC B0 ;  /* 0x0000000000007941 */ /* 0x000fea0003800000 */
.L_x_897:
        /* <DEDUP_REMOVED lines=22> */
.L_x_899:
        /* <DEDUP_REMOVED lines=12> */
.L_x_1712:


//--------------------- .text._ZN7cutlass13device_kernelIN5flash19enable_sm80_to_sm89INS1_16FlashAttnFwdSm80INS1_25CollectiveMainloopFwdSm80ILi8ELi2ELb0EN4cute5tupleIJNS5_1CILi128EEENS7_ILi64EEENS7_ILi192EEEEEELi192ENS_10bfloat16_tEfNS_4arch4Sm80ELb0ELb0ELb0ELb1ELb1ELb1ELb1ELb0EEENS1_21CollectiveEpilogueFwdINS6_IJS8_SA_S9_EEENS6_IJNS7_ILi1EEESI_SI_EEESC_SE_Li256ELb1ELb1ELb0ELb0EEENS1_19SingleTileSchedulerILb1ELb0ELb1ELi128EEEEEEEEEvNT_6ParamsE --------------------------
	.section	.text._ZN7cutlass13device_kernelIN5flash19enable_sm80_to_sm89INS1_16FlashAttnFwdSm80INS1_25CollectiveMainloopFwdSm80ILi8ELi2ELb0EN4cute5tupleIJNS5_1CILi128EEENS7_ILi64EEENS7_ILi192EEEEEELi192ENS_10bfloat16_tEfNS_4arch4Sm80ELb0ELb0ELb0ELb1ELb1ELb1ELb1ELb0EEENS1_21CollectiveEpilogueFwdINS6_IJS8_SA_S9_EEENS6_IJNS7_ILi1EEESI_SI_EEESC_SE_Li256ELb1ELb1ELb0ELb0EEENS1_19SingleTileSchedulerILb1ELb0ELb1ELi128EEEEEEEEEvNT_6ParamsE,"ax",@progbits
	.sectioninfo	@"SHI_REGISTERS=223"
	.align	128
.text._ZN7cutlass13device_kernelIN5flash19enable_sm80_to_sm89INS1_16FlashAttnFwdSm80INS1_25CollectiveMainloopFwdSm80ILi8ELi2ELb0EN4cute5tupleIJNS5_1CILi128EEENS7_ILi64EEENS7_ILi192EEEEEELi192ENS_10bfloat16_tEfNS_4arch4Sm80ELb0ELb0ELb0ELb1ELb1ELb1ELb1ELb0EEENS1_21CollectiveEpilogueFwdINS6_IJS8_SA_S9_EEENS6_IJNS7_ILi1EEESI_SI_EEESC_SE_Li256ELb1ELb1ELb0ELb0EEENS1_19SingleTileSchedulerILb1ELb0ELb1ELi128EEEEEEEEEvNT_6ParamsE:
        .type           _ZN7cutlass13device_kernelIN5flash19enable_sm80_to_sm89INS1_16FlashAttnFwdSm80INS1_25CollectiveMainloopFwdSm80ILi8ELi2ELb0EN4cute5tupleIJNS5_1CILi128EEENS7_ILi64EEENS7_ILi192EEEEEELi192ENS_10bfloat16_tEfNS_4arch4Sm80ELb0ELb0ELb0ELb1ELb1ELb1ELb1ELb0EEENS1_21CollectiveEpilogueFwdINS6_IJS8_SA_S9_EEENS6_IJNS7_ILi1EEESI_SI_EEESC_SE_Li256ELb1ELb1ELb0ELb0EEENS1_19SingleTileSchedulerILb1ELb0ELb1ELi128EEEEEEEEEvNT_6ParamsE,@function
        .size           _ZN7cutlass13device_kernelIN5flash19enable_sm80_to_sm89INS1_16FlashAttnFwdSm80INS1_25CollectiveMainloopFwdSm80ILi8ELi2ELb0EN4cute5tupleIJNS5_1CILi128EEENS7_ILi64EEENS7_ILi192EEEEEELi192ENS_10bfloat16_tEfNS_4arch4Sm80ELb0ELb0ELb0ELb1ELb1ELb1ELb1ELb0EEENS1_21CollectiveEpilogueFwdINS6_IJS8_SA_S9_EEENS6_IJNS7_ILi1EEESI_SI_EEESC_SE_Li256ELb1ELb1ELb0ELb0EEENS1_19SingleTileSchedulerILb1ELb0ELb1ELi128EEEEEEEEEvNT_6ParamsE,(.L_x_1713 - _ZN7cutlass13device_kernelIN5flash19enable_sm80_to_sm89INS1_16FlashAttnFwdSm80INS1_25CollectiveMainloopFwdSm80ILi8ELi2ELb0EN4cute5tupleIJNS5_1CILi128EEENS7_ILi64EEENS7_ILi192EEEEEELi192ENS_10bfloat16_tEfNS_4arch4Sm80ELb0ELb0ELb0ELb1ELb1ELb1ELb1ELb0EEENS1_21CollectiveEpilogueFwdINS6_IJS8_SA_S9_EEENS6_IJNS7_ILi1EEESI_SI_EEESC_SE_Li256ELb1ELb1ELb0ELb0EEENS1_19SingleTileSchedulerILb1ELb0ELb1ELi128EEEEEEEEEvNT_6ParamsE)
        .other          _ZN7cutlass13device_kernelIN5flash19enable_sm80_to_sm89INS1_16FlashAttnFwdSm80INS1_25CollectiveMainloopFwdSm80ILi8ELi2ELb0EN4cute5tupleIJNS5_1CILi128EEENS7_ILi64EEENS7_ILi192EEEEEELi192ENS_10bfloat16_tEfNS_4arch4Sm80ELb0ELb0ELb0ELb1ELb1ELb1ELb1ELb0EEENS1_21CollectiveEpilogueFwdINS6_IJS8_SA_S9_EEENS6_IJNS7_ILi1EEESI_SI_EEESC_SE_Li256ELb1ELb1ELb0ELb0EEENS1_19SingleTileSchedulerILb1ELb0ELb1ELi128EEEEEEEEEvNT_6ParamsE,@"STO_CUDA_ENTRY STV_DEFAULT"
_ZN7cutlass13device_kernelIN5flash19enable_sm80_to_sm89INS1_16FlashAttnFwdSm80INS1_25CollectiveMainloopFwdSm80ILi8ELi2ELb0EN4cute5tupleIJNS5_1CILi128EEENS7_ILi64EEENS7_ILi192EEEEEELi192ENS_10bfloat16_tEfNS_4arch4Sm80ELb0ELb0ELb0ELb1ELb1ELb1ELb1ELb0EEENS1_21CollectiveEpilogueFwdINS6_IJS8_SA_S9_EEENS6_IJNS7_ILi1EEESI_SI_EEESC_SE_Li256ELb1ELb1ELb0ELb0EEENS1_19SingleTileSchedulerILb1ELb0ELb1ELi128EEEEEEEEEvNT_6ParamsE:
        /* <DEDUP_REMOVED lines=16> */
.L_x_901:
        /* <DEDUP_REMOVED lines=8> */
.L_x_903:
[----:B------:R-:W-:-:S05]  /*0180*/  MOV R5, c[0x0][0x54c] ;  /* 0x0001530000057a02 */ /* 0x000fca0000000f00 */
.L_x_902:
[----:B-----5:R-:W-:Y:S01]  /*0190*/  IMAD R5, R5, c[0x0][0x548], RZ ;  /* 0x0001520005057a24 */ /* 0x020fe200078e02ff */
[----:B------:R-:W-:-:S04]  /*01a0*/  SHF.L.U32 R0, R91, 0x7, RZ ;  /* 0x000000075b007819 */ /* 0x000fc800000006ff */
[----:B------:R-:W-:-:S04]  /*01b0*/  ISETP.GE.AND P0, PT, R0, R5, PT ;  /* 0x000000050000720c */ /* 0x000fc80003f06270 */
[----:B------:R-:W-:Y:S01]  /*01c0*/  SEL R186, R186, 0xffffffff, !P0 ;  /* 0xffffffffbaba7807 */ /* 0x000fe20004000000 */
[----:B------:R-:W-:Y:S05]  /*01d0*/  BRA `(.L_x_904) ;  /* 0x0000012000007947 */ /* 0x000fea0003800000 */
.L_x_900:
[----:B---3--:R-:W-:-:S04]  /*01e0*/  ISETP.NE.U32.AND P0, PT, RZ, c[0x0][0x568], PT ;  /* 0x00015a00ff007a0c */ /* 0x008fc80003f05070 */
[----:B------:R-:W-:-:S13]  /*01f0*/  ISETP.NE.AND.EX P0, PT, RZ, c[0x0][0x56c], PT, P0 ;  /* 0x00015b00ff007a0c */ /* 0x000fda0003f05300 */
[----:B------:R-:W-:Y:S05]  /*0200*/  @!P0 BRA `(.L_x_905) ;  /* 0x0000002000008947 */ /* 0x000fea0003800000 */
[----:B------:R1:W5:Y:S01]  /*0210*/  LDG.E R5, [R4.64] ;  /* 0x0000000604057981 */ /* 0x000362000c1e1900 */
[----:B------:R-:W-:Y:S05]  /*0220*/  BRA `(.L_x_906) ;  /* 0x0000009000007947 */ /* 0x000fea0003800000 */
.L_x_905:
        /* <DEDUP_REMOVED lines=8> */
.L_x_907:
[----:B------:R-:W-:-:S05]  /*02b0*/  MOV R5, c[0x0][0x54c] ;  /* 0x0001530000057a02 */ /* 0x000fca0000000f00 */
.L_x_906:
[----:B-----5:R-:W-:Y:S01]  /*02c0*/  IMAD R5, R5, c[0x0][0x548], RZ ;  /* 0x0001520005057a24 */ /* 0x020fe200078e02ff */
[----:B------:R-:W-:-:S04]  /*02d0*/  SHF.L.U32 R0, R91, 0x7, RZ ;  /* 0x000000075b007819 */ /* 0x000fc800000006ff */
[----:B------:R-:W-:-:S04]  /*02e0*/  ISETP.GE.AND P0, PT, R0, R5, PT ;  /* 0x000000050000720c */ /* 0x000fc80003f06270 */
[----:B------:R-:W-:-:S04]  /*02f0*/  SEL R186, R186, 0xffffffff, !P0 ;  /* 0xffffffffbaba7807 */ /* 0x000fc80004000000 */
.L_x_904:
[----:B------:R-:W-:-:S13]  /*0300*/  ISETP.GE.AND P0, PT, R186, RZ, PT ;  /* 0x000000ffba00720c */ /* 0x000fda0003f06270 */
[----:B------:R-:W-:Y:S05]  /*0310*/  @!P0 EXIT ;  /* 0x000000000000894d */ /* 0x000fea0003800000 */
[----:B------:R-:W-:Y:S01]  /*0320*/  ISETP.NE.U32.AND P0, PT, RZ, c[0x0][0x370], PT ;  /* 0x0000dc00ff007a0c */ /* 0x000fe20003f05070 */
[----:B------:R-:W-:Y:S01]  /*0330*/  IMAD.MOV.U32 R185, RZ, RZ, RZ ;  /* 0x000000ffffb97224 */ /* 0x000fe200078e00ff */
[----:B------:R-:W-:Y:S01]  /*0340*/  ISETP.NE.U32.AND P1, PT, RZ, c[0x0][0x360], PT ;  /* 0x0000d800ff007a0c */ /* 0x000fe20003f25070 */
[----:B------:R-:W-:Y:S01]  /*0350*/  IMAD.MOV.U32 R94, RZ, RZ, c[0x0][0x168] ;  /* 0x00005a00ff5e7624 */ /* 0x000fe200078e00ff */
[----:B------:R-:W-:Y:S01]  /*0360*/  ISETP.NE.AND.EX P2, PT, RZ, c[0x0][0x374], PT, P0 ;  /* 0x0000dd00ff007a0c */ /* 0x000fe20003f45300 */
[----:B------:R-:W-:Y:S01]  /*0370*/  IMAD.MOV.U32 R95, RZ, RZ, RZ ;  /* 0x000000ffff5f7224 */ /* 0x000fe200078e00ff */
[----:B------:R-:W-:Y:S01]  /*0380*/  ISETP.NE.AND.EX P0, PT, RZ, c[0x0][0x364], PT, P1 ;  /* 0x0000d900ff007a0c */ /* 0x000fe20003f05310 */
[----:B------:R-:W-:Y:S01]  /*0390*/  IMAD.MOV.U32 R8, RZ, RZ, RZ ;  /* 0x000000ffff087224 */ /* 0x000fe200078e00ff */
[----:B------:R-:W-:Y:S01]  /*03a0*/  ISETP.NE.U32.AND P1, PT, RZ, c[0x0][0x348], PT ;  /* 0x0000d200ff007a0c */ /* 0x000fe20003f25070 */
[----:B------:R-:W-:Y:S01]  /*03b0*/  IMAD.WIDE R12, R186, R3, c[0x0][0x348] ;  /* 0x0000d200ba0c7625 */ /* 0x000fe200078e0203 */
[----:B------:R-:W-:-:S02]  /*03c0*/  ISETP.NE.U32.AND P3, PT, RZ, c[0x0][0x350], PT ;  /* 0x0000d400ff007a0c */ /* 0x000fc40003f65070 */
[----:B------:R-:W-:Y:S01]  /*03d0*/  ISETP.NE.U32.AND P4, PT, RZ, c[0x0][0x358], PT ;  /* 0x0000d600ff007a0c */ /* 0x000fe20003f85070 */
[CC--:B------:R-:W-:Y:S01]  /*03e0*/  IMAD.WIDE R10, R186.reuse, R3.reuse, c[0x0][0x350] ;  /* 0x0000d400ba0a7625 */ /* 0x0c0fe200078e0203 */
[----:B------:R-:W-:Y:S02]  /*03f0*/  ISETP.NE.AND.EX P1, PT, RZ, c[0x0][0x34c], PT, P1 ;  /* 0x0000d300ff007a0c */ /* 0x000fe40003f25310 */
[----:B------:R-:W-:Y:S01]  /*0400*/  ISETP.NE.AND.EX P3, PT, RZ, c[0x0][0x354], PT, P3 ;  /* 0x0000d500ff007a0c */ /* 0x000fe20003f65330 */
[CC--:B------:R-:W-:Y:S01]  /*0410*/  @P2 IMAD.WIDE R14, R186.reuse, R3.reuse, c[0x0][0x370] ;  /* 0x0000dc00ba0e2625 */ /* 0x0c0fe200078e0203 */
[----:B------:R-:W-:Y:S02]  /*0420*/  ISETP.NE.AND.EX P4, PT, RZ, c[0x0][0x35c], PT, P4 ;  /* 0x0000d700ff007a0c */ /* 0x000fe40003f85340 */
[----:B------:R-:W-:Y:S01]  /*0430*/  MOV R97, RZ ;  /* 0x000000ff00617202 */ /* 0x000fe20000000f00 */
[CC--:B-1----:R-:W-:Y:S01]  /*0440*/  @P0 IMAD.WIDE R4, R186.reuse, R3.reuse, c[0x0][0x360] ;  /* 0x0000d800ba040625 */ /* 0x0c2fe200078e0203 */
[----:B------:R1:W5:Y:S03]  /*0450*/  @P2 LDG.E R185, [R14.64] ;  /* 0x000000060eb92981 */ /* 0x000366000c1e1900 */
[----:B------:R-:W-:Y:S01]  /*0460*/  IMAD.WIDE R6, R186, R3, c[0x0][0x358] ;  /* 0x0000d600ba067625 */ /* 0x000fe200078e0203 */
[----:B------:R1:W5:Y:S04]  /*0470*/  @P0 LDG.E R94, [R4.64] ;  /* 0x00000006045e0981 */ /* 0x000368000c1e1900 */
[----:B------:R1:W5:Y:S04]  /*0480*/  @P1 LDG.E R95, [R12.64] ;  /* 0x000000060c5f1981 */ /* 0x000368000c1e1900 */
[----:B------:R1:W5:Y:S04]  /*0490*/  @P3 LDG.E R97, [R10.64] ;  /* 0x000000060a613981 */ /* 0x000368000c1e1900 */
[----:B------:R1:W5:Y:S04]  /*04a0*/  @P4 LDG.E R8, [R6.64] ;  /* 0x0000000606084981 */ /* 0x000368000c1e1900 */
[----:B------:R-:W2:Y:S01]  /*04b0*/  S2R R184, SR_CTAID.Y ;  /* 0x0000000000b87919 */ /* 0x000ea20000002600 */
[----:B------:R-:W-:-:S02]  /*04c0*/  ULDC UR5, c[0x0][0x2ac] ;  /* 0x0000ab0000057ab9 */ /* 0x000fc40000000800 */
[----:B------:R-:W-:Y:S02]  /*04d0*/  ULDC UR4, c[0x0][0x1d0] ;  /* 0x0000740000047ab9 */ /* 0x000fe40000000800 */
[----:B------:R-:W-:Y:S01]  /*04e0*/  UIMAD UR4, UR5, UR4, URZ ;  /* 0x00000004050472a4 */ /* 0x000fe2000f8e023f */
[----:B------:R-:W-:-:S05]  /*04f0*/  IMAD.MOV.U32 R96, RZ, RZ, c[0x0][0x228] ;  /* 0x00008a00ff607624 */ /* 0x000fca00078e00ff */
[----:B------:R-:W-:Y:S02]  /*0500*/  MOV R2, UR4 ;  /* 0x0000000400027c02 */ /* 0x000fe40008000f00 */
[----:B--2---:R-:W-:Y:S01]  /*0510*/  SHF.R.S32.HI R93, RZ, 0x1f, R184 ;  /* 0x0000001fff5d7819 */ /* 0x004fe200000114b8 */
[----:B------:R-:W-:Y:S05]  /*0520*/  @P0 BRA `(.L_x_908) ;  /* 0x0000004000000947 */ /* 0x000fea0003800000 */
[----:B-1----:R-:W-:Y:S05]  /*0530*/  @!P1 BRA `(.L_x_908) ;  /* 0x0000003000009947 */ /* 0x002fea0003800000 */
[----:B-----5:R-:W2:Y:S04]  /*0540*/  LDG.E R94, [R12.64] ;  /* 0x000000060c5e7981 */ /* 0x020ea8000c1e1900 */
[----:B------:R-:W2:Y:S02]  /*0550*/  LDG.E R5, [R12.64+0x4] ;  /* 0x000004060c057981 */ /* 0x000ea4000c1e1900 */
[----:B--2---:R-:W-:Y:S02]  /*0560*/  IADD3 R94, -R94, R5, RZ ;  /* 0x000000055e5e7210 */ /* 0x004fe40007ffe1ff */
.L_x_908:
[----:B-1----:R-:W-:-:S04]  /*0570*/  ISETP.NE.U32.AND P0, PT, RZ, c[0x0][0x368], PT ;  /* 0x0000da00ff007a0c */ /* 0x002fc80003f05070 */
[----:B------:R-:W-:-:S13]  /*0580*/  ISETP.NE.AND.EX P0, PT, RZ, c[0x0][0x36c], PT, P0 ;  /* 0x0000db00ff007a0c */ /* 0x000fda0003f05300 */
[----:B------:R-:W-:Y:S05]  /*0590*/  @!P0 BRA `(.L_x_909) ;  /* 0x0000003000008947 */ /* 0x000fea0003800000 */
[----:B------:R-:W-:-:S05]  /*05a0*/  IMAD.WIDE R4, R186, R3, c[0x0][0x368] ;  /* 0x0000da00ba047625 */ /* 0x000fca00078e0203 */
[----:B------:R1:W5:Y:S01]  /*05b0*/  LDG.E R2, [R4.64] ;  /* 0x0000000604027981 */ /* 0x000362000c1e1900 */
[----:B------:R-:W-:Y:S05]  /*05c0*/  BRA `(.L_x_910) ;  /* 0x0000004000007947 */ /* 0x000fea0003800000 */
.L_x_909:
[----:B------:R-:W-:Y:S05]  /*05d0*/  @!P3 BRA `(.L_x_910) ;  /* 0x000000300000b947 */ /* 0x000fea0003800000 */
[----:B------:R-:W2:Y:S04]  /*05e0*/  LDG.E R2, [R10.64] ;  /* 0x000000060a027981 */ /* 0x000ea8000c1e1900 */
[----:B------:R-:W2:Y:S02]  /*05f0*/  LDG.E R5, [R10.64+0x4] ;  /* 0x000004060a057981 */ /* 0x000ea4000c1e1900 */
[----:B--2---:R-:W-:Y:S02]  /*0600*/  IADD3 R2, -R2, R5, RZ ;  /* 0x0000000502027210 */ /* 0x004fe40007ffe1ff */
.L_x_910:
[----:B------:R-:W2:Y:S04]  /*0610*/  @P4 LDG.E R0, [R6.64] ;  /* 0x0000000606004981 */ /* 0x000ea8000c1e1900 */
[----:B------:R-:W2:Y:S01]  /*0620*/  @P4 LDG.E R9, [R6.64+0x4] ;  /* 0x0000040606094981 */ /* 0x000ea2000c1e1900 */
[----:B-1---5:R-:W-:Y:S01]  /*0630*/  IMAD.IADD R5, R2, 0x1, -R185 ;  /* 0x0000000102057824 */ /* 0x022fe200078e0ab9 */
        /* <DEDUP_REMOVED lines=25> */
[----:B------:R-:W-:Y:S02]  /*07d0*/  ISETP.NE.AND.EX P1, PT, RZ, c[0x0][0x344], PT, P0 ;  /* 0x0000d100ff007a0c */ /* 0x000fe40003f25300 */
[----:B------:R-:W-:Y:S02]  /*07e0*/  SHF.R.S32.HI R16, RZ, 0x1f, R89 ;  /* 0x0000001fff107819 */ /* 0x000fe40000011459 */
[----:B------:R-:W-:-:S09]  /*07f0*/  SHF.R.S32.HI R22, RZ, 0x1f, R8 ;  /* 0x0000001fff167819 */ /* 0x000fd20000011408 */
[----:B------:R-:W-:Y:S01]  /*0800*/  @P1 IMAD.WIDE R174, R186, R3, c[0x0][0x340] ;  /* 0x0000d000baae1625 */ /* 0x000fe200078e0203 */
[----:B------:R-:W-:Y:S02]  /*0810*/  IADD3 R18, R0, -0x1, RZ ;  /* 0xffffffff00127810 */ /* 0x000fe40007ffe0ff */
[----:B------:R-:W-:Y:S01]  /*0820*/  SEL R160, R186, RZ, !P4 ;  /* 0x000000ffbaa07207 */ /* 0x000fe20006000000 */
[----:B------:R-:W-:Y:S01]  /*0830*/  IMAD.IADD R97, R97, 0x1, R2 ;  /* 0x0000000161617824 */ /* 0x000fe200078e0202 */
[----:B------:R-:W-:Y:S01]  /*0840*/  P2R R4, PR, RZ, 0x2 ;  /* 0x00000002ff047803 */ /* 0x000fe20000000000 */
[----:B------:R-:W2:Y:S01]  /*0850*/  @P1 LDG.E R174, [R174.64] ;  /* 0x00000006aeae1981 */ /* 0x000ea2000c1e1900 */
[CC--:B------:R-:W-:Y:S01]  /*0860*/  LEA.HI R6, R16.reuse, R89.reuse, RZ, 0x3 ;  /* 0x0000005910067211 */ /* 0x0c0fe200078f18ff */
[----:B------:R-:W-:Y:S01]  /*0870*/  IMAD.MOV.U32 R102, RZ, RZ, c[0x0][0x238] ;  /* 0x00008e00ff667624 */ /* 0x000fe200078e00ff */
[----:B------:R-:W-:Y:S01]  /*0880*/  LEA.HI R10, R16, R89, RZ, 0x6 ;  /* 0x00000059100a7211 */ /* 0x000fe200078f30ff */
[----:B------:R-:W-:Y:S01]  /*0890*/  IMAD.MOV.U32 R111, RZ, RZ, 0x6 ;  /* 0x00000006ff6f7424 */ /* 0x000fe200078e00ff */
[----:B------:R-:W-:Y:S01]  /*08a0*/  SHF.R.S32.HI R3, RZ, 0x3, R6 ;  /* 0x00000003ff037819 */ /* 0x000fe20000011406 */
[----:B------:R-:W-:Y:S01]  /*08b0*/  IMAD.SHL.U32 R101, R102, 0x40, RZ ;  /* 0x0000004066657824 */ /* 0x000fe200078e00ff */
[----:B------:R-:W-:Y:S01]  /*08c0*/  LOP3.LUT R6, R6, 0x1ffffff8, RZ, 0xc0, !PT ;  /* 0x1ffffff806067812 */ /* 0x000fe200078ec0ff */
[----:B------:R-:W-:Y:S01]  /*08d0*/  IMAD.SHL.U32 R103, R102, 0x20, RZ ;  /* 0x0000002066677824 */ /* 0x000fe200078e00ff */
[----:B------:R-:W-:Y:S01]  /*08e0*/  IADD3 R27, P0, R3, R8, RZ ;  /* 0x00000008031b7210 */ /* 0x000fe20007f1e0ff */
[----:B------:R-:W-:Y:S01]  /*08f0*/  IMAD.IADD R5, R96, 0x1, -R3 ;  /* 0x0000000160057824 */ /* 0x000fe200078e0a03 */
[----:B------:R-:W-:Y:S01]  /*0900*/  SHF.L.U64.HI R99, R102, R111, c[0x0][0x23c] ;  /* 0x00008f0066637619 */ /* 0x000fe2000001026f */
[----:B------:R-:W-:Y:S01]  /*0910*/  IMAD.IADD R6, R89, 0x1, -R6 ;  /* 0x0000000159067824 */ /* 0x000fe200078e0a06 */
[----:B------:R-:W-:Y:S01]  /*0920*/  LEA.HI.X.SX32 R22, R3, R22, 0x1, P0 ;  /* 0x0000001603167211 */ /* 0x000fe200000f0eff */
[----:B------:R-:W-:Y:S01]  /*0930*/  IMAD R2, R18, -0x40, R5 ;  /* 0xffffffc012027824 */ /* 0x000fe200078e0205 */
[----:B------:R-:W-:Y:S01]  /*0940*/  LOP3.LUT R135, R135, 0xfffffffe, RZ, 0xc0, !PT ;  /* 0xfffffffe87877812 */ /* 0x000fe200078ec0ff */
[----:B------:R-:W-:Y:S01]  /*0950*/  IMAD.SHL.U32 R6, R6, 0x8, RZ ;  /* 0x0000000806067824 */ /* 0x000fe200078e00ff */
[----:B------:R-:W-:Y:S01]  /*0960*/  ULDC.U8 UR4, c[0x0][0x298] ;  /* 0x0000a60000047ab9 */ /* 0x000fe20000000000 */
[----:B------:R-:W-:Y:S01]  /*0970*/  IMAD R12, R22, c[0x0][0x238], RZ ;  /* 0x00008e00160c7a24 */ /* 0x000fe200078e02ff */
[----:B------:R-:W-:Y:S01]  /*0980*/  ISETP.GE.AND P1, PT, R2, 0x21, PT ;  /* 0x000000210200780c */ /* 0x000fe20003f26270 */
[----:B------:R-:W-:Y:S01]  /*0990*/  IMAD R22, R22, c[0x0][0x258], RZ ;  /* 0x0000960016167a24 */ /* 0x000fe200078e02ff */
[----:B------:R-:W-:Y:S01]  /*09a0*/  SHF.R.S32.HI R7, RZ, 0x1f, R6 ;  /* 0x0000001fff077819 */ /* 0x000fe20000011406 */
[----:B------:R-:W-:Y:S01]  /*09b0*/  IMAD R12, R27, c[0x0][0x23c], R12 ;  /* 0x00008f001b0c7a24 */ /* 0x000fe200078e020c */
[----:B------:R-:W-:Y:S01]  /*09c0*/  ISETP.GE.AND P2, PT, R2, 0x1, PT ;  /* 0x000000010200780c */ /* 0x000fe20003f46270 */
[----:B------:R-:W-:Y:S01]  /*09d0*/  IMAD R15, R99, R18, RZ ;  /* 0x00000012630f7224 */ /* 0x000fe200078e02ff */
[C---:B------:R-:W-:Y:S01]  /*09e0*/  IADD3 R2, R6.reuse, 0x40, RZ ;  /* 0x0000004006027810 */ /* 0x040fe20007ffe0ff */
[----:B------:R-:W-:Y:S01]  /*09f0*/  IMAD.WIDE.U32 R8, R27, c[0x0][0x238], R6 ;  /* 0x00008e001b087a25 */ /* 0x000fe200078e0006 */
[----:B------:R-:W-:-:S03]  /*0a00*/  ISETP.GE.AND P6, PT, R6, c[0x0][0x1d4], PT ;  /* 0x0000750006007a0c */ /* 0x000fc60003fc6270 */
[----:B------:R-:W-:Y:S02]  /*0a10*/  IMAD.IADD R13, R9, 0x1, R12 ;  /* 0x00000001090d7824 */ /* 0x000fe400078e020c */
[----:B------:R-:W-:Y:S02]  /*0a20*/  IMAD R9, R93, c[0x0][0x240], RZ ;  /* 0x000090005d097a24 */ /* 0x000fe400078e02ff */
[----:B------:R-:W-:Y:S02]  /*0a30*/  IMAD.MOV.U32 R12, RZ, RZ, R8 ;  /* 0x000000ffff0c7224 */ /* 0x000fe400078e0008 */
[C---:B------:R-:W-:Y:S01]  /*0a40*/  IMAD R162, R184.reuse, c[0x0][0x244], R9 ;  /* 0x00009100b8a27a24 */ /* 0x040fe200078e0209 */
[----:B------:R-:W-:Y:S01]  /*0a50*/  SHF.R.S32.HI R9, RZ, 0x1f, R186 ;  /* 0x0000001fff097819 */ /* 0x000fe200000114ba */
[----:B------:R-:W-:-:S03]  /*0a60*/  IMAD.WIDE.U32 R12, R184, c[0x0][0x240], R12 ;  /* 0x00009000b80c7a25 */ /* 0x000fc600078e000c */
[----:B------:R-:W-:Y:S01]  /*0a70*/  SEL R181, R9, RZ, !P4 ;  /* 0x000000ff09b57207 */ /* 0x000fe20006000000 */
[----:B------:R-:W-:Y:S01]  /*0a80*/  IMAD.IADD R163, R13, 0x1, R162 ;  /* 0x000000010da37824 */ /* 0x000fe200078e02a2 */
[----:B------:R-:W-:Y:S01]  /*0a90*/  ISETP.GE.AND P4, PT, R2, c[0x0][0x1d4], PT ;  /* 0x0000750002007a0c */ /* 0x000fe20003f86270 */
[----:B------:R-:W-:Y:S01]  /*0aa0*/  IMAD.MOV.U32 R162, RZ, RZ, R12 ;  /* 0x000000ffffa27224 */ /* 0x000fe200078e000c */
[----:B------:R-:W-:Y:S01]  /*0ab0*/  SHF.R.S32.HI R12, RZ, 0x1f, R18 ;  /* 0x0000001fff0c7819 */ /* 0x000fe20000011412 */
[----:B------:R-:W-:Y:S02]  /*0ac0*/  IMAD R165, R181, c[0x0][0x248], RZ ;  /* 0x00009200b5a57a24 */ /* 0x000fe400078e02ff */
[----:B------:R-:W-:-:S04]  /*0ad0*/  IMAD.WIDE.U32 R162, R160, c[0x0][0x248], R162 ;  /* 0x00009200a0a27a25 */ /* 0x000fc800078e00a2 */
[----:B------:R-:W-:Y:S02]  /*0ae0*/  IMAD R165, R160, c[0x0][0x24c], R165 ;  /* 0x00009300a0a57a24 */ /* 0x000fe400078e02a5 */
[----:B------:R-:W-:Y:S02]  /*0af0*/  IMAD.MOV.U32 R164, RZ, RZ, R162 ;  /* 0x000000ffffa47224 */ /* 0x000fe400078e00a2 */
[----:B------:R-:W-:Y:S01]  /*0b00*/  IMAD.IADD R165, R163, 0x1, R165 ;  /* 0x00000001a3a57824 */ /* 0x000fe200078e02a5 */
[----:B------:R-:W-:Y:S01]  /*0b10*/  @P4 LOP3.LUT R135, R135, 0x1, RZ, 0xfc, !PT ;  /* 0x0000000187874812 */ /* 0x000fe200078efcff */
[C---:B------:R-:W-:Y:S02]  /*0b20*/  IMAD R22, R27.reuse, c[0x0][0x25c], R22 ;  /* 0x000097001b167a24 */ /* 0x040fe400078e0216 */
[----:B------:R-:W-:Y:S01]  /*0b30*/  IMAD.WIDE.U32 R26, R27, c[0x0][0x258], R6 ;  /* 0x000096001b1a7a25 */ /* 0x000fe200078e0006 */
[----:B------:R-:W-:-:S03]  /*0b40*/  LOP3.LUT R135, R135, 0xfffffffb, RZ, 0xc0, !PT ;  /* 0xfffffffb87877812 */ /* 0x000fc600078ec0ff */
[----:B------:R-:W-:-:S04]  /*0b50*/  IMAD.WIDE.U32 R24, R18, R101, R164 ;  /* 0x0000006512187225 */ /* 0x000fc800078e00a4 */
[----:B------:R-:W-:Y:S01]  /*0b60*/  IMAD.MOV.U32 R7, RZ, RZ, 0x5 ;  /* 0x00000005ff077424 */ /* 0x000fe200078e00ff */
[----:B------:R-:W-:Y:S01]  /*0b70*/  @P1 IADD3 R5, P3, R103, R24, RZ ;  /* 0x0000001867051210 */ /* 0x000fe20007f7e0ff */
[----:B------:R-:W-:Y:S01]  /*0b80*/  IMAD R15, R12, R101, R15 ;  /* 0x000000650c0f7224 */ /* 0x000fe200078e020f */
[----:B------:R-:W-:Y:S01]  /*0b90*/  @P2 LEA R20, P0, R24, c[0x0][0x220], 0x1 ;  /* 0x0000880018142a11 */ /* 0x000fe200078008ff */
[----:B------:R-:W-:Y:S01]  /*0ba0*/  IMAD.SHL.U32 R3, R3, 0x40, RZ ;  /* 0x0000004003037824 */ /* 0x000fe200078e00ff */
[----:B------:R-:W-:Y:S01]  /*0bb0*/  SHF.L.U64.HI R102, R102, R7, c[0x0][0x23c] ;  /* 0x00008f0066667619 */ /* 0x000fe20000010207 */
[----:B------:R-:W-:Y:S02]  /*0bc0*/  IMAD.IADD R15, R25, 0x1, R15 ;  /* 0x00000001190f7824 */ /* 0x000fe400078e020f */
[----:B------:R-:W-:Y:S01]  /*0bd0*/  IMAD.IADD R23, R27, 0x1, R22 ;  /* 0x000000011b177824 */ /* 0x000fe200078e0216 */
[----:B------:R-:W-:Y:S01]  /*0be0*/  LOP3.LUT R3, R3, 0x1c0, RZ, 0xc0, !PT ;  /* 0x000001c003037812 */ /* 0x000fe200078ec0ff */
[--C-:B------:R-:W-:Y:S01]  /*0bf0*/  @P1 IMAD.X R2, R102, 0x1, R15.reuse, P3 ;  /* 0x0000000166021824 */ /* 0x100fe200018e060f */
[----:B------:R-:W-:Y:S01]  /*0c00*/  @P2 LEA.HI.X R21, R24, c[0x0][0x224], R15, 0x1, P0 ;  /* 0x0000890018152a11 */ /* 0x000fe200000f0c0f */
[----:B------:R-:W-:Y:S01]  /*0c10*/  IMAD.MOV.U32 R22, RZ, RZ, R26 ;  /* 0x000000ffff167224 */ /* 0x000fe200078e001a */
[----:B------:R-:W-:Y:S01]  /*0c20*/  @P1 LEA R14, P0, R5, c[0x0][0x220], 0x1 ;  /* 0x00008800050e1a11 */ /* 0x000fe200078008ff */
[----:B------:R-:W-:Y:S01]  /*0c30*/  IMAD R13, R93, c[0x0][0x260], RZ ;  /* 0x000098005d0d7a24 */ /* 0x000fe200078e02ff */
[----:B------:R-:W-:Y:S01]  /*0c40*/  LOP3.LUT R8, R3, 0x38, R6, 0xf8, !PT ;  /* 0x0000003803087812 */ /* 0x000fe200078ef806 */
[----:B------:R-:W-:Y:S01]  /*0c50*/  IMAD.SHL.U32 R10, R10, 0x8, RZ ;  /* 0x000000080a0a7824 */ /* 0x000fe200078e00ff */
[----:B------:R-:W-:Y:S01]  /*0c60*/  @P1 LEA.HI.X R15, R5, c[0x0][0x224], R2, 0x1, P0 ;  /* 0x00008900050f1a11 */ /* 0x000fe200000f0c02 */
[----:B------:R-:W-:Y:S01]  /*0c70*/  IMAD.WIDE.U32 R22, R184, c[0x0][0x260], R22 ;  /* 0x00009800b8167a25 */ /* 0x000fe200078e0016 */
[----:B------:R-:W-:-:S02]  /*0c80*/  IADD3 R6, R6, 0x80, RZ ;  /* 0x0000008006067810 */ /* 0x000fc40007ffe0ff */
[----:B------:R-:W-:Y:S01]  /*0c90*/  ISETP.GT.AND P0, PT, R18, R11, PT ;  /* 0x0000000b1200720c */ /* 0x000fe20003f04270 */
[----:B------:R-:W-:Y:S01]  /*0ca0*/  IMAD R181, R181, c[0x0][0x268], RZ ;  /* 0x00009a00b5b57a24 */ /* 0x000fe200078e02ff */
[----:B------:R-:W-:Y:S01]  /*0cb0*/  ISETP.GE.AND P5, PT, R6, c[0x0][0x1d4], PT ;  /* 0x0000750006007a0c */ /* 0x000fe20003fa6270 */
[----:B------:R-:W-:Y:S01]  /*0cc0*/  IMAD.MOV.U32 R6, RZ, RZ, c[0x0][0x258] ;  /* 0x00009600ff067624 */ /* 0x000fe200078e00ff */
[----:B------:R-:W-:Y:S01]  /*0cd0*/  SHF.R.U32.HI R3, RZ, 0x3, R3 ;  /* 0x00000003ff037819 */ /* 0x000fe20000011603 */
[----:B------:R-:W-:Y:S01]  /*0ce0*/  IMAD R181, R160, c[0x0][0x26c], R181 ;  /* 0x00009b00a0b57a24 */ /* 0x000fe200078e02b5 */
[----:B------:R-:W-:Y:S01]  /*0cf0*/  ISETP.NE.AND P3, PT, R4, RZ, PT ;  /* 0x000000ff0400720c */ /* 0x000fe20003f65270 */
[----:B------:R-:W-:Y:S01]  /*0d00*/  IMAD R4, R184, c[0x0][0x264], R13 ;  /* 0x00009900b8047a24 */ /* 0x000fe200078e020d */
[C---:B------:R-:W-:Y:S01]  /*0d10*/  SHF.L.U64.HI R98, R6.reuse, R111, c[0x0][0x25c] ;  /* 0x0000970006627619 */ /* 0x040fe2000001026f */
[----:B------:R-:W-:Y:S01]  /*0d20*/  IMAD.SHL.U32 R100, R6, 0x40, RZ ;  /* 0x0000004006647824 */ /* 0x000fe200078e00ff */
[----:B------:R-:W-:Y:S01]  /*0d30*/  LOP3.LUT R3, R8, R3, RZ, 0x3c, !PT ;  /* 0x0000000308037212 */ /* 0x000fe200078e3cff */
[----:B------:R-:W-:Y:S01]  /*0d40*/  IMAD.IADD R23, R23, 0x1, R4 ;  /* 0x0000000117177824 */ /* 0x000fe200078e0204 */
[----:B------:R-:W-:Y:S01]  /*0d50*/  LEA.HI R2, R16, R89, RZ, 0x2 ;  /* 0x0000005910027211 */ /* 0x000fe200078f10ff */
[----:B------:R-:W-:Y:S01]  /*0d60*/  IMAD R13, R98, R18, RZ ;  /* 0x00000012620d7224 */ /* 0x000fe200078e02ff */
[----:B------:R-:W-:Y:S01]  /*0d70*/  @P0 IADD3 R0, R0, -0x2, RZ ;  /* 0xfffffffe00000810 */ /* 0x000fe20007ffe0ff */
[----:B------:R-:W-:Y:S01]  /*0d80*/  IMAD.WIDE.U32 R160, R160, c[0x0][0x268], R22 ;  /* 0x00009a00a0a07a25 */ /* 0x000fe200078e0016 */
[----:B------:R-:W-:-:S02]  /*0d90*/  LOP3.LUT R10, R3, 0xfffffe00, R10, 0xf8, !PT ;  /* 0xfffffe00030a7812 */ /* 0x000fc400078ef80a */
[----:B------:R-:W-:Y:S01]  /*0da0*/  @P0 SHF.R.S32.HI R8, RZ, 0x1f, R0 ;  /* 0x0000001fff080819 */ /* 0x000fe20000011400 */
[----:B------:R-:W-:Y:S01]  /*0db0*/  @P0 IMAD R4, R99, R0, RZ ;  /* 0x0000000063040224 */ /* 0x000fe200078e02ff */
[----:B------:R-:W-:Y:S01]  /*0dc0*/  LOP3.LUT R128, R2, 0xfffffffc, RZ, 0xc0, !PT ;  /* 0xfffffffc02807812 */ /* 0x000fe200078ec0ff */
[-C--:B------:R-:W-:Y:S01]  /*0dd0*/  IMAD R3, R12, R100.reuse, R13 ;  /* 0x000000640c037224 */ /* 0x080fe200078e020d */
[----:B------:R-:W-:Y:S01]  /*0de0*/  SHF.R.S32.HI R105, RZ, 0x2, R2 ;  /* 0x00000002ff697819 */ /* 0x000fe20000011402 */
[----:B------:R-:W-:Y:S01]  /*0df0*/  @P2 IMAD.SHL.U32 R12, R10, 0x2, RZ ;  /* 0x000000020a0c2824 */ /* 0x000fe200078e00ff */
[----:B------:R-:W-:Y:S01]  /*0e00*/  SHF.L.U64.HI R108, R6, R7, c[0x0][0x25c] ;  /* 0x00009700066c7619 */ /* 0x000fe20000010207 */
[----:B------:R-:W-:Y:S01]  /*0e10*/  @P0 IMAD R4, R8, R101, R4 ;  /* 0x0000006508040224 */ /* 0x000fe200078e0204 */
[----:B------:R-:W-:Y:S01]  /*0e20*/  SHF.R.S32.HI R5, RZ, 0x1f, R105 ;  /* 0x0000001fff057819 */ /* 0x000fe20000011469 */
[----:B------:R-:W-:Y:S01]  /*0e30*/  @P1 IMAD.SHL.U32 R8, R10, 0x2, RZ ;  /* 0x000000020a081824 */ /* 0x000fe200078e00ff */
[----:B------:R-:W-:Y:S01]  /*0e40*/  @!PT LDS RZ, [RZ] ;  /* 0x00000000fffff984 */ /* 0x000fe20000000800 */
[----:B------:R-:W-:Y:S01]  /*0e50*/  @!PT LDS RZ, [RZ] ;  /* 0x00000000fffff984 */ /* 0x000fe20000000800 */
[----:B------:R-:W-:Y:S01]  /*0e60*/  @!PT LDS RZ, [RZ] ;  /* 0x00000000fffff984 */ /* 0x000fe20000000800 */
[----:B------:R1:W-:Y:S01]  /*0e70*/  @P2 LDGSTS.E.BYPASS.LTC128B.128 [R12+0xc100], [R20.64], !P6 ;  /* 0x0c100000140c2fae */ /* 0x0003e2000f101d46 */
[----:B------:R-:W-:Y:S01]  /*0e80*/  IMAD.IADD R181, R161, 0x1, R181 ;  /* 0x00000001a1b57824 */ /* 0x000fe200078e02b5 */
[----:B------:R-:W-:Y:S01]  /*0e90*/  SHF.R.S32.HI R2, RZ, 0x1f, R2 ;  /* 0x0000001fff027819 */ /* 0x000fe20000011402 */
[----:B------:R-:W-:Y:S01]  /*0ea0*/  IMAD.MOV.U32 R180, RZ, RZ, R160 ;  /* 0x000000ffffb47224 */ /* 0x000fe200078e00a0 */
[----:B------:R1:W-:Y:S01]  /*0eb0*/  @P2 LDGSTS.E.BYPASS.LTC128B.128 [R12+0xe100], [R20.64+0x80], !P4 ;  /* 0x0e100080140c2fae */ /* 0x0003e2000e101d46 */
[----:B------:R-:W-:Y:S01]  /*0ec0*/  IMAD.IADD R128, R89, 0x1, -R128 ;  /* 0x0000000159807824 */ /* 0x000fe200078e0a80 */
[----:B------:R-:W-:Y:S01]  /*0ed0*/  LEA.HI R2, R2, R105, RZ, 0x3 ;  /* 0x0000006902027211 */ /* 0x000fe200078f18ff */
[----:B------:R-:W-:Y:S01]  /*0ee0*/  IMAD.WIDE.U32 R26, R18, R100, R180 ;  /* 0x00000064121a7225 */ /* 0x000fe200078e00b4 */
[----:B------:R1:W-:Y:S01]  /*0ef0*/  @P2 LDGSTS.E.BYPASS.LTC128B.128 [R12+0x10100], [R20.64+0x100], !P5 ;  /* 0x10100100140c2fae */ /* 0x0003e2000e901d46 */
[----:B------:R-:W-:-:S02]  /*0f00*/  LEA.HI R16, R16, R89, RZ, 0x5 ;  /* 0x0000005910107211 */ /* 0x000fc400078f28ff */
[----:B------:R-:W-:Y:S01]  /*0f10*/  IMAD.IADD R3, R27, 0x1, R3 ;  /* 0x000000011b037824 */ /* 0x000fe200078e0203 */
[----:B------:R3:W-:Y:S01]  /*0f20*/  @P1 LDGSTS.E.BYPASS.LTC128B.128 [R8+0xd100], [R14.64], !P6 ;  /* 0x0d1000000e081fae */ /* 0x0007e2000f101d46 */
[----:B------:R-:W-:Y:S01]  /*0f30*/  IMAD.SHL.U32 R24, R128, 0x8, RZ ;  /* 0x0000000880187824 */ /* 0x000fe200078e00ff */
[----:B------:R-:W-:Y:S01]  /*0f40*/  LOP3.LUT R130, R2, 0xfffffff8, RZ, 0xc0, !PT ;  /* 0xfffffff802827812 */ /* 0x000fe200078ec0ff */
[----:B------:R-:W-:Y:S01]  /*0f50*/  IMAD.SHL.U32 R22, R128, 0x4, RZ ;  /* 0x0000000480167824 */ /* 0x000fe200078e00ff */
[----:B------:R3:W-:Y:S01]  /*0f60*/  @P1 LDGSTS.E.BYPASS.LTC128B.128 [R8+0xf100], [R14.64+0x80], !P4 ;  /* 0x0f1000800e081fae */ /* 0x0007e2000e101d46 */
[----:B------:R-:W-:Y:S01]  /*0f70*/  IMAD.SHL.U32 R115, R6, 0x20, RZ ;  /* 0x0000002006737824 */ /* 0x000fe200078e00ff */
[----:B------:R-:W-:Y:S01]  /*0f80*/  SHF.R.S32.HI R25, RZ, 0x1f, R24 ;  /* 0x0000001fff197819 */ /* 0x000fe20000011418 */
[C---:B------:R-:W-:Y:S01]  /*0f90*/  IMAD R168, R5.reuse, c[0x0][0x290], RZ ;  /* 0x0000a40005a87a24 */ /* 0x040fe200078e02ff */
[----:B------:R3:W-:Y:S01]  /*0fa0*/  @P1 LDGSTS.E.BYPASS.LTC128B.128 [R8+0x11100], [R14.64+0x100], !P5 ;  /* 0x111001000e081fae */ /* 0x0007e2000e901d46 */
[----:B------:R-:W-:Y:S01]  /*0fb0*/  SHF.R.S32.HI R23, RZ, 0x1f, R22 ;  /* 0x0000001fff177819 */ /* 0x000fe20000011416 */
[----:B------:R-:W-:Y:S01]  /*0fc0*/  IMAD R166, R5, c[0x0][0x280], RZ ;  /* 0x0000a00005a67a24 */ /* 0x000fe200078e02ff */
[----:B------:R-:W-:Y:S01]  /*0fd0*/  IADD3 R19, R22, 0x40, RZ ;  /* 0x0000004016137810 */ /* 0x000fe20007ffe0ff */
[----:B------:R-:W0:Y:S01]  /*0fe0*/  LDGDEPBAR ;  /* 0x00000000000079af */ /* 0x000e220000000000 */
[C---:B------:R-:W-:Y:S01]  /*0ff0*/  IMAD R168, R105.reuse, c[0x0][0x294], R168 ;  /* 0x0000a50069a87a24 */ /* 0x040fe200078e02a8 */
[C---:B------:R-:W-:Y:S01]  /*1000*/  IADD3 R131, R24.reuse, 0xa0, RZ ;  /* 0x000000a018837810 */ /* 0x040fe20007ffe0ff */
[----:B------:R-:W-:Y:S01]  /*1010*/  IMAD.WIDE.U32 R172, R105, c[0x0][0x290], R24 ;  /* 0x0000a40069ac7a25 */ /* 0x000fe200078e0018 */
[----:B------:R-:W-:-:S02]  /*1020*/  IADD3 R136, R24, 0x60, RZ ;  /* 0x0000006018887810 */ /* 0x000fc40007ffe0ff */
[----:B------:R-:W-:Y:S01]  /*1030*/  IADD3 R132, R24, 0x80, RZ ;  /* 0x0000008018847810 */ /* 0x000fe20007ffe0ff */
[----:B------:R-:W-:Y:S01]  /*1040*/  IMAD.IADD R173, R173, 0x1, R168 ;  /* 0x00000001adad7824 */ /* 0x000fe200078e02a8 */
[----:B------:R-:W-:Y:S01]  /*1050*/  SHF.R.S32.HI R123, RZ, 0x1f, R136 ;  /* 0x0000001fff7b7819 */ /* 0x000fe20000011488 */
[C---:B------:R-:W-:Y:S01]  /*1060*/  IMAD.IADD R130, R105.reuse, 0x1, -R130 ;  /* 0x0000000169827824 */ /* 0x040fe200078e0a82 */
[----:B------:R-:W-:Y:S01]  /*1070*/  SHF.R.S32.HI R121, RZ, 0x1f, R132 ;  /* 0x0000001fff797819 */ /* 0x000fe20000011484 */
[----:B-1----:R-:W-:Y:S01]  /*1080*/  IMAD.WIDE.U32 R20, R105, c[0x0][0x290], R22 ;  /* 0x0000a40069147a25 */ /* 0x002fe200078e0016 */
[----:B------:R-:W-:Y:S02]  /*1090*/  LEA.HI R123, R123, R136, RZ, 0x3 ;  /* 0x000000887b7b7211 */ /* 0x000fe400078f18ff */
[----:B------:R-:W-:Y:S01]  /*10a0*/  LEA.HI R121, R121, R132, RZ, 0x3 ;  /* 0x0000008479797211 */ /* 0x000fe200078f18ff */
[----:B------:R-:W-:Y:S01]  /*10b0*/  IMAD.IADD R169, R168, 0x1, R21 ;  /* 0x00000001a8a97824 */ /* 0x000fe200078e0215 */
[----:B------:R-:W-:Y:S01]  /*10c0*/  LOP3.LUT R123, R123, 0xfffffff8, RZ, 0xc0, !PT ;  /* 0xfffffff87b7b7812 */ /* 0x000fe200078ec0ff */
[----:B------:R-:W-:Y:S01]  /*10d0*/  IMAD.MOV.U32 R168, RZ, RZ, R20 ;  /* 0x000000ffffa87224 */ /* 0x000fe200078e0014 */
[----:B------:R-:W-:Y:S01]  /*10e0*/  IADD3 R20, R22, 0x20, RZ ;  /* 0x0000002016147810 */ /* 0x000fe20007ffe0ff */
[----:B------:R-:W-:Y:S01]  /*10f0*/  IMAD.SHL.U32 R129, R130, 0x40, RZ ;  /* 0x0000004082817824 */ /* 0x000fe200078e00ff */
[----:B------:R-:W-:Y:S01]  /*1100*/  LOP3.LUT R121, R121, 0xfffffff8, RZ, 0xc0, !PT ;  /* 0xfffffff879797812 */ /* 0x000fe200078ec0ff */
[----:B------:R-:W-:Y:S01]  /*1110*/  IMAD R166, R105, c[0x0][0x284], R166 ;  /* 0x0000a10069a67a24 */ /* 0x000fe200078e02a6 */
[----:B------:R-:W-:Y:S01]  /*1120*/  SHF.R.S32.HI R116, RZ, 0x1f, R123 ;  /* 0x0000001fff747819 */ /* 0x000fe2000001147b */
[----:B---3--:R-:W-:Y:S01]  /*1130*/  @P0 IMAD.WIDE.U32 R14, R0, R101, R164 ;  /* 0x00000065000e0225 */ /* 0x008fe200078e00a4 */
[----:B------:R-:W-:-:S02]  /*1140*/  LOP3.LUT R129, R129, 0x1c0, RZ, 0xc0, !PT ;  /* 0x000001c081817812 */ /* 0x000fc400078ec0ff */
[----:B------:R-:W-:Y:S01]  /*1150*/  SHF.R.S32.HI R114, RZ, 0x1f, R121 ;  /* 0x0000001fff727819 */ /* 0x000fe20000011479 */
[----:B------:R-:W-:Y:S01]  /*1160*/  @P0 IMAD.IADD R4, R15, 0x1, R4 ;  /* 0x000000010f040824 */ /* 0x000fe200078e0204 */
[----:B------:R-:W-:Y:S01]  /*1170*/  SHF.R.U32.HI R118, RZ, 0x3, R129 ;  /* 0x00000003ff767819 */ /* 0x000fe20000011681 */
[C---:B------:R-:W-:Y:S02]  /*1180*/  IMAD.IADD R15, R22.reuse, 0x1, R19 ;  /* 0x00000001160f7824 */ /* 0x040fe400078e0213 */
[----:B------:R-:W-:Y:S02]  /*1190*/  IMAD.IADD R17, R22, 0x1, R20 ;  /* 0x0000000116117824 */ /* 0x000fe400078e0214 */
[----:B------:R-:W-:Y:S01]  /*11a0*/  @P0 IMAD.SHL.U32 R0, R10, 0x2, RZ ;  /* 0x000000020a000824 */ /* 0x000fe200078e00ff */
[----:B------:R-:W-:Y:S01]  /*11b0*/  SHF.R.S32.HI R126, RZ, 0x1f, R15 ;  /* 0x0000001fff7e7819 */ /* 0x000fe2000001140f */
[----:B------:R-:W-:-:S03]  /*11c0*/  IMAD.WIDE.U32 R170, R105, c[0x0][0x280], R24 ;  /* 0x0000a00069aa7a25 */ /* 0x000fc600078e0018 */
[----:B------:R-:W-:Y:S01]  /*11d0*/  LEA.HI R126, R126, R15, RZ, 0x3 ;  /* 0x0000000f7e7e7211 */ /* 0x000fe200078f18ff */
[----:B------:R-:W-:Y:S02]  /*11e0*/  IMAD.SHL.U32 R16, R16, 0x10, RZ ;  /* 0x0000001010107824 */ /* 0x000fe400078e00ff */
[----:B------:R-:W-:Y:S01]  /*11f0*/  IMAD.IADD R171, R171, 0x1, R166 ;  /* 0x00000001abab7824 */ /* 0x000fe200078e02a6 */
[----:B------:R-:W-:Y:S01]  /*1200*/  LOP3.LUT R126, R126, 0xfffffff8, RZ, 0xc0, !PT ;  /* 0xfffffff87e7e7812 */ /* 0x000fe200078ec0ff */
[----:B------:R-:W-:Y:S01]  /*1210*/  IMAD.MOV.U32 R142, RZ, RZ, 0x1 ;  /* 0x00000001ff8e7424 */ /* 0x000fe200078e00ff */
[----:B------:R-:W-:Y:S01]  /*1220*/  LOP3.LUT R16, R16, 0xfffffe00, RZ, 0xc0, !PT ;  /* 0xfffffe0010107812 */ /* 0x000fe200078ec0ff */
[----:B------:R-:W-:Y:S01]  /*1230*/  IMAD.MOV.U32 R137, RZ, RZ, c[0x0][0x27c] ;  /* 0x00009f00ff897624 */ /* 0x000fe200078e00ff */
[----:B------:R-:W-:Y:S01]  /*1240*/  SHF.R.S32.HI R149, RZ, 0x1f, R126 ;  /* 0x0000001fff957819 */ /* 0x000fe2000001147e */
[----:B------:R-:W-:-:S04]  /*1250*/  IMAD.WIDE.U32 R178, R184, c[0x0][0x210], RZ ;  /* 0x00008400b8b27a25 */ /* 0x000fc800078e00ff */
[----:B------:R-:W-:-:S04]  /*1260*/  IMAD.WIDE.U32 R176, R184, c[0x0][0x1e8], RZ ;  /* 0x00007a00b8b07a25 */ /* 0x000fc800078e00ff */
[----:B-----5:R-:W-:-:S04]  /*1270*/  IMAD.WIDE.U32 R172, R90, c[0x0][0x290], R172 ;  /* 0x0000a4005aac7a25 */ /* 0x020fc800078e00ac */
[----:B------:R-:W-:Y:S02]  /*1280*/  IMAD.MOV.U32 R117, RZ, RZ, c[0x0][0x27c] ;  /* 0x00009f00ff757624 */ /* 0x000fe400078e00ff */
[----:B------:R-:W-:-:S04]  /*1290*/  IMAD.WIDE.U32 R170, R90, c[0x0][0x280], R170 ;  /* 0x0000a0005aaa7a25 */ /* 0x000fc800078e00aa */
[----:B------:R-:W-:-:S04]  /*12a0*/  IMAD.WIDE.U32 R168, R90, c[0x0][0x290], R168 ;  /* 0x0000a4005aa87a25 */ /* 0x000fc800078e00a8 */
[----:B------:R-:W-:Y:S02]  /*12b0*/  IMAD.MOV.U32 R53, RZ, RZ, RZ ;  /* 0x000000ffff357224 */ /* 0x000fe400078e00ff */
[----:B------:R-:W-:Y:S02]  /*12c0*/  IMAD.MOV.U32 R67, RZ, RZ, 0x1 ;  /* 0x00000001ff437424 */ /* 0x000fe400078e00ff */
[----:B------:R-:W-:Y:S02]  /*12d0*/  IMAD.SHL.U32 R117, R117, 0x2, RZ ;  /* 0x0000000275757824 */ /* 0x000fe400078e00ff */
[----:B------:R-:W-:Y:S01]  /*12e0*/  IMAD R128, R128, 0x40, R105 ;  /* 0x0000004080807824 */ /* 0x000fe200078e0269 */
[----:B--2---:R-:W-:Y:S01]  /*12f0*/  @P3 SHF.R.S32.HI R175, RZ, 0x1f, R174 ;  /* 0x0000001fffaf3819 */ /* 0x004fe200000114ae */
[----:B------:R-:W-:Y:S02]  /*1300*/  @!P3 IMAD.MOV.U32 R174, RZ, RZ, R186 ;  /* 0x000000ffffaeb224 */ /* 0x000fe400078e00ba */
[----:B------:R-:W-:Y:S01]  /*1310*/  @!P3 IMAD.MOV.U32 R175, RZ, RZ, R9 ;  /* 0x000000ffffafb224 */ /* 0x000fe200078e0009 */
[----:B------:R-:W-:Y:S01]  /*1320*/  BAR.SYNC.DEFER_BLOCKING 0x0 ;  /* 0x0000000000007b1d */ /* 0x000fe20000010000 */
[----:B------:R-:W-:-:S04]  /*1330*/  @P2 LEA R28, P3, R26, c[0x0][0x250], 0x1 ;  /* 0x000094001a1c2a11 */ /* 0x000fc800078608ff */
[----:B------:R-:W-:Y:S02]  /*1340*/  @P2 LEA.HI.X R29, R26, c[0x0][0x254], R3, 0x1, P3 ;  /* 0x000095001a1d2a11 */ /* 0x000fe400018f0c03 */
[----:B------:R-:W-:-:S04]  /*1350*/  ISETP.GE.AND P3, PT, R24, c[0x0][0x27c], PT ;  /* 0x00009f0018007a0c */ /* 0x000fc80003f66270 */
[----:B------:R-:W-:-:S05]  /*1360*/  SEL R7, RZ, c[0x0][0x27c], !P3 ;  /* 0x00009f00ff077a07 */ /* 0x000fca0005800000 */
[----:B------:R-:W-:-:S04]  /*1370*/  IMAD.IADD R7, R24, 0x1, R7 ;  /* 0x0000000118077824 */ /* 0x000fc800078e0207 */
[----:B------:R-:W-:Y:S02]  /*1380*/  @P3 LOP3.LUT R135, R135, 0x4, RZ, 0xfc, !PT ;  /* 0x0000000487873812 */ /* 0x000fe400078efcff */
[----:B------:R-:W-:Y:S01]  /*1390*/  SHF.R.S32.HI R124, RZ, 0x1f, R7 ;  /* 0x0000001fff7c7819 */ /* 0x000fe20000011407 */
[----:B------:R-:W-:Y:S01]  /*13a0*/  @!PT LDS RZ, [RZ] ;  /* 0x00000000fffff984 */ /* 0x000fe20000000800 */
[----:B------:R-:W-:Y:S01]  /*13b0*/  @!PT LDS RZ, [RZ] ;  /* 0x00000000fffff984 */ /* 0x000fe20000000800 */
[----:B------:R-:W-:Y:S01]  /*13c0*/  @!PT LDS RZ, [RZ] ;  /* 0x00000000fffff984 */ /* 0x000fe20000000800 */
[----:B------:R1:W-:Y:S01]  /*13d0*/  @P2 LDGSTS.E.BYPASS.LTC128B.128 [R12+0x100], [R28.64], !P6 ;  /* 0x001000001c0c2fae */ /* 0x0003e2000f101d46 */
[----:B------:R-:W-:Y:S02]  /*13e0*/  ISETP.GE.AND P3, PT, R15, c[0x0][0x27c], PT ;  /* 0x00009f000f007a0c */ /* 0x000fe40003f66270 */
[CC--:B------:R-:W-:Y:S01]  /*13f0*/  LEA.HI R144, R124.reuse, R7.reuse, RZ, 0x3 ;  /* 0x000000077c907211 */ /* 0x0c0fe200078f18ff */
[----:B------:R1:W-:Y:S01]  /*1400*/  @P2 LDGSTS.E.BYPASS.LTC128B.128 [R12+0x2100], [R28.64+0x80], !P4 ;  /* 0x021000801c0c2fae */ /* 0x0003e2000e101d46 */
[----:B------:R-:W-:Y:S02]  /*1410*/  LEA.HI R124, R124, R7, RZ, 0x6 ;  /* 0x000000077c7c7211 */ /* 0x000fe400078f30ff */
[----:B------:R-:W-:Y:S01]  /*1420*/  SEL R2, RZ, c[0x0][0x27c], !P3 ;  /* 0x00009f00ff027a07 */ /* 0x000fe20005800000 */
[----:B------:R1:W-:Y:S01]  /*1430*/  @P2 LDGSTS.E.BYPASS.LTC128B.128 [R12+0x4100], [R28.64+0x100], !P5 ;  /* 0x041001001c0c2fae */ /* 0x0003e2000e901d46 */
[----:B------:R-:W-:Y:S01]  /*1440*/  @P1 IADD3 R5, P2, R115, R26, RZ ;  /* 0x0000001a73051210 */ /* 0x000fe20007f5e0ff */
[----:B------:R-:W-:Y:S01]  /*1450*/  IMAD.SHL.U32 R124, R124, 0x40, RZ ;  /* 0x000000407c7c7824 */ /* 0x000fe200078e00ff */
[----:B------:R-:W-:-:S02]  /*1460*/  LOP3.LUT R135, R135, 0xfffffffd, RZ, 0xc0, !PT ;  /* 0xfffffffd87877812 */ /* 0x000fc400078ec0ff */
[----:B------:R-:W-:Y:S01]  /*1470*/  SHF.R.S32.HI R125, RZ, 0x3, R144 ;  /* 0x00000003ff7d7819 */ /* 0x000fe20000011490 */
[----:B------:R-:W-:Y:S01]  /*1480*/  @P1 IMAD.X R6, R108, 0x1, R3, P2 ;  /* 0x000000016c061824 */ /* 0x000fe200010e0603 */
[C---:B------:R-:W-:Y:S01]  /*1490*/  @P1 LEA R8, P2, R5.reuse, c[0x0][0x250], 0x1 ;  /* 0x0000940005081a11 */ /* 0x040fe200078408ff */
[----:B------:R-:W-:Y:S01]  /*14a0*/  @P1 IMAD.SHL.U32 R3, R10, 0x2, RZ ;  /* 0x000000020a031824 */ /* 0x000fe200078e00ff */
[----:B------:R-:W-:Y:S02]  /*14b0*/  LOP3.LUT R124, R124, 0xfffff000, RZ, 0xc0, !PT ;  /* 0xfffff0007c7c7812 */ /* 0x000fe400078ec0ff */
[----:B------:R-:W-:Y:S02]  /*14c0*/  @P1 LEA.HI.X R9, R5, c[0x0][0x254], R6, 0x1, P2 ;  /* 0x0000950005091a11 */ /* 0x000fe400010f0c06 */
[----:B------:R-:W-:-:S03]  /*14d0*/  @P0 LEA R6, P2, R14, c[0x0][0x220], 0x1 ;  /* 0x000088000e060a11 */ /* 0x000fc600078408ff */
[----:B------:R2:W-:Y:S01]  /*14e0*/  @P1 LDGSTS.E.BYPASS.LTC128B.128 [R3+0x1100], [R8.64], !P6 ;  /* 0x0110000008031fae */ /* 0x0005e2000f101d46 */
[----:B------:R-:W-:Y:S02]  /*14f0*/  @P0 LEA.HI.X R7, R14, c[0x0][0x224], R4, 0x1, P2 ;  /* 0x000089000e070a11 */ /* 0x000fe400010f0c04 */
[----:B------:R-:W-:Y:S01]  /*1500*/  ISETP.GE.AND P2, PT, R17, c[0x0][0x27c], PT ;  /* 0x00009f0011007a0c */ /* 0x000fe20003f46270 */
[----:B------:R2:W-:Y:S01]  /*1510*/  @P1 LDGSTS.E.BYPASS.LTC128B.128 [R3+0x3100], [R8.64+0x80], !P4 ;  /* 0x0310008008031fae */ /* 0x0005e2000e101d46 */
[----:B------:R-:W-:Y:S02]  /*1520*/  IADD3 R14, R22, 0x50, RZ ;  /* 0x00000050160e7810 */ /* 0x000fe40007ffe0ff */
[----:B------:R-:W-:Y:S01]  /*1530*/  SEL R4, RZ, c[0x0][0x27c], !P2 ;  /* 0x00009f00ff047a07 */ /* 0x000fe20005000000 */
[----:B------:R2:W-:Y:S01]  /*1540*/  @P1 LDGSTS.E.BYPASS.LTC128B.128 [R3+0x5100], [R8.64+0x100], !P5 ;  /* 0x0510010008031fae */ /* 0x0005e2000e901d46 */
[----:B-1----:R-:W-:-:S03]  /*1550*/  @P0 LEA R12, P1, R103, R6, 0x1 ;  /* 0x00000006670c0211 */ /* 0x002fc600078208ff */
[----:B------:R-:W-:Y:S01]  /*1560*/  IMAD.IADD R5, R4, 0x1, R17 ;  /* 0x0000000104057824 */ /* 0x000fe200078e0211 */
[----:B------:R-:W0:Y:S01]  /*1570*/  LDGDEPBAR ;  /* 0x00000000000079af */ /* 0x000e220000000000 */
[----:B------:R-:W-:-:S03]  /*1580*/  @P0 LEA.HI.X R13, R103, R7, R102, 0x1, P1 ;  /* 0x00000007670d0211 */ /* 0x000fc600008f0c66 */
[----:B------:R-:W-:Y:S01]  /*1590*/  SHF.R.S32.HI R122, RZ, 0x1f, R5 ;  /* 0x0000001fff7a7819 */ /* 0x000fe20000011405 */
[----:B------:R1:W-:Y:S01]  /*15a0*/  @P0 LDGSTS.E.BYPASS.LTC128B.128 [R0+0x12100], [R6.64], !P6 ;  /* 0x1210000006000fae */ /* 0x0003e2000f101d46 */
[----:B------:R-:W-:Y:S02]  /*15b0*/  @P2 LOP3.LUT R135, R135, 0x2, RZ, 0xfc, !PT ;  /* 0x0000000287872812 */ /* 0x000fe400078efcff */
[CC--:B------:R-:W-:Y:S01]  /*15c0*/  LEA.HI R152, R122.reuse, R5.reuse, RZ, 0x3 ;  /* 0x000000057a987211 */ /* 0x0c0fe200078f18ff */
[----:B------:R1:W-:Y:S01]  /*15d0*/  @P0 LDGSTS.E.BYPASS.LTC128B.128 [R0+0x14100], [R6.64+0x80], !P4 ;  /* 0x1410008006000fae */ /* 0x0003e2000e101d46 */
[----:B------:R-:W-:Y:S01]  /*15e0*/  LEA.HI R122, R122, R5, RZ, 0x6 ;  /* 0x000000057a7a7211 */ /* 0x000fe200078f30ff */
[----:B------:R-:W-:Y:S01]  /*15f0*/  IMAD.WIDE.U32 R4, R105, c[0x0][0x280], R22 ;  /* 0x0000a00069047a25 */ /* 0x000fe200078e0016 */
[----:B------:R-:W-:Y:S01]  /*1600*/  LOP3.LUT R135, R135, 0xfffffff7, RZ, 0xc0, !PT ;  /* 0xfffffff787877812 */ /* 0x000fe200078ec0ff */
[----:B------:R1:W-:Y:S01]  /*1610*/  @P0 LDGSTS.E.BYPASS.LTC128B.128 [R0+0x16100], [R6.64+0x100], !P5 ;  /* 0x1610010006000fae */ /* 0x0003e2000e901d46 */
[----:B------:R-:W-:Y:S01]  /*1620*/  ISETP.NE.AND P1, PT, R142, c[0x0][0x2b8], PT ;  /* 0x0000ae008e007a0c */ /* 0x000fe20003f25270 */
[----:B------:R-:W-:Y:S01]  /*1630*/  IMAD.IADD R167, R166, 0x1, R5 ;  /* 0x00000001a6a77824 */ /* 0x000fe200078e0205 */
[----:B------:R-:W-:Y:S01]  /*1640*/  @P3 LOP3.LUT R135, R135, 0x8, RZ, 0xfc, !PT ;  /* 0x0000000887873812 */ /* 0x000fe200078efcff */
[----:B------:R3:W-:Y:S01]  /*1650*/  @P0 LDGSTS.E.BYPASS.LTC128B.128 [R0+0x13100], [R12.64], !P6 ;  /* 0x131000000c000fae */ /* 0x0007e2000f101d46 */
[----:B------:R-:W-:Y:S01]  /*1660*/  IMAD.MOV.U32 R166, RZ, RZ, R4 ;  /* 0x000000ffffa67224 */ /* 0x000fe200078e0004 */
[----:B------:R-:W-:Y:S01]  /*1670*/  LOP3.LUT R5, R129, 0x38, R152, 0xf8, !PT ;  /* 0x0000003881057812 */ /* 0x000fe200078ef898 */
[----:B------:R-:W-:Y:S01]  /*1680*/  IMAD.SHL.U32 R122, R122, 0x40, RZ ;  /* 0x000000407a7a7824 */ /* 0x000fe200078e00ff */
[----:B------:R3:W-:Y:S01]  /*1690*/  @P0 LDGSTS.E.BYPASS.LTC128B.128 [R0+0x15100], [R12.64+0x80], !P4 ;  /* 0x151000800c000fae */ /* 0x0007e2000e101d46 */
[----:B--2---:R-:W-:Y:S01]  /*16a0*/  IMAD.IADD R3, R2, 0x1, R15 ;  /* 0x0000000102037824 */ /* 0x004fe200078e020f */
[----:B------:R-:W-:Y:S01]  /*16b0*/  LOP3.LUT R135, R135, 0xffffffef, RZ, 0xc0, !PT ;  /* 0xffffffef87877812 */ /* 0x000fe200078ec0ff */
[----:B------:R-:W-:Y:S01]  /*16c0*/  IMAD.MOV.U32 R4, RZ, RZ, c[0x0][0x290] ;  /* 0x0000a400ff047624 */ /* 0x000fe200078e00ff */
[----:B------:R3:W-:Y:S01]  /*16d0*/  @P0 LDGSTS.E.BYPASS.LTC128B.128 [R0+0x17100], [R12.64+0x100], !P5 ;  /* 0x171001000c000fae */ /* 0x0007e2000e901d46 */
[----:B------:R-:W-:Y:S01]  /*16e0*/  LOP3.LUT P0, RZ, R130, 0x4, RZ, 0xc0, !PT ;  /* 0x0000000482ff7812 */ /* 0x000fe2000780c0ff */
[----:B------:R-:W-:Y:S01]  /*16f0*/  IMAD.WIDE.U32 R166, R90, c[0x0][0x280], R166 ;  /* 0x0000a0005aa67a25 */ /* 0x000fe200078e00a6 */
[----:B------:R-:W-:Y:S01]  /*1700*/  SHF.R.S32.HI R120, RZ, 0x1f, R3 ;  /* 0x0000001fff787819 */ /* 0x000fe20000011403 */
[----:B------:R-:W0:Y:S01]  /*1710*/  LDGDEPBAR ;  /* 0x00000000000079af */ /* 0x000e220000000000 */
[----:B------:R-:W-:Y:S01]  /*1720*/  LOP3.LUT R122, R122, 0xfffff000, RZ, 0xc0, !PT ;  /* 0xfffff0007a7a7812 */ /* 0x000fe200078ec0ff */
[----:B------:R-:W-:Y:S01]  /*1730*/  IMAD.SHL.U32 R109, R4, 0x40, RZ ;  /* 0x00000040046d7824 */ /* 0x000fe200078e00ff */
[----:B------:R-:W-:-:S02]  /*1740*/  LEA.HI R2, R120, R3, RZ, 0x3 ;  /* 0x0000000378027211 */ /* 0x000fc400078f18ff */
[----:B------:R-:W-:Y:S02]  /*1750*/  LEA.HI R120, R120, R3, RZ, 0x6 ;  /* 0x0000000378787211 */ /* 0x000fe400078f30ff */
[----:B------:R-:W-:Y:S02]  /*1760*/  LOP3.LUT R3, R129, 0x38, R2, 0xf8, !PT ;  /* 0x0000003881037812 */ /* 0x000fe400078ef802 */
[-C--:B------:R-:W-:Y:S01]  /*1770*/  LOP3.LUT R5, R5, R118.reuse, RZ, 0x3c, !PT ;  /* 0x0000007605057212 */ /* 0x080fe200078e3cff */
[----:B------:R-:W-:Y:S01]  /*1780*/  IMAD.SHL.U32 R120, R120, 0x40, RZ ;  /* 0x0000004078787824 */ /* 0x000fe200078e00ff */
[----:B-1----:R-:W-:Y:S02]  /*1790*/  LOP3.LUT R7, R129, 0x38, R144, 0xf8, !PT ;  /* 0x0000003881077812 */ /* 0x002fe400078ef890 */
[-C--:B------:R-:W-:Y:S02]  /*17a0*/  LOP3.LUT R3, R3, R118.reuse, RZ, 0x3c, !PT ;  /* 0x0000007603037212 */ /* 0x080fe400078e3cff */
[----:B------:R-:W-:-:S02]  /*17b0*/  LOP3.LUT R7, R7, R118, RZ, 0x3c, !PT ;  /* 0x0000007607077212 */ /* 0x000fc400078e3cff */
[----:B------:R-:W-:Y:S02]  /*17c0*/  LOP3.LUT R120, R120, 0xfffff000, RZ, 0xc0, !PT ;  /* 0xfffff00078787812 */ /* 0x000fe400078ec0ff */
[--C-:B------:R-:W-:Y:S01]  /*17d0*/  IADD3 R124, R7, R124, R16.reuse ;  /* 0x0000007c077c7210 */ /* 0x100fe20007ffe010 */
[----:B------:R-:W-:Y:S01]  /*17e0*/  IMAD R7, R93, c[0x0][0x210], RZ ;  /* 0x000084005d077a24 */ /* 0x000fe200078e02ff */
[--C-:B------:R-:W-:Y:S01]  /*17f0*/  IADD3 R120, R3, R120, R16.reuse ;  /* 0x0000007803787210 */ /* 0x100fe20007ffe010 */
[----:B------:R-:W-:Y:S01]  /*1800*/  IMAD R3, R93, c[0x0][0x1e8], RZ ;  /* 0x00007a005d037a24 */ /* 0x000fe200078e02ff */
[-C--:B------:R-:W-:Y:S01]  /*1810*/  SHF.L.U64.HI R107, R4, R111.reuse, c[0x0][0x294] ;  /* 0x0000a500046b7619 */ /* 0x080fe2000001026f */
[----:B---3--:R-:W-:Y:S01]  /*1820*/  IMAD.MOV.U32 R0, RZ, RZ, c[0x0][0x280] ;  /* 0x0000a000ff007624 */ /* 0x008fe200078e00ff */
[----:B------:R-:W-:Y:S01]  /*1830*/  @P0 LOP3.LUT R135, R135, 0x10, RZ, 0xfc, !PT ;  /* 0x0000001087870812 */ /* 0x000fe200078efcff */
[----:B------:R-:W-:Y:S01]  /*1840*/  IMAD R7, R184, c[0x0][0x214], R7 ;  /* 0x00008500b8077a24 */ /* 0x000fe200078e0207 */
[----:B------:R-:W-:Y:S01]  /*1850*/  IADD3 R122, R5, R122, R16 ;  /* 0x0000007a057a7210 */ /* 0x000fe20007ffe010 */
[C---:B------:R-:W-:Y:S01]  /*1860*/  IMAD.SHL.U32 R113, R0.reuse, 0x40, RZ ;  /* 0x0000004000717824 */ /* 0x040fe200078e00ff */
[----:B------:R-:W-:Y:S01]  /*1870*/  SHF.L.U64.HI R111, R0, R111, c[0x0][0x284] ;  /* 0x0000a100006f7619 */ /* 0x000fe2000001026f */
[----:B------:R-:W-:Y:S01]  /*1880*/  IMAD R3, R184, c[0x0][0x1ec], R3 ;  /* 0x00007b00b8037a24 */ /* 0x000fe200078e0203 */
[----:B------:R-:W-:Y:S01]  /*1890*/  SHF.R.S32.HI R0, RZ, 0x1f, R131 ;  /* 0x0000001fff007819 */ /* 0x000fe20000011483 */
[----:B------:R-:W-:Y:S01]  /*18a0*/  IMAD.IADD R106, R179, 0x1, R7 ;  /* 0x00000001b36a7824 */ /* 0x000fe200078e0207 */
[----:B------:R-:W-:Y:S01]  /*18b0*/  SHF.R.S32.HI R5, RZ, 0x1f, R90 ;  /* 0x0000001fff057819 */ /* 0x000fe2000001145a */
[----:B------:R-:W-:Y:S01]  /*18c0*/  IMAD.IADD R110, R177, 0x1, R3 ;  /* 0x00000001b16e7824 */ /* 0x000fe200078e0203 */
[----:B------:R-:W-:Y:S01]  /*18d0*/  LEA.HI R119, R0, R131, RZ, 0x3 ;  /* 0x0000008300777211 */ /* 0x000fe200078f18ff */
[----:B------:R-:W-:Y:S01]  /*18e0*/  IMAD R7, R175, c[0x0][0x2b0], RZ ;  /* 0x0000ac00af077a24 */ /* 0x000fe200078e02ff */
[----:B------:R-:W-:Y:S01]  /*18f0*/  ISETP.GE.AND P0, PT, R137, 0x1, PT ;  /* 0x000000018900780c */ /* 0x000fe20003f06270 */
[C---:B------:R-:W-:Y:S01]  /*1900*/  IMAD R139, R5.reuse, c[0x0][0x290], RZ ;  /* 0x0000a400058b7a24 */ /* 0x040fe200078e02ff */
[----:B------:R-:W-:Y:S01]  /*1910*/  SHF.R.S32.HI R0, RZ, 0x1f, R17 ;  /* 0x0000001fff007819 */ /* 0x000fe20000011411 */
[----:B------:R-:W-:Y:S01]  /*1920*/  IMAD R5, R5, c[0x0][0x280], RZ ;  /* 0x0000a00005057a24 */ /* 0x000fe200078e02ff */
[----:B------:R-:W-:Y:S01]  /*1930*/  LOP3.LUT R135, R135, 0xffffffbf, RZ, 0xc0, !PT ;  /* 0xffffffbf87877812 */ /* 0x000fe200078ec0ff */
[----:B------:R-:W-:Y:S01]  /*1940*/  IMAD R139, R90, c[0x0][0x294], R139 ;  /* 0x0000a5005a8b7a24 */ /* 0x000fe200078e028b */
[----:B------:R-:W-:Y:S01]  /*1950*/  LOP3.LUT R3, R129, 0x18, R24, 0xf8, !PT ;  /* 0x0000001881037812 */ /* 0x000fe200078ef818 */
[----:B------:R-:W-:Y:S01]  /*1960*/  IMAD R7, R174, c[0x0][0x2b4], R7 ;  /* 0x0000ad00ae077a24 */ /* 0x000fe200078e0207 */
[----:B------:R-:W-:Y:S01]  /*1970*/  LOP3.LUT R144, R144, 0xfffffff8, RZ, 0xc0, !PT ;  /* 0xfffffff890907812 */ /* 0x000fe200078ec0ff */
[----:B------:R-:W-:Y:S01]  /*1980*/  IMAD R5, R90, c[0x0][0x284], R5 ;  /* 0x0000a1005a057a24 */ /* 0x000fe200078e0205 */
[----:B------:R-:W-:Y:S01]  /*1990*/  LOP3.LUT R146, R152, 0xfffffff8, RZ, 0xc0, !PT ;  /* 0xfffffff898927812 */ /* 0x000fe200078ec0ff */
[----:B------:R-:W-:Y:S01]  /*19a0*/  IMAD.WIDE.U32 R174, R174, c[0x0][0x2b0], RZ ;  /* 0x0000ac00aeae7a25 */ /* 0x000fe200078e00ff */
[----:B------:R-:W-:-:S02]  /*19b0*/  LOP3.LUT R148, R2, 0xfffffff8, RZ, 0xc0, !PT ;  /* 0xfffffff802947812 */ /* 0x000fc400078ec0ff */
[----:B------:R-:W-:Y:S01]  /*19c0*/  LEA.HI R127, R0, R17, RZ, 0x3 ;  /* 0x00000011007f7211 */ /* 0x000fe200078f18ff */
[----:B------:R-:W-:Y:S01]  /*19d0*/  IMAD.IADD R141, R173, 0x1, R139 ;  /* 0x00000001ad8d7824 */ /* 0x000fe200078e028b */
[----:B------:R-:W-:Y:S01]  /*19e0*/  LOP3.LUT R135, R135, 0xffffffdf, RZ, 0xc0, !PT ;  /* 0xffffffdf87877812 */ /* 0x000fe200078ec0ff */
[----:B------:R-:W-:Y:S01]  /*19f0*/  IMAD.IADD R104, R175, 0x1, R7 ;  /* 0x00000001af687824 */ /* 0x000fe200078e0207 */
[----:B------:R-:W-:Y:S01]  /*1a00*/  LOP3.LUT R3, R3, R118, RZ, 0x3c, !PT ;  /* 0x0000007603037212 */ /* 0x000fe200078e3cff */
[----:B------:R-:W-:Y:S01]  /*1a10*/  IMAD.IADD R139, R139, 0x1, R169 ;  /* 0x000000018b8b7824 */ /* 0x000fe200078e02a9 */
[----:B------:R-:W-:Y:S01]  /*1a20*/  SHF.R.S32.HI R143, RZ, 0x1f, R144 ;  /* 0x0000001fff8f7819 */ /* 0x000fe20000011490 */
[----:B------:R-:W-:Y:S01]  /*1a30*/  IMAD.IADD R140, R171, 0x1, R5 ;  /* 0x00000001ab8c7824 */ /* 0x000fe200078e0205 */
[----:B------:R-:W-:Y:S01]  /*1a40*/  SHF.R.S32.HI R145, RZ, 0x1f, R146 ;  /* 0x0000001fff917819 */ /* 0x000fe20000011492 */
[----:B------:R-:W-:Y:S01]  /*1a50*/  IMAD.IADD R0, R3, 0x1, R16 ;  /* 0x0000000103007824 */ /* 0x000fe200078e0210 */
[----:B------:R-:W-:Y:S01]  /*1a60*/  SHF.R.S32.HI R147, RZ, 0x1f, R148 ;  /* 0x0000001fff937819 */ /* 0x000fe20000011494 */
[----:B------:R-:W-:Y:S01]  /*1a70*/  IMAD.IADD R138, R5, 0x1, R167 ;  /* 0x00000001058a7824 */ /* 0x000fe200078e02a7 */
[----:B------:R-:W-:-:S02]  /*1a80*/  LOP3.LUT R119, R119, 0xfffffff8, RZ, 0xc0, !PT ;  /* 0xfffffff877777812 */ /* 0x000fc400078ec0ff */
[----:B------:R-:W-:Y:S02]  /*1a90*/  LOP3.LUT R127, R127, 0xfffffff8, RZ, 0xc0, !PT ;  /* 0xfffffff87f7f7812 */ /* 0x000fe400078ec0ff */
[----:B------:R-:W-:Y:S02]  /*1aa0*/  @P1 LOP3.LUT R135, R135, 0x20, RZ, 0xfc, !PT ;  /* 0x0000002087871812 */ /* 0x000fe400078efcff */
[C---:B------:R-:W-:Y:S01]  /*1ab0*/  SHF.L.U64.HI R143, R144.reuse, 0x1, R143 ;  /* 0x00000001908f7819 */ /* 0x040fe2000001028f */
[----:B------:R-:W-:Y:S01]  /*1ac0*/  IMAD.SHL.U32 R144, R144, 0x2, RZ ;  /* 0x0000000290907824 */ /* 0x000fe200078e00ff */
[C---:B------:R-:W-:Y:S01]  /*1ad0*/  SHF.L.U64.HI R145, R146.reuse, 0x1, R145 ;  /* 0x0000000192917819 */ /* 0x040fe20000010291 */
[----:B------:R-:W-:Y:S01]  /*1ae0*/  IMAD.SHL.U32 R146, R146, 0x2, RZ ;  /* 0x0000000292927824 */ /* 0x000fe200078e00ff */
[C---:B------:R-:W-:Y:S01]  /*1af0*/  SHF.L.U64.HI R147, R148.reuse, 0x1, R147 ;  /* 0x0000000194937819 */ /* 0x040fe20000010293 */
[----:B------:R-:W-:Y:S01]  /*1b00*/  IMAD.SHL.U32 R148, R148, 0x2, RZ ;  /* 0x0000000294947824 */ /* 0x000fe200078e00ff */
[----:B------:R-:W-:-:S02]  /*1b10*/  IADD3 R13, R22, 0x30, RZ ;  /* 0x00000030160d7810 */ /* 0x000fc40007ffe0ff */
[----:B------:R-:W-:Y:S02]  /*1b20*/  IADD3 R12, R22, 0x10, RZ ;  /* 0x00000010160c7810 */ /* 0x000fe40007ffe0ff */
[----:B------:R-:W-:Y:S02]  /*1b30*/  SHF.R.S32.HI R112, RZ, 0x1f, R119 ;  /* 0x0000001fff707819 */ /* 0x000fe40000011477 */
[----:B------:R-:W-:Y:S02]  /*1b40*/  SHF.R.S32.HI R150, RZ, 0x1f, R127 ;  /* 0x0000001fff967819 */ /* 0x000fe4000001147f */
[----:B------:R-:W-:Y:S02]  /*1b50*/  SHF.R.S32.HI R152, RZ, 0x3, R152 ;  /* 0x00000003ff987819 */ /* 0x000fe40000011498 */
[----:B------:R-:W-:Y:S02]  /*1b60*/  SHF.R.S32.HI R151, RZ, 0x3, R2 ;  /* 0x00000003ff977819 */ /* 0x000fe40000011402 */
[----:B------:R-:W-:-:S02]  /*1b70*/  @P0 LOP3.LUT R135, R135, 0x40, RZ, 0xfc, !PT ;  /* 0x0000004087870812 */ /* 0x000fc400078efcff */
.L_x_936:
[----:B------:R-:W-:Y:S01]  /*1b80*/  ISETP.NE.AND P1, PT, R142, c[0x0][0x2b8], PT ;  /* 0x0000ae008e007a0c */ /* 0x000fe20003f25270 */
[----:B-1----:R-:W-:Y:S01]  /*1b90*/  IMAD.SHL.U32 R5, R18, 0x40, RZ ;  /* 0x0000004012057824 */ /* 0x002fe200078e00ff */
[----:B------:R-:W-:Y:S01]  /*1ba0*/  LOP3.LUT P2, RZ, R130, 0x4, RZ, 0xc0, !PT ;  /* 0x0000000482ff7812 */ /* 0x000fe2000784c0ff */
[----:B------:R-:W-:Y:S01]  /*1bb0*/  IMAD.MOV.U32 R154, RZ, RZ, RZ ;  /* 0x000000ffff9a7224 */ /* 0x000fe200078e00ff */
[----:B------:R-:W-:Y:S04]  /*1bc0*/  DEPBAR.LE SB0, 0x2 ;  /* 0x000080800000791a */ /* 0x000fe80000000000 */
[----:B------:R-:W-:Y:S01]  /*1bd0*/  IMAD.IADD R3, R128, 0x1, R5 ;  /* 0x0000000180037824 */ /* 0x000fe200078e0205 */
[----:B------:R-:W-:Y:S01]  /*1be0*/  BSSY B1, `(.L_x_912) ;  /* 0x0000409000017945 */ /* 0x000fe20003800000 */
[----:B------:R-:W-:Y:S02]  /*1bf0*/  IMAD R2, R53, 0x3000, R0 ;  /* 0x0000300035027824 */ /* 0x000fe400078e0200 */
[----:B------:R-:W-:Y:S01]  /*1c00*/  IMAD.IADD R153, R97, 0x1, R3 ;  /* 0x0000000161997824 */ /* 0x000fe200078e0203 */
[----:B------:R-:W-:Y:S02]  /*1c10*/  ISETP.GE.AND P0, PT, R3, R96, PT ;  /* 0x000000600300720c */ /* 0x000fe40003f06270 */
[----:B------:R-:W-:Y:S01]  /*1c20*/  IADD3 R155, R2, 0x20, RZ ;  /* 0x00000020029b7810 */ /* 0x000fe20007ffe0ff */
[----:B------:R-:W-:Y:S01]  /*1c30*/  @P1 IMAD.HI.U32 R4, R153, c[0x0][0x2bc], RZ ;  /* 0x0000af0099041a27 */ /* 0x000fe200078e00ff */
[----:B------:R-:W-:Y:S02]  /*1c40*/  ISETP.GT.OR P0, PT, R128, 0x3f, P0 ;  /* 0x0000003f8000780c */ /* 0x000fe40000704670 */
[C---:B------:R-:W-:Y:S01]  /*1c50*/  @P2 IADD3 R155, R2.reuse, -0x20, RZ ;  /* 0xffffffe0029b2810 */ /* 0x040fe20007ffe0ff */
[----:B------:R-:W-:Y:S01]  /*1c60*/  IMAD.MOV.U32 R3, RZ, RZ, R153 ;  /* 0x000000ffff037224 */ /* 0x000fe200078e0099 */
[----:B------:R-:W-:Y:S02]  /*1c70*/  @P1 SHF.R.U32.HI R3, RZ, c[0x0][0x2c0], R4 ;  /* 0x0000b000ff031a19 */ /* 0x000fe40000011604 */
[----:B------:R-:W-:Y:S02]  /*1c80*/  ISETP.GE.AND P2, PT, R137, 0x1, PT ;  /* 0x000000018900780c */ /* 0x000fe40003f46270 */
[----:B------:R-:W-:Y:S02]  /*1c90*/  LEA R157, R2, 0x100, 0x1 ;  /* 0x00000100029d7811 */ /* 0x000fe400078e08ff */
[----:B------:R-:W-:Y:S03]  /*1ca0*/  LEA R155, R155, 0x100, 0x1 ;  /* 0x000001009b9b7811 */ /* 0x000fe600078e08ff */
[C---:B------:R-:W-:Y:S04]  /*1cb0*/  @!P0 IADD3 R7, P1, R3.reuse, R174, RZ ;  /* 0x000000ae03078210 */ /* 0x040fe80007f3e0ff */
[----:B------:R-:W-:Y:S02]  /*1cc0*/  @!P0 LEA.HI.X.SX32 R4, R3, R104, 0x1, P1 ;  /* 0x0000006803048211 */ /* 0x000fe400008f0eff */
[C---:B------:R-:W-:Y:S04]  /*1cd0*/  @!P0 LEA R8, P1, R7.reuse, c[0x0][0x2a0], 0x2 ;  /* 0x0000a80007088a11 */ /* 0x040fe800078210ff */
[----:B------:R-:W-:Y:S01]  /*1ce0*/  @!P0 LEA.HI.X R9, R7, c[0x0][0x2a4], R4, 0x2, P1 ;  /* 0x0000a90007098a11 */ /* 0x000fe200008f1404 */
[----:B------:R-:W-:Y:S04]  /*1cf0*/  IMAD.MOV R4, RZ, RZ, -R3 ;  /* 0x000000ffff047224 */ /* 0x000fe800078e0a03 */
[----:B-----5:R1:W5:Y:S01]  /*1d00*/  @!P0 LDG.E R154, [R8.64] ;  /* 0x00000006089a8981 */ /* 0x020362000c1e1900 */
[----:B------:R-:W-:Y:S03]  /*1d10*/  IMAD R153, R4, c[0x0][0x2b8], R153 ;  /* 0x0000ae0004997a24 */ /* 0x000fe600078e0299 */
[----:B------:R-:W-:Y:S06]  /*1d20*/  BAR.SYNC.DEFER_BLOCKING 0x0 ;  /* 0x0000000000007b1d */ /* 0x000fec0000010000 */
[----:B----4-:R-:W-:-:S05]  /*1d30*/  @!P2 BRA `(.L_x_913) ;  /* 0x00003c100000a947 */ /* 0x010fca0003800000 */
[----:B------:R-:W-:Y:S01]  /*1d40*/  IMAD.WIDE.U32 R6, R153, c[0x0][0x1e0], RZ ;  /* 0x0000780099067a25 */ /* 0x000fe200078e00ff */
[----:B------:R-:W-:Y:S02]  /*1d50*/  SHF.R.S32.HI R159, RZ, 0x1f, R153 ;  /* 0x0000001fff9f7819 */ /* 0x000fe40000011499 */
[----:B-----5:R-:W-:Y:S01]  /*1d60*/  SHF.R.S32.HI R158, RZ, 0x1f, R154 ;  /* 0x0000001fff9e7819 */ /* 0x020fe2000001149a */
[----:B-1----:R-:W-:Y:S01]  /*1d70*/  IMAD R9, R107, R18, RZ ;  /* 0x000000126b097224 */ /* 0x002fe200078e02ff */
[----:B------:R-:W-:Y:S01]  /*1d80*/  IADD3 R156, -R5, R96, RZ ;  /* 0x00000060059c7210 */ /* 0x000fe20007ffe1ff */
[----:B------:R-:W-:Y:S02]  /*1d90*/  IMAD R2, R159, c[0x0][0x1e0], RZ ;  /* 0x000078009f027a24 */ /* 0x000fe400078e02ff */
[----:B------:R-:W-:Y:S01]  /*1da0*/  IMAD R81, R158, c[0x0][0x1f0], RZ ;  /* 0x00007c009e517a24 */ /* 0x000fe200078e02ff */
[----:B------:R-:W-:Y:S01]  /*1db0*/  IMNMX R156, R156, 0x40, PT ;  /* 0x000000409c9c7817 */ /* 0x000fe20003800200 */
[----:B------:R-:W-:Y:S02]  /*1dc0*/  IMAD R2, R153, c[0x0][0x1e4], R2 ;  /* 0x0000790099027a24 */ /* 0x000fe400078e0202 */
[C---:B------:R-:W-:Y:S02]  /*1dd0*/  IMAD R81, R154.reuse, c[0x0][0x1f4], R81 ;  /* 0x00007d009a517a24 */ /* 0x040fe400078e0251 */
[----:B------:R-:W-:Y:S01]  /*1de0*/  IMAD.WIDE.U32 R4, R109, R18, RZ ;  /* 0x000000126d047225 */ /* 0x000fe200078e00ff */
[----:B------:R-:W-:Y:S02]  /*1df0*/  IADD3 R3, R7, R2, RZ ;  /* 0x0000000207037210 */ /* 0x000fe40007ffe0ff */
[----:B------:R-:W-:Y:S01]  /*1e00*/  MOV R2, R6 ;  /* 0x0000000600027202 */ /* 0x000fe20000000f00 */
[----:B------:R-:W-:Y:S04]  /*1e10*/  IMAD.WIDE.U32 R6, R113, R18, RZ ;  /* 0x0000001271067225 */ /* 0x000fe800078e00ff */
[----:B------:R-:W-:Y:S05]  /*1e20*/  IMAD.WIDE.U32 R2, R154, c[0x0][0x1f0], R2 ;  /* 0x00007c009a027a25 */ /* 0x000fea00078e0002 */
[----:B------:R-:W-:Y:S04]  /*1e30*/  IADD3 R2, P0, R176, R2, RZ ;  /* 0x00000002b0027210 */ /* 0x000fe80007f1e0ff */
[----:B------:R-:W-:Y:S01]  /*1e40*/  IADD3.X R81, R110, R3, R81, P0, !PT ;  /* 0x000000036e517210 */ /* 0x000fe200007fe451 */
[----:B------:R-:W-:Y:S01]  /*1e50*/  IMAD R3, R111, R18, RZ ;  /* 0x000000126f037224 */ /* 0x000fe200078e02ff */
[C---:B------:R-:W-:Y:S04]  /*1e60*/  LEA R80, P0, R2.reuse, c[0x0][0x1c8], 0x1 ;  /* 0x0000720002507a11 */ /* 0x040fe800078008ff */
[----:B------:R-:W-:Y:S02]  /*1e70*/  LEA.HI.X R81, R2, c[0x0][0x1cc], R81, 0x1, P0 ;  /* 0x0000730002517a11 */ /* 0x000fe400000f0c51 */
[----:B------:R-:W-:Y:S02]  /*1e80*/  ISETP.NE.AND P0, PT, RZ, UR4, PT ;  /* 0x00000004ff007c0c */ /* 0x000fe4000bf05270 */
[----:B------:R-:W-:Y:S05]  /*1e90*/  SHF.R.S32.HI R2, RZ, 0x1f, R18 ;  /* 0x0000001fff027819 */ /* 0x000fea0000011412 */
[C---:B------:R-:W-:Y:S02]  /*1ea0*/  IMAD R3, R2.reuse, R113, R3 ;  /* 0x0000007102037224 */ /* 0x040fe400078e0203 */
[----:B------:R-:W-:Y:S03]  /*1eb0*/  IMAD R9, R2, R109, R9 ;  /* 0x0000006d02097224 */ /* 0x000fe600078e0209 */
[----:B------:R-:W-:Y:S02]  /*1ec0*/  IADD3 R3, R7, R3, RZ ;  /* 0x0000000307037210 */ /* 0x000fe40007ffe0ff */
        /* <DEDUP_REMOVED lines=61> */
.L_x_916:
[----:B------:R-:W-:Y:S05]  /*22a0*/  BSYNC B0 ;  /* 0x0000000000007941 */ /* 0x000fea0003800000 */
.L_x_915:
        /* <DEDUP_REMOVED lines=59> */
[----:B------:R-:W-:Y:S02]  /*2660*/  @!P0 PRMT R44, R44, 0x5410, R45 ;  /* 0x000054102c2c8816 */ /* 0x000fe4000000002d */
[----:B------:R-:W-:Y:S02]  /*2670*/  @!P0 SHF.R.U32.HI R54, RZ, 0x10, R79 ;  /* 0x00000010ff368819 */ /* 0x000fe4000001164f */
[----:B------:R-:W-:Y:S02]  /*2680*/  @!P0 PRMT R41, R41, 0x5410, R46 ;  /* 0x0000541029298816 */ /* 0x000fe4000000002e */
[----:B------:R-:W-:Y:S02]  /*2690*/  @!P0 SHF.L.U32 R45, R44, 0x10, RZ ;  /* 0x000000102c2d8819 */ /* 0x000fe400000006ff */
[----:B------:R-:W-:Y:S01]  /*26a0*/  @!P0 PRMT R54, R51, 0x5410, R54 ;  /* 0x0000541033368816 */ /* 0x000fe20000000036 */
[C---:B------:R-:W-:Y:S01]  /*26b0*/  @!P0 IMAD.U32 R51, R52.reuse, 0x10000, RZ ;  /* 0x0001000034338824 */ /* 0x040fe200078e00ff */
[----:B------:R-:W-:Y:S02]  /*26c0*/  @!P0 LOP3.LUT R52, R52, 0xffff0000, RZ, 0xc0, !PT ;  /* 0xffff000034348812 */ /* 0x000fe400078ec0ff */
[----:B------:R-:W-:Y:S01]  /*26d0*/  @!P0 LOP3.LUT R44, R44, 0xffff0000, RZ, 0xc0, !PT ;  /* 0xffff00002c2c8812 */ /* 0x000fe200078ec0ff */
[C---:B-1----:R-:W-:Y:S01]  /*26e0*/  @!P0 IMAD.U32 R50, R28.reuse, 0x10000, RZ ;  /* 0x000100001c328824 */ /* 0x042fe200078e00ff */
[----:B------:R-:W-:Y:S01]  /*26f0*/  @!P0 LOP3.LUT R46, R28, 0xffff0000, RZ, 0xc0, !PT ;  /* 0xffff00001c2e8812 */ /* 0x000fe200078ec0ff */
[C---:B------:R-:W-:Y:S01]  /*2700*/  @!P0 IMAD.U32 R55, R29.reuse, 0x10000, RZ ;  /* 0x000100001d378824 */ /* 0x040fe200078e00ff */
[----:B------:R-:W-:Y:S02]  /*2710*/  @!P0 LOP3.LUT R47, R29, 0xffff0000, RZ, 0xc0, !PT ;  /* 0xffff00001d2f8812 */ /* 0x000fe400078ec0ff */
[C---:B------:R-:W-:Y:S01]  /*2720*/  @!P0 SHF.L.U32 R56, R31.reuse, 0x10, RZ ;  /* 0x000000101f388819 */ /* 0x040fe200000006ff */
        /* <DEDUP_REMOVED lines=11> */
[----:B------:R-:W-:Y:S01]  /*27e0*/  @!P0 F2FP.BF16.PACK_AB R83, R2, R83 ;  /* 0x000000530253823e */ /* 0x000fe200000010ff */
[C---:B------:R-:W-:Y:S01]  /*27f0*/  @!P0 IMAD.U32 R44, R41.reuse, 0x10000, RZ ;  /* 0x00010000292c8824 */ /* 0x040fe200078e00ff */
[----:B------:R-:W-:Y:S01]  /*2800*/  @!P0 LOP3.LUT R41, R41, 0xffff0000, RZ, 0xc0, !PT ;  /* 0xffff000029298812 */ /* 0x000fe200078ec0ff */
[----:B------:R-:W-:Y:S02]  /*2810*/  @!P0 IMAD.U32 R51, R30, 0x10000, RZ ;  /* 0x000100001e338824 */ /* 0x000fe400078e00ff */
        /* <DEDUP_REMOVED lines=17> */
.L_x_919:
[----:B------:R-:W-:Y:S05]  /*2930*/  BSYNC B0 ;  /* 0x0000000000007941 */ /* 0x000fea0003800000 */
.L_x_918:
        /* <DEDUP_REMOVED lines=58> */
.L_x_921:
[----:B------:R-:W-:Y:S05]  /*2ce0*/  BSYNC B0 ;  /* 0x0000000000007941 */ /* 0x000fea0003800000 */
.L_x_920:
        /* <DEDUP_REMOVED lines=58> */
.L_x_923:
[----:B------:R-:W-:Y:S05]  /*3090*/  BSYNC B0 ;  /* 0x0000000000007941 */ /* 0x000fea0003800000 */
.L_x_922:
        /* <DEDUP_REMOVED lines=26> */
[C---:B------:R-:W-:Y:S01]  /*3240*/  @!P0 FMUL.FTZ R45, R36.reuse, R41 ;  /* 0x00000029242d8220 */ /* 0x040fe20000410000 */
[----:B------:R-:W-:Y:S01]  /*3250*/  @!P0 LOP3.LUT R44, R63, 0xffff0000, RZ, 0xc0, !PT ;  /* 0xffff00003f2c8812 */ /* 0x000fe200078ec0ff */
[----:B------:R-:W-:Y:S02]  /*3260*/  @!P0 FMUL.FTZ R48, R37, R42 ;  /* 0x0000002a25308220 */ /* 0x000fe40000410000 */
[-C--:B------:R-:W-:Y:S01]  /*3270*/  @!P0 FMUL.FTZ R2, R36, R27.reuse ;  /* 0x0000001b24028220 */ /* 0x080fe20000410000 */
[----:B------:R-:W-:Y:S01]  /*3280*/  @!P0 LOP3.LUT R36, R31, 0xffff0000, RZ, 0xc0, !PT ;  /* 0xffff00001f248812 */ /* 0x000fe200078ec0ff */
[----:B------:R-:W-:Y:S01]  /*3290*/  @!P0 FFMA.FTZ R45, R40, R27, -R45 ;  /* 0x0000001b282d8223 */ /* 0x000fe2000001082d */
[C---:B------:R-:W-:Y:S01]  /*32a0*/  @!P0 LOP3.LUT R27, R30.reuse, 0xffff0000, RZ, 0xc0, !PT ;  /* 0xffff00001e1b8812 */ /* 0x040fe200078ec0ff */
        /* <DEDUP_REMOVED lines=25> */
.L_x_925:
[----:B------:R-:W-:Y:S05]  /*3440*/  BSYNC B0 ;  /* 0x0000000000007941 */ /* 0x000fea0003800000 */
.L_x_924:
        /* <DEDUP_REMOVED lines=58> */
.L_x_927:
[----:B------:R-:W-:Y:S05]  /*37f0*/  BSYNC B0 ;  /* 0x0000000000007941 */ /* 0x000fea0003800000 */
.L_x_926:
        /* <DEDUP_REMOVED lines=34> */
[C---:B------:R-:W-:Y:S01]  /*3a20*/  @!P0 SHF.L.U32 R7, R6.reuse, 0x10, RZ ;  /* 0x0000001006078819 */ /* 0x040fe200000006ff */
[----:B------:R-:W-:Y:S01]  /*3a30*/  @!P0 FFMA.FTZ R2, R21, R27, R2 ;  /* 0x0000001b15028223 */ /* 0x000fe20000010002 */
[----:B------:R-:W-:Y:S01]  /*3a40*/  @!P0 LOP3.LUT R6, R6, 0xffff0000, RZ, 0xc0, !PT ;  /* 0xffff000006068812 */ /* 0x000fe200078ec0ff */
[----:B------:R-:W-:Y:S02]  /*3a50*/  @!P0 IMAD.U32 R21, R57, 0x10000, RZ ;  /* 0x0001000039158824 */ /* 0x000fe400078e00ff */
[----:B------:R-:W-:Y:S01]  /*3a60*/  @!P0 FMUL.FTZ R4, R8, R7 ;  /* 0x0000000708048220 */ /* 0x000fe20000410000 */
[----:B------:R-:W-:Y:S01]  /*3a70*/  @!P0 F2FP.BF16.PACK_AB R35, R2, R35 ;  /* 0x000000230223823e */ /* 0x000fe200000010ff */
[----:B------:R-:W-:Y:S02]  /*3a80*/  @!P0 FMUL.FTZ R37, R8, R21 ;  /* 0x0000001508258220 */ /* 0x000fe40000410000 */
[----:B------:R-:W-:Y:S02]  /*3a90*/  @!P0 IMAD.U32 R27, R31, 0x10000, RZ ;  /* 0x000100001f1b8824 */ /* 0x000fe400078e00ff */
        /* <DEDUP_REMOVED lines=16> */
.L_x_914:
        /* <DEDUP_REMOVED lines=47> */
.L_x_929:
[----:B------:R-:W-:Y:S05]  /*3e90*/  BSYNC B0 ;  /* 0x0000000000007941 */ /* 0x000fea0003800000 */
.L_x_928:
[----:B------:R2:W3:Y:S04]  /*3ea0*/  SHFL.IDX PT, R183, R81, RZ, 0x1c1f ;  /* 0x001c1fff51b77589 */ /* 0x0004e800000e0000 */
[----:B------:R2:W4:Y:S01]  /*3eb0*/  SHFL.IDX PT, R182, R80, RZ, 0x1c1f ;  /* 0x001c1fff50b67589 */ /* 0x00052200000e0000 */
[----:B------:R-:W-:-:S05]  /*3ec0*/  @P1 BRA `(.L_x_917) ;  /* 0x00001da000001947 */ /* 0x000fca0003800000 */
[----:B------:R-:W-:Y:S01]  /*3ed0*/  ISETP.GE.AND P0, PT, R24, c[0x0][0x1d4], PT ;  /* 0x0000750018007a0c */ /* 0x000fe20003f06270 */
[----:B-----5:R-:W-:Y:S01]  /*3ee0*/  IMAD.MOV.U32 R5, RZ, RZ, R30 ;  /* 0x000000ffff057224 */ /* 0x020fe200078e001e */
[----:B------:R-:W-:Y:S01]  /*3ef0*/  IADD3 R188, -R117, c[0x0][0x1d4], RZ ;  /* 0x0000750075bc7a10 */ /* 0x000fe20007ffe1ff */
[----:B------:R-:W-:Y:S01]  /*3f00*/  IMAD.MOV.U32 R4, RZ, RZ, R31 ;  /* 0x000000ffff047224 */ /* 0x000fe200078e001f */
[----:B------:R-:W-:Y:S01]  /*3f10*/  BSSY B0, `(.L_x_930) ;  /* 0x00000a3000007945 */ /* 0x000fe20003800000 */
        /* <DEDUP_REMOVED lines=28> */
[----:B------:R-:W-:Y:S01]  /*40e0*/  IMAD R187, R53, 0x3000, RZ ;  /* 0x0000300035bb7824 */ /* 0x000fe200078e02ff */
[----:B------:R-:W-:Y:S02]  /*40f0*/  PRMT R88, R7, 0x7610, R88 ;  /* 0x0000761007587816 */ /* 0x000fe40000000058 */
[----:B------:R-:W-:Y:S01]  /*4100*/  PRMT R87, R6, 0x7610, R87 ;  /* 0x0000761006577816 */ /* 0x000fe20000000057 */
[----:B------:R-:W-:-:S05]  /*4110*/  @P0 BRA `(.L_x_931) ;  /* 0x0000082000000947 */ /* 0x000fca0003800000 */
[----:B------:R-:W-:Y:S01]  /*4120*/  LOP3.LUT P2, RZ, R135, 0x4, RZ, 0xc0, !PT ;  /* 0x0000000487ff7812 */ /* 0x000fe2000784c0ff */
[----:B------:R-:W-:Y:S01]  /*4130*/  IMAD.MOV.U32 R50, RZ, RZ, R44 ;  /* 0x000000ffff327224 */ /* 0x000fe200078e002c */
[----:B------:R-:W-:Y:S01]  /*4140*/  ISETP.GE.AND P0, PT, R24, c[0x0][0x27c], PT ;  /* 0x00009f0018007a0c */ /* 0x000fe20003f06270 */
[----:B------:R-:W-:Y:S01]  /*4150*/  IMAD.MOV.U32 R55, RZ, RZ, R56 ;  /* 0x000000ffff377224 */ /* 0x000fe200078e0038 */
[----:B------:R-:W-:Y:S01]  /*4160*/  SEL R190, R117, R188, !P2 ;  /* 0x000000bc75be7207 */ /* 0x000fe20005000000 */
[--C-:B------:R-:W-:Y:S01]  /*4170*/  IMAD.MOV.U32 R49, RZ, RZ, R45.reuse ;  /* 0x000000ffff317224 */ /* 0x100fe200078e002d */
[----:B------:R-:W-:Y:S01]  /*4180*/  MOV R54, R57 ;  /* 0x0000003900367202 */ /* 0x000fe20000000f00 */
[----:B------:R-:W-:Y:S01]  /*4190*/  IMAD.MOV.U32 R62, RZ, RZ, R58 ;  /* 0x000000ffff3e7224 */ /* 0x000fe200078e003a */
[----:B------:R-:W-:Y:S02]  /*41a0*/  SHF.R.S32.HI R189, RZ, 0x1f, R190 ;  /* 0x0000001fffbd7819 */ /* 0x000fe400000114be */
[----:B------:R-:W-:Y:S02]  /*41b0*/  MOV R68, R59 ;  /* 0x0000003b00447202 */ /* 0x000fe40000000f00 */
[----:B------:R-:W-:Y:S03]  /*41c0*/  LEA.HI R190, R189, R190, RZ, 0x4 ;  /* 0x000000bebdbe7211 */ /* 0x000fe600078f20ff */
[----:B------:R-:W-:Y:S01]  /*41d0*/  @!P0 SHF.R.U64 R51, R44, 0x10, R45 ;  /* 0x000000102c338819 */ /* 0x000fe2000000122d */
[----:B------:R-:W-:Y:S01]  /*41e0*/  IMAD.MOV.U32 R44, RZ, RZ, R47 ;  /* 0x000000ffff2c7224 */ /* 0x000fe200078e002f */
[----:B------:R-:W-:Y:S02]  /*41f0*/  LEA.HI.SX32 R191, R190, R125, 0x1c ;  /* 0x0000007dbebf7211 */ /* 0x000fe400078fe2ff */
[----:B------:R-:W-:Y:S02]  /*4200*/  @!P0 SHF.R.U64 R56, R56, 0x10, R57 ;  /* 0x0000001038388819 */ /* 0x000fe40000001239 */
[----:B------:R-:W-:Y:S01]  /*4210*/  SHF.R.S32.HI R192, RZ, 0x1f, R191 ;  /* 0x0000001fffc07819 */ /* 0x000fe200000114bf */
[----:B------:R-:W-:Y:S01]  /*4220*/  IMAD.SHL.U32 R189, R191, 0x8, RZ ;  /* 0x00000008bfbd7824 */ /* 0x000fe200078e00ff */
[----:B------:R-:W-:Y:S01]  /*4230*/  @!P0 SHF.R.U32.HI R52, RZ, 0x10, R45 ;  /* 0x00000010ff348819 */ /* 0x000fe2000001162d */
[----:B------:R-:W-:Y:S01]  /*4240*/  IMAD.MOV.U32 R45, RZ, RZ, R46 ;  /* 0x000000ffff2d7224 */ /* 0x000fe200078e002e */
[----:B------:R-:W-:Y:S02]  /*4250*/  LEA.HI R192, R192, R191, RZ, 0x3 ;  /* 0x000000bfc0c07211 */ /* 0x000fe400078f18ff */
[----:B------:R-:W-:Y:S02]  /*4260*/  @!P0 PRMT R50, R50, 0x5410, R51 ;  /* 0x0000541032328816 */ /* 0x000fe40000000033 */
[----:B------:R-:W-:Y:S01]  /*4270*/  @!P0 SHF.R.U64 R46, R46, 0x10, R47 ;  /* 0x000000102e2e8819 */ /* 0x000fe2000000122f */
[----:B------:R-:W-:Y:S01]  /*4280*/  IMAD.SHL.U32 R192, R192, 0x200, RZ ;  /* 0x00000200c0c07824 */ /* 0x000fe200078e00ff */
[----:B------:R-:W-:Y:S02]  /*4290*/  LOP3.LUT R193, R129, 0x38, R189, 0xf8, !PT ;  /* 0x0000003881c17812 */ /* 0x000fe400078ef8bd */
[----:B------:R-:W-:Y:S02]  /*42a0*/  @!P0 SHF.R.U32.HI R47, RZ, 0x10, R47 ;  /* 0x00000010ff2f8819 */ /* 0x000fe4000001162f */
[----:B------:R-:W-:Y:S02]  /*42b0*/  LOP3.LUT R193, R193, R118, RZ, 0x3c, !PT ;  /* 0x00000076c1c17212 */ /* 0x000fe400078e3cff */
[----:B------:R-:W-:Y:S02]  /*42c0*/  LOP3.LUT R192, R192, 0x7ffff000, RZ, 0xc0, !PT ;  /* 0x7ffff000c0c07812 */ /* 0x000fe400078ec0ff */
[----:B------:R-:W-:Y:S02]  /*42d0*/  @!P0 SHF.R.U32.HI R57, RZ, 0x10, R57 ;  /* 0x00000010ff398819 */ /* 0x000fe40000011639 */
[----:B------:R-:W-:Y:S02]  /*42e0*/  IADD3 R192, R193, R192, R16 ;  /* 0x000000c0c1c07210 */ /* 0x000fe40007ffe010 */
[----:B------:R-:W-:Y:S02]  /*42f0*/  @!P0 PRMT R56, R55, 0x5410, R56 ;  /* 0x0000541037388816 */ /* 0x000fe40000000038 */
[----:B------:R-:W-:Y:S01]  /*4300*/  @!P0 PRMT R49, R49, 0x5410, R52 ;  /* 0x0000541031318816 */ /* 0x000fe20000000034 */
[----:B------:R-:W-:Y:S01]  /*4310*/  IMAD.IADD R193, R187, 0x1, R192 ;  /* 0x00000001bbc17824 */ /* 0x000fe200078e02c0 */
[----:B------:R-:W-:Y:S01]  /*4320*/  IADD3 R192, R124, R187, RZ ;  /* 0x000000bb7cc07210 */ /* 0x000fe20007ffe0ff */
[----:B------:R-:W-:Y:S01]  /*4330*/  @!P0 IMAD.U32 R55, R56, 0x10000, RZ ;  /* 0x0001000038378824 */ /* 0x000fe200078e00ff */
[----:B------:R-:W-:Y:S01]  /*4340*/  @!P0 PRMT R44, R44, 0x5410, R47 ;  /* 0x000054102c2c8816 */ /* 0x000fe2000000002f */
[----:B------:R-:W-:Y:S01]  /*4350*/  IMAD.SHL.U32 R191, R193, 0x2, RZ ;  /* 0x00000002c1bf7824 */ /* 0x000fe200078e00ff */
[----:B------:R-:W-:Y:S01]  /*4360*/  @!P0 SHF.R.U64 R61, R58, 0x10, R59 ;  /* 0x000000103a3d8819 */ /* 0x000fe2000000123b */
[----:B------:R-:W-:Y:S01]  /*4370*/  IMAD.SHL.U32 R190, R192, 0x2, RZ ;  /* 0x00000002c0be7824 */ /* 0x000fe200078e00ff */
[----:B------:R-:W-:Y:S01]  /*4380*/  @!P0 PRMT R58, R54, 0x5410, R57 ;  /* 0x00005410363a8816 */ /* 0x000fe20000000039 */
[----:B------:R-:W-:Y:S01]  /*4390*/  @!P0 IMAD.U32 R47, R50, 0x10000, RZ ;  /* 0x00010000322f8824 */ /* 0x000fe200078e00ff */
[----:B------:R-:W-:Y:S01]  /*43a0*/  LDS.128 R32, [R191+0xc100] ;  /* 0x00c10000bf207984 */ /* 0x000fe20000000c00 */
[----:B------:R-:W-:Y:S02]  /*43b0*/  @!P0 PRMT R45, R45, 0x5410, R46 ;  /* 0x000054102d2d8816 */ /* 0x000fe4000000002e */
[----:B------:R-:W-:Y:S02]  /*43c0*/  @!P0 LOP3.LUT R56, R56, 0xffff0000, RZ, 0xc0, !PT ;  /* 0xffff000038388812 */ /* 0x000fe400078ec0ff */
[----:B------:R-:W-:Y:S02]  /*43d0*/  @!P0 LOP3.LUT R46, R50, 0xffff0000, RZ, 0xc0, !PT ;  /* 0xffff0000322e8812 */ /* 0x000fe400078ec0ff */
[----:B------:R-:W-:Y:S01]  /*43e0*/  @!P0 SHF.R.U32.HI R59, RZ, 0x10, R59 ;  /* 0x00000010ff3b8819 */ /* 0x000fe2000001163b */
[----:B--2---:R-:W1:Y:S01]  /*43f0*/  LDS.128 R80, [R190+0xc100] ;  /* 0x00c10000be507984 */ /* 0x004e620000000c00 */
[----:B------:R-:W-:Y:S02]  /*4400*/  @!P0 PRMT R62, R62, 0x5410, R61 ;  /* 0x000054103e3e8816 */ /* 0x000fe4000000003d */
[----:B------:R-:W-:Y:S03]  /*4410*/  @!P0 PRMT R68, R68, 0x5410, R59 ;  /* 0x0000541044448816 */ /* 0x000fe6000000003b */
[C---:B------:R-:W-:Y:S01]  /*4420*/  @!P0 IMAD.U32 R60, R62.reuse, 0x10000, RZ ;  /* 0x000100003e3c8824 */ /* 0x040fe200078e00ff */
[----:B------:R-:W-:Y:S01]  /*4430*/  @!P0 LOP3.LUT R62, R62, 0xffff0000, RZ, 0xc0, !PT ;  /* 0xffff00003e3e8812 */ /* 0x000fe200078ec0ff */
[C---:B------:R-:W-:Y:S01]  /*4440*/  @!P0 IMAD.U32 R63, R68.reuse, 0x10000, RZ ;  /* 0x00010000443f8824 */ /* 0x040fe200078e00ff */
[----:B------:R-:W-:Y:S01]  /*4450*/  @!P0 LOP3.LUT R68, R68, 0xffff0000, RZ, 0xc0, !PT ;  /* 0xffff000044448812 */ /* 0x000fe200078ec0ff */
[----:B-1----:R-:W-:Y:S01]  /*4460*/  @!P0 IMAD.U32 R54, R80, 0x10000, RZ ;  /* 0x0001000050368824 */ /* 0x002fe200078e00ff */
[----:B------:R-:W-:Y:S01]  /*4470*/  @!P0 SHF.L.U32 R52, R32, 0x10, RZ ;  /* 0x0000001020348819 */ /* 0x000fe200000006ff */
[----:B------:R-:W-:Y:S01]  /*4480*/  @!P0 IMAD.U32 R61, R82, 0x10000, RZ ;  /* 0x00010000523d8824 */ /* 0x000fe200078e00ff */
[----:B------:R-:W-:Y:S01]  /*4490*/  @!P0 LOP3.LUT R51, R32, 0xffff0000, RZ, 0xc0, !PT ;  /* 0xffff000020338812 */ /* 0x000fe200078ec0ff */
[----:B------:R-:W-:Y:S01]  /*44a0*/  @!P0 IMAD.U32 R66, R83, 0x10000, RZ ;  /* 0x0001000053428824 */ /* 0x000fe200078e00ff */
[----:B------:R-:W-:Y:S01]  /*44b0*/  @!P0 SHF.L.U32 R50, R33, 0x10, RZ ;  /* 0x0000001021328819 */ /* 0x000fe200000006ff */
[----:B------:R-:W-:Y:S01]  /*44c0*/  @!P0 FMUL.FTZ R2, R52, R47 ;  /* 0x0000002f34028220 */ /* 0x000fe20000410000 */
[----:B------:R-:W-:Y:S01]  /*44d0*/  @!P0 LOP3.LUT R57, R80, 0xffff0000, RZ, 0xc0, !PT ;  /* 0xffff000050398812 */ /* 0x000fe200078ec0ff */
[----:B------:R-:W-:Y:S01]  /*44e0*/  @!P0 FMUL.FTZ R190, R52, R55 ;  /* 0x0000003734be8220 */ /* 0x000fe20000410000 */
[----:B------:R-:W-:Y:S01]  /*44f0*/  @!P0 LOP3.LUT R59, R81, 0xffff0000, RZ, 0xc0, !PT ;  /* 0xffff0000513b8812 */ /* 0x000fe200078ec0ff */
[----:B------:R-:W-:Y:S01]  /*4500*/  @!P0 FFMA.FTZ R2, R55, R54, R2 ;  /* 0x0000003637028223 */ /* 0x000fe20000010002 */
[----:B------:R-:W-:Y:S01]  /*4510*/  @!P0 LOP3.LUT R64, R82, 0xffff0000, RZ, 0xc0, !PT ;  /* 0xffff000052408812 */ /* 0x000fe200078ec0ff */
[C---:B------:R-:W-:Y:S01]  /*4520*/  @!P0 IMAD.U32 R55, R58.reuse, 0x10000, RZ ;  /* 0x000100003a378824 */ /* 0x040fe200078e00ff */
[----:B------:R-:W-:Y:S01]  /*4530*/  @!P0 LOP3.LUT R58, R58, 0xffff0000, RZ, 0xc0, !PT ;  /* 0xffff00003a3a8812 */ /* 0x000fe200078ec0ff */
[----:B------:R-:W-:Y:S01]  /*4540*/  @!P0 FMUL.FTZ R191, R51, R56 ;  /* 0x0000003833bf8220 */ /* 0x000fe20000410000 */
[----:B------:R-:W-:Y:S01]  /*4550*/  @!P0 LOP3.LUT R65, R83, 0xffff0000, RZ, 0xc0, !PT ;  /* 0xffff000053418812 */ /* 0x000fe200078ec0ff */
[----:B------:R-:W-:Y:S02]  /*4560*/  @!P0 FFMA.FTZ R190, R54, R47, -R190 ;  /* 0x0000002f36be8223 */ /* 0x000fe400000108be */
[-C--:B------:R-:W-:Y:S01]  /*4570*/  @!P0 FMUL.FTZ R3, R51, R46.reuse ;  /* 0x0000002e33038220 */ /* 0x080fe20000410000 */
[----:B------:R-:W-:Y:S01]  /*4580*/  @!P0 LOP3.LUT R51, R33, 0xffff0000, RZ, 0xc0, !PT ;  /* 0xffff000021338812 */ /* 0x000fe200078ec0ff */
[----:B------:R-:W-:Y:S02]  /*4590*/  @!P0 IMAD.U32 R47, R49, 0x10000, RZ ;  /* 0x00010000312f8824 */ /* 0x000fe400078e00ff */
[----:B------:R-:W-:Y:S02]  /*45a0*/  @!P0 IMAD.U32 R54, R81, 0x10000, RZ ;  /* 0x0001000051368824 */ /* 0x000fe400078e00ff */
[C---:B------:R-:W-:Y:S02]  /*45b0*/  @!P0 FMUL.FTZ R192, R50.reuse, R55 ;  /* 0x0000003732c08220 */ /* 0x040fe40000410000 */
[----:B------:R-:W-:Y:S01]  /*45c0*/  @!P0 FFMA.FTZ R191, R57, R46, -R191 ;  /* 0x0000002e39bf8223 */ /* 0x000fe200000108bf */
[----:B------:R-:W-:Y:S01]  /*45d0*/  @!P0 LOP3.LUT R46, R49, 0xffff0000, RZ, 0xc0, !PT ;  /* 0xffff0000312e8812 */ /* 0x000fe200078ec0ff */
[-C--:B------:R-:W-:Y:S01]  /*45e0*/  @!P0 FMUL.FTZ R4, R50, R47.reuse ;  /* 0x0000002f32048220 */ /* 0x080fe20000410000 */
[----:B------:R-:W-:Y:S01]  /*45f0*/  @!P0 LOP3.LUT R50, R34, 0xffff0000, RZ, 0xc0, !PT ;  /* 0xffff000022328812 */ /* 0x000fe200078ec0ff */
[----:B------:R-:W-:Y:S01]  /*4600*/  @!P0 FFMA.FTZ R192, R54, R47, -R192 ;  /* 0x0000002f36c08223 */ /* 0x000fe200000108c0 */
[----:B------:R-:W-:Y:S01]  /*4610*/  @!P0 SHF.L.U32 R47, R34, 0x10, RZ ;  /* 0x00000010222f8819 */ /* 0x000fe200000006ff */
[----:B------:R-:W-:Y:S01]  /*4620*/  @!P0 FMUL.FTZ R193, R51, R58 ;  /* 0x0000003a33c18220 */ /* 0x000fe20000410000 */
[----:B------:R-:W-:Y:S01]  /*4630*/  @!P0 F2FP.BF16.PACK_AB R190, R191, R190 ;  /* 0x000000bebfbe823e */ /* 0x000fe200000010ff */
[-C--:B------:R-:W-:Y:S02]  /*4640*/  @!P0 FMUL.FTZ R5, R51, R46.reuse ;  /* 0x0000002e33058220 */ /* 0x080fe40000410000 */
        /* <DEDUP_REMOVED lines=8> */
[-C--:B------:R-:W-:Y:S01]  /*46d0*/  @!P0 FMUL.FTZ R6, R47, R46.reuse ;  /* 0x0000002e2f068220 */ /* 0x080fe20000410000 */
[----:B------:R-:W-:Y:S01]  /*46e0*/  @!P0 LOP3.LUT R47, R35, 0xffff0000, RZ, 0xc0, !PT ;  /* 0xffff0000232f8812 */ /* 0x000fe200078ec0ff */
[----:B------:R-:W-:Y:S01]  /*46f0*/  @!P0 FFMA.FTZ R195, R61, R46, -R195 ;  /* 0x0000002e3dc38223 */ /* 0x000fe200000108c3 */
[----:B------:R-:W-:Y:S01]  /*4700*/  @!P0 SHF.L.U32 R46, R35, 0x10, RZ ;  /* 0x00000010232e8819 */ /* 0x000fe200000006ff */
[-C--:B------:R-:W-:Y:S01]  /*4710*/  @!P0 FMUL.FTZ R7, R50, R45.reuse ;  /* 0x0000002d32078220 */ /* 0x080fe20000410000 */
[----:B------:R-:W-:Y:S01]  /*4720*/  @!P0 F2FP.BF16.PACK_AB R191, R3, R2 ;  /* 0x0000000203bf823e */ /* 0x000fe200000010ff */
[----:B------:R-:W-:Y:S02]  /*4730*/  @!P0 FFMA.FTZ R196, R64, R45, -R196 ;  /* 0x0000002d40c48223 */ /* 0x000fe400000108c4 */
[C---:B------:R-:W-:Y:S01]  /*4740*/  @!P0 IMAD.U32 R45, R44.reuse, 0x10000, RZ ;  /* 0x000100002c2d8824 */ /* 0x040fe200078e00ff */
[----:B------:R-:W-:Y:S01]  /*4750*/  @!P0 MOV R32, R191 ;  /* 0x000000bf00208202 */ /* 0x000fe20000000f00 */
[----:B------:R-:W-:Y:S01]  /*4760*/  @!P0 FFMA.FTZ R4, R55, R54, R4 ;  /* 0x0000003637048223 */ /* 0x000fe20000010004 */
[----:B------:R-:W-:Y:S01]  /*4770*/  @!P0 LOP3.LUT R44, R44, 0xffff0000, RZ, 0xc0, !PT ;  /* 0xffff00002c2c8812 */ /* 0x000fe200078ec0ff */
[----:B------:R-:W-:Y:S01]  /*4780*/  @!P0 FFMA.FTZ R5, R58, R59, R5 ;  /* 0x0000003b3a058223 */ /* 0x000fe20000010005 */
[----:B------:R-:W-:Y:S01]  /*4790*/  @!P0 F2FP.BF16.PACK_AB R195, R196, R195 ;  /* 0x000000c3c4c3823e */ /* 0x000fe200000010ff */
[----:B------:R-:W-:Y:S02]  /*47a0*/  @!P0 FMUL.FTZ R8, R46, R45 ;  /* 0x0000002d2e088220 */ /* 0x000fe40000410000 */
        /* <DEDUP_REMOVED lines=25> */
.L_x_931:
[----:B------:R-:W-:Y:S05]  /*4940*/  BSYNC B0 ;  /* 0x0000000000007941 */ /* 0x000fea0003800000 */
.L_x_930:
[----:B------:R-:W-:Y:S01]  /*4950*/  ISETP.GE.AND P0, PT, R17, c[0x0][0x1d4], PT ;  /* 0x0000750011007a0c */ /* 0x000fe20003f06270 */
[----:B------:R-:W-:Y:S01]  /*4960*/  @!UPT UIADD3 URZ, URZ, URZ, URZ ;  /* 0x0000003f3f3ff290 */ /* 0x000fe2000fffe03f */
[----:B------:R-:W-:Y:S11]  /*4970*/  BSSY B0, `(.L_x_932) ;  /* 0x000007c000007945 */ /* 0x000ff60003800000 */
[----:B------:R-:W-:-:S05]  /*4980*/  @P0 BRA `(.L_x_933) ;  /* 0x000007a000000947 */ /* 0x000fca0003800000 */
[----:B------:R-:W-:Y:S02]  /*4990*/  LOP3.LUT P1, RZ, R135, 0x2, RZ, 0xc0, !PT ;  /* 0x0000000287ff7812 */ /* 0x000fe4000782c0ff */
[----:B------:R-:W-:Y:S02]  /*49a0*/  ISETP.GE.AND P0, PT, R17, c[0x0][0x27c], PT ;  /* 0x00009f0011007a0c */ /* 0x000fe40003f06270 */
[----:B------:R-:W-:Y:S04]  /*49b0*/  SEL R63, R117, R188, !P1 ;  /* 0x000000bc753f7207 */ /* 0x000fe80004800000 */
[----:B------:R-:W-:Y:S04]  /*49c0*/  SHF.R.S32.HI R62, RZ, 0x1f, R63 ;  /* 0x0000001fff3e7819 */ /* 0x000fe8000001143f */
        /* <DEDUP_REMOVED lines=12> */
[----:B------:R-:W-:Y:S01]  /*4a90*/  @!P0 PRMT R42, R42, 0x5410, R45 ;  /* 0x000054102a2a8816 */ /* 0x000fe2000000002d */
[----:B------:R-:W-:Y:S01]  /*4aa0*/  @!P0 IMAD.U32 R47, R88, 0x10000, RZ ;  /* 0x00010000582f8824 */ /* 0x000fe200078e00ff */
[----:B------:R-:W-:Y:S02]  /*4ab0*/  LOP3.LUT R66, R66, 0x7ffff000, RZ, 0xc0, !PT ;  /* 0x7ffff00042427812 */ /* 0x000fe400078ec0ff */
[----:B------:R-:W-:Y:S01]  /*4ac0*/  @!P0 SHF.R.U32.HI R36, RZ, 0x10, R37 ;  /* 0x00000010ff248819 */ /* 0x000fe20000011625 */
[----:B------:R-:W-:Y:S01]  /*4ad0*/  @!P0 IMAD.U32 R37, R42, 0x10000, RZ ;  /* 0x000100002a258824 */ /* 0x000fe200078e00ff */
[----:B------:R-:W-:Y:S01]  /*4ae0*/  IADD3 R66, R65, R66, R16 ;  /* 0x0000004241427210 */ /* 0x000fe20007ffe010 */
[----:B------:R-:W-:Y:S01]  /*4af0*/  IMAD.IADD R65, R122, 0x1, R187 ;  /* 0x000000017a417824 */ /* 0x000fe200078e02bb */
[----:B------:R-:W-:Y:S02]  /*4b00*/  @!P0 PRMT R87, R87, 0x5410, R76 ;  /* 0x0000541057578816 */ /* 0x000fe4000000004c */
[----:B------:R-:W-:Y:S01]  /*4b10*/  @!P0 SHF.R.U32.HI R49, RZ, 0x10, R79 ;  /* 0x00000010ff318819 */ /* 0x000fe2000001164f */
[----:B------:R-:W-:Y:S01]  /*4b20*/  IMAD.IADD R66, R187, 0x1, R66 ;  /* 0x00000001bb427824 */ /* 0x000fe200078e0242 */
[----:B------:R-:W-:Y:S02]  /*4b30*/  SHF.L.U32 R63, R65, 0x1, RZ ;  /* 0x00000001413f7819 */ /* 0x000fe400000006ff */
[--C-:B------:R-:W-:Y:S01]  /*4b40*/  @!P0 SHF.R.U32.HI R44, RZ, 0x10, R39.reuse ;  /* 0x00000010ff2c8819 */ /* 0x100fe20000011627 */
[----:B------:R-:W-:Y:S01]  /*4b50*/  IMAD.SHL.U32 R64, R66, 0x2, RZ ;  /* 0x0000000242407824 */ /* 0x000fe200078e00ff */
[----:B------:R-:W-:Y:S01]  /*4b60*/  @!P0 SHF.R.U64 R39, R38, 0x10, R39 ;  /* 0x0000001026278819 */ /* 0x000fe20000001227 */
[----:B-12---:R-:W1:Y:S01]  /*4b70*/  LDS.128 R80, [R63+0xc100] ;  /* 0x00c100003f507984 */ /* 0x006e620000000c00 */
[----:B------:R-:W-:Y:S02]  /*4b80*/  @!P0 PRMT R41, R41, 0x5410, R36 ;  /* 0x0000541029298816 */ /* 0x000fe40000000024 */
[----:B------:R-:W-:Y:S01]  /*4b90*/  @!P0 PRMT R86, R86, 0x5410, R49 ;  /* 0x0000541056568816 */ /* 0x000fe20000000031 */
[----:B------:R-:W-:Y:S01]  /*4ba0*/  @!P0 IMAD.U32 R49, R87, 0x10000, RZ ;  /* 0x0001000057318824 */ /* 0x000fe200078e00ff */
[----:B------:R-:W-:Y:S02]  /*4bb0*/  @!P0 PRMT R48, R48, 0x5410, R39 ;  /* 0x0000541030308816 */ /* 0x000fe40000000027 */
[----:B------:R-:W-:Y:S01]  /*4bc0*/  @!P0 SHF.L.U32 R36, R41, 0x10, RZ ;  /* 0x0000001029248819 */ /* 0x000fe200000006ff */
[C---:B------:R-:W-:Y:S01]  /*4bd0*/  @!P0 IMAD.U32 R59, R86.reuse, 0x10000, RZ ;  /* 0x00010000563b8824 */ /* 0x040fe200078e00ff */
[----:B------:R-:W2:Y:S01]  /*4be0*/  LDS.128 R32, [R64+0xc100] ;  /* 0x00c1000040207984 */ /* 0x000ea20000000c00 */
[----:B------:R-:W-:Y:S02]  /*4bf0*/  @!P0 LOP3.LUT R52, R87, 0xffff0000, RZ, 0xc0, !PT ;  /* 0xffff000057348812 */ /* 0x000fe400078ec0ff */
[----:B------:R-:W-:Y:S02]  /*4c00*/  @!P0 PRMT R43, R43, 0x5410, R44 ;  /* 0x000054102b2b8816 */ /* 0x000fe4000000002c */
[----:B------:R-:W-:Y:S02]  /*4c10*/  @!P0 LOP3.LUT R60, R86, 0xffff0000, RZ, 0xc0, !PT ;  /* 0xffff0000563c8812 */ /* 0x000fe400078ec0ff */
[----:B------:R-:W-:Y:S04]  /*4c20*/  @!P0 SHF.R.U64 R78, R78, 0x10, R79 ;  /* 0x000000104e4e8819 */ /* 0x000fe8000000124f */
[----:B------:R-:W-:Y:S04]  /*4c30*/  @!P0 PRMT R85, R85, 0x5410, R78 ;  /* 0x0000541055558816 */ /* 0x000fe8000000004e */
[C---:B------:R-:W-:Y:S01]  /*4c40*/  @!P0 LOP3.LUT R56, R85.reuse, 0xffff0000, RZ, 0xc0, !PT ;  /* 0xffff000055388812 */ /* 0x040fe200078ec0ff */
[----:B------:R-:W-:Y:S02]  /*4c50*/  @!P0 IMAD.U32 R55, R85, 0x10000, RZ ;  /* 0x0001000055378824 */ /* 0x000fe400078e00ff */
[C---:B-1----:R-:W-:Y:S01]  /*4c60*/  @!P0 IMAD.U32 R46, R80.reuse, 0x10000, RZ ;  /* 0x00010000502e8824 */ /* 0x042fe200078e00ff */
[----:B------:R-:W-:Y:S01]  /*4c70*/  @!P0 LOP3.LUT R50, R80, 0xffff0000, RZ, 0xc0, !PT ;  /* 0xffff000050328812 */ /* 0x000fe200078ec0ff */
[----:B------:R-:W-:Y:S01]  /*4c80*/  @!P0 IMAD.U32 R51, R81, 0x10000, RZ ;  /* 0x0001000051338824 */ /* 0x000fe200078e00ff */
[C---:B------:R-:W-:Y:S01]  /*4c90*/  @!P0 LOP3.LUT R61, R83.reuse, 0xffff0000, RZ, 0xc0, !PT ;  /* 0xffff0000533d8812 */ /* 0x040fe200078ec0ff */
[----:B------:R-:W-:Y:S01]  /*4ca0*/  @!P0 IMAD.U32 R58, R83, 0x10000, RZ ;  /* 0x00010000533a8824 */ /* 0x000fe200078e00ff */
[C---:B------:R-:W-:Y:S01]  /*4cb0*/  @!P0 LOP3.LUT R57, R82.reuse, 0xffff0000, RZ, 0xc0, !PT ;  /* 0xffff000052398812 */ /* 0x040fe200078ec0ff */
[----:B------:R-:W-:Y:S02]  /*4cc0*/  @!P0 IMAD.U32 R54, R82, 0x10000, RZ ;  /* 0x0001000052368824 */ /* 0x000fe400078e00ff */
[----:B--2---:R-:W-:Y:S02]  /*4cd0*/  @!P0 IMAD.U32 R38, R32, 0x10000, RZ ;  /* 0x0001000020268824 */ /* 0x004fe400078e00ff */
[----:B------:R-:W-:Y:S02]  /*4ce0*/  @!P0 IMAD.U32 R39, R33, 0x10000, RZ ;  /* 0x0001000021278824 */ /* 0x000fe400078e00ff */
[C---:B------:R-:W-:Y:S02]  /*4cf0*/  @!P0 FMUL.FTZ R63, R38.reuse, R47 ;  /* 0x0000002f263f8220 */ /* 0x040fe40000410000 */
[----:B------:R-:W-:Y:S01]  /*4d00*/  @!P0 FMUL.FTZ R2, R38, R37 ;  /* 0x0000002526028220 */ /* 0x000fe20000410000 */
[----:B------:R-:W-:Y:S01]  /*4d10*/  @!P0 LOP3.LUT R38, R32, 0xffff0000, RZ, 0xc0, !PT ;  /* 0xffff000020268812 */ /* 0x000fe200078ec0ff */
[----:B------:R-:W-:Y:S02]  /*4d20*/  @!P0 FMUL.FTZ R64, R39, R49 ;  /* 0x0000003127408220 */ /* 0x000fe40000410000 */
[----:B------:R-:W-:Y:S01]  /*4d30*/  @!P0 FFMA.FTZ R63, R46, R37, -R63 ;  /* 0x000000252e3f8223 */ /* 0x000fe2000001083f */
[----:B------:R-:W-:Y:S01]  /*4d40*/  @!P0 LOP3.LUT R37, R42, 0xffff0000, RZ, 0xc0, !PT ;  /* 0xffff00002a258812 */ /* 0x000fe200078ec0ff */
[----:B------:R-:W-:Y:S01]  /*4d50*/  @!P0 FFMA.FTZ R2, R47, R46, R2 ;  /* 0x0000002e2f028223 */ /* 0x000fe20000010002 */
[----:B------:R-:W-:Y:S01]  /*4d60*/  @!P0 LOP3.LUT R46, R88, 0xffff0000, RZ, 0xc0, !PT ;  /* 0xffff0000582e8812 */ /* 0x000fe200078ec0ff */
[-C--:B------:R-:W-:Y:S01]  /*4d70*/  @!P0 FMUL.FTZ R4, R39, R36.reuse ;  /* 0x0000002427048220 */ /* 0x080fe20000410000 */
[----:B------:R-:W-:Y:S01]  /*4d80*/  @!P0 LOP3.LUT R39, R33, 0xffff0000, RZ, 0xc0, !PT ;  /* 0xffff000021278812 */ /* 0x000fe200078ec0ff */
[----:B------:R-:W-:Y:S01]  /*4d90*/  @!P0 FFMA.FTZ R64, R51, R36, -R64 ;  /* 0x0000002433408223 */ /* 0x000fe20000010840 */
[----:B------:R-:W-:Y:S01]  /*4da0*/  @!P0 LOP3.LUT R36, R41, 0xffff0000, RZ, 0xc0, !PT ;  /* 0xffff000029248812 */ /* 0x000fe200078ec0ff */
[C---:B------:R-:W-:Y:S01]  /*4db0*/  @!P0 FMUL.FTZ R66, R38.reuse, R46 ;  /* 0x0000002e26428220 */ /* 0x040fe20000410000 */
[----:B------:R-:W-:Y:S01]  /*4dc0*/  @!P0 LOP3.LUT R47, R81, 0xffff0000, RZ, 0xc0, !PT ;  /* 0xffff0000512f8812 */ /* 0x000fe200078ec0ff */
[-C--:B------:R-:W-:Y:S01]  /*4dd0*/  @!P0 FMUL.FTZ R3, R38, R37.reuse ;  /* 0x0000002526038220 */ /* 0x080fe20000410000 */
[----:B------:R-:W-:Y:S01]  /*4de0*/  @!P0 SHF.L.U32 R38, R35, 0x10, RZ ;  /* 0x0000001023268819 */ /* 0x000fe200000006ff */
[C---:B------:R-:W-:Y:S02]  /*4df0*/  @!P0 FMUL.FTZ R65, R39.reuse, R52 ;  /* 0x0000003427418220 */ /* 0x040fe40000410000 */
[-C--:B------:R-:W-:Y:S01]  /*4e00*/  @!P0 FMUL.FTZ R5, R39, R36.reuse ;  /* 0x0000002427058220 */ /* 0x080fe20000410000 */
[----:B------:R-:W-:Y:S01]  /*4e10*/  @!P0 LOP3.LUT R39, R35, 0xffff0000, RZ, 0xc0, !PT ;  /* 0xffff000023278812 */ /* 0x000fe200078ec0ff */
[----:B------:R-:W-:Y:S02]  /*4e20*/  @!P0 FFMA.FTZ R66, R50, R37, -R66 ;  /* 0x0000002532428223 */ /* 0x000fe40000010842 */
[----:B------:R-:W-:Y:S02]  /*4e30*/  @!P0 IMAD.U32 R37, R43, 0x10000, RZ ;  /* 0x000100002b258824 */ /* 0x000fe400078e00ff */
[----:B------:R-:W-:Y:S01]  /*4e40*/  @!P0 FMUL.FTZ R68, R38, R59 ;  /* 0x0000003b26448220 */ /* 0x000fe20000410000 */
[----:B------:R-:W-:Y:S01]  /*4e50*/  @!P0 F2FP.BF16.PACK_AB R63, R66, R63 ;  /* 0x0000003f423f823e */ /* 0x000fe200000010ff */
[----:B------:R-:W-:Y:S01]  /*4e60*/  @!P0 FFMA.FTZ R65, R47, R36, -R65 ;  /* 0x000000242f418223 */ /* 0x000fe20000010841 */
[----:B------:R-:W-:Y:S01]  /*4e70*/  @!P0 LOP3.LUT R36, R43, 0xffff0000, RZ, 0xc0, !PT ;  /* 0xffff00002b248812 */ /* 0x000fe200078ec0ff */
[----:B------:R-:W-:Y:S02]  /*4e80*/  @!P0 FMUL.FTZ R191, R39, R60 ;  /* 0x0000003c27bf8220 */ /* 0x000fe40000410000 */
[-C--:B------:R-:W-:Y:S01]  /*4e90*/  @!P0 FMUL.FTZ R8, R38, R37.reuse ;  /* 0x0000002526088220 */ /* 0x080fe20000410000 */
[----:B------:R-:W-:Y:S01]  /*4ea0*/  @!P0 F2FP.BF16.PACK_AB R64, R65, R64 ;  /* 0x000000404140823e */ /* 0x000fe200000010ff */
[----:B------:R-:W-:Y:S01]  /*4eb0*/  @!P0 FFMA.FTZ R68, R58, R37, -R68 ;  /* 0x000000253a448223 */ /* 0x000fe20000010844 */
[----:B------:R-:W-:Y:S01]  /*4ec0*/  @!P0 SHF.L.U32 R37, R48, 0x10, RZ ;  /* 0x0000001030258819 */ /* 0x000fe200000006ff */
[C---:B------:R-:W-:Y:S02]  /*4ed0*/  @!P0 IMAD.U32 R38, R34.reuse, 0x10000, RZ ;  /* 0x0001000022268824 */ /* 0x040fe400078e00ff */
        /* <DEDUP_REMOVED lines=12> */
[----:B------:R-:W-:Y:S01]  /*4fa0*/  @!P0 FFMA.FTZ R7, R56, R57, R7 ;  /* 0x0000003938078223 */ /* 0x000fe20000010007 */
[----:B------:R-:W-:Y:S01]  /*4fb0*/  @!P0 F2FP.BF16.PACK_AB R66, R5, R4 ;  /* 0x000000040542823e */ /* 0x000fe200000010ff */
[----:B------:R-:W-:Y:S02]  /*4fc0*/  @!P0 FMUL.FTZ R189, R38, R55 ;  /* 0x0000003726bd8220 */ /* 0x000fe40000410000 */
[----:B------:R-:W-:Y:S02]  /*4fd0*/  @!P0 FMUL.FTZ R190, R39, R56 ;  /* 0x0000003827be8220 */ /* 0x000fe40000410000 */
[----:B------:R-:W-:Y:S02]  /*4fe0*/  @!P0 FFMA.FTZ R8, R59, R58, R8 ;  /* 0x0000003a3b088223 */ /* 0x000fe40000010008 */
[----:B------:R-:W-:Y:S02]  /*4ff0*/  @!P0 FFMA.FTZ R9, R60, R61, R9 ;  /* 0x0000003d3c098223 */ /* 0x000fe40000010009 */
[----:B------:R-:W-:Y:S02]  /*5000*/  @!P0 FFMA.FTZ R189, R54, R37, -R189 ;  /* 0x0000002536bd8223 */ /* 0x000fe400000108bd */
[----:B------:R-:W-:Y:S01]  /*5010*/  @!P0 FFMA.FTZ R190, R57, R36, -R190 ;  /* 0x0000002439be8223 */ /* 0x000fe200000108be */
[----:B------:R-:W-:Y:S01]  /*5020*/  @!P0 F2FP.BF16.PACK_AB R191, R9, R8 ;  /* 0x0000000809bf823e */ /* 0x000fe200000010ff */
[----:B------:R-:W-:Y:S02]  /*5030*/  @!P0 IMAD.MOV.U32 R80, RZ, RZ, R63 ;  /* 0x000000ffff508224 */ /* 0x000fe400078e003f */
[----:B------:R-:W-:Y:S01]  /*5040*/  @!P0 IMAD.MOV.U32 R81, RZ, RZ, R64 ;  /* 0x000000ffff518224 */ /* 0x000fe200078e0040 */
[----:B------:R-:W-:Y:S01]  /*5050*/  @!P0 F2FP.BF16.PACK_AB R189, R190, R189 ;  /* 0x000000bdbebd823e */ /* 0x000fe200000010ff */
[----:B------:R-:W-:Y:S01]  /*5060*/  @!P0 IMAD.MOV.U32 R83, RZ, RZ, R68 ;  /* 0x000000ffff538224 */ /* 0x000fe200078e0044 */
[----:B------:R-:W-:Y:S01]  /*5070*/  @!P0 F2FP.BF16.PACK_AB R190, R7, R6 ;  /* 0x0000000607be823e */ /* 0x000fe200000010ff */
[----:B------:R-:W-:Y:S01]  /*5080*/  @!P0 IMAD.MOV.U32 R32, RZ, RZ, R65 ;  /* 0x000000ffff208224 */ /* 0x000fe200078e0041 */
[----:B------:R-:W-:Y:S01]  /*5090*/  @!P0 MOV R82, R189 ;  /* 0x000000bd00528202 */ /* 0x000fe20000000f00 */
        /* <DEDUP_REMOVED lines=9> */
.L_x_933:
[----:B------:R-:W-:Y:S05]  /*5130*/  BSYNC B0 ;  /* 0x0000000000007941 */ /* 0x000fea0003800000 */
.L_x_932:
[----:B------:R-:W-:Y:S11]  /*5140*/  ISETP.GE.AND P0, PT, R15, c[0x0][0x1d4], PT ;  /* 0x000075000f007a0c */ /* 0x000ff60003f06270 */
[----:B------:R-:W-:Y:S02]  /*5150*/  @!UPT UIADD3 URZ, URZ, URZ, URZ ;  /* 0x0000003f3f3ff290 */ /* 0x000fe4000fffe03f */
[----:B------:R-:W-:-:S05]  /*5160*/  @P0 BRA `(.L_x_917) ;  /* 0x00000b0000000947 */ /* 0x000fca0003800000 */
[----:B------:R-:W-:Y:S02]  /*5170*/  LOP3.LUT P1, RZ, R135, 0x8, RZ, 0xc0, !PT ;  /* 0x0000000887ff7812 */ /* 0x000fe4000782c0ff */
        /* <DEDUP_REMOVED lines=9> */
[----:B------:R-:W-:Y:S02]  /*5210*/  @!P0 SHF.R.U64 R39, R72, 0x10, R73 ;  /* 0x0000001048278819 */ /* 0x000fe40000001249 */
[----:B------:R-:W-:Y:S02]  /*5220*/  LEA.HI R62, R62, R63, RZ, 0x3 ;  /* 0x0000003f3e3e7211 */ /* 0x000fe400078f18ff */
[----:B------:R-:W-:Y:S02]  /*5230*/  @!P0 PRMT R84, R84, 0x5410, R39 ;  /* 0x0000541054548816 */ /* 0x000fe40000000027 */
[----:B------:R-:W-:Y:S01]  /*5240*/  @!P0 SHF.R.U32.HI R41, RZ, 0x10, R75 ;  /* 0x00000010ff298819 */ /* 0x000fe2000001164b */
[----:B------:R-:W-:Y:S01]  /*5250*/  IMAD.SHL.U32 R62, R62, 0x200, RZ ;  /* 0x000002003e3e7824 */ /* 0x000fe200078e00ff */
[----:B------:R-:W-:Y:S01]  /*5260*/  LOP3.LUT R63, R129, 0x38, R55, 0xf8, !PT ;  /* 0x00000038813f7812 */ /* 0x000fe200078ef837 */
[----:B------:R-:W-:Y:S01]  /*5270*/  @!P0 IMAD.U32 R38, R84, 0x10000, RZ ;  /* 0x0001000054268824 */ /* 0x000fe200078e00ff */
[----:B------:R-:W-:Y:S02]  /*5280*/  @!P0 PRMT R70, R70, 0x5410, R41 ;  /* 0x0000541046468816 */ /* 0x000fe40000000029 */
[----:B------:R-:W-:Y:S02]  /*5290*/  LOP3.LUT R63, R63, R118, RZ, 0x3c, !PT ;  /* 0x000000763f3f7212 */ /* 0x000fe400078e3cff */
[----:B------:R-:W-:Y:S02]  /*52a0*/  LOP3.LUT R62, R62, 0x7ffff000, RZ, 0xc0, !PT ;  /* 0x7ffff0003e3e7812 */ /* 0x000fe400078ec0ff */
[----:B------:R-:W-:Y:S02]  /*52b0*/  @!P0 LOP3.LUT R42, R84, 0xffff0000, RZ, 0xc0, !PT ;  /* 0xffff0000542a8812 */ /* 0x000fe400078ec0ff */
[----:B------:R-:W-:Y:S02]  /*52c0*/  IADD3 R62, R63, R62, R16 ;  /* 0x0000003e3f3e7210 */ /* 0x000fe40007ffe010 */
[C---:B------:R-:W-:Y:S02]  /*52d0*/  @!P0 LOP3.LUT R50, R70.reuse, 0xffff0000, RZ, 0xc0, !PT ;  /* 0xffff000046328812 */ /* 0x040fe400078ec0ff */
[----:B------:R-:W-:Y:S01]  /*52e0*/  @!P0 SHF.L.U32 R49, R70, 0x10, RZ ;  /* 0x0000001046318819 */ /* 0x000fe200000006ff */
[----:B------:R-:W-:Y:S01]  /*52f0*/  IMAD.IADD R62, R187, 0x1, R62 ;  /* 0x00000001bb3e7824 */ /* 0x000fe200078e023e */
[----:B------:R-:W-:Y:S01]  /*5300*/  @!P0 SHF.R.U64 R37, R28, 0x10, R29 ;  /* 0x000000101c258819 */ /* 0x000fe2000000121d */
[----:B------:R-:W-:Y:S01]  /*5310*/  IMAD.IADD R187, R120, 0x1, R187 ;  /* 0x0000000178bb7824 */ /* 0x000fe200078e02bb */
[----:B------:R-:W-:Y:S02]  /*5320*/  @!P0 SHF.R.U32.HI R28, RZ, 0x10, R29 ;  /* 0x00000010ff1c8819 */ /* 0x000fe4000001161d */
[----:B------:R-:W-:Y:S01]  /*5330*/  SHF.L.U32 R64, R62, 0x1, RZ ;  /* 0x000000013e407819 */ /* 0x000fe200000006ff */
[----:B------:R-:W-:Y:S01]  /*5340*/  IMAD.SHL.U32 R54, R187, 0x2, RZ ;  /* 0x00000002bb367824 */ /* 0x000fe200078e00ff */
[----:B------:R-:W-:Y:S02]  /*5350*/  @!P0 PRMT R26, R26, 0x5410, R37 ;  /* 0x000054101a1a8816 */ /* 0x000fe40000000025 */
[----:B------:R-:W-:Y:S01]  /*5360*/  @!P0 PRMT R21, R21, 0x5410, R28 ;  /* 0x0000541015158816 */ /* 0x000fe2000000001c */
[----:B------:R-:W1:Y:S01]  /*5370*/  LDS.128 R32, [R64+0xc100] ;  /* 0x00c1000040207984 */ /* 0x000e620000000c00 */
[--C-:B------:R-:W-:Y:S01]  /*5380*/  @!P0 SHF.R.U32.HI R36, RZ, 0x10, R31.reuse ;  /* 0x00000010ff248819 */ /* 0x100fe2000001161f */
[C---:B------:R-:W-:Y:S01]  /*5390*/  @!P0 IMAD.U32 R28, R26.reuse, 0x10000, RZ ;  /* 0x000100001a1c8824 */ /* 0x040fe200078e00ff */
[----:B------:R-:W-:Y:S02]  /*53a0*/  @!P0 LOP3.LUT R26, R26, 0xffff0000, RZ, 0xc0, !PT ;  /* 0xffff00001a1a8812 */ /* 0x000fe400078ec0ff */
[----:B------:R-:W-:Y:S02]  /*53b0*/  @!P0 PRMT R27, R27, 0x5410, R36 ;  /* 0x000054101b1b8816 */ /* 0x000fe40000000024 */
[----:B------:R-:W-:Y:S01]  /*53c0*/  @!P0 SHF.R.U64 R31, R30, 0x10, R31 ;  /* 0x000000101e1f8819 */ /* 0x000fe2000000121f */
[----:B------:R3:W4:Y:S01]  /*53d0*/  LDS.128 R56, [R54+0xc100] ;  /* 0x00c1000036387984 */ /* 0x0007220000000c00 */
[----:B------:R-:W-:Y:S02]  /*53e0*/  @!P0 SHF.R.U32.HI R72, RZ, 0x10, R73 ;  /* 0x00000010ff488819 */ /* 0x000fe40000011649 */
[----:B------:R-:W-:Y:S02]  /*53f0*/  @!P0 PRMT R40, R40, 0x5410, R31 ;  /* 0x0000541028288816 */ /* 0x000fe4000000001f */
[----:B------:R-:W-:Y:S02]  /*5400*/  @!P0 PRMT R71, R71, 0x5410, R72 ;  /* 0x0000541047478816 */ /* 0x000fe40000000048 */
[----:B------:R-:W-:Y:S02]  /*5410*/  @!P0 SHF.R.U64 R74, R74, 0x10, R75 ;  /* 0x000000104a4a8819 */ /* 0x000fe4000000124b */
[----:B------:R-:W-:Y:S02]  /*5420*/  @!P0 LOP3.LUT R43, R71, 0xffff0000, RZ, 0xc0, !PT ;  /* 0xffff0000472b8812 */ /* 0x000fe400078ec0ff */
[----:B------:R-:W-:Y:S04]  /*5430*/  @!P0 PRMT R69, R69, 0x5410, R74 ;  /* 0x0000541045458816 */ /* 0x000fe8000000004a */
[C---:B------:R-:W-:Y:S01]  /*5440*/  @!P0 LOP3.LUT R46, R69.reuse, 0xffff0000, RZ, 0xc0, !PT ;  /* 0xffff0000452e8812 */ /* 0x040fe200078ec0ff */
[----:B------:R-:W-:Y:S02]  /*5450*/  @!P0 IMAD.U32 R45, R69, 0x10000, RZ ;  /* 0x00010000452d8824 */ /* 0x000fe400078e00ff */
[C---:B-1----:R-:W-:Y:S01]  /*5460*/  @!P0 IMAD.U32 R31, R32.reuse, 0x10000, RZ ;  /* 0x00010000201f8824 */ /* 0x042fe200078e00ff */
[----:B------:R-:W-:Y:S03]  /*5470*/  @!P0 LOP3.LUT R29, R32, 0xffff0000, RZ, 0xc0, !PT ;  /* 0xffff0000201d8812 */ /* 0x000fe600078ec0ff */
[C---:B---3--:R-:W-:Y:S02]  /*5480*/  @!P0 FMUL.FTZ R54, R31.reuse, R38 ;  /* 0x000000261f368220 */ /* 0x048fe40000410000 */
[----:B------:R-:W-:Y:S02]  /*5490*/  @!P0 FMUL.FTZ R2, R31, R28 ;  /* 0x0000001c1f028220 */ /* 0x000fe40000410000 */
[C---:B------:R-:W-:Y:S01]  /*54a0*/  @!P0 FMUL.FTZ R63, R29.reuse, R42 ;  /* 0x0000002a1d3f8220 */ /* 0x040fe20000410000 */
[C---:B----4-:R-:W-:Y:S01]  /*54b0*/  @!P0 SHF.L.U32 R39, R56.reuse, 0x10, RZ ;  /* 0x0000001038278819 */ /* 0x050fe200000006ff */
[----:B------:R-:W-:Y:S01]  /*54c0*/  @!P0 FMUL.FTZ R3, R29, R26 ;  /* 0x0000001a1d038220 */ /* 0x000fe20000410000 */
[----:B------:R-:W-:Y:S01]  /*54d0*/  @!P0 LOP3.LUT R41, R56, 0xffff0000, RZ, 0xc0, !PT ;  /* 0xffff000038298812 */ /* 0x000fe200078ec0ff */
[----:B------:R-:W-:Y:S01]  /*54e0*/  @!P0 IMAD.U32 R29, R33, 0x10000, RZ ;  /* 0x00010000211d8824 */ /* 0x000fe200078e00ff */
[----:B------:R-:W-:Y:S01]  /*54f0*/  @!P0 LOP3.LUT R44, R57, 0xffff0000, RZ, 0xc0, !PT ;  /* 0xffff0000392c8812 */ /* 0x000fe200078ec0ff */
[----:B------:R-:W-:Y:S01]  /*5500*/  @!P0 FFMA.FTZ R54, R39, R28, -R54 ;  /* 0x0000001c27368223 */ /* 0x000fe20000010836 */
[----:B------:R-:W-:Y:S01]  /*5510*/  @!P0 LOP3.LUT R52, R59, 0xffff0000, RZ, 0xc0, !PT ;  /* 0xffff00003b348812 */ /* 0x000fe200078ec0ff */
[----:B------:R-:W-:Y:S01]  /*5520*/  @!P0 FFMA.FTZ R63, R41, R26, -R63 ;  /* 0x0000001a293f8223 */ /* 0x000fe2000001083f */
[----:B------:R-:W-:Y:S01]  /*5530*/  @!P0 LOP3.LUT R48, R58, 0xffff0000, RZ, 0xc0, !PT ;  /* 0xffff00003a308812 */ /* 0x000fe200078ec0ff */
[C---:B------:R-:W-:Y:S01]  /*5540*/  @!P0 IMAD.U32 R26, R21.reuse, 0x10000, RZ ;  /* 0x00010000151a8824 */ /* 0x040fe200078e00ff */
[----:B------:R-:W-:Y:S01]  /*5550*/  @!P0 LOP3.LUT R21, R21, 0xffff0000, RZ, 0xc0, !PT ;  /* 0xffff000015158812 */ /* 0x000fe200078ec0ff */
[----:B------:R-:W-:Y:S01]  /*5560*/  @!P0 FFMA.FTZ R2, R38, R39, R2 ;  /* 0x0000002726028223 */ /* 0x000fe20000010002 */
[----:B------:R-:W-:Y:S01]  /*5570*/  @!P0 F2FP.BF16.PACK_AB R54, R63, R54 ;  /* 0x000000363f36823e */ /* 0x000fe200000010ff */
[----:B------:R-:W-:Y:S01]  /*5580*/  @!P0 IMAD.U32 R38, R71, 0x10000, RZ ;  /* 0x0001000047268824 */ /* 0x000fe200078e00ff */
[----:B------:R-:W-:Y:S01]  /*5590*/  @!P0 LOP3.LUT R28, R33, 0xffff0000, RZ, 0xc0, !PT ;  /* 0xffff0000211c8812 */ /* 0x000fe200078ec0ff */
[----:B------:R-:W-:Y:S02]  /*55a0*/  @!P0 IMAD.U32 R39, R57, 0x10000, RZ ;  /* 0x0001000039278824 */ /* 0x000fe400078e00ff */
[----:B------:R-:W-:Y:S02]  /*55b0*/  @!P0 FMUL.FTZ R62, R29, R38 ;  /* 0x000000261d3e8220 */ /* 0x000fe40000410000 */
[C---:B------:R-:W-:Y:S02]  /*55c0*/  @!P0 FMUL.FTZ R65, R28.reuse, R43 ;  /* 0x0000002b1c418220 */ /* 0x040fe40000410000 */
[-C--:B------:R-:W-:Y:S01]  /*55d0*/  @!P0 FMUL.FTZ R5, R28, R21.reuse ;  /* 0x000000151c058220 */ /* 0x080fe20000410000 */
[----:B------:R-:W-:Y:S01]  /*55e0*/  @!P0 LOP3.LUT R28, R35, 0xffff0000, RZ, 0xc0, !PT ;  /* 0xffff0000231c8812 */ /* 0x000fe200078ec0ff */
[----:B------:R-:W-:Y:S01]  /*55f0*/  @!P0 FFMA.FTZ R65, R44, R21, -R65 ;  /* 0x000000152c418223 */ /* 0x000fe20000010841 */
[----:B------:R-:W-:Y:S01]  /*5600*/  @!P0 LOP3.LUT R21, R27, 0xffff0000, RZ, 0xc0, !PT ;  /* 0xffff00001b158812 */ /* 0x000fe200078ec0ff */
[-C--:B------:R-:W-:Y:S02]  /*5610*/  @!P0 FMUL.FTZ R4, R29, R26.reuse ;  /* 0x0000001a1d048220 */ /* 0x080fe40000410000 */
[----:B------:R-:W-:Y:S02]  /*5620*/  @!P0 IMAD.U32 R29, R35, 0x10000, RZ ;  /* 0x00010000231d8824 */ /* 0x000fe400078e00ff */
[----:B------:R-:W-:Y:S02]  /*5630*/  @!P0 FFMA.FTZ R62, R39, R26, -R62 ;  /* 0x0000001a273e8223 */ /* 0x000fe4000001083e */
[----:B------:R-:W-:Y:S01]  /*5640*/  @!P0 IMAD.U32 R26, R27, 0x10000, RZ ;  /* 0x000100001b1a8824 */ /* 0x000fe200078e00ff */
[----:B------:R-:W-:Y:S01]  /*5650*/  @!P0 SHF.L.U32 R27, R34, 0x10, RZ ;  /* 0x00000010221b8819 */ /* 0x000fe200000006ff */
[C---:B------:R-:W-:Y:S01]  /*5660*/  @!P0 FMUL.FTZ R77, R28.reuse, R50 ;  /* 0x000000321c4d8220 */ /* 0x040fe20000410000 */
[----:B------:R-:W-:Y:S01]  /*5670*/  @!P0 F2FP.BF16.PACK_AB R65, R65, R62 ;  /* 0x0000003e4141823e */ /* 0x000fe200000010ff */
[----:B------:R-:W-:Y:S01]  /*5680*/  @!P0 FMUL.FTZ R9, R28, R21 ;  /* 0x000000151c098220 */ /* 0x000fe20000410000 */
[----:B------:R-:W-:Y:S01]  /*5690*/  @!P0 LOP3.LUT R28, R34, 0xffff0000, RZ, 0xc0, !PT ;  /* 0xffff0000221c8812 */ /* 0x000fe200078ec0ff */
[----:B------:R-:W-:Y:S01]  /*56a0*/  @!P0 IMAD.U32 R51, R59, 0x10000, RZ ;  /* 0x000100003b338824 */ /* 0x000fe200078e00ff */
[----:B------:R-:W-:Y:S01]  /*56b0*/  @!P0 MOV R57, R65 ;  /* 0x0000004100398202 */ /* 0x000fe20000000f00 */
[C---:B------:R-:W-:Y:S02]  /*56c0*/  @!P0 FMUL.FTZ R64, R29.reuse, R49 ;  /* 0x000000311d408220 */ /* 0x040fe40000410000 */
[----:B------:R-:W-:Y:S01]  /*56d0*/  @!P0 FFMA.FTZ R77, R52, R21, -R77 ;  /* 0x00000015344d8223 */ /* 0x000fe2000001084d */
[C---:B------:R-:W-:Y:S01]  /*56e0*/  @!P0 LOP3.LUT R21, R40.reuse, 0xffff0000, RZ, 0xc0, !PT ;  /* 0xffff000028158812 */ /* 0x040fe200078ec0ff */
[-C--:B------:R-:W-:Y:S02]  /*56f0*/  @!P0 FMUL.FTZ R8, R29, R26.reuse ;  /* 0x0000001a1d088220 */ /* 0x080fe40000410000 */
[----:B------:R-:W-:Y:S02]  /*5700*/  @!P0 FFMA.FTZ R64, R51, R26, -R64 ;  /* 0x0000001a33408223 */ /* 0x000fe40000010840 */
[----:B------:R-:W-:Y:S02]  /*5710*/  @!P0 IMAD.U32 R26, R40, 0x10000, RZ ;  /* 0x00010000281a8824 */ /* 0x000fe400078e00ff */
[----:B------:R-:W-:Y:S01]  /*5720*/  @!P0 IMAD.U32 R47, R58, 0x10000, RZ ;  /* 0x000100003a2f8824 */ /* 0x000fe200078e00ff */
[----:B------:R-:W-:Y:S01]  /*5730*/  @!P0 F2FP.BF16.PACK_AB R64, R77, R64 ;  /* 0x000000404d40823e */ /* 0x000fe200000010ff */
[C---:B------:R-:W-:Y:S02]  /*5740*/  @!P0 FMUL.FTZ R66, R27.reuse, R45 ;  /* 0x0000002d1b428220 */ /* 0x040fe40000410000 */
[----:B------:R-:W-:Y:S02]  /*5750*/  @!P0 FMUL.FTZ R79, R28, R46 ;  /* 0x0000002e1c4f8220 */ /* 0x000fe40000410000 */
[----:B------:R-:W-:Y:S02]  /*5760*/  @!P0 FFMA.FTZ R3, R42, R41, R3 ;  /* 0x000000292a038223 */ /* 0x000fe40000010003 */
[-C--:B------:R-:W-:Y:S02]  /*5770*/  @!P0 FMUL.FTZ R6, R27, R26.reuse ;  /* 0x0000001a1b068220 */ /* 0x080fe40000410000 */
[----:B------:R-:W-:Y:S01]  /*5780*/  @!P0 FFMA.FTZ R66, R47, R26, -R66 ;  /* 0x0000001a2f428223 */ /* 0x000fe20000010842 */
[----:B------:R-:W-:Y:S01]  /*5790*/  @!P0 F2FP.BF16.PACK_AB R62, R3, R2 ;  /* 0x00000002033e823e */ /* 0x000fe200000010ff */
[----:B------:R-:W-:Y:S02]  /*57a0*/  @!P0 FFMA.FTZ R79, R48, R21, -R79 ;  /* 0x00000015304f8223 */ /* 0x000fe4000001084f */
[----:B------:R-:W-:Y:S02]  /*57b0*/  @!P0 FFMA.FTZ R4, R38, R39, R4 ;  /* 0x0000002726048223 */ /* 0x000fe40000010004 */
        /* <DEDUP_REMOVED lines=9> */
[----:B------:R-:W-:Y:S01]  /*5850*/  @!P0 IMAD.MOV.U32 R56, RZ, RZ, R54 ;  /* 0x000000ffff388224 */ /* 0x000fe200078e0036 */
[----:B------:R-:W-:Y:S01]  /*5860*/  @!P0 MOV R33, R63 ;  /* 0x0000003f00218202 */ /* 0x000fe20000000f00 */
[----:B------:R-:W-:Y:S01]  /*5870*/  @!P0 IMAD.MOV.U32 R58, RZ, RZ, R79 ;  /* 0x000000ffff3a8224 */ /* 0x000fe200078e004f */
[----:B------:R-:W-:Y:S01]  /*5880*/  @!P0 F2FP.BF16.PACK_AB R77, R9, R8 ;  /* 0x00000008094d823e */ /* 0x000fe200000010ff */
        /* <DEDUP_REMOVED lines=12> */
.L_x_913:
[----:B------:R-:W-:Y:S01]  /*5950*/  IMAD.WIDE.U32 R26, R153, c[0x0][0x1e0], RZ ;  /* 0x00007800991a7a25 */ /* 0x000fe200078e00ff */
[----:B------:R-:W-:Y:S02]  /*5960*/  SHF.R.S32.HI R159, RZ, 0x1f, R153 ;  /* 0x0000001fff9f7819 */ /* 0x000fe40000011499 */
[----:B-----5:R-:W-:Y:S01]  /*5970*/  SHF.R.S32.HI R158, RZ, 0x1f, R154 ;  /* 0x0000001fff9e7819 */ /* 0x020fe2000001149a */
[----:B------:R-:W-:Y:S02]  /*5980*/  IMAD.IADD R5, R96, 0x1, -R5 ;  /* 0x0000000160057824 */ /* 0x000fe400078e0a05 */
[----:B------:R-:W-:Y:S02]  /*5990*/  IMAD R2, R159, c[0x0][0x1e0], RZ ;  /* 0x000078009f027a24 */ /* 0x000fe400078e02ff */
[----:B-1----:R-:W-:Y:S01]  /*59a0*/  IMAD R9, R158, c[0x0][0x1f0], RZ ;  /* 0x00007c009e097a24 */ /* 0x002fe200078e02ff */
[----:B------:R-:W-:Y:S01]  /*59b0*/  IMNMX R156, R5, 0x40, PT ;  /* 0x00000040059c7817 */ /* 0x000fe20003800200 */
[----:B------:R-:W-:Y:S02]  /*59c0*/  IMAD R2, R153, c[0x0][0x1e4], R2 ;  /* 0x0000790099027a24 */ /* 0x000fe400078e0202 */
[C---:B------:R-:W-:Y:S02]  /*59d0*/  IMAD R9, R154.reuse, c[0x0][0x1f4], R9 ;  /* 0x00007d009a097a24 */ /* 0x040fe400078e0209 */
[----:B------:R-:W-:Y:S04]  /*59e0*/  IMAD.IADD R27, R27, 0x1, R2 ;  /* 0x000000011b1b7824 */ /* 0x000fe800078e0202 */
[----:B------:R-:W-:Y:S05]  /*59f0*/  IMAD.WIDE.U32 R26, R154, c[0x0][0x1f0], R26 ;  /* 0x00007c009a1a7a25 */ /* 0x000fea00078e001a */
[----:B------:R-:W-:Y:S04]  /*5a00*/  IADD3 R7, P0, R176, R26, RZ ;  /* 0x0000001ab0077210 */ /* 0x000fe80007f1e0ff */
[----:B------:R-:W-:Y:S02]  /*5a10*/  IADD3.X R4, R110, R27, R9, P0, !PT ;  /* 0x0000001b6e047210 */ /* 0x000fe400007fe409 */
[C---:B------:R-:W-:Y:S04]  /*5a20*/  LEA R2, P0, R7.reuse, c[0x0][0x1c8], 0x1 ;  /* 0x0000720007027a11 */ /* 0x040fe800078008ff */
[----:B------:R-:W-:Y:S02]  /*5a30*/  LEA.HI.X R3, R7, c[0x0][0x1cc], R4, 0x1, P0 ;  /* 0x0000730007037a11 */ /* 0x000fe400000f0c04 */
[----:B------:R-:W1:Y:S01]  /*5a40*/  SHFL.IDX PT, R2, R2, RZ, 0x1c1f ;  /* 0x001c1fff02027589 */ /* 0x000e6200000e0000 */
[----:B------:R-:W-:Y:S07]  /*5a50*/  ISETP.GT.AND P0, PT, R156, R105, PT ;  /* 0x000000699c00720c */ /* 0x000fee0003f04270 */
[----:B------:R-:W2:Y:S06]  /*5a60*/  SHFL.IDX PT, R3, R3, RZ, 0x1c1f ;  /* 0x001c1fff03037589 */ /* 0x000eac00000e0000 */
[----:B------:R-:W-:-:S05]  /*5a70*/  @!P0 BRA `(.L_x_917) ;  /* 0x000001f000008947 */ /* 0x000fca0003800000 */
[----:B------:R-:W-:Y:S02]  /*5a80*/  ISETP.GE.AND P2, PT, R24, c[0x0][0x1d4], PT ;  /* 0x0000750018007a0c */ /* 0x000fe40003f46270 */
[----:B------:R-:W-:Y:S02]  /*5a90*/  ISETP.GE.AND P1, PT, R17, c[0x0][0x1d4], PT ;  /* 0x0000750011007a0c */ /* 0x000fe40003f26270 */
[----:B------:R-:W-:Y:S02]  /*5aa0*/  ISETP.GE.AND P4, PT, R15, c[0x0][0x1d4], PT ;  /* 0x000075000f007a0c */ /* 0x000fe40003f86270 */
[----:B------:R-:W-:Y:S07]  /*5ab0*/  ISETP.GE.AND P3, PT, R136, c[0x0][0x1d4], PT ;  /* 0x0000750088007a0c */ /* 0x000fee0003f66270 */
[----:B------:R-:W3:Y:S01]  /*5ac0*/  @!P2 LDS.128 R28, [R157+0xc000] ;  /* 0x00c000009d1ca984 */ /* 0x000ee20000000c00 */
[CC--:B-1----:R-:W-:Y:S04]  /*5ad0*/  @!P2 LEA R32, P0, R24.reuse, R2.reuse, 0x1 ;  /* 0x000000021820a211 */ /* 0x0c2fe800078008ff */
[-C--:B--2---:R-:W-:Y:S02]  /*5ae0*/  @!P2 LEA.HI.X R33, R24, R3.reuse, R25, 0x1, P0 ;  /* 0x000000031821a211 */ /* 0x084fe400000f0c19 */
        /* <DEDUP_REMOVED lines=24> */
.L_x_917:
[----:B------:R-:W-:Y:S05]  /*5c70*/  BSYNC B1 ;  /* 0x0000000000017941 */ /* 0x000fea0003800000 */
.L_x_912:
[C---:B------:R-:W-:Y:S01]  /*5c80*/  ISETP.GT.AND P0, PT, R18.reuse, R11, PT ;  /* 0x0000000b1200720c */ /* 0x040fe20003f04270 */
[----:B------:R-:W-:Y:S01]  /*5c90*/  BSSY B0, `(.L_x_934) ;  /* 0x000004d000007945 */ /* 0x000fe20003800000 */
[C---:B------:R-:W-:Y:S02]  /*5ca0*/  ISETP.GE.AND P1, PT, R67.reuse, 0x1, PT ;  /* 0x000000014300780c */ /* 0x040fe40003f26270 */
[----:B-123--:R-:W-:Y:S02]  /*5cb0*/  IADD3 R3, R67, 0x1, RZ ;  /* 0x0000000143037810 */ /* 0x00efe40007ffe0ff */
[----:B------:R-:W-:Y:S07]  /*5cc0*/  LOP3.LUT P2, RZ, R135, 0x1, RZ, 0xc0, !PT ;  /* 0x0000000187ff7812 */ /* 0x000fee000784c0ff */
[----:B------:R-:W-:Y:S01]  /*5cd0*/  @P0 IADD3 R5, R18, -0x1, RZ ;  /* 0xffffffff12050810 */ /* 0x000fe20007ffe0ff */
[----:B------:R-:W-:Y:S01]  /*5ce0*/  @P0 IMAD R2, R67, 0x3000, R10 ;  /* 0x0000300043020824 */ /* 0x000fe200078e020a */
[----:B------:R-:W-:Y:S01]  /*5cf0*/  SEL R67, R3, RZ, !P1 ;  /* 0x000000ff03437207 */ /* 0x000fe20004800000 */
[----:B------:R-:W-:Y:S01]  /*5d00*/  @P0 IMAD.MOV.U32 R8, RZ, RZ, R160 ;  /* 0x000000ffff080224 */ /* 0x000fe200078e00a0 */
[----:B------:R-:W-:Y:S01]  /*5d10*/  @P0 SHF.R.S32.HI R4, RZ, 0x1f, R5 ;  /* 0x0000001fff040819 */ /* 0x000fe20000011405 */
[----:B------:R-:W-:Y:S02]  /*5d20*/  @P0 IMAD R3, R98, R5, RZ ;  /* 0x0000000562030224 */ /* 0x000fe400078e02ff */
[----:B------:R-:W-:Y:S02]  /*5d30*/  @P0 IMAD.MOV.U32 R9, RZ, RZ, R181 ;  /* 0x000000ffff090224 */ /* 0x000fe400078e00b5 */
[-C--:B------:R-:W-:Y:S02]  /*5d40*/  @P0 IMAD R3, R4, R100.reuse, R3 ;  /* 0x0000006404030224 */ /* 0x080fe400078e0203 */
[----:B------:R-:W-:Y:S04]  /*5d50*/  @P0 IMAD.WIDE.U32 R8, R5, R100, R8 ;  /* 0x0000006405080225 */ /* 0x000fe800078e0008 */
[----:B------:R-:W-:Y:S01]  /*5d60*/  @P0 IMAD.IADD R3, R9, 0x1, R3 ;  /* 0x0000000109030824 */ /* 0x000fe200078e0203 */
[----:B------:R-:W-:Y:S01]  /*5d70*/  @P0 LEA R6, P1, R8, c[0x0][0x250], 0x1 ;  /* 0x0000940008060a11 */ /* 0x000fe200078208ff */
[----:B------:R-:W-:Y:S03]  /*5d80*/  @P0 IMAD.SHL.U32 R5, R2, 0x2, RZ ;  /* 0x0000000202050824 */ /* 0x000fe600078e00ff */
[----:B------:R-:W-:Y:S01]  /*5d90*/  @P0 LEA.HI.X R7, R8, c[0x0][0x254], R3, 0x1, P1 ;  /* 0x0000950008070a11 */ /* 0x000fe200008f0c03 */
[----:B------:R-:W-:Y:S02]  /*5da0*/  IMAD R3, R159, c[0x0][0x208], RZ ;  /* 0x000082009f037a24 */ /* 0x000fe400078e02ff */
[C---:B------:R-:W-:Y:S02]  /*5db0*/  IMAD.WIDE.U32 R8, R153.reuse, c[0x0][0x208], RZ ;  /* 0x0000820099087a25 */ /* 0x040fe400078e00ff */
[----:B------:R-:W-:Y:S01]  /*5dc0*/  @!PT LDS RZ, [RZ] ;  /* 0x00000000fffff984 */ /* 0x000fe20000000800 */
[----:B------:R-:W-:Y:S01]  /*5dd0*/  @!PT LDS RZ, [RZ] ;  /* 0x00000000fffff984 */ /* 0x000fe20000000800 */
[----:B------:R-:W-:Y:S01]  /*5de0*/  @!PT LDS RZ, [RZ] ;  /* 0x00000000fffff984 */ /* 0x000fe20000000800 */
[----:B------:R1:W-:Y:S02]  /*5df0*/  @P0 LDGSTS.E.BYPASS.LTC128B.128 [R5+0x100], [R6.64], !P6 ;  /* 0x0010000006050fae */ /* 0x0003e4000f101d46 */
[----:B------:R-:W-:Y:S02]  /*5e00*/  IMAD R3, R153, c[0x0][0x20c], R3 ;  /* 0x0000830099037a24 */ /* 0x000fe400078e0203 */
[----:B------:R1:W-:Y:S02]  /*5e10*/  @P0 LDGSTS.E.BYPASS.LTC128B.128 [R5+0x2100], [R6.64+0x80], !P2 ;  /* 0x0210008006050fae */ /* 0x0003e4000d101d46 */
[----:B------:R-:W-:Y:S02]  /*5e20*/  IMAD.IADD R9, R9, 0x1, R3 ;  /* 0x0000000109097824 */ /* 0x000fe400078e0203 */
[----:B------:R1:W-:Y:S01]  /*5e30*/  @P0 LDGSTS.E.BYPASS.LTC128B.128 [R5+0x4100], [R6.64+0x100], !P5 ;  /* 0x0410010006050fae */ /* 0x0003e2000e901d46 */
[----:B------:R-:W-:Y:S02]  /*5e40*/  IMAD R3, R158, c[0x0][0x218], RZ ;  /* 0x000086009e037a24 */ /* 0x000fe400078e02ff */
[C---:B------:R-:W-:Y:S04]  /*5e50*/  IMAD.WIDE.U32 R8, R154.reuse, c[0x0][0x218], R8 ;  /* 0x000086009a087a25 */ /* 0x040fe800078e0008 */
[----:B------:R-:W-:Y:S01]  /*5e60*/  IMAD R3, R154, c[0x0][0x21c], R3 ;  /* 0x000087009a037a24 */ /* 0x000fe200078e0203 */
[----:B------:R-:W-:Y:S04]  /*5e70*/  IADD3 R4, P1, R178, R8, RZ ;  /* 0x00000008b2047210 */ /* 0x000fe80007f3e0ff */
[----:B------:R-:W-:Y:S02]  /*5e80*/  IADD3.X R3, R106, R9, R3, P1, !PT ;  /* 0x000000096a037210 */ /* 0x000fe40000ffe403 */
[C---:B------:R-:W-:Y:S04]  /*5e90*/  @P0 LEA R26, P1, R115.reuse, R6, 0x1 ;  /* 0x00000006731a0211 */ /* 0x040fe800078208ff */
[----:B------:R-:W-:Y:S02]  /*5ea0*/  @P0 LEA.HI.X R27, R115, R7, R108, 0x1, P1 ;  /* 0x00000007731b0211 */ /* 0x000fe400008f0c6c */
[C---:B------:R-:W-:Y:S03]  /*5eb0*/  LEA R8, P1, R4.reuse, c[0x0][0x1f8], 0x1 ;  /* 0x00007e0004087a11 */ /* 0x040fe600078208ff */
[----:B------:R1:W-:Y:S01]  /*5ec0*/  @P0 LDGSTS.E.BYPASS.LTC128B.128 [R5+0x1100], [R26.64], !P6 ;  /* 0x011000001a050fae */ /* 0x0003e2000f101d46 */
[----:B------:R-:W-:Y:S03]  /*5ed0*/  LEA.HI.X R3, R4, c[0x0][0x1fc], R3, 0x1, P1 ;  /* 0x00007f0004037a11 */ /* 0x000fe600008f0c03 */
[----:B------:R1:W-:Y:S04]  /*5ee0*/  @P0 LDGSTS.E.BYPASS.LTC128B.128 [R5+0x3100], [R26.64+0x80], !P2 ;  /* 0x031000801a050fae */ /* 0x0003e8000d101d46 */
[----:B------:R1:W-:Y:S01]  /*5ef0*/  @P0 LDGSTS.E.BYPASS.LTC128B.128 [R5+0x5100], [R26.64+0x100], !P5 ;  /* 0x051001001a050fae */ /* 0x0003e2000e901d46 */
[----:B------:R-:W-:Y:S03]  /*5f00*/  ISETP.GT.AND P0, PT, R156, R105, PT ;  /* 0x000000699c00720c */ /* 0x000fe60003f04270 */
[----:B------:R-:W0:Y:S04]  /*5f10*/  LDGDEPBAR ;  /* 0x00000000000079af */ /* 0x000e280000000000 */
[----:B------:R-:W2:Y:S04]  /*5f20*/  SHFL.IDX PT, R8, R8, RZ, 0x1c1f ;  /* 0x001c1fff08087589 */ /* 0x000ea800000e0000 */
[----:B------:R-:W3:Y:S01]  /*5f30*/  SHFL.IDX PT, R3, R3, RZ, 0x1c1f ;  /* 0x001c1fff03037589 */ /* 0x000ee200000e0000 */
[----:B------:R-:W-:Y:S04]  /*5f40*/  DEPBAR.LE SB0, 0x2 ;  /* 0x000080800000791a */ /* 0x000fe80000000000 */
[----:B------:R-:W-:Y:S06]  /*5f50*/  BAR.SYNC.DEFER_BLOCKING 0x0 ;  /* 0x0000000000007b1d */ /* 0x000fec0000010000 */
[----:B------:R-:W-:-:S05]  /*5f60*/  @!P0 BRA `(.L_x_935) ;  /* 0x000001f000008947 */ /* 0x000fca0003800000 */
[----:B-123--:R-:W-:Y:S02]  /*5f70*/  ISETP.GE.AND P2, PT, R24, c[0x0][0x1d4], PT ;  /* 0x0000750018007a0c */ /* 0x00efe40003f46270 */
[----:B------:R-:W-:Y:S02]  /*5f80*/  ISETP.GE.AND P1, PT, R17, c[0x0][0x1d4], PT ;  /* 0x0000750011007a0c */ /* 0x000fe40003f26270 */
[----:B------:R-:W-:Y:S02]  /*5f90*/  ISETP.GE.AND P4, PT, R15, c[0x0][0x1d4], PT ;  /* 0x000075000f007a0c */ /* 0x000fe40003f86270 */
[----:B------:R-:W-:Y:S07]  /*5fa0*/  ISETP.GE.AND P3, PT, R136, c[0x0][0x1d4], PT ;  /* 0x0000750088007a0c */ /* 0x000fee0003f66270 */
[----:B------:R-:W1:Y:S01]  /*5fb0*/  @!P2 LDS.128 R4, [R157] ;  /* 0x000000009d04a984 */ /* 0x000e620000000c00 */
[CC--:B-----5:R-:W-:Y:S04]  /*5fc0*/  @!P2 LEA R38, P0, R24.reuse, R8.reuse, 0x1 ;  /* 0x000000081826a211 */ /* 0x0e0fe800078008ff */
        /* <DEDUP_REMOVED lines=25> */
.L_x_935:
[----:B-123--:R-:W-:Y:S05]  /*6160*/  BSYNC B0 ;  /* 0x0000000000007941 */ /* 0x00efea0003800000 */
.L_x_934:
[C---:B------:R-:W-:Y:S02]  /*6170*/  ISETP.GE.AND P0, PT, R53.reuse, 0x1, PT ;  /* 0x000000013500780c */ /* 0x040fe40003f06270 */
[----:B------:R-:W-:Y:S02]  /*6180*/  IADD3 R2, R18, -0x2, RZ ;  /* 0xfffffffe12027810 */ /* 0x000fe40007ffe0ff */
[----:B------:R-:W-:Y:S02]  /*6190*/  IADD3 R4, R53, 0x1, RZ ;  /* 0x0000000135047810 */ /* 0x000fe40007ffe0ff */
[----:B------:R-:W-:Y:S02]  /*61a0*/  LOP3.LUT P2, RZ, R135, 0x1, RZ, 0xc0, !PT ;  /* 0x0000000187ff7812 */ /* 0x000fe4000784c0ff */
[----:B------:R-:W-:Y:S02]  /*61b0*/  SEL R53, R4, RZ, !P0 ;  /* 0x000000ff04357207 */ /* 0x000fe40004000000 */
[C---:B------:R-:W-:Y:S11]  /*61c0*/  ISETP.GE.AND P0, PT, R2.reuse, R11, PT ;  /* 0x0000000b0200720c */ /* 0x040ff60003f06270 */
[----:B------:R-:W-:Y:S02]  /*61d0*/  @!UPT UIADD3 URZ, URZ, URZ, URZ ;  /* 0x0000003f3f3ff290 */ /* 0x000fe4000fffe03f */
[----:B------:R-:W-:Y:S01]  /*61e0*/  @P0 SHF.R.S32.HI R5, RZ, 0x1f, R2 ;  /* 0x0000001fff050819 */ /* 0x000fe20000011402 */
[----:B------:R-:W-:Y:S02]  /*61f0*/  @P0 IMAD R4, R99, R2, RZ ;  /* 0x0000000263040224 */ /* 0x000fe400078e02ff */
[----:B------:R-:W-:Y:S02]  /*6200*/  @P0 IMAD.MOV.U32 R6, RZ, RZ, R162 ;  /* 0x000000ffff060224 */ /* 0x000fe400078e00a2 */
[----:B------:R-:W-:Y:S02]  /*6210*/  @P0 IMAD.MOV.U32 R7, RZ, RZ, R165 ;  /* 0x000000ffff070224 */ /* 0x000fe400078e00a5 */
[-C--:B------:R-:W-:Y:S02]  /*6220*/  @P0 IMAD R4, R5, R101.reuse, R4 ;  /* 0x0000006505040224 */ /* 0x080fe400078e0204 */
[----:B------:R-:W-:Y:S04]  /*6230*/  @P0 IMAD.WIDE.U32 R6, R2, R101, R6 ;  /* 0x0000006502060225 */ /* 0x000fe800078e0006 */
[----:B------:R-:W-:Y:S01]  /*6240*/  @P0 IMAD.IADD R4, R7, 0x1, R4 ;  /* 0x0000000107040824 */ /* 0x000fe200078e0204 */
[C---:B------:R-:W-:Y:S01]  /*6250*/  @P0 LEA R8, P1, R6.reuse, c[0x0][0x220], 0x1 ;  /* 0x0000880006080a11 */ /* 0x040fe200078208ff */
[----:B------:R-:W-:Y:S03]  /*6260*/  @P0 IMAD R3, R67, 0x3000, R10 ;  /* 0x0000300043030824 */ /* 0x000fe600078e020a */
[----:B------:R-:W-:Y:S01]  /*6270*/  @P0 LEA.HI.X R9, R6, c[0x0][0x224], R4, 0x1, P1 ;  /* 0x0000890006090a11 */ /* 0x000fe200008f0c04 */
[----:B------:R-:W-:Y:S01]  /*6280*/  @P0 IMAD.SHL.U32 R5, R3, 0x2, RZ ;  /* 0x0000000203050824 */ /* 0x000fe200078e00ff */
[C---:B------:R-:W-:Y:S04]  /*6290*/  @P0 LEA R6, P1, R103.reuse, R8, 0x1 ;  /* 0x0000000867060211 */ /* 0x040fe800078208ff */
        /* <DEDUP_REMOVED lines=9> */
[----:B------:R1:W-:Y:S01]  /*6330*/  @P0 LDGSTS.E.BYPASS.LTC128B.128 [R5+0x11100], [R6.64+0x100], !P5 ;  /* 0x1110010006050fae */ /* 0x0003e2000e901d46 */
[C---:B------:R-:W-:Y:S02]  /*6340*/  ISETP.GT.AND P0, PT, R18.reuse, R11, PT ;  /* 0x0000000b1200720c */ /* 0x040fe40003f04270 */
[----:B------:R-:W-:Y:S01]  /*6350*/  IADD3 R18, R18, -0x1, RZ ;  /* 0xffffffff12127810 */ /* 0x000fe20007ffe0ff */
[----:B------:R-:W0:Y:S10]  /*6360*/  LDGDEPBAR ;  /* 0x00000000000079af */ /* 0x000e340000000000 */
[----:B------:R-:W-:-:S05]  /*6370*/  @P0 BRA `(.L_x_936) ;  /* 0xffffb80000000947 */ /* 0x000fca000383ffff */
[----:B------:R-:W-:Y:S06]  /*6380*/  BAR.SYNC.DEFER_BLOCKING 0x0 ;  /* 0x0000000000007b1d */ /* 0x000fec0000010000 */
.L_x_911:
        /* <DEDUP_REMOVED lines=21> */
[----:B------:R-:W-:Y:S01]  /*64e0*/  MOV R88, RZ ;  /* 0x000000ff00587202 */ /* 0x000fe20000000f00 */
[----:B------:R-:W-:Y:S01]  /*64f0*/  CS2R R86, SRZ ;  /* 0x0000000000567805 */ /* 0x000fe2000001ff00 */
[----:B------:R-:W-:Y:S01]  /*6500*/  CS2R R84, SRZ ;  /* 0x0000000000547805 */ /* 0x000fe2000001ff00 */
[----:B------:R-:W-:Y:S01]  /*6510*/  CS2R R82, SRZ ;  /* 0x0000000000527805 */ /* 0x000fe2000001ff00 */
[----:B------:R-:W-:Y:S01]  /*6520*/  CS2R R80, SRZ ;  /* 0x0000000000507805 */ /* 0x000fe2000001ff00 */
[----:B-----5:R-:W-:Y:S01]  /*6530*/  CS2R R78, SRZ ;  /* 0x00000000004e7805 */ /* 0x020fe2000001ff00 */
        /* <DEDUP_REMOVED lines=33> */
[----:B------:R-:W-:Y:S01]  /*6750*/  IMAD.WIDE.U32 R12, R95, c[0x0][0x178], RZ ;  /* 0x00005e005f0c7a25 */ /* 0x000fe200078e00ff */
[----:B------:R-:W-:Y:S01]  /*6760*/  SHF.R.S32.HI R4, RZ, 0x1f, R89 ;  /* 0x0000001fff047819 */ /* 0x000fe20000011459 */
[----:B------:R-:W-:Y:S01]  /*6770*/  BSSY B0, `(.L_x_938) ;  /* 0x0000057000007945 */ /* 0x000fe20003800000 */
[----:B------:R-:W-:Y:S01]  /*6780*/  ISETP.NE.U32.AND P0, PT, RZ, c[0x0][0x348], PT ;  /* 0x0000d200ff007a0c */ /* 0x000fe20003f05070 */
[----:B------:R-:W-:Y:S01]  /*6790*/  IMAD R0, R0, c[0x0][0x178], RZ ;  /* 0x00005e0000007a24 */ /* 0x000fe200078e02ff */
[-C--:B------:R-:W-:Y:S01]  /*67a0*/  LEA.HI R3, R4, R89.reuse, RZ, 0x3 ;  /* 0x0000005904037211 */ /* 0x080fe200078f18ff */
[----:B------:R-:W-:Y:S01]  /*67b0*/  IMAD R5, R93, c[0x0][0x1b8], RZ ;  /* 0x00006e005d057a24 */ /* 0x000fe200078e02ff */
[----:B------:R-:W-:Y:S01]  /*67c0*/  SHF.R.S32.HI R11, RZ, 0x1f, R186 ;  /* 0x0000001fff0b7819 */ /* 0x000fe200000114ba */
[----:B------:R-:W-:Y:S01]  /*67d0*/  IMAD R95, R95, c[0x0][0x17c], R0 ;  /* 0x00005f005f5f7a24 */ /* 0x000fe200078e0200 */
[----:B------:R-:W-:Y:S01]  /*67e0*/  LOP3.LUT R36, R3, 0xfffffff8, RZ, 0xc0, !PT ;  /* 0xfffffff803247812 */ /* 0x000fe200078ec0ff */
[----:B------:R-:W-:Y:S01]  /*67f0*/  IMAD.MOV.U32 R0, RZ, RZ, c[0x0][0x2c4] ;  /* 0x0000b100ff007624 */ /* 0x000fe200078e00ff */
[----:B------:R-:W-:Y:S01]  /*6800*/  SHF.R.S32.HI R3, RZ, 0x3, R3 ;  /* 0x00000003ff037819 */ /* 0x000fe20000011403 */
[----:B------:R-:W-:Y:S01]  /*6810*/  IMAD.IADD R13, R13, 0x1, R95 ;  /* 0x000000010d0d7824 */ /* 0x000fe200078e025f */
[----:B------:R-:W-:Y:S01]  /*6820*/  ISETP.NE.AND.EX P0, PT, RZ, c[0x0][0x34c], PT, P0 ;  /* 0x0000d300ff007a0c */ /* 0x000fe20003f05300 */
[----:B------:R-:W-:Y:S01]  /*6830*/  IMAD.IADD R36, R89, 0x1, -R36 ;  /* 0x0000000159247824 */ /* 0x000fe200078e0a24 */
[----:B------:R-:W-:Y:S01]  /*6840*/  ISETP.NE.AND P1, PT, R0, 0x1, PT ;  /* 0x000000010000780c */ /* 0x000fe20003f25270 */
[----:B------:R-:W-:Y:S01]  /*6850*/  IMAD R5, R184, c[0x0][0x1bc], R5 ;  /* 0x00006f00b8057a24 */ /* 0x000fe200078e0205 */
[----:B------:R-:W-:Y:S01]  /*6860*/  SEL R11, R11, RZ, !P0 ;  /* 0x000000ff0b0b7207 */ /* 0x000fe20004000000 */
[----:B------:R-:W-:Y:S01]  /*6870*/  IMAD R196, R36, 0x20, R3 ;  /* 0x0000002024c47824 */ /* 0x000fe200078e0203 */
[----:B------:R-:W-:Y:S01]  /*6880*/  SEL R8, R186, RZ, !P0 ;  /* 0x000000ffba087207 */ /* 0x000fe20004000000 */
[----:B------:R-:W-:Y:S01]  /*6890*/  IMAD.WIDE.U32 R12, R184, c[0x0][0x1b8], R12 ;  /* 0x00006e00b80c7a25 */ /* 0x000fe200078e000c */
[----:B------:R-:W-:-:S03]  /*68a0*/  LEA.HI R132, R4, R89, RZ, 0x5 ;  /* 0x0000005904847211 */ /* 0x000fc600078f28ff */
[----:B------:R-:W-:Y:S02]  /*68b0*/  IMAD R7, R91, 0x80, R196 ;  /* 0x000000805b077824 */ /* 0x000fe400078e02c4 */
[----:B------:R-:W-:Y:S02]  /*68c0*/  IMAD.IADD R13, R13, 0x1, R5 ;  /* 0x000000010d0d7824 */ /* 0x000fe400078e0205 */
[----:B------:R-:W-:-:S04]  /*68d0*/  @P1 IMAD.HI.U32 R0, R7, c[0x0][0x2c8], RZ ;  /* 0x0000b20007001a27 */ /* 0x000fc800078e00ff */
[----:B------:R-:W-:Y:S01]  /*68e0*/  IMAD.MOV.U32 R5, RZ, RZ, R7 ;  /* 0x000000ffff057224 */ /* 0x000fe200078e0007 */
[----:B------:R-:W-:Y:S01]  /*68f0*/  @P1 SHF.R.U32.HI R5, RZ, c[0x0][0x2cc], R0 ;  /* 0x0000b300ff051a19 */ /* 0x000fe20000011600 */
[----:B------:R-:W-:Y:S01]  /*6900*/  IMAD R11, R11, c[0x0][0x1c0], RZ ;  /* 0x000070000b0b7a24 */ /* 0x000fe200078e02ff */
[----:B------:R-:W-:Y:S01]  /*6910*/  LOP3.LUT P1, RZ, R36, 0x2, RZ, 0xc0, !PT ;  /* 0x0000000224ff7812 */ /* 0x000fe2000782c0ff */
[----:B------:R-:W-:Y:S01]  /*6920*/  IMAD R94, R94, c[0x0][0x2c4], RZ ;  /* 0x0000b1005e5e7a24 */ /* 0x000fe200078e02ff */
[----:B------:R-:W-:Y:S01]  /*6930*/  SHF.R.S32.HI R2, RZ, 0x1f, R5 ;  /* 0x0000001fff027819 */ /* 0x000fe20000011405 */
[C---:B------:R-:W-:Y:S02]  /*6940*/  IMAD R11, R8.reuse, c[0x0][0x1c4], R11 ;  /* 0x00007100080b7a24 */ /* 0x040fe400078e020b */
[----:B------:R-:W-:Y:S02]  /*6950*/  IMAD.MOV R0, RZ, RZ, -R5 ;  /* 0x000000ffff007224 */ /* 0x000fe400078e0a05 */
[----:B------:R-:W-:Y:S01]  /*6960*/  IMAD.WIDE.U32 R8, R8, c[0x0][0x1c0], R12 ;  /* 0x0000700008087a25 */ /* 0x000fe200078e000c */
[----:B------:R-:W-:-:S03]  /*6970*/  LEA.HI R13, R4, R89, RZ, 0x4 ;  /* 0x00000059040d7211 */ /* 0x000fc600078f20ff */
[----:B------:R-:W-:Y:S02]  /*6980*/  IMAD R0, R0, c[0x0][0x2c4], R7 ;  /* 0x0000b10000007a24 */ /* 0x000fe400078e0207 */
[----:B------:R-:W-:Y:S02]  /*6990*/  IMAD.IADD R9, R9, 0x1, R11 ;  /* 0x0000000109097824 */ /* 0x000fe400078e020b */
[----:B------:R-:W-:Y:S01]  /*69a0*/  IMAD R2, R2, c[0x0][0x1b0], RZ ;  /* 0x00006c0002027a24 */ /* 0x000fe200078e02ff */
[----:B------:R-:W-:Y:S01]  /*69b0*/  SHF.R.S32.HI R6, RZ, 0x1f, R0 ;  /* 0x0000001fff067819 */ /* 0x000fe20000011400 */
[----:B------:R-:W-:-:S04]  /*69c0*/  IMAD.WIDE.U32 R8, R5, c[0x0][0x1b0], R8 ;  /* 0x00006c0005087a25 */ /* 0x000fc800078e0008 */
[----:B------:R-:W-:Y:S02]  /*69d0*/  IMAD R2, R5, c[0x0][0x1b4], R2 ;  /* 0x00006d0005027a24 */ /* 0x000fe400078e0202 */
[----:B------:R-:W-:Y:S02]  /*69e0*/  IMAD R5, R6, c[0x0][0x1a8], RZ ;  /* 0x00006a0006057a24 */ /* 0x000fe400078e02ff */
[----:B------:R-:W-:Y:S01]  /*69f0*/  IMAD.MOV.U32 R6, RZ, RZ, R8 ;  /* 0x000000ffff067224 */ /* 0x000fe200078e0008 */
[----:B------:R-:W-:Y:S01]  /*6a00*/  IADD3 R7, R9, R2, RZ ;  /* 0x0000000209077210 */ /* 0x000fe20007ffe0ff */
[C---:B------:R-:W-:Y:S02]  /*6a10*/  IMAD R9, R0.reuse, c[0x0][0x1ac], R5 ;  /* 0x00006b0000097a24 */ /* 0x040fe400078e0205 */
[----:B------:R-:W-:Y:S02]  /*6a20*/  IMAD.SHL.U32 R5, R3, 0x40, RZ ;  /* 0x0000004003057824 */ /* 0x000fe400078e00ff */
[----:B------:R-:W-:Y:S01]  /*6a30*/  IMAD.WIDE.U32 R6, R0, c[0x0][0x1a8], R6 ;  /* 0x00006a0000067a25 */ /* 0x000fe200078e0006 */
[----:B------:R-:W-:-:S02]  /*6a40*/  LOP3.LUT R0, R13, 0xfffffff0, RZ, 0xc0, !PT ;  /* 0xfffffff00d007812 */ /* 0x000fc400078ec0ff */
[----:B------:R-:W-:Y:S01]  /*6a50*/  LOP3.LUT R5, R5, 0x1c0, RZ, 0xc0, !PT ;  /* 0x000001c005057812 */ /* 0x000fe200078ec0ff */
[----:B------:R-:W-:Y:S01]  /*6a60*/  IMAD.IADD R8, R7, 0x1, R9 ;  /* 0x0000000107087824 */ /* 0x000fe200078e0209 */
[----:B------:R-:W-:Y:S01]  /*6a70*/  LEA R12, P0, R6, c[0x0][0x160], 0x1 ;  /* 0x00005800060c7a11 */ /* 0x000fe200078008ff */
[----:B------:R-:W-:Y:S01]  /*6a80*/  IMAD.IADD R37, R89, 0x1, -R0 ;  /* 0x0000000159257824 */ /* 0x000fe200078e0a00 */
[----:B------:R-:W-:Y:S01]  /*6a90*/  LEA R7, R91, R3, 0x7 ;  /* 0x000000035b077211 */ /* 0x000fe200078e38ff */
[----:B------:R-:W-:Y:S01]  /*6aa0*/  IMAD.SHL.U32 R146, R36, 0x8, RZ ;  /* 0x0000000824927824 */ /* 0x000fe200078e00ff */
[----:B------:R-:W-:Y:S01]  /*6ab0*/  LEA.HI.X R8, R6, c[0x0][0x164], R8, 0x1, P0 ;  /* 0x0000590006087a11 */ /* 0x000fe200000f0c08 */
[----:B------:R1:W2:Y:S01]  /*6ac0*/  SHFL.IDX PT, R10, R12, RZ, 0x181f ;  /* 0x00181fff0c0a7589 */ /* 0x0002a200000e0000 */
[----:B------:R-:W-:Y:S02]  /*6ad0*/  ISETP.GE.AND P0, PT, R7, R94, PT ;  /* 0x0000005e0700720c */ /* 0x000fe40003f06270 */
[----:B------:R-:W-:Y:S01]  /*6ae0*/  SHF.R.S32.HI R14, RZ, 0x1f, R37 ;  /* 0x0000001fff0e7819 */ /* 0x000fe20000011425 */
[----:B------:R1:W3:Y:S01]  /*6af0*/  SHFL.IDX PT, R11, R8, RZ, 0x181f ;  /* 0x00181fff080b7589 */ /* 0x0002e200000e0000 */
[----:B------:R-:W-:-:S02]  /*6b00*/  SHF.R.U32.HI R194, RZ, 0x3, R5 ;  /* 0x00000003ffc27819 */ /* 0x000fc40000011605 */
[----:B------:R-:W-:Y:S02]  /*6b10*/  LEA.HI R9, R4, R89, RZ, 0x6 ;  /* 0x0000005904097211 */ /* 0x000fe400078f30ff */
[----:B------:R-:W-:Y:S02]  /*6b20*/  LOP3.LUT R5, R5, 0x38, R146, 0xf8, !PT ;  /* 0x0000003805057812 */ /* 0x000fe400078ef892 */
[----:B------:R-:W-:Y:S01]  /*6b30*/  LEA.HI R14, R14, R37, RZ, 0x3 ;  /* 0x000000250e0e7211 */ /* 0x000fe200078f18ff */
[----:B------:R-:W-:Y:S01]  /*6b40*/  IMAD.SHL.U32 R9, R9, 0x8, RZ ;  /* 0x0000000809097824 */ /* 0x000fe200078e00ff */
[----:B------:R-:W-:Y:S02]  /*6b50*/  LOP3.LUT R194, R5, R194, RZ, 0x3c, !PT ;  /* 0x000000c205c27212 */ /* 0x000fe400078e3cff */
[----:B------:R-:W-:Y:S02]  /*6b60*/  LOP3.LUT R2, R14, 0xfffffff8, RZ, 0xc0, !PT ;  /* 0xfffffff80e027812 */ /* 0x000fe400078ec0ff */
[----:B------:R-:W-:-:S02]  /*6b70*/  IADD3 R5, R146, 0x40, RZ ;  /* 0x0000004092057810 */ /* 0x000fc40007ffe0ff */
[C---:B------:R-:W-:Y:S01]  /*6b80*/  IADD3 R0, R146.reuse, 0x80, RZ ;  /* 0x0000008092007810 */ /* 0x040fe20007ffe0ff */
[----:B------:R-:W-:Y:S01]  /*6b90*/  IMAD.IADD R37, R37, 0x1, -R2 ;  /* 0x0000000125257824 */ /* 0x000fe200078e0a02 */
        /* <DEDUP_REMOVED lines=20> */
.L_x_939:
[----:B-123--:R-:W-:Y:S05]  /*6ce0*/  BSYNC B0 ;  /* 0x0000000000007941 */ /* 0x00efea0003800000 */
.L_x_938:
        /* <DEDUP_REMOVED lines=20> */
.L_x_941:
[----:B------:R-:W-:Y:S05]  /*6e30*/  BSYNC B0 ;  /* 0x0000000000007941 */ /* 0x000fea0003800000 */
.L_x_940:
[----:B--2---:R-:W-:Y:S01]  /*6e40*/  IADD3 R9, R7, 0x40, RZ ;  /* 0x0000004007097810 */ /* 0x004fe20007ffe0ff */
[----:B------:R2:W1:Y:S01]  /*6e50*/  SHFL.IDX PT, R11, R8, 0x2, 0x181f ;  /* 0x00581f00080b7f89 */ /* 0x00046200000e0000 */
[----:B------:R-:W-:Y:S02]  /*6e60*/  BSSY B0, `(.L_x_942) ;  /* 0x0000012000007945 */ /* 0x000fe40003800000 */
[----:B------:R-:W-:Y:S01]  /*6e70*/  ISETP.GE.AND P0, PT, R9, R94, PT ;  /* 0x0000005e0900720c */ /* 0x000fe20003f06270 */
[----:B---3--:R2:W3:-:S12]  /*6e80*/  SHFL.IDX PT, R10, R12, 0x2, 0x181f ;  /* 0x00581f000c0a7f89 */ /* 0x0084d800000e0000 */
[----:B------:R-:W-:Y:S05]  /*6e90*/  @P0 BRA `(.L_x_943) ;  /* 0x000000e000000947 */ /* 0x000fea0003800000 */
[----:B------:R-:W-:Y:S01]  /*6ea0*/  SHF.R.S32.HI R6, RZ, 0x1f, R5 ;  /* 0x0000001fff067819 */ /* 0x000fe20000011405 */
[----:B-1-3--:R-:W-:Y:S01]  /*6eb0*/  IMAD.WIDE R16, R146, 0x2, R10 ;  /* 0x0000000292107825 */ /* 0x00afe200078e020a */
        /* <DEDUP_REMOVED lines=12> */
.L_x_943:
[----:B------:R-:W-:Y:S05]  /*6f80*/  BSYNC B0 ;  /* 0x0000000000007941 */ /* 0x000fea0003800000 */
.L_x_942:
[----:B-1-3--:R-:W-:Y:S01]  /*6f90*/  SHFL.IDX PT, R10, R12, 0x3, 0x181f ;  /* 0x00781f000c0a7f89 */ /* 0x00afe200000e0000 */
[----:B------:R-:W-:Y:S01]  /*6fa0*/  IADD3 R7, R7, 0x60, RZ ;  /* 0x0000006007077810 */ /* 0x000fe20007ffe0ff */
[----:B------:R-:W-:Y:S01]  /*6fb0*/  IMAD.MOV.U32 R190, RZ, RZ, c[0x0][0x2b8] ;  /* 0x0000ae00ffbe7624 */ /* 0x000fe200078e00ff */
[----:B------:R-:W-:Y:S01]  /*6fc0*/  SHF.R.S32.HI R6, RZ, 0x1f, R5 ;  /* 0x0000001fff067819 */ /* 0x000fe20000011405 */
[----:B------:R-:W1:Y:S01]  /*6fd0*/  SHFL.IDX PT, R11, R8, 0x3, 0x181f ;  /* 0x00781f00080b7f89 */ /* 0x000e6200000e0000 */
[----:B------:R-:W-:Y:S01]  /*6fe0*/  ISETP.GE.AND P0, PT, R7, R94, PT ;  /* 0x0000005e0700720c */ /* 0x000fe20003f06270 */
[----:B------:R-:W-:Y:S01]  /*6ff0*/  IMAD.SHL.U32 R2, R194, 0x2, RZ ;  /* 0x00000002c2027824 */ /* 0x000fe200078e00ff */
[----:B------:R-:W-:Y:S01]  /*7000*/  SHF.R.S32.HI R7, RZ, 0x1f, R0 ;  /* 0x0000001fff077819 */ /* 0x000fe20000011400 */
[----:B------:R-:W-:Y:S01]  /*7010*/  IMAD.MOV.U32 R192, RZ, RZ, RZ ;  /* 0x000000ffffc07224 */ /* 0x000fe200078e00ff */
[----:B------:R-:W-:-:S02]  /*7020*/  IADD3 R9, R92, -0x40, RZ ;  /* 0xffffffc05c097810 */ /* 0x000fc40007ffe0ff */
[----:B------:R-:W-:Y:S02]  /*7030*/  LEA.HI R145, R6, R5, RZ, 0x3 ;  /* 0x0000000506917211 */ /* 0x000fe400078f18ff */
[----:B------:R-:W-:Y:S01]  /*7040*/  LEA.HI R144, R7, R0, RZ, 0x3 ;  /* 0x0000000007907211 */ /* 0x000fe200078f18ff */
[----:B------:R-:W-:Y:S01]  /*7050*/  IMAD.IADD R193, R196, 0x1, R9 ;  /* 0x00000001c4c17824 */ /* 0x000fe200078e0209 */
[----:B------:R-:W-:Y:S02]  /*7060*/  LOP3.LUT R145, R145, 0xfffffff8, RZ, 0xc0, !PT ;  /* 0xfffffff891917812 */ /* 0x000fe400078ec0ff */
[----:B------:R-:W-:Y:S02]  /*7070*/  ISETP.NE.AND P6, PT, R190, 0x1, PT ;  /* 0x00000001be00780c */ /* 0x000fe40003fc5270 */
[----:B------:R-:W-:Y:S02]  /*7080*/  LOP3.LUT R144, R144, 0xfffffff8, RZ, 0xc0, !PT ;  /* 0xfffffff890907812 */ /* 0x000fe400078ec0ff */
[C---:B------:R-:W-:Y:S01]  /*7090*/  ISETP.GE.AND P2, PT, R193.reuse, R134, PT ;  /* 0x00000086c100720c */ /* 0x040fe20003f46270 */
[----:B------:R-:W-:Y:S01]  /*70a0*/  IMAD.IADD R193, R193, 0x1, R185 ;  /* 0x00000001c1c17824 */ /* 0x000fe200078e02b9 */
[----:B-----5:R-:W-:-:S02]  /*70b0*/  SHF.R.S32.HI R189, RZ, 0x1f, R198 ;  /* 0x0000001fffbd7819 */ /* 0x020fc400000114c6 */
[----:B------:R-:W-:Y:S01]  /*70c0*/  ISETP.GT.OR P2, PT, R196, 0x3f, P2 ;  /* 0x0000003fc400780c */ /* 0x000fe20001744670 */
[----:B------:R-:W-:Y:S01]  /*70d0*/  IMAD.MOV.U32 R6, RZ, RZ, R193 ;  /* 0x000000ffff067224 */ /* 0x000fe200078e00c1 */
[----:B------:R-:W-:Y:S01]  /*70e0*/  LOP3.LUT R135, R135, 0xfffffffd, RZ, 0xc0, !PT ;  /* 0xfffffffd87877812 */ /* 0x000fe200078ec0ff */
[----:B-1----:R-:W-:-:S03]  /*70f0*/  @!P0 IMAD.WIDE R20, R146, 0x2, R10 ;  /* 0x0000000292148825 */ /* 0x002fc600078e020a */
[----:B------:R-:W-:Y:S01]  /*7100*/  @P6 LOP3.LUT R135, R135, 0x2, RZ, 0xfc, !PT ;  /* 0x0000000287876812 */ /* 0x000fe200078efcff */
[--C-:B------:R-:W-:Y:S01]  /*7110*/  @!P0 IMAD.WIDE R18, R145, 0x2, R10.reuse ;  /* 0x0000000291128825 */ /* 0x100fe200078e020a */
[----:B------:R-:W-:Y:S01]  /*7120*/  @!PT LDS RZ, [RZ] ;  /* 0x00000000fffff984 */ /* 0x000fe20000000800 */
[----:B------:R1:W-:Y:S03]  /*7130*/  @!P0 LDGSTS.E.BYPASS.LTC128B.128 [R2+0x1b100], [R20.64], !P3 ;  /* 0x1b10000014028fae */ /* 0x0003e6000d901d46 */
[----:B------:R-:W-:Y:S01]  /*7140*/  @!P0 IMAD.WIDE R10, R144, 0x2, R10 ;  /* 0x00000002900a8825 */ /* 0x000fe200078e020a */
[----:B------:R3:W-:Y:S03]  /*7150*/  @!P0 LDGSTS.E.BYPASS.LTC128B.128 [R2+0x1f100], [R18.64], !P5 ;  /* 0x1f10000012028fae */ /* 0x0007e6000e901d46 */
[----:B------:R-:W-:Y:S01]  /*7160*/  IMAD R189, R189, c[0x0][0x2b0], RZ ;  /* 0x0000ac00bdbd7a24 */ /* 0x000fe200078e02ff */
[----:B------:R2:W-:Y:S02]  /*7170*/  @!P0 LDGSTS.E.BYPASS.LTC128B.128 [R2+0x23100], [R10.64], !P4 ;  /* 0x231000000a028fae */ /* 0x0005e4000e101d46 */
[----:B--2---:R-:W-:-:S02]  /*7180*/  @P6 IMAD.HI.U32 R8, R193, c[0x0][0x2bc], RZ ;  /* 0x0000af00c1086a27 */ /* 0x004fc400078e00ff */
[----:B------:R-:W0:Y:S02]  /*7190*/  LDGDEPBAR ;  /* 0x00000000000079af */ /* 0x000e240000000000 */
[C---:B------:R-:W-:Y:S01]  /*71a0*/  IMAD R189, R198.reuse, c[0x0][0x2b4], R189 ;  /* 0x0000ad00c6bd7a24 */ /* 0x040fe200078e02bd */
        /* <DEDUP_REMOVED lines=8> */
[----:B----4-:R2:W4:Y:S01]  /*7230*/  @!P2 LDG.E R192, [R16.64] ;  /* 0x0000000610c0a981 */ /* 0x010522000c1e1900 */
[----:B------:R-:W-:Y:S01]  /*7240*/  IMAD.MOV R6, RZ, RZ, -R6 ;  /* 0x000000ffff067224 */ /* 0x000fe200078e0a06 */
[----:B------:R-:W-:Y:S01]  /*7250*/  ISETP.GE.AND P5, PT, R146, c[0x0][0x1d4], PT ;  /* 0x0000750092007a0c */ /* 0x000fe20003fa6270 */
[----:B------:R-:W-:Y:S01]  /*7260*/  IMAD R11, R93, c[0x0][0x1e8], RZ ;  /* 0x00007a005d0b7a24 */ /* 0x000fe200078e02ff */
[----:B------:R-:W-:Y:S01]  /*7270*/  ISETP.GE.AND P4, PT, R5, c[0x0][0x1d4], PT ;  /* 0x0000750005007a0c */ /* 0x000fe20003f86270 */
[----:B------:R-:W-:Y:S01]  /*7280*/  IMAD R193, R6, c[0x0][0x2b8], R193 ;  /* 0x0000ae0006c17a24 */ /* 0x000fe200078e02c1 */
[----:B------:R-:W-:Y:S01]  /*7290*/  ISETP.GE.AND P6, PT, R0, c[0x0][0x1d4], PT ;  /* 0x0000750000007a0c */ /* 0x000fe20003fc6270 */
[----:B------:R-:W-:Y:S01]  /*72a0*/  IMAD.WIDE.U32 R150, R184, c[0x0][0x1e8], RZ ;  /* 0x00007a00b8967a25 */ /* 0x000fe200078e00ff */
[----:B------:R-:W-:-:S02]  /*72b0*/  ISETP.GE.AND P3, PT, R146, c[0x0][0x1d4], PT ;  /* 0x0000750092007a0c */ /* 0x000fc40003f66270 */
[----:B-1----:R-:W-:Y:S01]  /*72c0*/  SHF.R.S32.HI R20, RZ, 0x1f, R193 ;  /* 0x0000001fff147819 */ /* 0x002fe200000114c1 */
[----:B------:R-:W-:Y:S01]  /*72d0*/  IMAD.WIDE.U32 R6, R193, c[0x0][0x1e0], RZ ;  /* 0x00007800c1067a25 */ /* 0x000fe200078e00ff */
[----:B------:R-:W-:Y:S02]  /*72e0*/  LOP3.LUT R135, R135, 0xfffffffe, RZ, 0xc0, !PT ;  /* 0xfffffffe87877812 */ /* 0x000fe400078ec0ff */
[----:B------:R-:W-:Y:S01]  /*72f0*/  SHF.R.S32.HI R149, RZ, 0x1f, R146 ;  /* 0x0000001fff957819 */ /* 0x000fe20000011492 */
[----:B---3--:R-:W-:Y:S01]  /*7300*/  IMAD R18, R20, c[0x0][0x1e0], RZ ;  /* 0x0000780014127a24 */ /* 0x008fe200078e02ff */
[----:B------:R-:W-:Y:S01]  /*7310*/  SEL R38, RZ, 0x10, P6 ;  /* 0x00000010ff267807 */ /* 0x000fe20003000000 */
[----:B------:R-:W-:Y:S01]  /*7320*/  IMAD R11, R184, c[0x0][0x1ec], R11 ;  /* 0x00007b00b80b7a24 */ /* 0x000fe200078e020b */
[----:B------:R-:W-:Y:S01]  /*7330*/  IADD3 R191, R2, 0x100, RZ ;  /* 0x0000010002bf7810 */ /* 0x000fe20007ffe0ff */
[----:B------:R-:W-:Y:S01]  /*7340*/  IMAD R18, R193, c[0x0][0x1e4], R18 ;  /* 0x00007900c1127a24 */ /* 0x000fe200078e0212 */
[----:B------:R-:W-:Y:S01]  /*7350*/  SHF.R.S32.HI R148, RZ, 0x1f, R145 ;  /* 0x0000001fff947819 */ /* 0x000fe20000011491 */
[----:B------:R-:W-:Y:S01]  /*7360*/  IMAD.IADD R188, R151, 0x1, R11 ;  /* 0x0000000197bc7824 */ /* 0x000fe200078e020b */
[----:B------:R-:W-:Y:S01]  /*7370*/  SHF.R.S32.HI R147, RZ, 0x1f, R144 ;  /* 0x0000001fff937819 */ /* 0x000fe20000011490 */
[----:B------:R-:W-:-:S02]  /*7380*/  IMAD.IADD R19, R7, 0x1, R18 ;  /* 0x0000000107137824 */ /* 0x000fc400078e0212 */
[----:B------:R-:W-:Y:S02]  /*7390*/  IMAD.MOV.U32 R18, RZ, RZ, R6 ;  /* 0x000000ffff127224 */ /* 0x000fe400078e0006 */
[----:B------:R-:W-:Y:S02]  /*73a0*/  IMAD R20, R20, c[0x0][0x208], RZ ;  /* 0x0000820014147a24 */ /* 0x000fe400078e02ff */
[----:B--2---:R-:W-:-:S04]  /*73b0*/  IMAD.WIDE.U32 R16, R193, c[0x0][0x208], RZ ;  /* 0x00008200c1107a25 */ /* 0x004fc800078e00ff */
[----:B------:R-:W-:Y:S02]  /*73c0*/  IMAD R20, R193, c[0x0][0x20c], R20 ;  /* 0x00008300c1147a24 */ /* 0x000fe400078e0214 */
[----:B------:R-:W-:Y:S02]  /*73d0*/  IMAD R187, R93, c[0x0][0x210], RZ ;  /* 0x000084005dbb7a24 */ /* 0x000fe400078e02ff */
[----:B------:R-:W-:Y:S02]  /*73e0*/  IMAD.IADD R21, R17, 0x1, R20 ;  /* 0x0000000111157824 */ /* 0x000fe400078e0214 */
[----:B------:R-:W-:Y:S02]  /*73f0*/  IMAD.MOV.U32 R20, RZ, RZ, R16 ;  /* 0x000000ffff147224 */ /* 0x000fe400078e0010 */
[----:B------:R-:W-:-:S04]  /*7400*/  IMAD.WIDE.U32 R40, R184, c[0x0][0x210], RZ ;  /* 0x00008400b8287a25 */ /* 0x000fc800078e00ff */
[----:B------:R-:W-:Y:S02]  /*7410*/  IMAD R187, R184, c[0x0][0x214], R187 ;  /* 0x00008500b8bb7a24 */ /* 0x000fe400078e02bb */
[----:B------:R-:W-:Y:S02]  /*7420*/  IMAD.IADD R88, R134, 0x1, -R9 ;  /* 0x0000000186587824 */ /* 0x000fe400078e0a09 */
[----:B------:R-:W-:Y:S02]  /*7430*/  IMAD.IADD R187, R41, 0x1, R187 ;  /* 0x0000000129bb7824 */ /* 0x000fe400078e02bb */
[----:B------:R-:W-:Y:S02]  /*7440*/  IMAD.IADD R6, R88, 0x1, -R3 ;  /* 0x0000000158067824 */ /* 0x000fe400078e0a03 */
[----:B------:R-:W-:-:S03]  /*7450*/  IMAD.WIDE R200, R146, 0x2, RZ ;  /* 0x0000000292c87825 */ /* 0x000fc600078e02ff */
[----:B------:R-:W-:Y:S02]  /*7460*/  ISETP.GE.AND P2, PT, R6, 0x1, PT ;  /* 0x000000010600780c */ /* 0x000fe40003f46270 */
[----:B----4-:R-:W-:Y:S01]  /*7470*/  SHF.R.S32.HI R7, RZ, 0x1f, R192 ;  /* 0x0000001fff077819 */ /* 0x010fe200000114c0 */
        /* <DEDUP_REMOVED lines=8> */
[----:B------:R-:W-:-:S04]  /*7500*/  LEA R12, P0, R11, c[0x0][0x1c8], 0x1 ;  /* 0x000072000b0c7a11 */ /* 0x000fc800078008ff */
[----:B------:R-:W-:Y:S01]  /*7510*/  LEA.HI.X R10, R11, c[0x0][0x1cc], R10, 0x1, P0 ;  /* 0x000073000b0a7a11 */ /* 0x000fe200000f0c0a */
[----:B------:R-:W-:Y:S01]  /*7520*/  SHFL.IDX PT, R18, R12, RZ, 0x181f ;  /* 0x00181fff0c127589 */ /* 0x000fe200000e0000 */
[----:B------:R-:W-:-:S03]  /*7530*/  IADD3 R7, P0, R40, R20, RZ ;  /* 0x0000001428077210 */ /* 0x000fc60007f1e0ff */
[----:B------:R-:W1:Y:S01]  /*7540*/  SHFL.IDX PT, R19, R10, RZ, 0x181f ;  /* 0x00181fff0a137589 */ /* 0x000e6200000e0000 */
[----:B------:R-:W-:Y:S02]  /*7550*/  IADD3.X R20, R187, R21, R8, P0, !PT ;  /* 0x00000015bb147210 */ /* 0x000fe400007fe408 */
[C---:B------:R-:W-:Y:S01]  /*7560*/  LEA R8, P0, R7.reuse, c[0x0][0x1f8], 0x1 ;  /* 0x00007e0007087a11 */ /* 0x040fe200078008ff */
[----:B------:R-:W-:Y:S03]  /*7570*/  SHFL.IDX PT, R16, R12, 0x1, 0x181f ;  /* 0x00381f000c107f89 */ /* 0x000fe600000e0000 */
[----:B------:R-:W-:Y:S01]  /*7580*/  LEA.HI.X R7, R7, c[0x0][0x1fc], R20, 0x1, P0 ;  /* 0x00007f0007077a11 */ /* 0x000fe200000f0c14 */
[----:B------:R-:W2:Y:S01]  /*7590*/  SHFL.IDX PT, R17, R10, 0x1, 0x181f ;  /* 0x00381f000a117f89 */ /* 0x000ea200000e0000 */
[----:B------:R-:W-:-:S03]  /*75a0*/  ISETP.GT.AND P0, PT, R6, 0x20, PT ;  /* 0x000000200600780c */ /* 0x000fc60003f04270 */
[----:B------:R-:W3:Y:S04]  /*75b0*/  SHFL.IDX PT, R9, R8, RZ, 0x181f ;  /* 0x00181fff08097589 */ /* 0x000ee800000e0000 */
[----:B------:R-:W4:Y:S04]  /*75c0*/  SHFL.IDX PT, R11, R7, RZ, 0x181f ;  /* 0x00181fff070b7589 */ /* 0x000f2800000e0000 */
[----:B------:R-:W4:Y:S01]  /*75d0*/  SHFL.IDX PT, R15, R8, 0x1, 0x181f ;  /* 0x00381f00080f7f89 */ /* 0x000f2200000e0000 */
[----:B-1----:R-:W-:-:S03]  /*75e0*/  @P2 IMAD.WIDE R28, R146, 0x2, R18 ;  /* 0x00000002921c2825 */ /* 0x002fc600078e0212 */
[----:B------:R-:W1:Y:S01]  /*75f0*/  SHFL.IDX PT, R7, R7, 0x1, 0x181f ;  /* 0x00381f0007077f89 */ /* 0x000e6200000e0000 */
[----:B------:R-:W-:-:S03]  /*7600*/  @P2 IMAD.WIDE R26, R145, 0x2, R18 ;  /* 0x00000002911a2825 */ /* 0x000fc600078e0212 */
[----:B------:R1:W-:Y:S01]  /*7610*/  @P2 LDGSTS.E.BYPASS.LTC128B.128 [R2+0xc100], [R28.64], !P5 ;  /* 0x0c1000001c022fae */ /* 0x0003e2000e901d46 */
[----:B------:R-:W-:-:S03]  /*7620*/  @P2 IMAD.WIDE R22, R144, 0x2, R18 ;  /* 0x0000000290162825 */ /* 0x000fc600078e0212 */
[----:B------:R1:W-:Y:S01]  /*7630*/  @P2 LDGSTS.E.BYPASS.LTC128B.128 [R2+0xe100], [R26.64], !P4 ;  /* 0x0e1000001a022fae */ /* 0x0003e2000e101d46 */
[----:B--2---:R-:W-:-:S03]  /*7640*/  @P0 IMAD.WIDE R20, R146, 0x2, R16 ;  /* 0x0000000292140825 */ /* 0x004fc600078e0210 */
[----:B------:R2:W-:Y:S01]  /*7650*/  @P2 LDGSTS.E.BYPASS.LTC128B.128 [R2+0x10100], [R22.64], !P6 ;  /* 0x1010000016022fae */ /* 0x0005e2000f101d46 */
[----:B---3--:R-:W-:Y:S01]  /*7660*/  IADD3 R24, P2, R9, R200, RZ ;  /* 0x000000c809187210 */ /* 0x008fe20007f5e0ff */
[--C-:B------:R-:W-:Y:S02]  /*7670*/  @P0 IMAD.WIDE R18, R145, 0x2, R16.reuse ;  /* 0x0000000291120825 */ /* 0x100fe400078e0210 */
[----:B------:R3:W-:Y:S02]  /*7680*/  @P0 LDGSTS.E.BYPASS.LTC128B.128 [R2+0xd100], [R20.64], !P5 ;  /* 0x0d10000014020fae */ /* 0x0007e4000e901d46 */
[----:B------:R-:W-:Y:S02]  /*7690*/  @P0 IMAD.WIDE R16, R144, 0x2, R16 ;  /* 0x0000000290100825 */ /* 0x000fe400078e0210 */
[----:B------:R2:W-:Y:S02]  /*76a0*/  @P0 LDGSTS.E.BYPASS.LTC128B.128 [R2+0xf100], [R18.64], !P4 ;  /* 0x0f10000012020fae */ /* 0x0005e4000e101d46 */
[----:B----4-:R-:W-:-:S02]  /*76b0*/  IMAD.X R25, R11, 0x1, R201, P2 ;  /* 0x000000010b197824 */ /* 0x010fc400010e06c9 */
[----:B------:R4:W-:Y:S01]  /*76c0*/  @P0 LDGSTS.E.BYPASS.LTC128B.128 [R2+0x11100], [R16.64], !P6 ;  /* 0x1110000010020fae */ /* 0x0009e2000f101d46 */
[----:B------:R-:W-:Y:S02]  /*76d0*/  ISETP.LT.OR P0, PT, R6, 0x1, P3 ;  /* 0x000000010600780c */ /* 0x000fe40001f01670 */
[----:B------:R-:W-:Y:S01]  /*76e0*/  ISETP.GE.AND P3, PT, R5, c[0x0][0x1d4], PT ;  /* 0x0000750005007a0c */ /* 0x000fe20003f66270 */
[----:B------:R-:W0:Y:S01]  /*76f0*/  LDGDEPBAR ;  /* 0x00000000000079af */ /* 0x000e220000000000 */
[----:B-1----:R-:W-:-:S09]  /*7700*/  IMAD.WIDE R26, R145, 0x2, RZ ;  /* 0x00000002911a7825 */ /* 0x002fd200078e02ff */
        /* <DEDUP_REMOVED lines=25> */
[----:B------:R1:W-:Y:S04]  /*78a0*/  LDGSTS.E.BYPASS.LTC128B.128 [R2+0x5100], [R8.64], !P0 ;  /* 0x0510000008027fae */ /* 0x0003e8000c101d46 */
[----:B------:R-:W0:Y:S06]  /*78b0*/  LDGDEPBAR ;  /* 0x00000000000079af */ /* 0x000e2c0000000000 */
[----:B------:R-:W-:Y:S01]  /*78c0*/  @P2 LOP3.LUT R135, R135, 0x1, RZ, 0xfc, !PT ;  /* 0x0000000187872812 */ /* 0x000fe200078efcff */
        /* <DEDUP_REMOVED lines=10> */
[----:B-1----:R-:W-:-:S04]  /*7970*/  @!P3 LEA R8, P0, R6, c[0x0][0x2a0], 0x2 ;  /* 0x0000a8000608ba11 */ /* 0x002fc800078010ff */
[----:B------:R-:W-:-:S05]  /*7980*/  @!P3 LEA.HI.X R9, R6, c[0x0][0x2a4], R5, 0x2, P0 ;  /* 0x0000a9000609ba11 */ /* 0x000fca00000f1405 */
[----:B------:R-:W2:Y:S01]  /*7990*/  @!P3 LDG.E R192, [R8.64] ;  /* 0x0000000608c0b981 */ /* 0x000ea2000c1e1900 */
[----:B------:R-:W-:Y:S01]  /*79a0*/  IMAD.MOV R0, RZ, RZ, -R0 ;  /* 0x000000ffff007224 */ /* 0x000fe200078e0a00 */
[----:B------:R-:W-:-:S03]  /*79b0*/  IADD3 R17, -R38, 0x10, RZ ;  /* 0x0000001026117810 */ /* 0x000fc60007ffe1ff */
[----:B------:R-:W-:Y:S01]  /*79c0*/  IMAD R193, R0, c[0x0][0x2b8], R193 ;  /* 0x0000ae0000c17a24 */ /* 0x000fe200078e02c1 */
[----:B------:R-:W-:-:S03]  /*79d0*/  LOP3.LUT R17, R17, 0xf, RZ, 0xc0, !PT ;  /* 0x0000000f11117812 */ /* 0x000fc600078ec0ff */
[----:B------:R-:W-:Y:S01]  /*79e0*/  IMAD.WIDE.U32 R6, R193, c[0x0][0x1e0], RZ ;  /* 0x00007800c1067a25 */ /* 0x000fe200078e00ff */
[----:B------:R-:W-:-:S03]  /*79f0*/  SHF.R.S32.HI R0, RZ, 0x1f, R193 ;  /* 0x0000001fff007819 */ /* 0x000fc600000114c1 */
[----:B------:R-:W-:Y:S01]  /*7a00*/  IMAD.MOV.U32 R10, RZ, RZ, R6 ;  /* 0x000000ffff0a7224 */ /* 0x000fe200078e0006 */
[----:B------:R-:W-:Y:S01]  /*7a10*/  SEL R6, RZ, 0x10, P4 ;  /* 0x00000010ff067807 */ /* 0x000fe20002000000 */
[----:B------:R-:W-:-:S03]  /*7a20*/  IMAD R0, R0, c[0x0][0x1e0], RZ ;  /* 0x0000780000007a24 */ /* 0x000fc600078e02ff */
[----:B------:R-:W-:Y:S01]  /*7a30*/  IADD3 R20, -R6, 0x10, RZ ;  /* 0x0000001006147810 */ /* 0x000fe20007ffe1ff */
[----:B------:R-:W-:-:S03]  /*7a40*/  IMAD R0, R193, c[0x0][0x1e4], R0 ;  /* 0x00007900c1007a24 */ /* 0x000fc600078e0200 */
[----:B------:R-:W-:Y:S01]  /*7a50*/  LOP3.LUT R20, R20, 0xf, RZ, 0xc0, !PT ;  /* 0x0000000f14147812 */ /* 0x000fe200078ec0ff */
[----:B------:R-:W-:Y:S01]  /*7a60*/  IMAD.IADD R11, R7, 0x1, R0 ;  /* 0x00000001070b7824 */ /* 0x000fe200078e0200 */
[----:B--2---:R-:W-:-:S03]  /*7a70*/  SHF.R.S32.HI R0, RZ, 0x1f, R192 ;  /* 0x0000001fff007819 */ /* 0x004fc600000114c0 */
[----:B------:R-:W-:Y:S01]  /*7a80*/  IMAD.WIDE.U32 R8, R192, c[0x0][0x1f0], R10 ;  /* 0x00007c00c0087a25 */ /* 0x000fe200078e000a */
[----:B------:R-:W-:-:S03]  /*7a90*/  SHF.L.U64.HI R11, R146, 0x1, R149 ;  /* 0x00000001920b7819 */ /* 0x000fc60000010295 */
[----:B------:R-:W-:Y:S01]  /*7aa0*/  IMAD R7, R0, c[0x0][0x1f0], RZ ;  /* 0x00007c0000077a24 */ /* 0x000fe200078e02ff */
[----:B------:R-:W-:Y:S01]  /*7ab0*/  IADD3 R5, P0, R150, R8, RZ ;  /* 0x0000000896057210 */ /* 0x000fe20007f1e0ff */
[----:B------:R-:W-:Y:S01]  /*7ac0*/  IMAD.SHL.U32 R10, R146, 0x2, RZ ;  /* 0x00000002920a7824 */ /* 0x000fe200078e00ff */
[----:B------:R-:W-:Y:S01]  /*7ad0*/  SHF.L.U64.HI R8, R145, 0x1, R148 ;  /* 0x0000000191087819 */ /* 0x000fe20000010294 */
[----:B------:R-:W-:Y:S02]  /*7ae0*/  IMAD R7, R192, c[0x0][0x1f4], R7 ;  /* 0x00007d00c0077a24 */ /* 0x000fe400078e0207 */
[----:B------:R-:W-:-:S03]  /*7af0*/  IMAD.SHL.U32 R0, R144, 0x2, RZ ;  /* 0x0000000290007824 */ /* 0x000fc600078e00ff */
[----:B------:R-:W-:Y:S01]  /*7b00*/  IADD3.X R12, R188, R9, R7, P0, !PT ;  /* 0x00000009bc0c7210 */ /* 0x000fe200007fe407 */
[----:B------:R-:W-:Y:S01]  /*7b10*/  IMAD.SHL.U32 R7, R145, 0x2, RZ ;  /* 0x0000000291077824 */ /* 0x000fe200078e00ff */
[C---:B------:R-:W-:Y:S02]  /*7b20*/  LEA R15, P0, R5.reuse, c[0x0][0x1c8], 0x1 ;  /* 0x00007200050f7a11 */ /* 0x040fe400078008ff */
        /* <DEDUP_REMOVED lines=30> */
.L_x_944:
[----:B------:R-:W-:Y:S01]  /*7d10*/  IMAD.MOV.U32 R0, RZ, RZ, 0x10 ;  /* 0x00000010ff007424 */ /* 0x000fe200078e00ff */
[----:B------:R-:W-:Y:S01]  /*7d20*/  LOP3.LUT P0, RZ, R37, 0x2, RZ, 0xc0, !PT ;  /* 0x0000000225ff7812 */ /* 0x000fe2000780c0ff */
[----:B------:R-:W0:Y:S01]  /*7d30*/  LDGDEPBAR ;  /* 0x00000000000079af */ /* 0x000e220000000000 */
[----:B------:R-:W-:Y:S02]  /*7d40*/  SHF.R.S32.HI R12, RZ, 0x5, R132 ;  /* 0x00000005ff0c7819 */ /* 0x000fe40000011484 */
[----:B------:R-:W-:Y:S02]  /*7d50*/  SEL R0, R0, 0xfffffff0, !P0 ;  /* 0xfffffff000007807 */ /* 0x000fe40004000000 */
[----:B------:R-:W-:-:S13]  /*7d60*/  ISETP.LT.AND P0, PT, RZ, c[0x0][0x27c], PT ;  /* 0x00009f00ff007a0c */ /* 0x000fda0003f01270 */
[----:B------:R-:W-:Y:S05]  /*7d70*/  @P0 BRA `(.L_x_945) ;  /* 0x0000002000000947 */ /* 0x000fea0003800000 */
[----:B------:R-:W-:-:S04]  /*7d80*/  DEPBAR.LE SB0, 0x3 ;  /* 0x000080c00000791a */ /* 0x000fc80000000000 */
[----:B------:R-:W-:Y:S05]  /*7d90*/  BRA `(.L_x_946) ;  /* 0x00005c9000007947 */ /* 0x000fea0003800000 */
.L_x_945:
[----:B------:R-:W-:Y:S01]  /*7da0*/  SHF.R.S32.HI R5, RZ, 0x1f, R90 ;  /* 0x0000001fff057819 */ /* 0x000fe2000001145a */
[----:B-1----:R-:W-:Y:S01]  /*7db0*/  IMAD.WIDE.U32 R8, R90, c[0x0][0x280], RZ ;  /* 0x0000a0005a087a25 */ /* 0x002fe200078e00ff */
[----:B------:R-:W-:Y:S01]  /*7dc0*/  ULDC.U8 UR4, c[0x0][0x298] ;  /* 0x0000a60000047ab9 */ /* 0x000fe20000000000 */
[-C--:B------:R-:W-:Y:S01]  /*7dd0*/  LEA.HI R4, R4, R89.reuse, RZ, 0x2 ;  /* 0x0000005904047211 */ /* 0x080fe200078f10ff */
[----:B------:R-:W-:Y:S01]  /*7de0*/  BSSY B2, `(.L_x_946) ;  /* 0x00005c4000027945 */ /* 0x000fe20003800000 */
[C---:B------:R-:W-:Y:S01]  /*7df0*/  IMAD R7, R5.reuse, c[0x0][0x280], RZ ;  /* 0x0000a00005077a24 */ /* 0x040fe200078e02ff */
[----:B------:R-:W-:Y:S01]  /*7e00*/  LEA R18, P0, R8, c[0x0][0x270], 0x1 ;  /* 0x00009c0008127a11 */ /* 0x000fe200078008ff */
[----:B------:R-:W-:Y:S01]  /*7e10*/  IMAD R5, R5, c[0x0][0x290], RZ ;  /* 0x0000a40005057a24 */ /* 0x000fe200078e02ff */
[----:B------:R-:W-:Y:S01]  /*7e20*/  LOP3.LUT R46, R4, 0xfffffffc, RZ, 0xc0, !PT ;  /* 0xfffffffc042e7812 */ /* 0x000fe200078ec0ff */
[C---:B------:R-:W-:Y:S01]  /*7e30*/  IMAD R6, R90.reuse, c[0x0][0x284], R7 ;  /* 0x0000a1005a067a24 */ /* 0x040fe200078e0207 */
[----:B------:R-:W-:Y:S01]  /*7e40*/  SHF.R.S32.HI R16, RZ, 0x2, R4 ;  /* 0x00000002ff107819 */ /* 0x000fe20000011404 */
[----:B------:R-:W-:Y:S01]  /*7e50*/  IMAD R5, R90, c[0x0][0x294], R5 ;  /* 0x0000a5005a057a24 */ /* 0x000fe200078e0205 */
[----:B------:R-:W-:Y:S01]  /*7e60*/  IADD3 R46, -R46, R89, RZ ;  /* 0x000000592e2e7210 */ /* 0x000fe20007ffe1ff */
[----:B------:R-:W-:-:S02]  /*7e70*/  IMAD.IADD R6, R6, 0x1, R9 ;  /* 0x0000000106067824 */ /* 0x000fc400078e0209 */
[----:B------:R-:W-:Y:S01]  /*7e80*/  IMAD R17, R91, 0x80, R16 ;  /* 0x000000805b117824 */ /* 0x000fe200078e0210 */
[----:B------:R-:W-:Y:S02]  /*7e90*/  SHF.L.U32 R15, R46, 0x3, RZ ;  /* 0x000000032e0f7819 */ /* 0x000fe400000006ff */
[----:B------:R-:W-:Y:S01]  /*7ea0*/  LEA.HI.X R19, R8, c[0x0][0x274], R6, 0x1, P0 ;  /* 0x00009d0008137a11 */ /* 0x000fe200000f0c06 */
[----:B------:R-:W-:-:S04]  /*7eb0*/  IMAD.WIDE.U32 R6, R90, c[0x0][0x290], RZ ;  /* 0x0000a4005a067a25 */ /* 0x000fc800078e00ff */
[----:B------:R-:W-:Y:S01]  /*7ec0*/  IMAD.IADD R5, R5, 0x1, R7 ;  /* 0x0000000105057824 */ /* 0x000fe200078e0207 */
[----:B------:R-:W-:-:S04]  /*7ed0*/  LEA R30, P0, R6, c[0x0][0x288], 0x1 ;  /* 0x0000a200061e7a11 */ /* 0x000fc800078008ff */
[----:B------:R-:W-:Y:S02]  /*7ee0*/  LEA.HI.X R31, R6, c[0x0][0x28c], R5, 0x1, P0 ;  /* 0x0000a300061f7a11 */ /* 0x000fe400000f0c05 */
[----:B------:R-:W-:-:S13]  /*7ef0*/  ISETP.NE.AND P0, PT, RZ, UR4, PT ;  /* 0x00000004ff007c0c */ /* 0x000fda000bf05270 */
[----:B------:R-:W-:Y:S05]  /*7f00*/  @!P0 BRA `(.L_x_947) ;  /* 0x00002b4000008947 */ /* 0x000fea0003800000 */
[----:B------:R-:W-:Y:S01]  /*7f10*/  SHF.R.S32.HI R8, RZ, 0x1f, R89 ;  /* 0x0000001fff087819 */ /* 0x000fe20000011459 */
[----:B------:R-:W-:Y:S01]  /*7f20*/  BSSY B0, `(.L_x_948) ;  /* 0x0000051000007945 */ /* 0x000fe20003800000 */
        /* <DEDUP_REMOVED lines=15> */
[----:B------:R-:W-:Y:S01]  /*8020*/  CS2R R46, SRZ ;  /* 0x00000000002e7805 */ /* 0x000fe2000001ff00 */
[----:B------:R-:W-:Y:S01]  /*8030*/  IMAD.SHL.U32 R9, R9, 0x4, RZ ;  /* 0x0000000409097824 */ /* 0x000fe200078e00ff */
[----:B------:R-:W-:Y:S05]  /*8040*/  @P0 BRA `(.L_x_949) ;  /* 0x000003e000000947 */ /* 0x000fea0003800000 */
[C---:B------:R-:W-:Y:S01]  /*8050*/  ISETP.GE.AND P0, PT, R9.reuse, c[0x0][0x27c], PT ;  /* 0x00009f0009007a0c */ /* 0x040fe20003f06270 */
[----:B------:R-:W-:Y:S01]  /*8060*/  CS2R R28, SRZ ;  /* 0x00000000001c7805 */ /* 0x000fe2000001ff00 */
[----:B------:R-:W-:Y:S01]  /*8070*/  CS2R R46, SRZ ;  /* 0x00000000002e7805 */ /* 0x000fe2000001ff00 */
[----:B------:R-:W-:-:S10]  /*8080*/  IADD3 R4, R9, 0x10, RZ ;  /* 0x0000001009047810 */ /* 0x000fd40007ffe0ff */
[----:B------:R-:W-:-:S04]  /*8090*/  @!P0 IMAD.WIDE R20, R9, 0x2, R18 ;  /* 0x0000000209148825 */ /* 0x000fc800078e0212 */
[----:B------:R-:W-:Y:S01]  /*80a0*/  @!P0 IMAD.WIDE R10, R9, 0x2, R30 ;  /* 0x00000002090a8825 */ /* 0x000fe200078e021e */
[----:B------:R1:W5:Y:S04]  /*80b0*/  @!P0 LD.E.64 R28, [R20.64] ;  /* 0x00000006141c8980 */ /* 0x000368000c101b00 */
[----:B------:R2:W5:Y:S01]  /*80c0*/  @!P0 LD.E.64 R46, [R10.64] ;  /* 0x000000060a2e8980 */ /* 0x000562000c101b00 */
[----:B------:R-:W-:Y:S01]  /*80d0*/  ISETP.GE.AND P0, PT, R4, c[0x0][0x27c], PT ;  /* 0x00009f0004007a0c */ /* 0x000fe20003f06270 */
[----:B------:R-:W-:Y:S01]  /*80e0*/  CS2R R26, SRZ ;  /* 0x00000000001a7805 */ /* 0x000fe2000001ff00 */
[----:B------:R-:W-:-:S11]  /*80f0*/  CS2R R44, SRZ ;  /* 0x00000000002c7805 */ /* 0x000fd6000001ff00 */
[----:B------:R-:W-:-:S04]  /*8100*/  @!P0 SHF.R.S32.HI R5, RZ, 0x1f, R4 ;  /* 0x0000001fff058819 */ /* 0x000fc80000011404 */
[----:B------:R-:W-:-:S04]  /*8110*/  @!P0 LEA.HI R5, R5, R4, RZ, 0x2 ;  /* 0x0000000405058211 */ /* 0x000fc800078f10ff */
[----:B------:R-:W-:Y:S02]  /*8120*/  @!P0 LOP3.LUT R5, R5, 0xfffffffc, RZ, 0xc0, !PT ;  /* 0xfffffffc05058812 */ /* 0x000fe400078ec0ff */
[----:B------:R-:W-:-:S03]  /*8130*/  IADD3 R4, R9, 0x20, RZ ;  /* 0x0000002009047810 */ /* 0x000fc60007ffe0ff */
[----:B------:R-:W-:-:S04]  /*8140*/  @!P0 IMAD.WIDE R6, R5, 0x2, R18 ;  /* 0x0000000205068825 */ /* 0x000fc800078e0212 */
[----:B------:R-:W-:Y:S01]  /*8150*/  @!P0 IMAD.WIDE R22, R5, 0x2, R30 ;  /* 0x0000000205168825 */ /* 0x000fe200078e021e */
[----:B------:R3:W5:Y:S04]  /*8160*/  @!P0 LD.E.64 R26, [R6.64] ;  /* 0x00000006061a8980 */ /* 0x000768000c101b00 */
[----:B------:R4:W5:Y:S01]  /*8170*/  @!P0 LD.E.64 R44, [R22.64] ;  /* 0x00000006162c8980 */ /* 0x000962000c101b00 */
[----:B------:R-:W-:Y:S01]  /*8180*/  ISETP.GE.AND P0, PT, R4, c[0x0][0x27c], PT ;  /* 0x00009f0004007a0c */ /* 0x000fe20003f06270 */
[----:B------:R-:W-:Y:S01]  /*8190*/  CS2R R24, SRZ ;  /* 0x0000000000187805 */ /* 0x000fe2000001ff00 */
[----:B--2---:R-:W-:-:S11]  /*81a0*/  CS2R R10, SRZ ;  /* 0x00000000000a7805 */ /* 0x004fd6000001ff00 */
[----:B------:R-:W-:-:S04]  /*81b0*/  @!P0 SHF.R.S32.HI R5, RZ, 0x1f, R4 ;  /* 0x0000001fff058819 */ /* 0x000fc80000011404 */
[----:B------:R-:W-:-:S04]  /*81c0*/  @!P0 LEA.HI R5, R5, R4, RZ, 0x2 ;  /* 0x0000000405058211 */ /* 0x000fc800078f10ff */
[----:B------:R-:W-:Y:S02]  /*81d0*/  @!P0 LOP3.LUT R5, R5, 0xfffffffc, RZ, 0xc0, !PT ;  /* 0xfffffffc05058812 */ /* 0x000fe400078ec0ff */
[----:B------:R-:W-:-:S03]  /*81e0*/  IADD3 R4, R9, 0x30, RZ ;  /* 0x0000003009047810 */ /* 0x000fc60007ffe0ff */
[----:B-1----:R-:W-:-:S04]  /*81f0*/  @!P0 IMAD.WIDE R20, R5, 0x2, R18 ;  /* 0x0000000205148825 */ /* 0x002fc800078e0212 */
[----:B------:R-:W-:Y:S01]  /*8200*/  @!P0 IMAD.WIDE R32, R5, 0x2, R30 ;  /* 0x0000000205208825 */ /* 0x000fe200078e021e */
[----:B------:R1:W5:Y:S04]  /*8210*/  @!P0 LD.E.64 R24, [R20.64] ;  /* 0x0000000614188980 */ /* 0x000368000c101b00 */
[----:B------:R2:W5:Y:S01]  /*8220*/  @!P0 LD.E.64 R10, [R32.64] ;  /* 0x00000006200a8980 */ /* 0x000562000c101b00 */
[----:B------:R-:W-:Y:S01]  /*8230*/  ISETP.GE.AND P0, PT, R4, c[0x0][0x27c], PT ;  /* 0x00009f0004007a0c */ /* 0x000fe20003f06270 */
[----:B----4-:R-:W-:Y:S01]  /*8240*/  CS2R R22, SRZ ;  /* 0x0000000000167805 */ /* 0x010fe2000001ff00 */
[----:B---3--:R-:W-:-:S11]  /*8250*/  CS2R R6, SRZ ;  /* 0x0000000000067805 */ /* 0x008fd6000001ff00 */
        /* <DEDUP_REMOVED lines=9> */
[----:B-1----:R-:W-:-:S12]  /*82f0*/  CS2R R20, SRZ ;  /* 0x0000000000147805 */ /* 0x002fd8000001ff00 */
[----:B------:R-:W-:-:S04]  /*8300*/  @!P0 SHF.R.S32.HI R5, RZ, 0x1f, R4 ;  /* 0x0000001fff058819 */ /* 0x000fc80000011404 */
[----:B------:R-:W-:-:S04]  /*8310*/  @!P0 LEA.HI R5, R5, R4, RZ, 0x2 ;  /* 0x0000000405058211 */ /* 0x000fc800078f10ff */
[----:B------:R-:W-:Y:S02]  /*8320*/  @!P0 LOP3.LUT R8, R5, 0xfffffffc, RZ, 0xc0, !PT ;  /* 0xfffffffc05088812 */ /* 0x000fe400078ec0ff */
[----:B------:R-:W-:-:S03]  /*8330*/  CS2R R4, SRZ ;  /* 0x0000000000047805 */ /* 0x000fc6000001ff00 */
[----:B--2---:R-:W-:-:S04]  /*8340*/  @!P0 IMAD.WIDE R32, R8, 0x2, R18 ;  /* 0x0000000208208825 */ /* 0x004fc800078e0212 */
[----:B------:R-:W-:Y:S01]  /*8350*/  @!P0 IMAD.WIDE R34, R8, 0x2, R30 ;  /* 0x0000000208228825 */ /* 0x000fe200078e021e */
[----:B------:R-:W-:Y:S01]  /*8360*/  IADD3 R8, R9, 0x50, RZ ;  /* 0x0000005009087810 */ /* 0x000fe20007ffe0ff */
[----:B------:R3:W5:Y:S04]  /*8370*/  @!P0 LD.E.64 R20, [R32.64] ;  /* 0x0000000620148980 */ /* 0x000768000c101b00 */
[----:B------:R3:W5:Y:S01]  /*8380*/  @!P0 LD.E.64 R4, [R34.64] ;  /* 0x0000000622048980 */ /* 0x000762000c101b00 */
[----:B------:R-:W-:Y:S01]  /*8390*/  ISETP.GE.AND P0, PT, R8, c[0x0][0x27c], PT ;  /* 0x00009f0008007a0c */ /* 0x000fe20003f06270 */
[----:B----4-:R-:W-:Y:S01]  /*83a0*/  CS2R R48, SRZ ;  /* 0x0000000000307805 */ /* 0x010fe2000001ff00 */
[----:B------:R-:W-:-:S11]  /*83b0*/  CS2R R66, SRZ ;  /* 0x0000000000427805 */ /* 0x000fd6000001ff00 */
[----:B------:R-:W-:-:S04]  /*83c0*/  @!P0 SHF.R.S32.HI R17, RZ, 0x1f, R8 ;  /* 0x0000001fff118819 */ /* 0x000fc80000011408 */
[----:B------:R-:W-:-:S04]  /*83d0*/  @!P0 LEA.HI R8, R17, R8, RZ, 0x2 ;  /* 0x0000000811088211 */ /* 0x000fc800078f10ff */
[----:B------:R-:W-:-:S05]  /*83e0*/  @!P0 LOP3.LUT R8, R8, 0xfffffffc, RZ, 0xc0, !PT ;  /* 0xfffffffc08088812 */ /* 0x000fca00078ec0ff */
[----:B------:R-:W-:-:S04]  /*83f0*/  @!P0 IMAD.WIDE R18, R8, 0x2, R18 ;  /* 0x0000000208128825 */ /* 0x000fc800078e0212 */
[----:B------:R-:W-:Y:S01]  /*8400*/  @!P0 IMAD.WIDE R30, R8, 0x2, R30 ;  /* 0x00000002081e8825 */ /* 0x000fe200078e021e */
[----:B------:R3:W5:Y:S04]  /*8410*/  @!P0 LD.E.64 R48, [R18.64] ;  /* 0x0000000612308980 */ /* 0x000768000c101b00 */
[----:B------:R3:W5:Y:S02]  /*8420*/  @!P0 LD.E.64 R66, [R30.64] ;  /* 0x000000061e428980 */ /* 0x000764000c101b00 */
.L_x_949:
[----:B------:R-:W-:Y:S05]  /*8430*/  BSYNC B0 ;  /* 0x0000000000007941 */ /* 0x000fea0003800000 */
.L_x_948:
[----:B------:R-:W-:Y:S01]  /*8440*/  SHF.R.S32.HI R17, RZ, 0x1f, R16 ;  /* 0x0000001fff117819 */ /* 0x000fe20000011410 */
[----:B-----5:R-:W-:Y:S01]  /*8450*/  IMAD.MOV.U32 R53, RZ, RZ, R49 ;  /* 0x000000ffff357224 */ /* 0x020fe200078e0031 */
[----:B---3--:R-:W-:Y:S01]  /*8460*/  SHF.R.U64 R32, R44, 0x10, R45 ;  /* 0x000000102c207819 */ /* 0x008fe2000000122d */
[----:B------:R-:W-:Y:S01]  /*8470*/  IMAD.MOV.U32 R63, RZ, RZ, R29 ;  /* 0x000000ffff3f7224 */ /* 0x000fe200078e001d */
[----:B------:R-:W-:Y:S01]  /*8480*/  LEA.HI R17, R17, R16, RZ, 0x3 ;  /* 0x0000001011117211 */ /* 0x000fe200078f18ff */
[----:B------:R-:W-:Y:S01]  /*8490*/  IMAD.MOV.U32 R62, RZ, RZ, R26 ;  /* 0x000000ffff3e7224 */ /* 0x000fe200078e001a */
[----:B------:R-:W-:Y:S01]  /*84a0*/  SHF.R.U32.HI R31, RZ, 0x10, R45 ;  /* 0x00000010ff1f7819 */ /* 0x000fe2000001162d */
[----:B------:R-:W-:Y:S01]  /*84b0*/  IMAD.MOV.U32 R59, RZ, RZ, R25 ;  /* 0x000000ffff3b7224 */ /* 0x000fe200078e0019 */
[----:B------:R-:W-:Y:S01]  /*84c0*/  LOP3.LUT R17, R17, 0xfffffff8, RZ, 0xc0, !PT ;  /* 0xfffffff811117812 */ /* 0x000fe200078ec0ff */
[----:B------:R-:W-:Y:S01]  /*84d0*/  IMAD.MOV.U32 R60, RZ, RZ, R24 ;  /* 0x000000ffff3c7224 */ /* 0x000fe200078e0018 */
[--C-:B------:R-:W-:Y:S01]  /*84e0*/  SHF.R.U64 R43, R28, 0x10, R29.reuse ;  /* 0x000000101c2b7819 */ /* 0x100fe2000000121d */
[----:B------:R-:W-:Y:S01]  /*84f0*/  IMAD.MOV.U32 R58, RZ, RZ, R22 ;  /* 0x000000ffff3a7224 */ /* 0x000fe200078e0016 */
[----:B------:R-:W-:Y:S01]  /*8500*/  SHF.R.U32.HI R42, RZ, 0x10, R29 ;  /* 0x00000010ff2a7819 */ /* 0x000fe2000001161d */
[----:B------:R-:W-:Y:S01]  /*8510*/  IMAD.IADD R17, R16, 0x1, -R17 ;  /* 0x0000000110117824 */ /* 0x000fe200078e0a11 */
[----:B------:R-:W-:Y:S01]  /*8520*/  SHF.R.U64 R34, R26, 0x10, R27 ;  /* 0x000000101a227819 */ /* 0x000fe2000000121b */
[----:B------:R-:W-:Y:S01]  /*8530*/  IMAD.MOV.U32 R57, RZ, RZ, R23 ;  /* 0x000000ffff397224 */ /* 0x000fe200078e0017 */
[----:B------:R-:W-:Y:S01]  /*8540*/  SHF.R.U64 R30, R24, 0x10, R25 ;  /* 0x00000010181e7819 */ /* 0x000fe20000001219 */
[C---:B------:R-:W-:Y:S01]  /*8550*/  IMAD.SHL.U32 R8, R17.reuse, 0x40, RZ ;  /* 0x0000004011087824 */ /* 0x040fe200078e00ff */
[----:B------:R-:W-:Y:S01]  /*8560*/  LOP3.LUT P0, RZ, R17, 0x4, RZ, 0xc0, !PT ;  /* 0x0000000411ff7812 */ /* 0x000fe2000780c0ff */
[----:B------:R-:W-:Y:S01]  /*8570*/  IMAD.MOV.U32 R52, RZ, RZ, R46 ;  /* 0x000000ffff347224 */ /* 0x000fe200078e002e */
[----:B------:R-:W-:Y:S01]  /*8580*/  SHF.R.U64 R17, R48, 0x10, R49 ;  /* 0x0000001030117819 */ /* 0x000fe20000001231 */
[----:B------:R-:W-:Y:S01]  /*8590*/  IMAD.MOV.U32 R50, RZ, RZ, R44 ;  /* 0x000000ffff327224 */ /* 0x000fe200078e002c */
[----:B------:R-:W-:Y:S01]  /*85a0*/  LOP3.LUT R8, R8, 0x1c0, RZ, 0xc0, !PT ;  /* 0x000001c008087812 */ /* 0x000fe200078ec0ff */
[----:B------:R-:W-:Y:S01]  /*85b0*/  IMAD.MOV.U32 R56, RZ, RZ, R20 ;  /* 0x000000ffff387224 */ /* 0x000fe200078e0014 */
[----:B------:R-:W-:Y:S01]  /*85c0*/  SHF.R.U32.HI R29, RZ, 0x10, R25 ;  /* 0x00000010ff1d7819 */ /* 0x000fe20000011619 */
[----:B------:R-:W-:Y:S01]  /*85d0*/  IMAD.MOV.U32 R44, RZ, RZ, R7 ;  /* 0x000000ffff2c7224 */ /* 0x000fe200078e0007 */
[----:B------:R-:W-:Y:S01]  /*85e0*/  LOP3.LUT R15, R8, 0x18, R15, 0xf8, !PT ;  /* 0x00000018080f7812 */ /* 0x000fe200078ef80f */
[----:B------:R-:W-:Y:S01]  /*85f0*/  IMAD.MOV.U32 R64, RZ, RZ, R28 ;  /* 0x000000ffff407224 */ /* 0x000fe200078e001c */
[----:B------:R-:W-:Y:S01]  /*8600*/  SHF.R.U32.HI R8, RZ, 0x3, R8 ;  /* 0x00000003ff087819 */ /* 0x000fe20000011608 */
[----:B------:R-:W-:Y:S01]  /*8610*/  IMAD.MOV.U32 R61, RZ, RZ, R27 ;  /* 0x000000ffff3d7224 */ /* 0x000fe200078e001b */
[----:B------:R-:W-:Y:S01]  /*8620*/  SHF.R.U64 R26, R22, 0x10, R23 ;  /* 0x00000010161a7819 */ /* 0x000fe20000001217 */
[----:B------:R-:W-:Y:S01]  /*8630*/  IMAD.MOV.U32 R54, RZ, RZ, R48 ;  /* 0x000000ffff367224 */ /* 0x000fe200078e0030 */
[----:B------:R-:W-:Y:S01]  /*8640*/  LOP3.LUT R15, R15, R8, RZ, 0x3c, !PT ;  /* 0x000000080f0f7212 */ /* 0x000fe200078e3cff */
[----:B------:R-:W-:Y:S01]  /*8650*/  IMAD.MOV.U32 R51, RZ, RZ, R47 ;  /* 0x000000ffff337224 */ /* 0x000fe200078e002f */
[----:B------:R-:W-:Y:S01]  /*8660*/  SHF.R.U32.HI R25, RZ, 0x10, R23 ;  /* 0x00000010ff197819 */ /* 0x000fe20000011617 */
[----:B------:R-:W-:Y:S01]  /*8670*/  IMAD.MOV.U32 R55, RZ, RZ, R21 ;  /* 0x000000ffff377224 */ /* 0x000fe200078e0015 */
[----:B------:R-:W-:Y:S01]  /*8680*/  SHF.R.U64 R39, R46, 0x10, R47 ;  /* 0x000000102e277819 */ /* 0x000fe2000000122f */
[----:B------:R-:W-:Y:S01]  /*8690*/  IMAD R18, R12, 0x200, R15 ;  /* 0x000002000c127824 */ /* 0x000fe200078e020f */
[----:B------:R-:W-:Y:S01]  /*86a0*/  SHF.R.U32.HI R15, RZ, 0x10, R49 ;  /* 0x00000010ff0f7819 */ /* 0x000fe20000011631 */
[----:B------:R-:W-:Y:S01]  /*86b0*/  IMAD.MOV.U32 R49, RZ, RZ, R45 ;  /* 0x000000ffff317224 */ /* 0x000fe200078e002d */
[----:B------:R-:W-:Y:S01]  /*86c0*/  SHF.R.U64 R22, R20, 0x10, R21 ;  /* 0x0000001014167819 */ /* 0x000fe20000001215 */
[----:B------:R-:W-:Y:S01]  /*86d0*/  IMAD R45, R91, -0x80, R94 ;  /* 0xffffff805b2d7824 */ /* 0x000fe200078e025e */
[C---:B------:R-:W-:Y:S01]  /*86e0*/  IADD3 R8, R18.reuse, 0x20, RZ ;  /* 0x0000002012087810 */ /* 0x040fe20007ffe0ff */
[----:B------:R-:W-:Y:S01]  /*86f0*/  IMAD.MOV.U32 R46, RZ, RZ, R6 ;  /* 0x000000ffff2e7224 */ /* 0x000fe200078e0006 */
[----:B------:R-:W-:Y:S01]  /*8700*/  @P0 IADD3 R8, R18, -0x20, RZ ;  /* 0xffffffe012080810 */ /* 0x000fe20007ffe0ff */
[----:B------:R-:W-:Y:S01]  /*8710*/  IMAD.MOV.U32 R48, RZ, RZ, R10 ;  /* 0x000000ffff307224 */ /* 0x000fe200078e000a */
[----:B------:R-:W-:Y:S01]  /*8720*/  IMNMX R45, R45, 0x80, PT ;  /* 0x000000802d2d7817 */ /* 0x000fe20003800200 */
[----:B------:R-:W-:-:S04]  /*8730*/  DEPBAR.LE SB0, 0x3 ;  /* 0x000080c00000791a */ /* 0x000fc80000000000 */
[----:B------:R-:W-:Y:S01]  /*8740*/  ISETP.GE.AND P0, PT, R16, R45, PT ;  /* 0x0000002d1000720c */ /* 0x000fe20003f06270 */
[----:B------:R-:W-:Y:S01]  /*8750*/  BSSY B1, `(.L_x_950) ;  /* 0x000012c000017945 */ /* 0x000fe20003800000 */
[----:B------:R-:W-:Y:S01]  /*8760*/  SHF.R.U64 R24, R6, 0x10, R7 ;  /* 0x0000001006187819 */ /* 0x000fe20000001207 */
[----:B------:R-:W-:Y:S01]  /*8770*/  IMAD.MOV.U32 R6, RZ, RZ, R5 ;  /* 0x000000ffff067224 */ /* 0x000fe200078e0005 */
        /* <DEDUP_REMOVED lines=8> */
[----:B------:R-:W-:Y:S01]  /*8800*/  IMAD.MOV.U32 R5, RZ, RZ, R67 ;  /* 0x000000ffff057224 */ /* 0x000fe200078e0043 */
[----:B------:R-:W-:-:S02]  /*8810*/  SHF.R.U64 R28, R10, 0x10, R11 ;  /* 0x000000100a1c7819 */ /* 0x000fc4000000120b */
[----:B------:R-:W-:Y:S02]  /*8820*/  SHF.R.U32.HI R27, RZ, 0x10, R11 ;  /* 0x00000010ff1b7819 */ /* 0x000fe4000001160b */
[----:B------:R-:W-:Y:S02]  /*8830*/  SHF.R.U32.HI R21, RZ, 0x10, R21 ;  /* 0x00000010ff157819 */ /* 0x000fe40000011615 */
[--C-:B------:R-:W-:Y:S02]  /*8840*/  SHF.R.U64 R11, R66, 0x10, R67.reuse ;  /* 0x00000010420b7819 */ /* 0x100fe40000001243 */
[----:B------:R-:W-:Y:S02]  /*8850*/  SHF.R.U32.HI R10, RZ, 0x10, R67 ;  /* 0x00000010ff0a7819 */ /* 0x000fe40000011643 */
        /* <DEDUP_REMOVED lines=24> */
[----:B------:R-:W-:Y:S02]  /*89e0*/  LEA R18, R18, 0x18100, 0x1 ;  /* 0x0001810012127811 */ /* 0x000fe400078e08ff */
[----:B------:R-:W-:Y:S01]  /*89f0*/  LEA R8, R8, 0x18100, 0x1 ;  /* 0x0001810008087811 */ /* 0x000fe200078e08ff */
        /* <DEDUP_REMOVED lines=10> */
[----:B------:R-:W-:Y:S02]  /*8aa0*/  SHF.L.U32 R55, R42, 0x10, RZ ;  /* 0x000000102a377819 */ /* 0x000fe400000006ff */
[----:B-1----:R-:W-:Y:S02]  /*8ab0*/  LOP3.LUT R44, R4, 0xffff0000, RZ, 0xc0, !PT ;  /* 0xffff0000042c7812 */ /* 0x002fe400078ec0ff */
[----:B------:R-:W-:-:S02]  /*8ac0*/  LOP3.LUT R52, R5, 0xffff0000, RZ, 0xc0, !PT ;  /* 0xffff000005347812 */ /* 0x000fc400078ec0ff */
[----:B------:R-:W-:Y:S02]  /*8ad0*/  SHF.L.U32 R46, R4, 0x10, RZ ;  /* 0x00000010042e7819 */ /* 0x000fe400000006ff */
[----:B------:R-:W-:Y:S01]  /*8ae0*/  SHF.L.U32 R4, R5, 0x10, RZ ;  /* 0x0000001005047819 */ /* 0x000fe200000006ff */
[----:B------:R-:W-:Y:S01]  /*8af0*/  FMUL.FTZ R5, R44, R49 ;  /* 0x000000312c057220 */ /* 0x000fe20000410000 */
[----:B------:R-:W-:Y:S01]  /*8b00*/  SHF.L.U32 R50, R6, 0x10, RZ ;  /* 0x0000001006327819 */ /* 0x000fe200000006ff */
[----:B------:R-:W-:Y:S01]  /*8b10*/  FMUL.FTZ R44, R44, R53 ;  /* 0x000000352c2c7220 */ /* 0x000fe20000410000 */
[----:B------:R-:W-:Y:S01]  /*8b20*/  LOP3.LUT R48, R6, 0xffff0000, RZ, 0xc0, !PT ;  /* 0xffff000006307812 */ /* 0x000fe200078ec0ff */
[C---:B------:R-:W-:Y:S01]  /*8b30*/  IMAD.U32 R6, R7.reuse, 0x10000, RZ ;  /* 0x0001000007067824 */ /* 0x040fe200078e00ff */
[----:B------:R-:W-:Y:S01]  /*8b40*/  LOP3.LUT R54, R7, 0xffff0000, RZ, 0xc0, !PT ;  /* 0xffff000007367812 */ /* 0x000fe200078ec0ff */
[----:B------:R-:W-:Y:S02]  /*8b50*/  FMUL.FTZ R7, R52, R47 ;  /* 0x0000002f34077220 */ /* 0x000fe40000410000 */
[----:B------:R-:W-:Y:S01]  /*8b60*/  FFMA.FTZ R44, R46, R49, R44 ;  /* 0x000000312e2c7223 */ /* 0x000fe2000001002c */
[----:B------:R-:W-:Y:S01]  /*8b70*/  LOP3.LUT R49, R35, 0xffff0000, RZ, 0xc0, !PT ;  /* 0xffff000023317812 */ /* 0x000fe200078ec0ff */
[----:B------:R-:W-:-:S02]  /*8b80*/  FMUL.FTZ R52, R52, R51 ;  /* 0x0000003334347220 */ /* 0x000fc40000410000 */
[----:B------:R-:W-:Y:S01]  /*8b90*/  FFMA.FTZ R7, R4, R51, -R7 ;  /* 0x0000003304077223 */ /* 0x000fe20000010807 */
[----:B------:R-:W-:Y:S01]  /*8ba0*/  SHF.L.U32 R51, R35, 0x10, RZ ;  /* 0x0000001023337819 */ /* 0x000fe200000006ff */
[----:B------:R-:W-:Y:S01]  /*8bb0*/  FFMA.FTZ R5, R46, R53, -R5 ;  /* 0x000000352e057223 */ /* 0x000fe20000010805 */
[----:B------:R-:W-:Y:S01]  /*8bc0*/  LOP3.LUT R53, R42, 0xffff0000, RZ, 0xc0, !PT ;  /* 0xffff00002a357812 */ /* 0x000fe200078ec0ff */
[----:B------:R-:W-:Y:S02]  /*8bd0*/  FFMA.FTZ R52, R4, R47, R52 ;  /* 0x0000002f04347223 */ /* 0x000fe40000010034 */
[----:B------:R-:W-:Y:S02]  /*8be0*/  FMUL.FTZ R4, R48, R51 ;  /* 0x0000003330047220 */ /* 0x000fe40000410000 */
[----:B------:R-:W-:Y:S02]  /*8bf0*/  FMUL.FTZ R46, R54, R49 ;  /* 0x00000031362e7220 */ /* 0x000fe40000410000 */
[----:B------:R-:W-:-:S02]  /*8c00*/  FMUL.FTZ R48, R48, R55 ;  /* 0x0000003730307220 */ /* 0x000fc40000410000 */
        /* <DEDUP_REMOVED lines=10> */
.L_x_953:
[----:B------:R-:W-:Y:S05]  /*8cb0*/  BSYNC B0 ;  /* 0x0000000000007941 */ /* 0x000fea0003800000 */
.L_x_952:
        /* <DEDUP_REMOVED lines=42> */
.L_x_955:
[----:B------:R-:W-:Y:S05]  /*8f60*/  BSYNC B0 ;  /* 0x0000000000007941 */ /* 0x000fea0003800000 */
.L_x_954:
        /* <DEDUP_REMOVED lines=41> */
[----:B------:R1:W-:Y:S02]  /*9200*/  STS.128 [R18+0x4000], R4 ;  /* 0x0040000412007388 */ /* 0x0003e40000000c00 */
.L_x_957:
[----:B------:R-:W-:Y:S05]  /*9210*/  BSYNC B0 ;  /* 0x0000000000007941 */ /* 0x000fea0003800000 */
.L_x_956:
        /* <DEDUP_REMOVED lines=42> */
.L_x_959:
[----:B------:R-:W-:Y:S05]  /*94c0*/  BSYNC B0 ;  /* 0x0000000000007941 */ /* 0x000fea0003800000 */
.L_x_958:
        /* <DEDUP_REMOVED lines=42> */
.L_x_961:
[----:B------:R-:W-:Y:S05]  /*9770*/  BSYNC B0 ;  /* 0x0000000000007941 */ /* 0x000fea0003800000 */
.L_x_960:
        /* <DEDUP_REMOVED lines=41> */
.L_x_951:
[----:B------:R-:W-:Y:S05]  /*9a10*/  BSYNC B1 ;  /* 0x0000000000017941 */ /* 0x000fea0003800000 */
.L_x_950:
        /* <DEDUP_REMOVED lines=18> */
[-C--:B------:R-:W-:Y:S01]  /*9b40*/  FMUL.FTZ R6, R43, R16.reuse ;  /* 0x000000102b067220 */ /* 0x080fe20000410000 */
[----:B------:R-:W-:Y:S01]  /*9b50*/  LOP3.LUT R50, R7, 0xffff0000, RZ, 0xc0, !PT ;  /* 0xffff000007327812 */ /* 0x000fe200078ec0ff */
[-C--:B------:R-:W-:Y:S02]  /*9b60*/  FMUL.FTZ R7, R39, R45.reuse ;  /* 0x0000002d27077220 */ /* 0x080fe40000410000 */
        /* <DEDUP_REMOVED lines=23> */
.L_x_964:
[----:B------:R-:W-:Y:S05]  /*9ce0*/  BSYNC B0 ;  /* 0x0000000000007941 */ /* 0x000fea0003800000 */
.L_x_963:
        /* <DEDUP_REMOVED lines=18> */
[----:B------:R-:W-:Y:S02]  /*9e10*/  FMUL.FTZ R7, R32, R39 ;  /* 0x0000002720077220 */ /* 0x000fe40000410000 */
[C---:B------:R-:W-:Y:S02]  /*9e20*/  FMUL.FTZ R16, R5.reuse, R16 ;  /* 0x0000001005107220 */ /* 0x040fe40000410000 */
[-C--:B------:R-:W-:Y:S02]  /*9e30*/  FFMA.FTZ R6, R5, R35.reuse, -R6 ;  /* 0x0000002305067223 */ /* 0x080fe40000010806 */
        /* <DEDUP_REMOVED lines=21> */
.L_x_966:
[----:B------:R-:W-:Y:S05]  /*9f90*/  BSYNC B0 ;  /* 0x0000000000007941 */ /* 0x000fea0003800000 */
.L_x_965:
[----:B-1----:R-:W-:Y:S01]  /*9fa0*/  IADD3 R4, R9, 0x20, RZ ;  /* 0x0000002009047810 */ /* 0x002fe20007ffe0ff */
[----:B------:R-:W-:Y:S03]  /*9fb0*/  BSSY B0, `(.L_x_967) ;  /* 0x0000029000007945 */ /* 0x000fe60003800000 */
[----:B------:R-:W-:-:S13]  /*9fc0*/  ISETP.GE.AND P0, PT, R4, c[0x0][0x27c], PT ;  /* 0x00009f0004007a0c */ /* 0x000fda0003f06270 */
[----:B------:R-:W-:Y:S05]  /*9fd0*/  @P0 BRA `(.L_x_968) ;  /* 0x0000026000000947 */ /* 0x000fea0003800000 */
[----:B------:R-:W1:Y:S01]  /*9fe0*/  LDS.128 R4, [R18+0x6000] ;  /* 0x0060000012047984 */ /* 0x000e620000000c00 */
[----:B------:R-:W-:Y:S02]  /*9ff0*/  LOP3.LUT R33, R30, 0xffff0000, RZ, 0xc0, !PT ;  /* 0xffff00001e217812 */ /* 0x000fe400078ec0ff */
[----:B------:R-:W-:Y:S02]  /*a000*/  LOP3.LUT R35, R28, 0xffff0000, RZ, 0xc0, !PT ;  /* 0xffff00001c237812 */ /* 0x000fe400078ec0ff */
[C---:B-1----:R-:W-:Y:S02]  /*a010*/  SHF.L.U32 R31, R4.reuse, 0x10, RZ ;  /* 0x00000010041f7819 */ /* 0x042fe400000006ff */
[----:B------:R-:W-:Y:S02]  /*a020*/  LOP3.LUT R16, R4, 0xffff0000, RZ, 0xc0, !PT ;  /* 0xffff000004107812 */ /* 0x000fe400078ec0ff */
[C---:B------:R-:W-:Y:S02]  /*a030*/  SHF.L.U32 R4, R5.reuse, 0x10, RZ ;  /* 0x0000001005047819 */ /* 0x040fe400000006ff */
[----:B------:R-:W-:-:S02]  /*a040*/  LOP3.LUT R32, R5, 0xffff0000, RZ, 0xc0, !PT ;  /* 0xffff000005207812 */ /* 0x000fc400078ec0ff */
[----:B------:R-:W-:Y:S01]  /*a050*/  SHF.L.U32 R5, R30, 0x10, RZ ;  /* 0x000000101e057819 */ /* 0x000fe200000006ff */
[----:B------:R-:W-:Y:S01]  /*a060*/  IMAD.U32 R30, R28, 0x10000, RZ ;  /* 0x000100001c1e7824 */ /* 0x000fe200078e00ff */
[C---:B------:R-:W-:Y:S01]  /*a070*/  SHF.L.U32 R39, R6.reuse, 0x10, RZ ;  /* 0x0000001006277819 */ /* 0x040fe200000006ff */
[C---:B------:R-:W-:Y:S01]  /*a080*/  IMAD.U32 R28, R7.reuse, 0x10000, RZ ;  /* 0x00010000071c7824 */ /* 0x040fe200078e00ff */
[----:B------:R-:W-:Y:S01]  /*a090*/  LOP3.LUT R34, R6, 0xffff0000, RZ, 0xc0, !PT ;  /* 0xffff000006227812 */ /* 0x000fe200078ec0ff */
[----:B------:R-:W-:Y:S01]  /*a0a0*/  FMUL.FTZ R6, R30, R16 ;  /* 0x000000101e067220 */ /* 0x000fe20000410000 */
[----:B------:R-:W-:Y:S01]  /*a0b0*/  LOP3.LUT R42, R7, 0xffff0000, RZ, 0xc0, !PT ;  /* 0xffff0000072a7812 */ /* 0x000fe200078ec0ff */
[----:B------:R-:W-:Y:S02]  /*a0c0*/  FMUL.FTZ R7, R35, R32 ;  /* 0x0000002023077220 */ /* 0x000fe40000410000 */
[C---:B------:R-:W-:Y:S02]  /*a0d0*/  FMUL.FTZ R16, R5.reuse, R16 ;  /* 0x0000001005107220 */ /* 0x040fe40000410000 */
[----:B------:R-:W-:-:S02]  /*a0e0*/  FFMA.FTZ R6, R5, R31, -R6 ;  /* 0x0000001f05067223 */ /* 0x000fc40000010806 */
[----:B------:R-:W-:Y:S01]  /*a0f0*/  FFMA.FTZ R5, R33, R4, -R7 ;  /* 0x0000000421057223 */ /* 0x000fe20000010807 */
[----:B------:R-:W-:Y:S01]  /*a100*/  SHF.L.U32 R7, R27, 0x10, RZ ;  /* 0x000000101b077819 */ /* 0x000fe200000006ff */
[----:B------:R-:W-:Y:S01]  /*a110*/  FFMA.FTZ R31, R30, R31, R16 ;  /* 0x0000001f1e1f7223 */ /* 0x000fe20000010010 */
[----:B------:R-:W-:Y:S01]  /*a120*/  SHF.L.U32 R16, R29, 0x10, RZ ;  /* 0x000000101d107819 */ /* 0x000fe200000006ff */
[----:B------:R-:W-:Y:S01]  /*a130*/  FMUL.FTZ R32, R33, R32 ;  /* 0x0000002021207220 */ /* 0x000fe20000410000 */
[----:B------:R-:W-:Y:S02]  /*a140*/  LOP3.LUT R27, R27, 0xffff0000, RZ, 0xc0, !PT ;  /* 0xffff00001b1b7812 */ /* 0x000fe400078ec0ff */
[----:B------:R-:W-:Y:S01]  /*a150*/  LOP3.LUT R29, R29, 0xffff0000, RZ, 0xc0, !PT ;  /* 0xffff00001d1d7812 */ /* 0x000fe200078ec0ff */
[----:B------:R-:W-:Y:S02]  /*a160*/  FFMA.FTZ R32, R35, R4, R32 ;  /* 0x0000000423207223 */ /* 0x000fe40000010020 */
[----:B------:R-:W-:-:S02]  /*a170*/  FMUL.FTZ R4, R7, R34 ;  /* 0x0000002207047220 */ /* 0x000fc40000410000 */
[----:B------:R-:W-:Y:S01]  /*a180*/  FMUL.FTZ R34, R16, R34 ;  /* 0x0000002210227220 */ /* 0x000fe20000410000 */
[----:B------:R-:W-:Y:S01]  /*a190*/  F2FP.BF16.PACK_AB R5, R32, R5 ;  /* 0x000000052005723e */ /* 0x000fe200000010ff */
[-C--:B------:R-:W-:Y:S02]  /*a1a0*/  FMUL.FTZ R30, R27, R42.reuse ;  /* 0x0000002a1b1e7220 */ /* 0x080fe40000410000 */
[----:B------:R-:W-:Y:S02]  /*a1b0*/  FMUL.FTZ R42, R29, R42 ;  /* 0x0000002a1d2a7220 */ /* 0x000fe40000410000 */
[-C--:B------:R-:W-:Y:S01]  /*a1c0*/  FFMA.FTZ R16, R16, R39.reuse, -R4 ;  /* 0x0000002710107223 */ /* 0x080fe20000010804 */
[----:B------:R-:W-:Y:S01]  /*a1d0*/  F2FP.BF16.PACK_AB R4, R31, R6 ;  /* 0x000000061f04723e */ /* 0x000fe200000010ff */
[----:B------:R-:W-:Y:S02]  /*a1e0*/  FFMA.FTZ R7, R7, R39, R34 ;  /* 0x0000002707077223 */ /* 0x000fe40000010022 */
[----:B------:R-:W-:-:S02]  /*a1f0*/  FFMA.FTZ R30, R29, R28, -R30 ;  /* 0x0000001c1d1e7223 */ /* 0x000fc4000001081e */
[----:B------:R-:W-:Y:S01]  /*a200*/  FFMA.FTZ R27, R27, R28, R42 ;  /* 0x0000001c1b1b7223 */ /* 0x000fe2000001002a */
[----:B------:R-:W-:-:S04]  /*a210*/  F2FP.BF16.PACK_AB R6, R7, R16 ;  /* 0x000000100706723e */ /* 0x000fc800000010ff */
[----:B------:R-:W-:-:S05]  /*a220*/  F2FP.BF16.PACK_AB R7, R27, R30 ;  /* 0x0000001e1b07723e */ /* 0x000fca00000010ff */
[----:B------:R1:W-:Y:S02]  /*a230*/  STS.128 [R18+0x6000], R4 ;  /* 0x0060000412007388 */ /* 0x0003e40000000c00 */
.L_x_968:
[----:B------:R-:W-:Y:S05]  /*a240*/  BSYNC B0 ;  /* 0x0000000000007941 */ /* 0x000fea0003800000 */
.L_x_967:
        /* <DEDUP_REMOVED lines=23> */
[----:B------:R-:W-:Y:S01]  /*a3c0*/  FMUL.FTZ R28, R29, R28 ;  /* 0x0000001c1d1c7220 */ /* 0x000fe20000410000 */
[----:B------:R-:W-:Y:S01]  /*a3d0*/  SHF.L.U32 R29, R25, 0x10, RZ ;  /* 0x00000010191d7819 */ /* 0x000fe200000006ff */
[----:B------:R-:W-:Y:S01]  /*a3e0*/  FFMA.FTZ R27, R26, R27, R16 ;  /* 0x0000001b1a1b7223 */ /* 0x000fe20000010010 */
[----:B------:R-:W-:Y:S01]  /*a3f0*/  LOP3.LUT R23, R23, 0xffff0000, RZ, 0xc0, !PT ;  /* 0xffff000017177812 */ /* 0x000fe200078ec0ff */
[----:B------:R-:W-:Y:S01]  /*a400*/  FFMA.FTZ R28, R31, R4, R28 ;  /* 0x000000041f1c7223 */ /* 0x000fe2000001001c */
[----:B------:R-:W-:Y:S01]  /*a410*/  LOP3.LUT R25, R25, 0xffff0000, RZ, 0xc0, !PT ;  /* 0xffff000019197812 */ /* 0x000fe200078ec0ff */
[-C--:B------:R-:W-:Y:S02]  /*a420*/  FMUL.FTZ R4, R7, R30.reuse ;  /* 0x0000001e07047220 */ /* 0x080fe40000410000 */
[----:B------:R-:W-:Y:S01]  /*a430*/  FMUL.FTZ R30, R29, R30 ;  /* 0x0000001e1d1e7220 */ /* 0x000fe20000410000 */
[----:B------:R-:W-:Y:S01]  /*a440*/  F2FP.BF16.PACK_AB R5, R28, R5 ;  /* 0x000000051c05723e */ /* 0x000fe200000010ff */
[----:B------:R-:W-:-:S02]  /*a450*/  FMUL.FTZ R16, R23, R33 ;  /* 0x0000002117107220 */ /* 0x000fc40000410000 */
[----:B------:R-:W-:Y:S02]  /*a460*/  FMUL.FTZ R33, R25, R33 ;  /* 0x0000002119217220 */ /* 0x000fe40000410000 */
[----:B------:R-:W-:Y:S02]  /*a470*/  FFMA.FTZ R30, R7, R32, R30 ;  /* 0x00000020071e7223 */ /* 0x000fe4000001001e */
[----:B------:R-:W-:Y:S02]  /*a480*/  FFMA.FTZ R7, R25, R24, -R16 ;  /* 0x0000001819077223 */ /* 0x000fe40000010810 */
[----:B------:R-:W-:Y:S01]  /*a490*/  FFMA.FTZ R29, R29, R32, -R4 ;  /* 0x000000201d1d7223 */ /* 0x000fe20000010804 */
[----:B------:R-:W-:Y:S01]  /*a4a0*/  F2FP.BF16.PACK_AB R4, R27, R6 ;  /* 0x000000061b04723e */ /* 0x000fe200000010ff */
[----:B------:R-:W-:-:S03]  /*a4b0*/  FFMA.FTZ R24, R23, R24, R33 ;  /* 0x0000001817187223 */ /* 0x000fc60000010021 */
[----:B------:R-:W-:Y:S02]  /*a4c0*/  F2FP.BF16.PACK_AB R6, R30, R29 ;  /* 0x0000001d1e06723e */ /* 0x000fe400000010ff */
[----:B------:R-:W-:-:S05]  /*a4d0*/  F2FP.BF16.PACK_AB R7, R24, R7 ;  /* 0x000000071807723e */ /* 0x000fca00000010ff */
[----:B------:R1:W-:Y:S02]  /*a4e0*/  STS.128 [R8+0x6000], R4 ;  /* 0x0060000408007388 */ /* 0x0003e40000000c00 */
.L_x_970:
[----:B------:R-:W-:Y:S05]  /*a4f0*/  BSYNC B0 ;  /* 0x0000000000007941 */ /* 0x000fea0003800000 */
.L_x_969:
        /* <DEDUP_REMOVED lines=42> */
.L_x_972:
[----:B------:R-:W-:Y:S05]  /*a7a0*/  BSYNC B0 ;  /* 0x0000000000007941 */ /* 0x000fea0003800000 */
.L_x_971:
[----:B------:R-:W-:-:S04]  /*a7b0*/  IADD3 R9, R9, 0x50, RZ ;  /* 0x0000005009097810 */ /* 0x000fc80007ffe0ff */
[----:B------:R-:W-:-:S13]  /*a7c0*/  ISETP.GE.AND P0, PT, R9, c[0x0][0x27c], PT ;  /* 0x00009f0009007a0c */ /* 0x000fda0003f06270 */
        /* <DEDUP_REMOVED lines=17> */
[----:B------:R-:W-:Y:S02]  /*a8e0*/  FFMA.FTZ R6, R5, R16, -R6 ;  /* 0x0000001005067223 */ /* 0x000fe40000010806 */
[----:B------:R-:W-:Y:S01]  /*a8f0*/  FFMA.FTZ R5, R19, R4, -R7 ;  /* 0x0000000413057223 */ /* 0x000fe20000010807 */
[C---:B------:R-:W-:Y:S01]  /*a900*/  SHF.L.U32 R7, R10.reuse, 0x10, RZ ;  /* 0x000000100a077819 */ /* 0x040fe200000006ff */
        /* <DEDUP_REMOVED lines=11> */
[----:B------:R-:W-:-:S02]  /*a9c0*/  FFMA.FTZ R11, R16, R22, -R11 ;  /* 0x00000016100b7223 */ /* 0x000fc4000001080b */
        /* <DEDUP_REMOVED lines=8> */
.L_x_947:
[----:B------:R-:W-:Y:S01]  /*aa50*/  ISETP.GE.AND P0, PT, R17, R94, PT ;  /* 0x0000005e1100720c */ /* 0x000fe20003f06270 */
[----:B------:R-:W-:Y:S01]  /*aa60*/  BSSY B0, `(.L_x_973) ;  /* 0x0000035000007945 */ /* 0x000fe20003800000 */
[----:B------:R-:W-:Y:S01]  /*aa70*/  MOV R44, R30 ;  /* 0x0000001e002c7202 */ /* 0x000fe20000000f00 */
[----:B------:R-:W-:Y:S01]  /*aa80*/  IMAD.MOV.U32 R42, RZ, RZ, R18 ;  /* 0x000000ffff2a7224 */ /* 0x000fe200078e0012 */
[----:B------:R-:W-:Y:S01]  /*aa90*/  MOV R45, R31 ;  /* 0x0000001f002d7202 */ /* 0x000fe20000000f00 */
[----:B------:R-:W-:Y:S01]  /*aaa0*/  IMAD.MOV.U32 R43, RZ, RZ, R19 ;  /* 0x000000ffff2b7224 */ /* 0x000fe200078e0013 */
        /* <DEDUP_REMOVED lines=18> */
[----:B------:R-:W-:-:S08]  /*abd0*/  IADD3 R9, R15, 0x20, RZ ;  /* 0x000000200f097810 */ /* 0x000fd00007ffe0ff */
[----:B------:R-:W-:-:S04]  /*abe0*/  @!P0 IMAD.WIDE R20, R15, 0x2, R42 ;  /* 0x000000020f148825 */ /* 0x000fc800078e022a */
[----:B------:R-:W-:Y:S01]  /*abf0*/  @!P0 IMAD.WIDE R18, R15, 0x2, R44 ;  /* 0x000000020f128825 */ /* 0x000fe200078e022c */
[----:B------:R1:W5:Y:S04]  /*ac00*/  @!P0 LD.E.128 R24, [R20.64] ;  /* 0x0000000614188980 */ /* 0x000368000c101d00 */
[----:B------:R2:W5:Y:S01]  /*ac10*/  @!P0 LD.E.128 R4, [R18.64] ;  /* 0x0000000612048980 */ /* 0x000562000c101d00 */
[----:B------:R-:W-:Y:S01]  /*ac20*/  ISETP.GE.AND P0, PT, R9, c[0x0][0x27c], PT ;  /* 0x00009f0009007a0c */ /* 0x000fe20003f06270 */
[----:B------:R-:W-:Y:S01]  /*ac30*/  CS2R R30, SRZ ;  /* 0x00000000001e7805 */ /* 0x000fe2000001ff00 */
[----:B------:R-:W-:Y:S01]  /*ac40*/  CS2R R28, SRZ ;  /* 0x00000000001c7805 */ /* 0x000fe2000001ff00 */
[----:B------:R-:W-:-:S10]  /*ac50*/  CS2R R10, SRZ ;  /* 0x00000000000a7805 */ /* 0x000fd4000001ff00 */
[----:B------:R-:W-:-:S04]  /*ac60*/  @!P0 SHF.R.S32.HI R8, RZ, 0x1f, R9 ;  /* 0x0000001fff088819 */ /* 0x000fc80000011409 */
[----:B------:R-:W-:-:S04]  /*ac70*/  @!P0 LEA.HI R8, R8, R9, RZ, 0x3 ;  /* 0x0000000908088211 */ /* 0x000fc800078f18ff */
[----:B------:R-:W-:Y:S02]  /*ac80*/  @!P0 LOP3.LUT R17, R8, 0xfffffff8, RZ, 0xc0, !PT ;  /* 0xfffffff808118812 */ /* 0x000fe400078ec0ff */
[----:B------:R-:W-:Y:S01]  /*ac90*/  CS2R R8, SRZ ;  /* 0x0000000000087805 */ /* 0x000fe2000001ff00 */
[----:B--2---:R-:W-:Y:S02]  /*aca0*/  IADD3 R18, R15, 0x40, RZ ;  /* 0x000000400f127810 */ /* 0x004fe40007ffe0ff */
[----:B-1----:R-:W-:-:S04]  /*acb0*/  @!P0 IMAD.WIDE R20, R17, 0x2, R42 ;  /* 0x0000000211148825 */ /* 0x002fc800078e022a */
        /* <DEDUP_REMOVED lines=8> */
[----:B------:R-:W-:Y:S01]  /*ad40*/  @!P0 LEA.HI R17, R17, R18, RZ, 0x3 ;  /* 0x0000001211118211 */ /* 0x000fe200078f18ff */
[----:B-1----:R-:W-:-:S03]  /*ad50*/  CS2R R20, SRZ ;  /* 0x0000000000147805 */ /* 0x002fc6000001ff00 */
[----:B------:R-:W-:-:S05]  /*ad60*/  @!P0 LOP3.LUT R17, R17, 0xfffffff8, RZ, 0xc0, !PT ;  /* 0xfffffff811118812 */ /* 0x000fca00078ec0ff */
[----:B------:R-:W-:-:S04]  /*ad70*/  @!P0 IMAD.WIDE R42, R17, 0x2, R42 ;  /* 0x00000002112a8825 */ /* 0x000fc800078e022a */
[----:B------:R-:W-:Y:S01]  /*ad80*/  @!P0 IMAD.WIDE R44, R17, 0x2, R44 ;  /* 0x00000002112c8825 */ /* 0x000fe200078e022c */
[----:B------:R2:W5:Y:S04]  /*ad90*/  @!P0 LD.E.128 R32, [R42.64] ;  /* 0x000000062a208980 */ /* 0x000568000c101d00 */
[----:B------:R2:W5:Y:S02]  /*ada0*/  @!P0 LD.E.128 R20, [R44.64] ;  /* 0x000000062c148980 */ /* 0x000564000c101d00 */
.L_x_974:
[----:B------:R-:W-:Y:S05]  /*adb0*/  BSYNC B0 ;  /* 0x0000000000007941 */ /* 0x000fea0003800000 */
.L_x_973:
[----:B-----5:R-:W-:Y:S01]  /*adc0*/  IMAD.MOV.U32 R52, RZ, RZ, R24 ;  /* 0x000000ffff347224 */ /* 0x020fe200078e0018 */
[----:B--2---:R-:W-:Y:S01]  /*add0*/  SHF.R.U64 R45, R24, 0x10, R25 ;  /* 0x00000010182d7819 */ /* 0x004fe20000001219 */
[--C-:B------:R-:W-:Y:S01]  /*ade0*/  IMAD.MOV.U32 R24, RZ, RZ, R29.reuse ;  /* 0x000000ffff187224 */ /* 0x100fe200078e001d */
[----:B------:R-:W-:Y:S01]  /*adf0*/  SHF.R.U32.HI R61, RZ, 0x10, R29 ;  /* 0x00000010ff3d7819 */ /* 0x000fe2000001161d */
[----:B------:R-:W-:Y:S01]  /*ae00*/  IMAD.MOV.U32 R58, RZ, RZ, R32 ;  /* 0x000000ffff3a7224 */ /* 0x000fe200078e0020 */
[----:B------:R-:W-:Y:S01]  /*ae10*/  SHF.R.U64 R47, R32, 0x10, R33 ;  /* 0x00000010202f7819 */ /* 0x000fe20000001221 */
[----:B------:R-:W-:Y:S01]  /*ae20*/  IMAD R91, R91, -0x80, R94 ;  /* 0xffffff805b5b7824 */ /* 0x000fe200078e025e */
        /* <DEDUP_REMOVED lines=8> */
[----:B------:R-:W-:Y:S01]  /*aeb0*/  PRMT R24, R58, 0x5410, R47 ;  /* 0x000054103a187816 */ /* 0x000fe2000000002f */
[----:B------:R-:W-:Y:S01]  /*aec0*/  IMAD.MOV.U32 R56, RZ, RZ, R28 ;  /* 0x000000ffff387224 */ /* 0x000fe200078e001c */
[----:B------:R-:W-:Y:S01]  /*aed0*/  IMNMX R47, R91, 0x80, PT ;  /* 0x000000805b2f7817 */ /* 0x000fe20003800200 */
[----:B------:R-:W-:Y:S01]  /*aee0*/  IMAD.MOV.U32 R55, RZ, RZ, R34 ;  /* 0x000000ffff377224 */ /* 0x000fe200078e0022 */
[----:B------:R-:W-:Y:S01]  /*aef0*/  SHF.R.U64 R43, R26, 0x10, R27 ;  /* 0x000000101a2b7819 */ /* 0x000fe2000000121b */
[----:B------:R-:W-:Y:S01]  /*af00*/  IMAD.MOV.U32 R26, RZ, RZ, R33 ;  /* 0x000000ffff1a7224 */ /* 0x000fe200078e0021 */
[----:B------:R-:W-:Y:S01]  /*af10*/  ISETP.GE.AND P0, PT, R16, R47, PT ;  /* 0x0000002f1000720c */ /* 0x000fe20003f06270 */
[----:B------:R-:W-:Y:S01]  /*af20*/  IMAD.MOV.U32 R44, RZ, RZ, R25 ;  /* 0x000000ffff2c7224 */ /* 0x000fe200078e0019 */
[----:B------:R-:W-:Y:S01]  /*af30*/  SHF.R.U32.HI R63, RZ, 0x10, R33 ;  /* 0x00000010ff3f7819 */ /* 0x000fe20000011621 */
[--C-:B------:R-:W-:Y:S01]  /*af40*/  IMAD.MOV.U32 R33, RZ, RZ, R7.reuse ;  /* 0x000000ffff217224 */ /* 0x100fe200078e0007 */
[----:B------:R-:W-:Y:S01]  /*af50*/  SHF.R.U64 R6, R6, 0x10, R7 ;  /* 0x0000001006067819 */ /* 0x000fe20000001207 */
[----:B------:R-:W-:Y:S01]  /*af60*/  IMAD.MOV.U32 R42, RZ, RZ, R27 ;  /* 0x000000ffff2a7224 */ /* 0x000fe200078e001b */
[----:B------:R-:W-:Y:S01]  /*af70*/  SHF.R.U32.HI R64, RZ, 0x10, R7 ;  /* 0x00000010ff407819 */ /* 0x000fe20000011607 */
[----:B------:R-:W-:Y:S01]  /*af80*/  IMAD.MOV.U32 R28, RZ, RZ, R35 ;  /* 0x000000ffff1c7224 */ /* 0x000fe200078e0023 */
[----:B------:R-:W-:Y:S01]  /*af90*/  SHF.R.U32.HI R57, RZ, 0x10, R25 ;  /* 0x00000010ff397819 */ /* 0x000fe20000011619 */
[----:B------:R-:W-:Y:S01]  /*afa0*/  IMAD.MOV.U32 R49, RZ, RZ, R4 ;  /* 0x000000ffff317224 */ /* 0x000fe200078e0004 */
        /* <DEDUP_REMOVED lines=8> */
[----:B------:R-:W-:Y:S01]  /*b030*/  SHF.R.U64 R4, R4, 0x10, R5 ;  /* 0x0000001004047819 */ /* 0x000fe20000001205 */
        /* <DEDUP_REMOVED lines=10> */
[----:B------:R-:W-:-:S04]  /*b0e0*/  DEPBAR.LE SB0, 0x3 ;  /* 0x000080c00000791a */ /* 0x000fc80000000000 */
[----:B------:R-:W-:Y:S01]  /*b0f0*/  SHF.R.U32.HI R10, RZ, 0x10, R21 ;  /* 0x00000010ff0a7819 */ /* 0x000fe20000011615 */
[----:B------:R-:W-:Y:S01]  /*b100*/  BSSY B1, `(.L_x_975) ;  /* 0x0000151000017945 */ /* 0x000fe20003800000 */
[--C-:B------:R-:W-:Y:S02]  /*b110*/  SHF.R.U64 R18, R22, 0x10, R23.reuse ;  /* 0x0000001016127819 */ /* 0x100fe40000001217 */
[----:B------:R-:W-:Y:S02]  /*b120*/  SHF.R.U32.HI R48, RZ, 0x10, R23 ;  /* 0x00000010ff307819 */ /* 0x000fe40000011617 */
        /* <DEDUP_REMOVED lines=41> */
[C---:B------:R-:W-:Y:S02]  /*b3c0*/  LOP3.LUT R4, R8.reuse, 0x38, R4, 0xf8, !PT ;  /* 0x0000003808047812 */ /* 0x040fe400078ef804 */
        /* <DEDUP_REMOVED lines=40> */
[----:B------:R-:W-:Y:S01]  /*b650*/  FFMA.FTZ R56, R51, R66, -R56 ;  /* 0x0000004233387223 */ /* 0x000fe20000010838 */
        /* <DEDUP_REMOVED lines=9> */
[C---:B------:R-:W-:Y:S02]  /*b6f0*/  IMAD.U32 R64, R33.reuse, 0x10000, RZ ;  /* 0x0001000021407824 */ /* 0x040fe400078e00ff */
[----:B------:R-:W-:Y:S01]  /*b700*/  FFMA.FTZ R4, R50, R54, R63 ;  /* 0x0000003632047223 */ /* 0x000fe2000001003f */
[----:B------:R-:W-:Y:S01]  /*b710*/  LOP3.LUT R63, R44, 0xffff0000, RZ, 0xc0, !PT ;  /* 0xffff00002c3f7812 */ /* 0x000fe200078ec0ff */
[C---:B------:R-:W-:Y:S01]  /*b720*/  FFMA.FTZ R54, R52.reuse, R61, -R59 ;  /* 0x0000003d34367223 */ /* 0x040fe2000001083b */
        /* <DEDUP_REMOVED lines=25> */
.L_x_978:
[----:B------:R-:W-:Y:S05]  /*b8c0*/  BSYNC B0 ;  /* 0x0000000000007941 */ /* 0x000fea0003800000 */
.L_x_977:
        /* <DEDUP_REMOVED lines=16> */
[----:B------:R-:W-:Y:S02]  /*b9d0*/  SHF.L.U32 R7, R7, 0x7, RZ ;  /* 0x0000000707077819 */ /* 0x000fe400000006ff */
[----:B------:R-:W-:Y:S01]  /*b9e0*/  LEA.HI R9, R9, R4, RZ, 0x3 ;  /* 0x0000000409097211 */ /* 0x000fe200078f18ff */
[----:B------:R-:W-:Y:S01]  /*b9f0*/  IMAD.SHL.U32 R4, R4, 0x8, RZ ;  /* 0x0000000804047824 */ /* 0x000fe200078e00ff */
[----:B------:R-:W-:-:S02]  /*ba00*/  SHF.R.U32.HI R6, RZ, 0x3, R5 ;  /* 0x00000003ff067819 */ /* 0x000fc40000011605 */
[----:B------:R-:W-:Y:S02]  /*ba10*/  SHF.L.U32 R9, R9, 0xa, RZ ;  /* 0x0000000a09097819 */ /* 0x000fe400000006ff */
[----:B------:R-:W-:Y:S02]  /*ba20*/  LOP3.LUT R5, R5, 0x38, R4, 0xf8, !PT ;  /* 0x0000003805057812 */ /* 0x000fe400078ef804 */
[----:B------:R-:W-:Y:S02]  /*ba30*/  LOP3.LUT R9, R9, 0x7fffe000, RZ, 0xc0, !PT ;  /* 0x7fffe00009097812 */ /* 0x000fe400078ec0ff */
[----:B------:R-:W-:Y:S02]  /*ba40*/  LOP3.LUT R7, R7, 0x7fffe000, RZ, 0xc0, !PT ;  /* 0x7fffe00007077812 */ /* 0x000fe400078ec0ff */
[-C--:B------:R-:W-:Y:S02]  /*ba50*/  LOP3.LUT R5, R5, R6.reuse, RZ, 0x3c, !PT ;  /* 0x0000000605057212 */ /* 0x080fe400078e3cff */
        /* <DEDUP_REMOVED lines=81> */
.L_x_980:
[----:B------:R-:W-:Y:S05]  /*bf70*/  BSYNC B0 ;  /* 0x0000000000007941 */ /* 0x000fea0003800000 */
.L_x_979:
        /* <DEDUP_REMOVED lines=105> */
.L_x_976:
[----:B------:R-:W-:Y:S05]  /*c610*/  BSYNC B1 ;  /* 0x0000000000017941 */ /* 0x000fea0003800000 */
.L_x_975:
        /* <DEDUP_REMOVED lines=16> */
[----:B------:R-:W-:Y:S01]  /*c720*/  LOP3.LUT R8, R6, 0x38, R15, 0xf8, !PT ;  /* 0x0000003806087812 */ /* 0x000fe200078ef80f */
        /* <DEDUP_REMOVED lines=44> */
[-C--:B------:R-:W-:Y:S01]  /*c9f0*/  FFMA.FTZ R54, R5, R49.reuse, R54 ;  /* 0x0000003105367223 */ /* 0x080fe20000010036 */
[----:B------:R-:W-:Y:S01]  /*ca00*/  SHF.L.U32 R5, R35, 0x10, RZ ;  /* 0x0000001023057819 */ /* 0x000fe200000006ff */
[-C--:B------:R-:W-:Y:S01]  /*ca10*/  FFMA.FTZ R59, R43, R10.reuse, -R59 ;  /* 0x0000000a2b3b7223 */ /* 0x080fe2000001083b */
[----:B------:R-:W-:Y:S01]  /*ca20*/  LOP3.LUT R35, R35, 0xffff0000, RZ, 0xc0, !PT ;  /* 0xffff000023237812 */ /* 0x000fe200078ec0ff */
[----:B------:R-:W-:Y:S01]  /*ca30*/  FFMA.FTZ R57, R34, R10, R57 ;  /* 0x0000000a22397223 */ /* 0x000fe20000010039 */
[C---:B------:R-:W-:Y:S01]  /*ca40*/  SHF.L.U32 R34, R42.reuse, 0x10, RZ ;  /* 0x000000102a227819 */ /* 0x040fe200000006ff */
[----:B------:R-:W-:Y:S01]  /*ca50*/  FFMA.FTZ R50, R11, R49, -R50 ;  /* 0x000000310b327223 */ /* 0x000fe20000010832 */
[----:B------:R-:W-:Y:S01]  /*ca60*/  LOP3.LUT R42, R42, 0xffff0000, RZ, 0xc0, !PT ;  /* 0xffff00002a2a7812 */ /* 0x000fe200078ec0ff */
[-C--:B------:R-:W-:Y:S02]  /*ca70*/  FMUL.FTZ R10, R39, R53.reuse ;  /* 0x00000035270a7220 */ /* 0x080fe40000410000 */
[C---:B------:R-:W-:Y:S01]  /*ca80*/  IMAD.U32 R11, R44.reuse, 0x10000, RZ ;  /* 0x000100002c0b7824 */ /* 0x040fe200078e00ff */
[----:B------:R-:W-:Y:S01]  /*ca90*/  LOP3.LUT R44, R44, 0xffff0000, RZ, 0xc0, !PT ;  /* 0xffff00002c2c7812 */ /* 0x000fe200078ec0ff */
[----:B------:R-:W-:-:S02]  /*caa0*/  FMUL.FTZ R53, R45, R53 ;  /* 0x000000352d357220 */ /* 0x000fc40000410000 */
[----:B------:R-:W-:Y:S02]  /*cab0*/  FFMA.FTZ R45, R45, R48, -R10 ;  /* 0x000000302d2d7223 */ /* 0x000fe4000001080a */
[-C--:B------:R-:W-:Y:S02]  /*cac0*/  FMUL.FTZ R43, R5, R4.reuse ;  /* 0x00000004052b7220 */ /* 0x080fe40000410000 */
[----:B------:R-:W-:Y:S02]  /*cad0*/  IMAD.U32 R10, R33, 0x10000, RZ ;  /* 0x00010000210a7824 */ /* 0x000fe400078e00ff */
[----:B------:R-:W-:Y:S02]  /*cae0*/  FMUL.FTZ R4, R11, R4 ;  /* 0x000000040b047220 */ /* 0x000fe40000410000 */
[----:B------:R-:W-:Y:S02]  /*caf0*/  FFMA.FTZ R53, R39, R48, R53 ;  /* 0x0000003027357223 */ /* 0x000fe40000010035 */
[----:B------:R-:W-:-:S02]  /*cb00*/  FMUL.FTZ R39, R10, R56 ;  /* 0x000000380a277220 */ /* 0x000fc40000410000 */
[----:B------:R-:W-:Y:S01]  /*cb10*/  FFMA.FTZ R5, R5, R8, R4 ;  /* 0x0000000805057223 */ /* 0x000fe20000010004 */
[----:B------:R-:W-:Y:S01]  /*cb20*/  LOP3.LUT R4, R33, 0xffff0000, RZ, 0xc0, !PT ;  /* 0xffff000021047812 */ /* 0x000fe200078ec0ff */
[C---:B------:R-:W-:Y:S02]  /*cb30*/  FMUL.FTZ R56, R34.reuse, R56 ;  /* 0x0000003822387220 */ /* 0x040fe40000410000 */
[----:B------:R-:W-:Y:S02]  /*cb40*/  FFMA.FTZ R43, R11, R8, -R43 ;  /* 0x000000080b2b7223 */ /* 0x000fe4000001082b */
[-C--:B------:R-:W-:Y:S02]  /*cb50*/  FFMA.FTZ R11, R34, R9.reuse, -R39 ;  /* 0x00000009220b7223 */ /* 0x080fe40000010827 */
[----:B------:R-:W-:Y:S01]  /*cb60*/  FFMA.FTZ R56, R10, R9, R56 ;  /* 0x000000090a387223 */ /* 0x000fe20000010038 */
[----:B------:R-:W-:Y:S01]  /*cb70*/  F2FP.BF16.PACK_AB R10, R59, R6 ;  /* 0x000000063b0a723e */ /* 0x000fe200000010ff */
[----:B------:R-:W-:Y:S01]  /*cb80*/  FMUL.FTZ R9, R35, R58 ;  /* 0x0000003a23097220 */ /* 0x000fe20000410000 */
[----:B------:R-:W-:Y:S01]  /*cb90*/  F2FP.BF16.PACK_AB R6, R57, R52 ;  /* 0x000000343906723e */ /* 0x000fe200000010ff */
[----:B------:R-:W-:-:S02]  /*cba0*/  FMUL.FTZ R8, R4, R7 ;  /* 0x0000000704087220 */ /* 0x000fc40000410000 */
[----:B------:R-:W-:Y:S02]  /*cbb0*/  FMUL.FTZ R34, R44, R58 ;  /* 0x0000003a2c227220 */ /* 0x000fe40000410000 */
[----:B------:R-:W-:Y:S02]  /*cbc0*/  FMUL.FTZ R7, R42, R7 ;  /* 0x000000072a077220 */ /* 0x000fe40000410000 */
[----:B------:R-:W-:Y:S02]  /*cbd0*/  FFMA.FTZ R44, R44, R51, -R9 ;  /* 0x000000332c2c7223 */ /* 0x000fe40000010809 */
[----:B------:R-:W-:Y:S01]  /*cbe0*/  FFMA.FTZ R42, R42, R55, -R8 ;  /* 0x000000372a2a7223 */ /* 0x000fe20000010808 */
        /* <DEDUP_REMOVED lines=10> */
.L_x_982:
[----:B------:R-:W-:Y:S05]  /*cc90*/  BSYNC B0 ;  /* 0x0000000000007941 */ /* 0x000fea0003800000 */
.L_x_981:
        /* <DEDUP_REMOVED lines=8> */
[-C--:B------:R-:W-:Y:S01]  /*cd20*/  LEA.HI R11, R8, R7.reuse, RZ, 0x3 ;  /* 0x00000007080b7211 */ /* 0x080fe200078f18ff */
        /* <DEDUP_REMOVED lines=55> */
[-C--:B------:R-:W-:Y:S02]  /*d0a0*/  FMUL.FTZ R51, R28, R11.reuse ;  /* 0x0000000b1c337220 */ /* 0x080fe40000410000 */
[----:B------:R-:W-:Y:S02]  /*d0b0*/  FMUL.FTZ R11, R46, R11 ;  /* 0x0000000b2e0b7220 */ /* 0x000fe40000410000 */
[C---:B------:R-:W-:Y:S02]  /*d0c0*/  FMUL.FTZ R49, R5.reuse, R49 ;  /* 0x0000003105317220 */ /* 0x040fe40000410000 */
[----:B------:R-:W-:Y:S01]  /*d0d0*/  FFMA.FTZ R39, R5, R42, -R39 ;  /* 0x0000002a05277223 */ /* 0x000fe20000010827 */
[----:B------:R-:W-:Y:S01]  /*d0e0*/  LOP3.LUT R5, R30, 0xffff0000, RZ, 0xc0, !PT ;  /* 0xffff00001e057812 */ /* 0x000fe200078ec0ff */
[-C--:B------:R-:W-:Y:S02]  /*d0f0*/  FFMA.FTZ R51, R46, R35.reuse, -R51 ;  /* 0x000000232e337223 */ /* 0x080fe40000010833 */
[----:B------:R-:W-:Y:S01]  /*d100*/  FFMA.FTZ R11, R28, R35, R11 ;  /* 0x000000231c0b7223 */ /* 0x000fe2000001000b */
[----:B------:R-:W-:Y:S01]  /*d110*/  SHF.L.U32 R28, R25, 0x10, RZ ;  /* 0x00000010191c7819 */ /* 0x000fe200000006ff */
[----:B------:R-:W-:-:S02]  /*d120*/  FMUL.FTZ R26, R53, R48 ;  /* 0x00000030351a7220 */ /* 0x000fc40000410000 */
[C---:B------:R-:W-:Y:S01]  /*d130*/  IMAD.U32 R35, R27.reuse, 0x10000, RZ ;  /* 0x000100001b237824 */ /* 0x040fe200078e00ff */
[----:B------:R-:W-:Y:S01]  /*d140*/  LOP3.LUT R27, R27, 0xffff0000, RZ, 0xc0, !PT ;  /* 0xffff00001b1b7812 */ /* 0x000fe200078ec0ff */
[C---:B------:R-:W-:Y:S02]  /*d150*/  FMUL.FTZ R48, R5.reuse, R48 ;  /* 0x0000003005307220 */ /* 0x040fe40000410000 */
[----:B------:R-:W-:Y:S02]  /*d160*/  FFMA.FTZ R26, R5, R10, -R26 ;  /* 0x0000000a051a7223 */ /* 0x000fe4000001081a */
[-C--:B------:R-:W-:Y:S02]  /*d170*/  FMUL.FTZ R5, R35, R4.reuse ;  /* 0x0000000423057220 */ /* 0x080fe40000410000 */
[----:B------:R-:W-:Y:S02]  /*d180*/  FMUL.FTZ R4, R55, R4 ;  /* 0x0000000437047220 */ /* 0x000fe40000410000 */
[----:B------:R-:W-:-:S02]  /*d190*/  IMAD.U32 R30, R29, 0x10000, RZ ;  /* 0x000100001d1e7824 */ /* 0x000fc400078e00ff */
[----:B------:R-:W-:Y:S02]  /*d1a0*/  FFMA.FTZ R48, R53, R10, R48 ;  /* 0x0000000a35307223 */ /* 0x000fe40000010030 */
[-C--:B------:R-:W-:Y:S02]  /*d1b0*/  FMUL.FTZ R10, R28, R47.reuse ;  /* 0x0000002f1c0a7220 */ /* 0x080fe40000410000 */
[-C--:B------:R-:W-:Y:S01]  /*d1c0*/  FFMA.FTZ R35, R35, R8.reuse, R4 ;  /* 0x0000000823237223 */ /* 0x080fe20000010004 */
[----:B------:R-:W-:Y:S01]  /*d1d0*/  LOP3.LUT R4, R25, 0xffff0000, RZ, 0xc0, !PT ;  /* 0xffff000019047812 */ /* 0x000fe200078ec0ff */
[----:B------:R-:W-:Y:S01]  /*d1e0*/  FFMA.FTZ R5, R55, R8, -R5 ;  /* 0x0000000837057223 */ /* 0x000fe20000010805 */
[----:B------:R-:W-:Y:S01]  /*d1f0*/  LOP3.LUT R8, R29, 0xffff0000, RZ, 0xc0, !PT ;  /* 0xffff00001d087812 */ /* 0x000fe200078ec0ff */
[C---:B------:R-:W-:Y:S02]  /*d200*/  FMUL.FTZ R47, R30.reuse, R47 ;  /* 0x0000002f1e2f7220 */ /* 0x040fe40000410000 */
[----:B------:R-:W-:-:S02]  /*d210*/  FFMA.FTZ R30, R30, R9, -R10 ;  /* 0x000000091e1e7223 */ /* 0x000fc4000001080a */
[----:B------:R-:W-:Y:S02]  /*d220*/  FFMA.FTZ R47, R28, R9, R47 ;  /* 0x000000091c2f7223 */ /* 0x000fe4000001002f */
[----:B------:R-:W-:Y:S02]  /*d230*/  FFMA.FTZ R49, R32, R42, R49 ;  /* 0x0000002a20317223 */ /* 0x000fe40000010031 */
[-C--:B------:R-:W-:Y:S02]  /*d240*/  FMUL.FTZ R28, R27, R50.reuse ;  /* 0x000000321b1c7220 */ /* 0x080fe40000410000 */
[-C--:B------:R-:W-:Y:S02]  /*d250*/  FMUL.FTZ R10, R4, R7.reuse ;  /* 0x00000007040a7220 */ /* 0x080fe40000410000 */
[----:B------:R-:W-:Y:S02]  /*d260*/  FMUL.FTZ R32, R31, R50 ;  /* 0x000000321f207220 */ /* 0x000fe40000410000 */
[----:B------:R-:W-:-:S02]  /*d270*/  FMUL.FTZ R9, R8, R7 ;  /* 0x0000000708097220 */ /* 0x000fc40000410000 */
[----:B------:R-:W-:Y:S02]  /*d280*/  FFMA.FTZ R28, R31, R43, -R28 ;  /* 0x0000002b1f1c7223 */ /* 0x000fe4000001081c */
        /* <DEDUP_REMOVED lines=10> */
[----:B------:R1:W-:Y:S01]  /*d330*/  STS.128 [R34+0x18100], R8 ;  /* 0x0181000822007388 */ /* 0x0003e20000000c00 */
[----:B------:R-:W-:-:S05]  /*d340*/  F2FP.BF16.PACK_AB R7, R42, R47 ;  /* 0x0000002f2a07723e */ /* 0x000fca00000010ff */
[----:B------:R1:W-:Y:S02]  /*d350*/  STS.128 [R33+0x18100], R4 ;  /* 0x0181000421007388 */ /* 0x0003e40000000c00 */
.L_x_984:
[----:B------:R-:W-:Y:S05]  /*d360*/  BSYNC B0 ;  /* 0x0000000000007941 */ /* 0x000fea0003800000 */
.L_x_983:
[----:B-1----:R-:W-:-:S04]  /*d370*/  IADD3 R4, R15, 0x40, RZ ;  /* 0x000000400f047810 */ /* 0x002fc80007ffe0ff */
        /* <DEDUP_REMOVED lines=72> */
[-C--:B------:R-:W-:Y:S02]  /*d800*/  FFMA.FTZ R39, R24, R25.reuse, -R39 ;  /* 0x0000001918277223 */ /* 0x080fe40000010827 */
[----:B------:R-:W-:Y:S02]  /*d810*/  FMUL.FTZ R24, R27, R4 ;  /* 0x000000041b187220 */ /* 0x000fe40000410000 */
[C---:B------:R-:W-:Y:S01]  /*d820*/  IMAD.U32 R6, R7.reuse, 0x10000, RZ ;  /* 0x0001000007067824 */ /* 0x040fe200078e00ff */
[----:B------:R-:W-:Y:S01]  /*d830*/  LOP3.LUT R7, R7, 0xffff0000, RZ, 0xc0, !PT ;  /* 0xffff000007077812 */ /* 0x000fe200078ec0ff */
[----:B------:R-:W-:Y:S02]  /*d840*/  FFMA.FTZ R31, R22, R26, R31 ;  /* 0x0000001a161f7223 */ /* 0x000fe4000001001f */
[----:B------:R-:W-:Y:S02]  /*d850*/  FMUL.FTZ R4, R33, R4 ;  /* 0x0000000421047220 */ /* 0x000fe40000410000 */
[C---:B------:R-:W-:Y:S01]  /*d860*/  IMAD.U32 R22, R21.reuse, 0x10000, RZ ;  /* 0x0001000015167824 */ /* 0x040fe200078e00ff */
[----:B------:R-:W-:Y:S01]  /*d870*/  LOP3.LUT R21, R21, 0xffff0000, RZ, 0xc0, !PT ;  /* 0xffff000015157812 */ /* 0x000fe200078ec0ff */
[----:B------:R-:W-:-:S02]  /*d880*/  FFMA.FTZ R20, R20, R25, R29 ;  /* 0x0000001914147223 */ /* 0x000fc4000001001d */
[----:B------:R-:W-:Y:S02]  /*d890*/  FMUL.FTZ R25, R10, R6 ;  /* 0x000000060a197220 */ /* 0x000fe40000410000 */
[----:B------:R-:W-:Y:S01]  /*d8a0*/  FFMA.FTZ R27, R27, R8, R4 ;  /* 0x000000081b1b7223 */ /* 0x000fe20000010004 */
[----:B------:R-:W-:Y:S01]  /*d8b0*/  LOP3.LUT R4, R17, 0xffff0000, RZ, 0xc0, !PT ;  /* 0xffff000011047812 */ /* 0x000fe200078ec0ff */
[C---:B------:R-:W-:Y:S02]  /*d8c0*/  FMUL.FTZ R6, R22.reuse, R6 ;  /* 0x0000000616067220 */ /* 0x040fe40000410000 */
        /* <DEDUP_REMOVED lines=8> */
[----:B------:R-:W-:Y:S01]  /*d950*/  FFMA.FTZ R24, R33, R8, -R24 ;  /* 0x0000000821187223 */ /* 0x000fe20000010818 */
[----:B------:R-:W-:Y:S01]  /*d960*/  F2FP.BF16.PACK_AB R8, R39, R30 ;  /* 0x0000001e2708723e */ /* 0x000fe200000010ff */
[----:B------:R-:W-:Y:S02]  /*d970*/  FFMA.FTZ R9, R23, R28, -R9 ;  /* 0x0000001c17097223 */ /* 0x000fe40000010809 */
[----:B------:R-:W-:Y:S02]  /*d980*/  FFMA.FTZ R22, R21, R32, -R22 ;  /* 0x0000002015167223 */ /* 0x000fe40000010816 */
        /* <DEDUP_REMOVED lines=9> */
.L_x_962:
[----:B------:R-:W-:Y:S05]  /*da20*/  BSYNC B2 ;  /* 0x0000000000027941 */ /* 0x000fea0003800000 */
.L_x_946:
[----:B-1----:R-:W-:Y:S01]  /*da30*/  SHF.R.S32.HI R6, RZ, 0x4, R13 ;  /* 0x00000004ff067819 */ /* 0x002fe2000001140d */
[----:B------:R-:W-:Y:S01]  /*da40*/  IMAD.SHL.U32 R4, R36, 0x40, RZ ;  /* 0x0000004024047824 */ /* 0x000fe200078e00ff */
[----:B------:R-:W-:-:S04]  /*da50*/  DEPBAR.LE SB0, 0x2 ;  /* 0x000080800000791a */ /* 0x000fc80000000000 */
[----:B------:R-:W-:Y:S01]  /*da60*/  LEA.HI R183, R13, R6, RZ, 0x1 ;  /* 0x000000060db77211 */ /* 0x000fe200078f08ff */
[----:B------:R-:W-:Y:S01]  /*da70*/  IMAD.SHL.U32 R5, R37, 0x40, RZ ;  /* 0x0000004025057824 */ /* 0x000fe200078e00ff */
[----:B------:R-:W-:Y:S01]  /*da80*/  LOP3.LUT R4, R4, 0x1c0, RZ, 0xc0, !PT ;  /* 0x000001c004047812 */ /* 0x000fe200078ec0ff */
[----:B------:R-:W-:Y:S01]  /*da90*/  IMAD.SHL.U32 R3, R3, 0x8, RZ ;  /* 0x0000000803037824 */ /* 0x000fe200078e00ff */
[----:B------:R-:W-:Y:S01]  /*daa0*/  LOP3.LUT R183, R183, 0xfffffffe, RZ, 0xc0, !PT ;  /* 0xfffffffeb7b77812 */ /* 0x000fe200078ec0ff */
[----:B------:R-:W-:Y:S01]  /*dab0*/  IMAD.SHL.U32 R137, R14, 0x40, RZ ;  /* 0x000000400e897824 */ /* 0x000fe200078e00ff */
[----:B------:R-:W-:Y:S01]  /*dac0*/  BAR.SYNC.DEFER_BLOCKING 0x0 ;  /* 0x0000000000007b1d */ /* 0x000fe20000010000 */
[----:B------:R-:W-:Y:S01]  /*dad0*/  IMAD.SHL.U32 R181, R0, 0x2, RZ ;  /* 0x0000000200b57824 */ /* 0x000fe200078e00ff */
[----:B------:R-:W-:Y:S01]  /*dae0*/  LOP3.LUT R3, R4, 0x8, R3, 0xf8, !PT ;  /* 0x0000000804037812 */ /* 0x000fe200078ef803 */
[----:B------:R-:W-:Y:S01]  /*daf0*/  IMAD.IADD R183, R6, 0x1, -R183 ;  /* 0x0000000106b77824 */ /* 0x000fe200078e0ab7 */
[----:B------:R-:W-:-:S02]  /*db00*/  LOP3.LUT R6, R5, 0x1c0, RZ, 0xc0, !PT ;  /* 0x000001c005067812 */ /* 0x000fc400078ec0ff */
[----:B------:R-:W-:Y:S01]  /*db10*/  SHF.R.U32.HI R4, RZ, 0x3, R4 ;  /* 0x00000003ff047819 */ /* 0x000fe20000011604 */
[----:B------:R-:W-:Y:S01]  /*db20*/  IMAD.SHL.U32 R5, R183, 0x8, RZ ;  /* 0x00000008b7057824 */ /* 0x000fe200078e00ff */
[----:B------:R-:W-:Y:S02]  /*db30*/  SHF.R.U32.HI R136, RZ, 0x3, R6 ;  /* 0x00000003ff887819 */ /* 0x000fe40000011606 */
[----:B------:R-:W-:Y:S02]  /*db40*/  LOP3.LUT R137, R137, 0xfffffe00, RZ, 0xc0, !PT ;  /* 0xfffffe0089897812 */ /* 0x000fe400078ec0ff */
[----:B------:R-:W-:Y:S02]  /*db50*/  LOP3.LUT R5, R6, 0x8, R5, 0xf8, !PT ;  /* 0x0000000806057812 */ /* 0x000fe400078ef805 */
[----:B------:R-:W-:Y:S01]  /*db60*/  LOP3.LUT R4, R3, R4, RZ, 0x3c, !PT ;  /* 0x0000000403047212 */ /* 0x000fe200078e3cff */
[----:B------:R-:W-:Y:S01]  /*db70*/  IMAD R3, R12, 0x400, R137 ;  /* 0x000004000c037824 */ /* 0x000fe200078e0289 */
[----:B------:R-:W-:-:S02]  /*db80*/  LOP3.LUT R136, R5, R136, RZ, 0x3c, !PT ;  /* 0x0000008805887212 */ /* 0x000fc400078e3cff */
[----:B------:R-:W-:Y:S01]  /*db90*/  LOP3.LUT P0, RZ, R135, 0x1, RZ, 0xc0, !PT ;  /* 0x0000000187ff7812 */ /* 0x000fe2000780c0ff */
[----:B------:R-:W-:Y:S02]  /*dba0*/  IMAD R183, R183, 0x200, R4 ;  /* 0x00000200b7b77824 */ /* 0x000fe400078e0204 */
[----:B------:R-:W-:Y:S02]  /*dbb0*/  IMAD.MOV.U32 R4, RZ, RZ, 0x20 ;  /* 0x00000020ff047424 */ /* 0x000fe400078e00ff */
[----:B------:R-:W-:Y:S02]  /*dbc0*/  IMAD.IADD R0, R136, 0x1, R3 ;  /* 0x0000000188007824 */ /* 0x000fe400078e0203 */
[----:B------:R-:W-:Y:S01]  /*dbd0*/  IMAD.SHL.U32 R183, R183, 0x2, RZ ;  /* 0x00000002b7b77824 */ /* 0x000fe200078e00ff */
[----:B------:R-:W-:Y:S01]  /*dbe0*/  SEL R4, R4, 0xffffffe0, !P1 ;  /* 0xffffffe004047807 */ /* 0x000fe20004800000 */
[C---:B------:R-:W-:Y:S01]  /*dbf0*/  IMAD.SHL.U32 R32, R0.reuse, 0x2, RZ ;  /* 0x0000000200207824 */ /* 0x040fe200078e00ff */
[----:B------:R-:W-:-:S02]  /*dc00*/  LEA R182, R0, 0x18100, 0x1 ;  /* 0x0001810000b67811 */ /* 0x000fc400078e08ff */
[----:B------:R1:W2:Y:S01]  /*dc10*/  LDSM.16.M88.4 R128, [R183+0xc100] ;  /* 0x00c10000b780783b */ /* 0x0002a20000000200 */
[----:B------:R-:W-:Y:S02]  /*dc20*/  IMAD.IADD R139, R183, 0x1, R4 ;  /* 0x00000001b78b7824 */ /* 0x000fe400078e0204 */
[----:B------:R-:W-:Y:S01]  /*dc30*/  IMAD.IADD R3, R182, 0x1, R181 ;  /* 0x00000001b6037824 */ /* 0x000fe200078e02b5 */
        /* <DEDUP_REMOVED lines=12> */
[----:B------:R-:W-:-:S02]  /*dd00*/  SHF.L.U64.HI R45, R146, 0x1, R149 ;  /* 0x00000001922d7819 */ /* 0x000fc40000010295 */
[----:B------:R-:W-:Y:S01]  /*dd10*/  IADD3 R49, -R38, 0x10, RZ ;  /* 0x0000001026317810 */ /* 0x000fe20007ffe1ff */
[----:B------:R-:W-:Y:S02]  /*dd20*/  IMAD R0, R0, c[0x0][0x208], RZ ;  /* 0x0000820000007a24 */ /* 0x000fe400078e02ff */
[----:B------:R-:W-:Y:S01]  /*dd30*/  IMAD.SHL.U32 R44, R146, 0x2, RZ ;  /* 0x00000002922c7824 */ /* 0x000fe200078e00ff */
[----:B------:R-:W-:Y:S01]  /*dd40*/  LOP3.LUT R49, R49, 0xf, RZ, 0xc0, !PT ;  /* 0x0000000f31317812 */ /* 0x000fe200078ec0ff */
[----:B------:R-:W-:Y:S01]  /*dd50*/  IMAD R39, R193, c[0x0][0x20c], R0 ;  /* 0x00008300c1277a24 */ /* 0x000fe200078e0200 */
[----:B------:R-:W-:Y:S01]  /*dd60*/  SHF.R.S32.HI R0, RZ, 0x1f, R192 ;  /* 0x0000001fff007819 */ /* 0x000fe200000114c0 */
[----:B------:R-:W-:Y:S02]  /*dd70*/  IMAD.SHL.U32 R41, R145, 0x2, RZ ;  /* 0x0000000291297824 */ /* 0x000fe400078e00ff */
[----:B------:R-:W-:Y:S02]  /*dd80*/  IMAD.IADD R43, R43, 0x1, R39 ;  /* 0x000000012b2b7824 */ /* 0x000fe400078e0227 */
[----:B------:R-:W-:-:S02]  /*dd90*/  IMAD R39, R0, c[0x0][0x218], RZ ;  /* 0x0000860000277a24 */ /* 0x000fc400078e02ff */
[----:B------:R-:W-:-:S04]  /*dda0*/  IMAD.WIDE.U32 R42, R192, c[0x0][0x218], R42 ;  /* 0x00008600c02a7a25 */ /* 0x000fc800078e002a */
[----:B------:R-:W-:Y:S01]  /*ddb0*/  IMAD R0, R192, c[0x0][0x21c], R39 ;  /* 0x00008700c0007a24 */ /* 0x000fe200078e0227 */
[----:B------:R-:W-:Y:S02]  /*ddc0*/  IADD3 R40, P0, R40, R42, RZ ;  /* 0x0000002a28287210 */ /* 0x000fe40007f1e0ff */
[----:B------:R-:W-:Y:S02]  /*ddd0*/  SHF.L.U64.HI R42, R145, 0x1, R148 ;  /* 0x00000001912a7819 */ /* 0x000fe40000010294 */
[----:B------:R-:W-:Y:S01]  /*dde0*/  IADD3.X R39, R187, R43, R0, P0, !PT ;  /* 0x0000002bbb277210 */ /* 0x000fe200007fe400 */
[----:B------:R-:W-:Y:S01]  /*ddf0*/  IMAD.SHL.U32 R0, R144, 0x2, RZ ;  /* 0x0000000290007824 */ /* 0x000fe200078e00ff */
[C---:B------:R-:W-:Y:S02]  /*de00*/  LEA R47, P0, R40.reuse, c[0x0][0x1f8], 0x1 ;  /* 0x00007e00282f7a11 */ /* 0x040fe400078008ff */
[----:B------:R-:W-:Y:S02]  /*de10*/  SEL R43, RZ, 0x10, P5 ;  /* 0x00000010ff2b7807 */ /* 0x000fe40002800000 */
[----:B------:R-:W-:Y:S01]  /*de20*/  LEA.HI.X R46, R40, c[0x0][0x1fc], R39, 0x1, P0 ;  /* 0x00007f00282e7a11 */ /* 0x000fe200000f0c27 */
[----:B------:R-:W5:Y:S01]  /*de30*/  SHFL.IDX PT, R48, R47, 0x1, 0x181f ;  /* 0x00381f002f307f89 */ /* 0x000f6200000e0000 */
[----:B------:R-:W-:-:S02]  /*de40*/  IADD3 R55, -R43, 0x10, RZ ;  /* 0x000000102b377810 */ /* 0x000fc40007ffe1ff */
[----:B------:R-:W-:Y:S01]  /*de50*/  SEL R40, RZ, 0x10, P4 ;  /* 0x00000010ff287807 */ /* 0x000fe20002000000 */
[----:B------:R-:W4:Y:S01]  /*de60*/  SHFL.IDX PT, R50, R46, 0x1, 0x181f ;  /* 0x00381f002e327f89 */ /* 0x000f2200000e0000 */
[----:B------:R-:W-:Y:S02]  /*de70*/  LOP3.LUT R55, R55, 0xf, RZ, 0xc0, !PT ;  /* 0x0000000f37377812 */ /* 0x000fe400078ec0ff */
[----:B------:R-:W-:Y:S01]  /*de80*/  IADD3 R52, -R40, 0x10, RZ ;  /* 0x0000001028347810 */ /* 0x000fe20007ffe1ff */
[----:B------:R-:W3:Y:S01]  /*de90*/  SHFL.IDX PT, R47, R47, RZ, 0x181f ;  /* 0x00181fff2f2f7589 */ /* 0x000ee200000e0000 */
[----:B------:R-:W-:Y:S02]  /*dea0*/  SHF.L.U64.HI R39, R144, 0x1, R147 ;  /* 0x0000000190277819 */ /* 0x000fe40000010293 */
[----:B------:R-:W-:Y:S01]  /*deb0*/  LOP3.LUT R52, R52, 0xf, RZ, 0xc0, !PT ;  /* 0x0000000f34347812 */ /* 0x000fe200078ec0ff */
[----:B------:R-:W2:Y:S01]  /*dec0*/  SHFL.IDX PT, R46, R46, RZ, 0x181f ;  /* 0x00181fff2e2e7589 */ /* 0x000ea200000e0000 */
[----:B-----5:R-:W-:-:S04]  /*ded0*/  IADD3 R54, P2, P0, R55, R48, R44 ;  /* 0x0000003037367210 */ /* 0x020fc8000785e02c */
[----:B----4-:R-:W-:Y:S02]  /*dee0*/  IADD3.X R55, RZ, R50, R45, P2, P0 ;  /* 0x00000032ff377210 */ /* 0x010fe400017e042d */
[----:B------:R-:W-:-:S04]  /*def0*/  IADD3 R52, P2, P0, R52, R48, R41 ;  /* 0x0000003034347210 */ /* 0x000fc8000785e029 */
[----:B------:R-:W-:Y:S02]  /*df00*/  IADD3.X R53, RZ, R50, R42, P2, P0 ;  /* 0x00000032ff357210 */ /* 0x000fe400017e042a */
[----:B------:R-:W-:-:S04]  /*df10*/  IADD3 R48, P2, P0, R49, R48, R0 ;  /* 0x0000003031307210 */ /* 0x000fc8000785e000 */
[----:B------:R-:W-:Y:S02]  /*df20*/  IADD3.X R49, RZ, R50, R39, P2, P0 ;  /* 0x00000032ff317210 */ /* 0x000fe400017e0427 */
[----:B---3--:R-:W-:-:S05]  /*df30*/  IADD3 R44, P0, R47, R44, RZ ;  /* 0x0000002c2f2c7210 */ /* 0x008fca0007f1e0ff */
        /* <DEDUP_REMOVED lines=14> */
.L_x_985:
[----:B--2---:R-:W-:Y:S01]  /*e020*/  IMAD.MOV.U32 R2, RZ, RZ, 0x40 ;  /* 0x00000040ff027424 */ /* 0x004fe200078e00ff */
[----:B------:R-:W-:Y:S01]  /*e030*/  LOP3.LUT P0, RZ, R37, 0x4, RZ, 0xc0, !PT ;  /* 0x0000000425ff7812 */ /* 0x000fe2000780c0ff */
[----:B-1----:R-:W-:Y:S01]  /*e040*/  HMMA.16816.F32.BF16 R80, R32, R128, RZ ;  /* 0x000000802050723c */ /* 0x002fe200000418ff */
[----:B------:R-:W-:Y:S01]  /*e050*/  LDSM.16.M88.4 R52, [R182+0x4000] ;  /* 0x00400000b634783b */ /* 0x000fe20000000200 */
[----:B------:R-:W-:Y:S01]  /*e060*/  IMAD.IADD R177, R137, 0x1, R136 ;  /* 0x0000000189b17824 */ /* 0x000fe200078e0288 */
[----:B------:R-:W-:Y:S02]  /*e070*/  SEL R0, R2, 0xffffffc0, !P0 ;  /* 0xffffffc002007807 */ /* 0x000fe40004000000 */
[----:B------:R-:W-:Y:S01]  /*e080*/  LOP3.LUT P0, RZ, R36, 0x4, RZ, 0xc0, !PT ;  /* 0x0000000424ff7812 */ /* 0x000fe2000780c0ff */
[----:B------:R-:W-:Y:S01]  /*e090*/  LDSM.16.M88.4 R112, [R183+0xe100] ;  /* 0x00e10000b770783b */ /* 0x000fe20000000200 */
[----:B------:R-:W-:Y:S02]  /*e0a0*/  IMAD.SHL.U32 R177, R177, 0x2, RZ ;  /* 0x00000002b1b17824 */ /* 0x000fe400078e00ff */
[----:B------:R-:W-:Y:S01]  /*e0b0*/  SEL R180, R2, 0xffffffc0, !P0 ;  /* 0xffffffc002b47807 */ /* 0x000fe20004000000 */
[--C-:B------:R-:W-:Y:S01]  /*e0c0*/  IMAD.IADD R179, R182, 0x1, R0.reuse ;  /* 0x00000001b6b37824 */ /* 0x100fe200078e0200 */
[----:B------:R-:W-:Y:S01]  /*e0d0*/  LDSM.16.M88.4 R48, [R3+0x4000] ;  /* 0x004000000330783b */ /* 0x000fe20000000200 */
[----:B------:R-:W-:-:S02]  /*e0e0*/  IMAD.IADD R178, R3, 0x1, R0 ;  /* 0x0000000103b27824 */ /* 0x000fc400078e0200 */
[----:B------:R-:W-:Y:S01]  /*e0f0*/  IMAD.IADD R128, R183, 0x1, R180 ;  /* 0x00000001b7807824 */ /* 0x000fe200078e02b4 */
[----:B------:R-:W-:Y:S01]  /*e100*/  LDSM.16.M88.4 R60, [R179] ;  /* 0x00000000b33c783b */ /* 0x000fe20000000200 */
[----:B------:R-:W-:Y:S02]  /*e110*/  IMAD.IADD R2, R180, 0x1, R139 ;  /* 0x00000001b4027824 */ /* 0x000fe400078e028b */
[C-C-:B------:R-:W-:Y:S01]  /*e120*/  IMAD.IADD R176, R0.reuse, 0x1, R177.reuse ;  /* 0x0000000100b07824 */ /* 0x140fe200078e02b1 */
[----:B------:R-:W1:Y:S01]  /*e130*/  LDSM.16.M88.4 R120, [R128+0xc100] ;  /* 0x00c100008078783b */ /* 0x000e620000000200 */
[C---:B------:R-:W-:Y:S02]  /*e140*/  IMAD.IADD R175, R181.reuse, 0x1, R177 ;  /* 0x00000001b5af7824 */ /* 0x040fe400078e02b1 */
[----:B------:R-:W-:Y:S01]  /*e150*/  IMAD.IADD R164, R181, 0x1, R176 ;  /* 0x00000001b5a47824 */ /* 0x000fe200078e02b0 */
[----:B------:R-:W-:Y:S01]  /*e160*/  LDSM.16.M88.4 R56, [R178] ;  /* 0x00000000b238783b */ /* 0x000fe20000000200 */
[----:B------:R-:W-:Y:S01]  /*e170*/  HMMA.16816.F32.BF16 R80, R28, R124, R80 ;  /* 0x0000007c1c50723c */ /* 0x000fe20000041850 */
[----:B------:R-:W-:-:S02]  /*e180*/  IMAD.IADD R0, R0, 0x1, R175 ;  /* 0x0000000100007824 */ /* 0x000fc400078e02af */
[----:B------:R-:W2:Y:S04]  /*e190*/  LDSM.16.M88.4 R116, [R2+0xc100] ;  /* 0x00c100000274783b */ /* 0x000ea80000000200 */
[----:B------:R-:W5:Y:S04]  /*e1a0*/  LDSM.16.M88.4 R108, [R139+0xe100] ;  /* 0x00e100008b6c783b */ /* 0x000f680000000200 */
[----:B------:R-:W-:Y:S04]  /*e1b0*/  LDSM.16.M88.4 R44, [R179+0x4000] ;  /* 0x00400000b32c783b */ /* 0x000fe80000000200 */
[----:B------:R-:W4:Y:S04]  /*e1c0*/  LDSM.16.M88.4 R104, [R128+0xe100] ;  /* 0x00e100008068783b */ /* 0x000f280000000200 */
        /* <DEDUP_REMOVED lines=17> */
[----:B-----5:R-:W-:Y:S11]  /*e2e0*/  HMMA.16816.F32.BF16 R80, R48, R108, R80 ;  /* 0x0000006c3050723c */ /* 0x020ff60000041850 */
[----:B------:R-:W-:Y:S11]  /*e2f0*/  @!UPT UIADD3 URZ, URZ, URZ, URZ ;  /* 0x0000003f3f3ff290 */ /* 0x000ff6000fffe03f */
[----:B------:R-:W-:Y:S02]  /*e300*/  @!UPT UIADD3 URZ, URZ, URZ, URZ ;  /* 0x0000003f3f3ff290 */ /* 0x000fe4000fffe03f */
[----:B----4-:R-:W-:Y:S11]  /*e310*/  HMMA.16816.F32.BF16 R80, R44, R104, R80 ;  /* 0x000000682c50723c */ /* 0x010ff60000041850 */
        /* <DEDUP_REMOVED lines=11> */
[----:B------:R-:W-:Y:S07]  /*e3d0*/  HMMA.16816.F32.BF16 R80, R68, R84, R80 ;  /* 0x000000544450723c */ /* 0x000fee0000041850 */
[----:B------:R-:W-:-:S05]  /*e3e0*/  LOP3.LUT R84, R132, 0xffffffe0, RZ, 0xc0, !PT ;  /* 0xffffffe084547812 */ /* 0x000fca00078ec0ff */
[----:B------:R-:W-:-:S05]  /*e3f0*/  IMAD.IADD R84, R89, 0x1, -R84 ;  /* 0x0000000159547824 */ /* 0x000fca00078e0a54 */
[----:B------:R-:W-:-:S04]  /*e400*/  SHF.R.S32.HI R3, RZ, 0x1f, R84 ;  /* 0x0000001fff037819 */ /* 0x000fc80000011454 */
[----:B------:R-:W-:-:S03]  /*e410*/  LEA.HI R3, R3, R84, RZ, 0x2 ;  /* 0x0000005403037211 */ /* 0x000fc600078f10ff */
[----:B------:R-:W-:Y:S01]  /*e420*/  HMMA.16816.F32.BF16 R80, R64, R76, R80 ;  /* 0x0000004c4050723c */ /* 0x000fe20000041850 */
[----:B------:R-:W-:-:S05]  /*e430*/  LOP3.LUT R3, R3, 0x7ffffffc, RZ, 0xc0, !PT ;  /* 0x7ffffffc03037812 */ /* 0x000fca00078ec0ff */
[----:B------:R-:W-:-:S04]  /*e440*/  IMAD.IADD R3, R84, 0x1, -R3 ;  /* 0x0000000154037824 */ /* 0x000fc800078e0a03 */
[----:B------:R-:W-:Y:S02]  /*e450*/  IMAD R3, R3, -0x2, R88 ;  /* 0xfffffffe03037824 */ /* 0x000fe400078e0258 */
[----:B------:R-:W-:Y:S03]  /*e460*/  LDSM.16.M88.4 R88, [R139+0x10900] ;  /* 0x010900008b58783b */ /* 0x000fe60000000200 */
[----:B------:R-:W-:-:S09]  /*e470*/  ISETP.GT.AND P0, PT, R3, RZ, PT ;  /* 0x000000ff0300720c */ /* 0x000fd20003f04270 */
[----:B------:R-:W-:Y:S02]  /*e480*/  FSEL R121, R82, -INF , P0 ;  /* 0xff80000052797808 */ /* 0x000fe40000000000 */
[----:B------:R-:W-:Y:S02]  /*e490*/  FSEL R124, R80, -INF , P0 ;  /* 0xff800000507c7808 */ /* 0x000fe40000000000 */
[----:B------:R-:W-:-:S04]  /*e4a0*/  ISETP.GT.AND P0, PT, R3, 0x1, PT ;  /* 0x000000010300780c */ /* 0x000fc80003f04270 */
[----:B------:R-:W-:Y:S02]  /*e4b0*/  FSEL R120, R83, -INF , P0 ;  /* 0xff80000053787808 */ /* 0x000fe40000000000 */
[----:B------:R-:W-:Y:S02]  /*e4c0*/  FSEL R125, R81, -INF , P0 ;  /* 0xff800000517d7808 */ /* 0x000fe40000000000 */
[----:B------:R-:W-:Y:S01]  /*e4d0*/  HMMA.16816.F32.BF16 R80, R32, R130, RZ ;  /* 0x000000822050723c */ /* 0x000fe200000418ff */
[C---:B------:R-:W-:Y:S11]  /*e4e0*/  ISETP.GT.AND P0, PT, R3.reuse, 0x8, PT ;  /* 0x000000080300780c */ /* 0x040ff60003f04270 */
[----:B------:R-:W-:Y:S11]  /*e4f0*/  @!UPT UIADD3 URZ, URZ, URZ, URZ ;  /* 0x0000003f3f3ff290 */ /* 0x000ff6000fffe03f */
[----:B------:R-:W-:Y:S01]  /*e500*/  @!UPT UIADD3 URZ, URZ, URZ, URZ ;  /* 0x0000003f3f3ff290 */ /* 0x000fe2000fffe03f */
[----:B------:R-:W-:Y:S11]  /*e510*/  HMMA.16816.F32.BF16 R80, R28, R126, R80 ;  /* 0x0000007e1c50723c */ /* 0x000ff60000041850 */
[----:B------:R-:W-:Y:S11]  /*e520*/  @!UPT UIADD3 URZ, URZ, URZ, URZ ;  /* 0x0000003f3f3ff290 */ /* 0x000ff6000fffe03f */
[----:B------:R-:W-:Y:S02]  /*e530*/  @!UPT UIADD3 URZ, URZ, URZ, URZ ;  /* 0x0000003f3f3ff290 */ /* 0x000fe4000fffe03f */
        /* <DEDUP_REMOVED lines=24> */
[----:B------:R-:W-:Y:S11]  /*e6c0*/  LDSM.16.M88.4 R96, [R2+0xe900] ;  /* 0x00e900000260783b */ /* 0x000ff60000000200 */
        /* <DEDUP_REMOVED lines=14> */
[----:B------:R-:W-:Y:S02]  /*e7b0*/  FSEL R130, R82, -INF , P0 ;  /* 0xff80000052827808 */ /* 0x000fe40000000000 */
[----:B------:R-:W-:Y:S02]  /*e7c0*/  FSEL R156, R80, -INF , P0 ;  /* 0xff800000509c7808 */ /* 0x000fe40000000000 */
[----:B------:R-:W-:-:S04]  /*e7d0*/  ISETP.GT.AND P0, PT, R3, 0x9, PT ;  /* 0x000000090300780c */ /* 0x000fc80003f04270 */
[----:B------:R-:W-:Y:S02]  /*e7e0*/  FSEL R126, R83, -INF , P0 ;  /* 0xff800000537e7808 */ /* 0x000fe40000000000 */
[----:B------:R-:W-:Y:S02]  /*e7f0*/  FSEL R154, R81, -INF , P0 ;  /* 0xff800000519a7808 */ /* 0x000fe40000000000 */
[----:B------:R-:W-:Y:S01]  /*e800*/  HMMA.16816.F32.BF16 R80, R32, R12, RZ ;  /* 0x0000000c2050723c */ /* 0x000fe200000418ff */
[----:B------:R-:W-:-:S07]  /*e810*/  ISETP.GT.AND P0, PT, R3, 0x10, PT ;  /* 0x000000100300780c */ /* 0x000fce0003f04270 */
[----:B------:R-:W-:Y:S11]  /*e820*/  HMMA.16816.F32.BF16 R12, R32, R14, RZ ;  /* 0x0000000e200c723c */ /* 0x000ff600000418ff */
[----:B------:R-:W-:Y:S05]  /*e830*/  @!UPT UIADD3 URZ, URZ, URZ, URZ ;  /* 0x0000003f3f3ff290 */ /* 0x000fea000fffe03f */
[C---:B------:R-:W-:Y:S08]  /*e840*/  HMMA.16816.F32.BF16 R80, R28.reuse, R24, R80 ;  /* 0x000000181c50723c */ /* 0x040ff00000041850 */
[----:B------:R-:W-:Y:S08]  /*e850*/  HMMA.16816.F32.BF16 R12, R28, R26, R12 ;  /* 0x0000001a1c0c723c */ /* 0x000ff0000004180c */
[----:B------:R-:W-:Y:S08]  /*e860*/  HMMA.16816.F32.BF16 R24, R32, R8, RZ ;  /* 0x000000082018723c */ /* 0x000ff000000418ff */
[C---:B-1----:R-:W-:Y:S08]  /*e870*/  HMMA.16816.F32.BF16 R80, R60.reuse, R116, R80 ;  /* 0x000000743c50723c */ /* 0x042ff00000041850 */
[----:B------:R-:W-:Y:S08]  /*e880*/  HMMA.16816.F32.BF16 R12, R60, R118, R12 ;  /* 0x000000763c0c723c */ /* 0x000ff0000004180c */
[----:B------:R-:W-:Y:S08]  /*e890*/  HMMA.16816.F32.BF16 R8, R32, R10, RZ ;  /* 0x0000000a2008723c */ /* 0x000ff000000418ff */
[C---:B--2---:R-:W-:Y:S08]  /*e8a0*/  HMMA.16816.F32.BF16 R80, R56.reuse, R112, R80 ;  /* 0x000000703850723c */ /* 0x044ff00000041850 */
[----:B------:R-:W-:Y:S08]  /*e8b0*/  HMMA.16816.F32.BF16 R12, R56, R114, R12 ;  /* 0x00000072380c723c */ /* 0x000ff0000004180c */
[----:B------:R-:W-:Y:S08]  /*e8c0*/  HMMA.16816.F32.BF16 R24, R28, R20, R24 ;  /* 0x000000141c18723c */ /* 0x000ff00000041818 */
[C---:B---3--:R-:W-:Y:S08]  /*e8d0*/  HMMA.16816.F32.BF16 R80, R52.reuse, R108, R80 ;  /* 0x0000006c3450723c */ /* 0x048ff00000041850 */
[----:B------:R-:W-:Y:S01]  /*e8e0*/  HMMA.16816.F32.BF16 R12, R52, R110, R12 ;  /* 0x0000006e340c723c */ /* 0x000fe2000004180c */
[----:B------:R-:W1:Y:S07]  /*e8f0*/  LDSM.16.M88.4 R108, [R128+0xd100] ;  /* 0x00d10000806c783b */ /* 0x000e6e0000000200 */
[----:B------:R-:W-:Y:S01]  /*e900*/  HMMA.16816.F32.BF16 R8, R28, R22, R8 ;  /* 0x000000161c08723c */ /* 0x000fe20000041808 */
[----:B------:R-:W-:Y:S07]  /*e910*/  LDSM.16.M88.4 R20, [R183+0xf900] ;  /* 0x00f90000b714783b */ /* 0x000fee0000000200 */
[C---:B----4-:R-:W-:Y:S08]  /*e920*/  HMMA.16816.F32.BF16 R80, R48.reuse, R104, R80 ;  /* 0x000000683050723c */ /* 0x050ff00000041850 */
[----:B------:R-:W-:Y:S01]  /*e930*/  HMMA.16816.F32.BF16 R12, R48, R106, R12 ;  /* 0x0000006a300c723c */ /* 0x000fe2000004180c */
[----:B------:R-:W2:Y:S11]  /*e940*/  LDSM.16.M88.4 R104, [R2+0xd100] ;  /* 0x00d100000268783b */ /* 0x000eb60000000200 */
[----:B------:R-:W-:Y:S04]  /*e950*/  @!UPT UIADD3 URZ, URZ, URZ, URZ ;  /* 0x0000003f3f3ff290 */ /* 0x000fe8000fffe03f */
[----:B-----5:R-:W-:Y:S08]  /*e960*/  HMMA.16816.F32.BF16 R80, R44, R100, R80 ;  /* 0x000000642c50723c */ /* 0x020ff00000041850 */
[----:B-1----:R-:W-:Y:S08]  /*e970*/  HMMA.16816.F32.BF16 R24, R60, R108, R24 ;  /* 0x0000006c3c18723c */ /* 0x002ff00000041818 */
[----:B------:R-:W-:Y:S01]  /*e980*/  HMMA.16816.F32.BF16 R12, R44, R102, R12 ;  /* 0x000000662c0c723c */ /* 0x000fe2000004180c */
[----:B------:R-:W1:Y:S07]  /*e990*/  LDSM.16.M88.4 R100, [R183+0xf100] ;  /* 0x00f10000b764783b */ /* 0x000e6e0000000200 */
[----:B------:R-:W-:Y:S08]  /*e9a0*/  HMMA.16816.F32.BF16 R80, R40, R96, R80 ;  /* 0x000000602850723c */ /* 0x000ff00000041850 */
[----:B------:R-:W-:Y:S08]  /*e9b0*/  HMMA.16816.F32.BF16 R8, R60, R110, R8 ;  /* 0x0000006e3c08723c */ /* 0x000ff00000041808 */
[----:B--2---:R-:W-:Y:S08]  /*e9c0*/  HMMA.16816.F32.BF16 R24, R56, R104, R24 ;  /* 0x000000683818723c */ /* 0x004ff00000041818 */
[----:B------:R-:W-:Y:S08]  /*e9d0*/  HMMA.16816.F32.BF16 R80, R36, R92, R80 ;  /* 0x0000005c2450723c */ /* 0x000ff00000041850 */
[----:B------:R-:W-:Y:S01]  /*e9e0*/  HMMA.16816.F32.BF16 R12, R40, R98, R12 ;  /* 0x00000062280c723c */ /* 0x000fe2000004180c */
[----:B------:R-:W2:Y:S07]  /*e9f0*/  LDSM.16.M88.4 R96, [R139+0xf100] ;  /* 0x00f100008b60783b */ /* 0x000eae0000000200 */
[----:B------:R-:W-:Y:S08]  /*ea00*/  HMMA.16816.F32.BF16 R8, R56, R106, R8 ;  /* 0x0000006a3808723c */ /* 0x000ff00000041808 */
[----:B-1----:R-:W-:Y:S08]  /*ea10*/  HMMA.16816.F32.BF16 R24, R52, R100, R24 ;  /* 0x000000643418723c */ /* 0x002ff00000041818 */
[----:B------:R-:W-:Y:S08]  /*ea20*/  HMMA.16816.F32.BF16 R80, R72, R88, R80 ;  /* 0x000000584850723c */ /* 0x000ff00000041850 */
[----:B------:R-:W-:Y:S01]  /*ea30*/  HMMA.16816.F32.BF16 R12, R36, R94, R12 ;  /* 0x0000005e240c723c */ /* 0x000fe2000004180c */
[----:B------:R-:W1:Y:S07]  /*ea40*/  LDSM.16.M88.4 R92, [R128+0xf100] ;  /* 0x00f10000805c783b */ /* 0x000e6e0000000200 */
[----:B------:R-:W-:Y:S08]  /*ea50*/  HMMA.16816.F32.BF16 R8, R52, R102, R8 ;  /* 0x000000663408723c */ /* 0x000ff00000041808 */
[----:B--2---:R-:W-:Y:S08]  /*ea60*/  HMMA.16816.F32.BF16 R24, R48, R96, R24 ;  /* 0x000000603018723c */ /* 0x004ff00000041818 */
[----:B------:R-:W-:Y:S08]  /*ea70*/  HMMA.16816.F32.BF16 R80, R68, R84, R80 ;  /* 0x000000544450723c */ /* 0x000ff00000041850 */
[----:B------:R-:W-:Y:S01]  /*ea80*/  HMMA.16816.F32.BF16 R12, R72, R90, R12 ;  /* 0x0000005a480c723c */ /* 0x000fe2000004180c */
[----:B------:R-:W2:Y:S07]  /*ea90*/  LDSM.16.M88.4 R88, [R2+0xf100] ;  /* 0x00f100000258783b */ /* 0x000eae0000000200 */
[----:B------:R-:W-:Y:S01]  /*eaa0*/  HMMA.16816.F32.BF16 R8, R48, R98, R8 ;  /* 0x000000623008723c */ /* 0x000fe20000041808 */
[----:B------:R-:W-:Y:S07]  /*eab0*/  LDSM.16.M88.4 R96, [R2+0x11900] ;  /* 0x011900000260783b */ /* 0x000fee0000000200 */
[----:B-1----:R-:W-:Y:S08]  /*eac0*/  HMMA.16816.F32.BF16 R24, R44, R92, R24 ;  /* 0x0000005c2c18723c */ /* 0x002ff00000041818 */
[----:B------:R-:W-:Y:S08]  /*ead0*/  HMMA.16816.F32.BF16 R80, R64, R76, R80 ;  /* 0x0000004c4050723c */ /* 0x000ff00000041850 */
[----:B------:R-:W-:Y:S01]  /*eae0*/  HMMA.16816.F32.BF16 R12, R68, R86, R12 ;  /* 0x00000056440c723c */ /* 0x000fe2000004180c */
[----:B------:R-:W1:Y:S07]  /*eaf0*/  LDSM.16.M88.4 R84, [R183+0x11100] ;  /* 0x01110000b754783b */ /* 0x000e6e0000000200 */
[----:B------:R-:W-:Y:S01]  /*eb00*/  HMMA.16816.F32.BF16 R8, R44, R94, R8 ;  /* 0x0000005e2c08723c */ /* 0x000fe20000041808 */
[----:B------:R-:W-:Y:S07]  /*eb10*/  LDSM.16.M88.4 R92, [R128+0x11900] ;  /* 0x01190000805c783b */ /* 0x000fee0000000200 */
[----:B--2---:R-:W-:Y:S01]  /*eb20*/  HMMA.16816.F32.BF16 R24, R40, R88, R24 ;  /* 0x000000582818723c */ /* 0x004fe20000041818 */
[----:B------:R-:W-:-:S02]  /*eb30*/  FSEL R122, R82, -INF , P0 ;  /* 0xff800000527a7808 */ /* 0x000fc40000000000 */
[----:B------:R-:W-:Y:S02]  /*eb40*/  FSEL R152, R80, -INF , P0 ;  /* 0xff80000050987808 */ /* 0x000fe40000000000 */
[----:B------:R-:W-:-:S03]  /*eb50*/  ISETP.GT.AND P0, PT, R3, 0x11, PT ;  /* 0x000000110300780c */ /* 0x000fc60003f04270 */
[----:B------:R-:W-:Y:S01]  /*eb60*/  HMMA.16816.F32.BF16 R12, R64, R78, R12 ;  /* 0x0000004e400c723c */ /* 0x000fe2000004180c */
[----:B------:R-:W-:Y:S01]  /*eb70*/  FSEL R116, R83, -INF , P0 ;  /* 0xff80000053747808 */ /* 0x000fe20000000000 */
[----:B------:R-:W-:Y:S01]  /*eb80*/  LDSM.16.M88.4 R76, [R128+0x11100] ;  /* 0x01110000804c783b */ /* 0x000fe20000000200 */
[----:B------:R-:W-:Y:S02]  /*eb90*/  FSEL R138, R81, -INF , P0 ;  /* 0xff800000518a7808 */ /* 0x000fe40000000000 */
[----:B------:R-:W-:Y:S01]  /*eba0*/  ISETP.GT.AND P0, PT, R3, 0x18, PT ;  /* 0x000000180300780c */ /* 0x000fe20003f04270 */
[----:B------:R-:W2:Y:S02]  /*ebb0*/  LDSM.16.M88.4 R80, [R139+0x11100] ;  /* 0x011100008b50783b */ /* 0x000ea40000000200 */
[----:B------:R-:W-:Y:S02]  /*ebc0*/  HMMA.16816.F32.BF16 R8, R40, R90, R8 ;  /* 0x0000005a2808723c */ /* 0x000fe40000041808 */
[----:B------:R-:W-:Y:S06]  /*ebd0*/  LDSM.16.M88.4 R88, [R139+0x11900] ;  /* 0x011900008b58783b */ /* 0x000fec0000000200 */
[----:B------:R-:W-:Y:S08]  /*ebe0*/  HMMA.16816.F32.BF16 R100, R32, R4, RZ ;  /* 0x000000042064723c */ /* 0x000ff000000418ff */
[----:B-1----:R-:W-:Y:S01]  /*ebf0*/  HMMA.16816.F32.BF16 R24, R36, R84, R24 ;  /* 0x000000542418723c */ /* 0x002fe20000041818 */
[----:B------:R-:W-:-:S02]  /*ec00*/  FSEL R216, R14, -INF , P0 ;  /* 0xff8000000ed87808 */ /* 0x000fc40000000000 */
[----:B------:R-:W-:Y:S02]  /*ec10*/  FSEL R220, R12, -INF , P0 ;  /* 0xff8000000cdc7808 */ /* 0x000fe40000000000 */
[----:B------:R-:W-:-:S03]  /*ec20*/  ISETP.GT.AND P0, PT, R3, 0x19, PT ;  /* 0x000000190300780c */ /* 0x000fc60003f04270 */
[----:B------:R-:W-:Y:S01]  /*ec30*/  HMMA.16816.F32.BF16 R8, R36, R86, R8 ;  /* 0x000000562408723c */ /* 0x000fe20000041808 */
[----:B------:R-:W-:Y:S01]  /*ec40*/  FSEL R118, R15, -INF , P0 ;  /* 0xff8000000f767808 */ /* 0x000fe20000000000 */
[----:B------:R-:W-:Y:S01]  /*ec50*/  LDSM.16.M88.4 R84, [R183+0x11900] ;  /* 0x01190000b754783b */ /* 0x000fe20000000200 */
[----:B------:R-:W-:Y:S02]  /*ec60*/  FSEL R218, R13, -INF , P0 ;  /* 0xff8000000dda7808 */ /* 0x000fe40000000000 */
[C---:B------:R-:W-:Y:S01]  /*ec70*/  ISETP.GT.AND P0, PT, R3.reuse, 0x20, PT ;  /* 0x000000200300780c */ /* 0x040fe20003f04270 */
[----:B------:R-:W1:Y:S02]  /*ec80*/  LDSM.16.M88.4 R12, [R2+0x11100] ;  /* 0x01110000020c783b */ /* 0x000e640000000200 */
[----:B------:R-:W-:Y:S08]  /*ec90*/  HMMA.16816.F32.BF16 R4, R32, R6, RZ ;  /* 0x000000062004723c */ /* 0x000ff000000418ff */
[C---:B--2---:R-:W-:Y:S08]  /*eca0*/  HMMA.16816.F32.BF16 R24, R72.reuse, R80, R24 ;  /* 0x000000504818723c */ /* 0x044ff00000041818 */
[----:B------:R-:W-:Y:S01]  /*ecb0*/  HMMA.16816.F32.BF16 R8, R72, R82, R8 ;  /* 0x000000524808723c */ /* 0x000fe20000041808 */
[----:B------:R-:W-:Y:S07]  /*ecc0*/  LDSM.16.M88.4 R80, [R2+0xf900] ;  /* 0x00f900000250783b */ /* 0x000fee0000000200 */
[----:B------:R-:W-:Y:S08]  /*ecd0*/  HMMA.16816.F32.BF16 R100, R28, R16, R100 ;  /* 0x000000101c64723c */ /* 0x000ff00000041864 */
[C---:B------:R-:W-:Y:S08]  /*ece0*/  HMMA.16816.F32.BF16 R24, R68.reuse, R76, R24 ;  /* 0x0000004c4418723c */ /* 0x040ff00000041818 */
[----:B------:R-:W-:Y:S01]  /*ecf0*/  HMMA.16816.F32.BF16 R8, R68, R78, R8 ;  /* 0x0000004e4408723c */ /* 0x000fe20000041808 */
[----:B------:R-:W-:Y:S07]  /*ed00*/  LDSM.16.M88.4 R76, [R128+0xf900] ;  /* 0x00f90000804c783b */ /* 0x000fee0000000200 */
[----:B------:R-:W-:Y:S08]  /*ed10*/  HMMA.16816.F32.BF16 R4, R28, R18, R4 ;  /* 0x000000121c04723c */ /* 0x000ff00000041804 */
[C---:B-1----:R-:W-:Y:S08]  /*ed20*/  HMMA.16816.F32.BF16 R24, R64.reuse, R12, R24 ;  /* 0x0000000c4018723c */ /* 0x042ff00000041818 */
[----:B------:R-:W-:Y:S01]  /*ed30*/  HMMA.16816.F32.BF16 R8, R64, R14, R8 ;  /* 0x0000000e4008723c */ /* 0x000fe20000041808 */
[----:B------:R-:W-:Y:S11]  /*ed40*/  LDSM.16.M88.4 R12, [R2+0xd900] ;  /* 0x00d90000020c783b */ /* 0x000ff60000000200 */
[----:B------:R-:W-:Y:S04]  /*ed50*/  @!UPT UIADD3 URZ, URZ, URZ, URZ ;  /* 0x0000003f3f3ff290 */ /* 0x000fe8000fffe03f */
[----:B------:R-:W-:Y:S02]  /*ed60*/  FSEL R206, R26, -INF , P0 ;  /* 0xff8000001ace7808 */ /* 0x000fe40000000000 */
[----:B------:R-:W-:Y:S02]  /*ed70*/  FSEL R166, R24, -INF , P0 ;  /* 0xff80000018a67808 */ /* 0x000fe40000000000 */
[----:B------:R-:W-:-:S04]  /*ed80*/  ISETP.GT.AND P0, PT, R3, 0x21, PT ;  /* 0x000000210300780c */ /* 0x000fc80003f04270 */
[----:B------:R-:W-:Y:S02]  /*ed90*/  FSEL R204, R27, -INF , P0 ;  /* 0xff8000001bcc7808 */ /* 0x000fe40000000000 */
[----:B------:R-:W-:Y:S02]  /*eda0*/  FSEL R168, R25, -INF , P0 ;  /* 0xff80000019a87808 */ /* 0x000fe40000000000 */
[----:B------:R-:W-:Y:S01]  /*edb0*/  ISETP.GT.AND P0, PT, R3, 0x28, PT ;  /* 0x000000280300780c */ /* 0x000fe20003f04270 */
[----:B------:R-:W-:Y:S03]  /*edc0*/  LDSM.16.M88.4 R24, [R139+0xf900] ;  /* 0x00f900008b18783b */ /* 0x000fe60000000200 */
[----:B------:R-:W-:Y:S02]  /*edd0*/  FSEL R210, R10, -INF , P0 ;  /* 0xff8000000ad27808 */ /* 0x000fe40000000000 */
[----:B------:R-:W-:-:S02]  /*ede0*/  FSEL R214, R8, -INF , P0 ;  /* 0xff80000008d67808 */ /* 0x000fc40000000000 */
[----:B------:R-:W-:-:S04]  /*edf0*/  ISETP.GT.AND P0, PT, R3, 0x29, PT ;  /* 0x000000290300780c */ /* 0x000fc80003f04270 */
[----:B------:R-:W-:Y:S02]  /*ee00*/  FSEL R208, R11, -INF , P0 ;  /* 0xff8000000bd07808 */ /* 0x000fe40000000000 */
[----:B------:R-:W-:Y:S02]  /*ee10*/  FSEL R212, R9, -INF , P0 ;  /* 0xff80000009d47808 */ /* 0x000fe40000000000 */
[----:B------:R-:W1:Y:S01]  /*ee20*/  LDSM.16.M88.4 R8, [R128+0xd900] ;  /* 0x00d900008008783b */ /* 0x000e620000000200 */
[----:B------:R-:W-:Y:S01]  /*ee30*/  ISETP.GT.AND P0, PT, R3, 0x30, PT ;  /* 0x000000300300780c */ /* 0x000fe20003f04270 */
[----:B------:R-:W-:-:S04]  /*ee40*/  DEPBAR.LE SB0, 0x2 ;  /* 0x000080800000791a */ /* 0x000fc80000000000 */
        /* <DEDUP_REMOVED lines=44> */
[----:B------:R-:W-:-:S04]  /*f110*/  ISETP.GT.AND P0, PT, R3, 0x31, PT ;  /* 0x000000310300780c */ /* 0x000fc80003f04270 */
[----:B------:R-:W-:Y:S02]  /*f120*/  FSEL R140, R103, -INF , P0 ;  /* 0xff800000678c7808 */ /* 0x000fe40000000000 */
[----:B------:R-:W-:Y:S02]  /*f130*/  FSEL R142, R101, -INF , P0 ;  /* 0xff800000658e7808 */ /* 0x000fe40000000000 */
[----:B------:R-:W-:Y:S01]  /*f140*/  ISETP.GT.AND P0, PT, R3, 0x38, PT ;  /* 0x000000380300780c */ /* 0x000fe20003f04270 */
[----:B------:R-:W-:Y:S03]  /*f150*/  LDSM.16.MT88.4 R100, [R175+0x4100] ;  /* 0x00410000af64783b */ /* 0x000fe60000004200 */
[----:B------:R-:W-:Y:S02]  /*f160*/  FSEL R172, R6, -INF , P0 ;  /* 0xff80000006ac7808 */ /* 0x000fe40000000000 */
[----:B------:R-:W-:-:S02]  /*f170*/  FSEL R202, R4, -INF , P0 ;  /* 0xff80000004ca7808 */ /* 0x000fc40000000000 */
[----:B------:R-:W-:Y:S02]  /*f180*/  ISETP.GT.AND P0, PT, R3, 0x39, PT ;  /* 0x000000390300780c */ /* 0x000fe40003f04270 */
[----:B------:R-:W-:Y:S02]  /*f190*/  FMNMX.FTZ R3, R124, R125, !PT ;  /* 0x0000007d7c037209 */ /* 0x000fe40007810000 */
[----:B------:R-:W-:Y:S02]  /*f1a0*/  FSEL R174, R5, -INF , P0 ;  /* 0xff80000005ae7808 */ /* 0x000fe40000000000 */
[----:B------:R-:W-:Y:S02]  /*f1b0*/  FMNMX.FTZ R3, R156, R3, !PT ;  /* 0x000000039c037209 */ /* 0x000fe40007810000 */
[----:B------:R-:W-:Y:S02]  /*f1c0*/  FSEL R170, R7, -INF , P0 ;  /* 0xff80000007aa7808 */ /* 0x000fe40000000000 */
[----:B------:R-:W-:-:S04]  /*f1d0*/  FMNMX.FTZ R3, R154, R3, !PT ;  /* 0x000000039a037209 */ /* 0x000fc80007810000 */
        /* <DEDUP_REMOVED lines=11> */
[----:B------:R-:W-:Y:S02]  /*f290*/  FMNMX.FTZ R2, R174, R3, !PT ;  /* 0x00000003ae027209 */ /* 0x000fe40007810000 */
[----:B------:R-:W-:-:S03]  /*f2a0*/  FMNMX.FTZ R3, R121, R120, !PT ;  /* 0x0000007879037209 */ /* 0x000fc60007810000 */
        /* <DEDUP_REMOVED lines=17> */
[----:B------:R-:W-:Y:S02]  /*f3c0*/  FMNMX.FTZ R4, R170, R3, !PT ;  /* 0x00000003aa047209 */ /* 0x000fe40007810000 */
[C---:B------:R-:W-:Y:S01]  /*f3d0*/  FSETP.NEU.FTZ.AND P0, PT, R132.reuse, -INF , PT ;  /* 0xff8000008400780b */ /* 0x040fe20003f1d000 */
[----:B------:R-:W-:Y:S02]  /*f3e0*/  FMUL.FTZ R195, R132, c[0x0][0x2d0] ;  /* 0x0000b40084c37a20 */ /* 0x000fe40000410000 */
[----:B------:R-:W1:Y:S03]  /*f3f0*/  SHFL.BFLY PT, R3, R4, 0x2, 0x1f ;  /* 0x0c401f0004037f89 */ /* 0x000e6600000e0000 */
        /* <DEDUP_REMOVED lines=8> */
[--C-:B------:R-:W-:Y:S01]  /*f480*/  FFMA.FTZ R155, R220, c[0x0][0x2d0], -R195.reuse ;  /* 0x0000b400dc9b7a23 */ /* 0x100fe200000108c3 */
[----:B------:R-:W-:Y:S01]  /*f490*/  LDSM.16.MT88.4 R136, [R175+0x900] ;  /* 0x00090000af88783b */ /* 0x000fe20000004200 */
[--C-:B------:R-:W-:Y:S01]  /*f4a0*/  FFMA.FTZ R169, R168, c[0x0][0x2d0], -R195.reuse ;  /* 0x0000b400a8a97a23 */ /* 0x100fe200000108c3 */
[----:B------:R-:W-:Y:S01]  /*f4b0*/  MUFU.EX2 R163, R163 ;  /* 0x000000a300a37308 */ /* 0x000fe20000000800 */
[----:B-1----:R-:W-:Y:S01]  /*f4c0*/  FMNMX.FTZ R2, R4, R3, !PT ;  /* 0x0000000304027209 */ /* 0x002fe20007810000 */
[--C-:B------:R-:W-:Y:S01]  /*f4d0*/  FFMA.FTZ R166, R166, c[0x0][0x2d0], -R195.reuse ;  /* 0x0000b400a6a67a23 */ /* 0x100fe200000108c3 */
[----:B------:R-:W-:Y:S01]  /*f4e0*/  LDSM.16.MT88.4 R4, [R177+0x100] ;  /* 0x00010000b104783b */ /* 0x000fe20000004200 */
[--C-:B------:R-:W-:Y:S02]  /*f4f0*/  FFMA.FTZ R168, R214, c[0x0][0x2d0], -R195.reuse ;  /* 0x0000b400d6a87a23 */ /* 0x100fe400000108c3 */
[--C-:B------:R-:W-:Y:S01]  /*f500*/  FFMA.FTZ R171, R212, c[0x0][0x2d0], -R195.reuse ;  /* 0x0000b400d4ab7a23 */ /* 0x100fe200000108c3 */
[----:B------:R-:W1:Y:S01]  /*f510*/  SHFL.BFLY PT, R3, R2, 0x1, 0x1f ;  /* 0x0c201f0002037f89 */ /* 0x000e6200000e0000 */
[----:B------:R-:W2:Y:S01]  /*f520*/  MUFU.EX2 R160, R160 ;  /* 0x000000a000a07308 */ /* 0x000ea20000000800 */
[----:B------:R-:W-:-:S02]  /*f530*/  FFMA.FTZ R205, R143, c[0x0][0x2d0], -R195 ;  /* 0x0000b4008fcd7a23 */ /* 0x000fc400000108c3 */
[--C-:B------:R-:W-:Y:S02]  /*f540*/  FFMA.FTZ R202, R202, c[0x0][0x2d0], -R195.reuse ;  /* 0x0000b400caca7a23 */ /* 0x100fe400000108c3 */
[----:B------:R-:W-:-:S03]  /*f550*/  FFMA.FTZ R207, R174, c[0x0][0x2d0], -R195 ;  /* 0x0000b400aecf7a23 */ /* 0x000fc600000108c3 */
[----:B------:R-:W3:Y:S01]  /*f560*/  MUFU.EX2 R156, R156 ;  /* 0x0000009c009c7308 */ /* 0x000ee20000000800 */
[----:B--2---:R-:W-:-:S07]  /*f570*/  F2FP.BF16.PACK_AB R112, R160, R163 ;  /* 0x000000a3a070723e */ /* 0x004fce00000010ff */
[----:B------:R-:W-:Y:S01]  /*f580*/  MUFU.EX2 R159, R159 ;  /* 0x0000009f009f7308 */ /* 0x000fe20000000800 */
[----:B------:R-:W-:Y:S01]  /*f590*/  FADD.FTZ R160, R163, R160 ;  /* 0x000000a0a3a07221 */ /* 0x000fe20000010000 */
[----:B-1----:R-:W-:Y:S01]  /*f5a0*/  FMNMX.FTZ R3, R2, R3, !PT ;  /* 0x0000000302037209 */ /* 0x002fe20007810000 */
[----:B------:R-:W-:Y:S01]  /*f5b0*/  FFMA.FTZ R2, R218, c[0x0][0x2d0], -R195 ;  /* 0x0000b400da027a23 */ /* 0x000fe200000108c3 */
[----:B---3--:R-:W-:-:S04]  /*f5c0*/  F2FP.BF16.PACK_AB R114, R156, R161 ;  /* 0x000000a19c72723e */ /* 0x008fc800000010ff */
[----:B------:R-:W-:Y:S01]  /*f5d0*/  MUFU.EX2 R154, R154 ;  /* 0x0000009a009a7308 */ /* 0x000fe20000000800 */
[C---:B------:R-:W-:Y:S01]  /*f5e0*/  FSETP.NEU.FTZ.AND P0, PT, R3.reuse, -INF , PT ;  /* 0xff8000000300780b */ /* 0x040fe20003f1d000 */
[----:B------:R-:W-:Y:S02]  /*f5f0*/  FMUL.FTZ R173, R3, c[0x0][0x2d0] ;  /* 0x0000b40003ad7a20 */ /* 0x000fe40000410000 */
[----:B------:R-:W-:-:S03]  /*f600*/  FADD.FTZ R161, R161, R160 ;  /* 0x000000a0a1a17221 */ /* 0x000fc60000010000 */
[----:B------:R-:W-:Y:S01]  /*f610*/  FSEL R173, R173, RZ, P0 ;  /* 0x000000ffadad7208 */ /* 0x000fe20000000000 */
[----:B------:R-:W-:Y:S01]  /*f620*/  MUFU.EX2 R155, R155 ;  /* 0x0000009b009b7308 */ /* 0x000fe20000000800 */
[----:B------:R-:W-:Y:S01]  /*f630*/  FADD.FTZ R156, R156, R161 ;  /* 0x000000a19c9c7221 */ /* 0x000fe20000010000 */
[----:B------:R-:W-:Y:S02]  /*f640*/  ISETP.GE.AND P0, PT, R134, 0x81, PT ;  /* 0x000000818600780c */ /* 0x000fe40003f06270 */
        /* <DEDUP_REMOVED lines=8> */
[----:B------:R-:W-:Y:S01]  /*f6d0*/  MUFU.EX2 R165, R165 ;  /* 0x000000a500a57308 */ /* 0x000fe20000000800 */
[--C-:B------:R-:W-:Y:S02]  /*f6e0*/  FFMA.FTZ R197, R206, c[0x0][0x2d0], -R173.reuse ;  /* 0x0000b400cec57a23 */ /* 0x100fe400000108ad */
[--C-:B------:R-:W-:Y:S02]  /*f6f0*/  FFMA.FTZ R204, R204, c[0x0][0x2d0], -R173.reuse ;  /* 0x0000b400cccc7a23 */ /* 0x100fe400000108ad */
[----:B------:R-:W-:-:S02]  /*f700*/  FFMA.FTZ R203, R210, c[0x0][0x2d0], -R173 ;  /* 0x0000b400d2cb7a23 */ /* 0x000fc400000108ad */
[----:B------:R-:W-:Y:S01]  /*f710*/  FFMA.FTZ R206, R208, c[0x0][0x2d0], -R173 ;  /* 0x0000b400d0ce7a23 */ /* 0x000fe200000108ad */
[----:B------:R-:W1:Y:S01]  /*f720*/  MUFU.EX2 R162, R162 ;  /* 0x000000a200a27308 */ /* 0x000e620000000800 */
[----:B------:R-:W-:Y:S02]  /*f730*/  FFMA.FTZ R208, R142, c[0x0][0x2d0], -R195 ;  /* 0x0000b4008ed07a23 */ /* 0x000fe400000108c3 */
[--C-:B------:R-:W-:Y:S02]  /*f740*/  FFMA.FTZ R174, R141, c[0x0][0x2d0], -R173.reuse ;  /* 0x0000b4008dae7a23 */ /* 0x100fe400000108ad */
[--C-:B------:R-:W-:Y:S02]  /*f750*/  FFMA.FTZ R195, R140, c[0x0][0x2d0], -R173.reuse ;  /* 0x0000b4008cc37a23 */ /* 0x100fe400000108ad */
[----:B------:R-:W-:Y:S01]  /*f760*/  FFMA.FTZ R172, R172, c[0x0][0x2d0], -R173 ;  /* 0x0000b400acac7a23 */ /* 0x000fe200000108ad */
[----:B------:R-:W-:Y:S01]  /*f770*/  MUFU.EX2 R167, R167 ;  /* 0x000000a700a77308 */ /* 0x000fe20000000800 */
[----:B------:R-:W-:Y:S07]  /*f780*/  LDSM.16.MT88.4 R140, [R175+0x3900] ;  /* 0x00390000af8c783b */ /* 0x000fee0000004200 */
[----:B------:R-:W2:Y:S01]  /*f790*/  MUFU.EX2 R158, R158 ;  /* 0x0000009e009e7308 */ /* 0x000ea20000000800 */
[----:B-1----:R-:W-:Y:S01]  /*f7a0*/  F2FP.BF16.PACK_AB R113, R162, R165 ;  /* 0x000000a5a271723e */ /* 0x002fe200000010ff */
[----:B------:R-:W-:-:S06]  /*f7b0*/  FADD.FTZ R162, R165, R162 ;  /* 0x000000a2a5a27221 */ /* 0x000fcc0000010000 */
[----:B------:R-:W-:Y:S01]  /*f7c0*/  MUFU.EX2 R157, R157 ;  /* 0x0000009d009d7308 */ /* 0x000fe20000000800 */
[----:B--2---:R-:W-:-:S07]  /*f7d0*/  F2FP.BF16.PACK_AB R115, R158, R167 ;  /* 0x000000a79e73723e */ /* 0x004fce00000010ff */
[----:B------:R-:W1:Y:S01]  /*f7e0*/  MUFU.EX2 R152, R152 ;  /* 0x0000009800987308 */ /* 0x000e620000000800 */
[----:B------:R-:W-:-:S04]  /*f7f0*/  FADD.FTZ R167, R167, R162 ;  /* 0x000000a2a7a77221 */ /* 0x000fc80000010000 */
[----:B------:R-:W-:Y:S01]  /*f800*/  FADD.FTZ R158, R158, R167 ;  /* 0x000000a79e9e7221 */ /* 0x000fe20000010000 */
[C---:B------:R-:W-:Y:S02]  /*f810*/  HMMA.16816.F32.BF16 R128, R112.reuse, R4, RZ ;  /* 0x000000047080723c */ /* 0x040fe400000418ff */
[----:B------:R-:W-:Y:S06]  /*f820*/  MUFU.EX2 R153, R153 ;  /* 0x0000009900997308 */ /* 0x000fec0000000800 */
        /* <DEDUP_REMOVED lines=180> */
[----:B------:R-:W-:Y:S01]  /*10370*/  IMAD.MOV.U32 R192, RZ, RZ, RZ ;  /* 0x000000ffffc07224 */ /* 0x000fe200078e00ff */
[----:B------:R-:W-:-:S02]  /*10380*/  ISETP.NE.AND P2, PT, R190, 0x1, PT ;  /* 0x00000001be00780c */ /* 0x000fc40003f45270 */
[----:B------:R-:W-:-:S04]  /*10390*/  LEA.HI R0, R0, R133, RZ, 0x6 ;  /* 0x0000008500007211 */ /* 0x000fc800078f30ff */
[----:B------:R-:W-:-:S04]  /*103a0*/  LOP3.LUT R0, R0, 0xffffffc0, RZ, 0xc0, !PT ;  /* 0xffffffc000007812 */ /* 0x000fc800078ec0ff */
[----:B------:R-:W-:-:S04]  /*103b0*/  IADD3 R0, R196, R0, R185 ;  /* 0x00000000c4007210 */ /* 0x000fc80007ffe0b9 */
[----:B------:R-:W-:-:S05]  /*103c0*/  IADD3 R193, R0, -0xc0, RZ ;  /* 0xffffff4000c17810 */ /* 0x000fca0007ffe0ff */
        /* <DEDUP_REMOVED lines=18> */
[----:B------:R-:W-:Y:S01]  /*104f0*/  LOP3.LUT R16, R16, 0xf, RZ, 0xc0, !PT ;  /* 0x0000000f10107812 */ /* 0x000fe200078ec0ff */
[----:B------:R-:W-:Y:S02]  /*10500*/  IMAD.MOV.U32 R8, RZ, RZ, R4 ;  /* 0x000000ffff087224 */ /* 0x000fe400078e0004 */
[----:B------:R-:W-:Y:S02]  /*10510*/  IMAD R0, R0, c[0x0][0x1e0], RZ ;  /* 0x0000780000007a24 */ /* 0x000fe400078e02ff */
[----:B------:R-:W-:Y:S02]  /*10520*/  IMAD.SHL.U32 R10, R144, 0x2, RZ ;  /* 0x00000002900a7824 */ /* 0x000fe400078e00ff */
[----:B------:R-:W-:-:S04]  /*10530*/  IMAD R0, R193, c[0x0][0x1e4], R0 ;  /* 0x00007900c1007a24 */ /* 0x000fc800078e0200 */
[----:B------:R-:W-:Y:S01]  /*10540*/  IMAD.IADD R9, R5, 0x1, R0 ;  /* 0x0000000105097824 */ /* 0x000fe200078e0200 */
[----:B------:R-:W-:-:S04]  /*10550*/  SEL R0, RZ, 0x10, P5 ;  /* 0x00000010ff007807 */ /* 0x000fc80002800000 */
[----:B------:R-:W-:-:S04]  /*10560*/  IADD3 R18, -R0, 0x10, RZ ;  /* 0x0000001000127810 */ /* 0x000fc80007ffe1ff */
[----:B------:R-:W-:Y:S02]  /*10570*/  LOP3.LUT R18, R18, 0xf, RZ, 0xc0, !PT ;  /* 0x0000000f12127812 */ /* 0x000fe400078ec0ff */
[----:B--2---:R-:W-:Y:S01]  /*10580*/  SHF.R.S32.HI R5, RZ, 0x1f, R192 ;  /* 0x0000001fff057819 */ /* 0x004fe200000114c0 */
[----:B------:R-:W-:Y:S01]  /*10590*/  IMAD.WIDE.U32 R6, R192, c[0x0][0x1f0], R8 ;  /* 0x00007c00c0067a25 */ /* 0x000fe200078e0008 */
[----:B------:R-:W-:Y:S02]  /*105a0*/  SEL R8, RZ, 0x10, P6 ;  /* 0x00000010ff087807 */ /* 0x000fe40003000000 */
[----:B------:R-:W-:Y:S01]  /*105b0*/  SHF.L.U64.HI R9, R144, 0x1, R147 ;  /* 0x0000000190097819 */ /* 0x000fe20000010293 */
[----:B------:R-:W-:Y:S01]  /*105c0*/  IMAD R5, R5, c[0x0][0x1f0], RZ ;  /* 0x00007c0005057a24 */ /* 0x000fe200078e02ff */
[----:B------:R-:W-:Y:S02]  /*105d0*/  IADD3 R4, P0, R150, R6, RZ ;  /* 0x0000000696047210 */ /* 0x000fe40007f1e0ff */
[----:B------:R-:W-:Y:S01]  /*105e0*/  IADD3 R14, -R8, 0x10, RZ ;  /* 0x00000010080e7810 */ /* 0x000fe20007ffe1ff */
[----:B------:R-:W-:-:S03]  /*105f0*/  IMAD R5, R192, c[0x0][0x1f4], R5 ;  /* 0x00007d00c0057a24 */ /* 0x000fc600078e0205 */
[----:B------:R-:W-:Y:S02]  /*10600*/  LOP3.LUT R14, R14, 0xf, RZ, 0xc0, !PT ;  /* 0x0000000f0e0e7812 */ /* 0x000fe400078ec0ff */
[----:B------:R-:W-:Y:S02]  /*10610*/  IADD3.X R7, R188, R7, R5, P0, !PT ;  /* 0x00000007bc077210 */ /* 0x000fe400007fe405 */
        /* <DEDUP_REMOVED lines=14> */
[----:B------:R-:W-:-:S05]  /*10700*/  IADD3 R12, P0, R5, R12, RZ ;  /* 0x0000000c050c7210 */ /* 0x000fca0007f1e0ff */
[----:B------:R-:W-:Y:S01]  /*10710*/  IMAD.X R13, R4, 0x1, R13, P0 ;  /* 0x00000001040d7824 */ /* 0x000fe200000e060d */
[----:B------:R-:W-:-:S05]  /*10720*/  IADD3 R20, P0, R5, R10, RZ ;  /* 0x0000000a05147210 */ /* 0x000fca0007f1e0ff */
[----:B------:R-:W-:Y:S01]  /*10730*/  IMAD.X R21, R4, 0x1, R9, P0 ;  /* 0x0000000104157824 */ /* 0x000fe200000e0609 */
[----:B------:R-:W-:Y:S01]  /*10740*/  ISETP.NE.U32.AND P0, PT, R0, RZ, PT ;  /* 0x000000ff0000720c */ /* 0x000fe20003f05070 */
[----:B------:R-:W-:-:S05]  /*10750*/  IMAD.SHL.U32 R9, R194, 0x2, RZ ;  /* 0x00000002c2097824 */ /* 0x000fca00078e00ff */
        /* <DEDUP_REMOVED lines=8> */
.L_x_986:
[----:B------:R-:W-:Y:S01]  /*107e0*/  LOP3.LUT P0, RZ, R135, 0x1, RZ, 0xc0, !PT ;  /* 0x0000000187ff7812 */ /* 0x000fe2000780c0ff */
[----:B------:R-:W0:-:S12]  /*107f0*/  LDGDEPBAR ;  /* 0x00000000000079af */ /* 0x000e180000000000 */
[----:B------:R-:W-:Y:S05]  /*10800*/  @!P0 BRA `(.L_x_987) ;  /* 0x00002ca000008947 */ /* 0x000fea0003800000 */
[----:B------:R-:W-:Y:S01]  /*10810*/  SHF.R.S32.HI R206, RZ, 0x1f, R133 ;  /* 0x0000001fffce7819 */ /* 0x000fe20000011485 */
[C---:B------:R-:W-:Y:S01]  /*10820*/  IMAD.SHL.U32 R202, R145.reuse, 0x2, RZ ;  /* 0x0000000291ca7824 */ /* 0x040fe200078e00ff */
[----:B------:R-:W-:Y:S01]  /*10830*/  MOV R135, 0x20 ;  /* 0x0000002000877802 */ /* 0x000fe20000000f00 */
[----:B------:R-:W-:Y:S01]  /*10840*/  IMAD.SHL.U32 R195, R144, 0x2, RZ ;  /* 0x0000000290c37824 */ /* 0x000fe200078e00ff */
[----:B------:R-:W-:Y:S01]  /*10850*/  LEA.HI R206, R206, R133, RZ, 0x6 ;  /* 0x00000085cece7211 */ /* 0x000fe200078f30ff */
[----:B------:R-:W-:Y:S01]  /*10860*/  IMAD.MOV.U32 R0, RZ, RZ, R3 ;  /* 0x000000ffff007224 */ /* 0x000fe200078e0003 */
[----:B------:R-:W-:Y:S01]  /*10870*/  SHF.L.U64.HI R203, R145, 0x1, R148 ;  /* 0x0000000191cb7819 */ /* 0x000fe20000010294 */
[----:B------:R-:W-:Y:S01]  /*10880*/  IMAD.MOV.U32 R133, RZ, RZ, R132 ;  /* 0x000000ffff857224 */ /* 0x000fe200078e0084 */
[----:B------:R-:W-:Y:S01]  /*10890*/  SHF.L.U64.HI R197, R144, 0x1, R147 ;  /* 0x0000000190c57819 */ /* 0x000fe20000010293 */
[----:B------:R-:W-:Y:S01]  /*108a0*/  IMAD.MOV.U32 R204, RZ, RZ, RZ ;  /* 0x000000ffffcc7224 */ /* 0x000fe200078e00ff */
[----:B------:R-:W-:Y:S01]  /*108b0*/  IADD3 R134, R182, R181, RZ ;  /* 0x000000b5b6867210 */ /* 0x000fe20007ffe0ff */
[----:B------:R-:W-:Y:S01]  /*108c0*/  UMOV UR5, 0x1 ;  /* 0x0000000100057882 */ /* 0x000fe20000000000 */
[----:B------:R-:W-:-:S02]  /*108d0*/  SEL R135, R135, 0xffffffe0, !P1 ;  /* 0xffffffe087877807 */ /* 0x000fc40004800000 */
[----:B------:R-:W-:Y:S02]  /*108e0*/  LEA.HI.SX32 R206, R206, 0xfffffffe, 0x1a ;  /* 0xfffffffecece7811 */ /* 0x000fe400078fd2ff */
.L_x_990:
        /* <DEDUP_REMOVED lines=18> */
[----:B-1----:R-:W-:Y:S01]  /*10a10*/  IMAD.WIDE.U32 R6, R193, c[0x0][0x208], RZ ;  /* 0x00008200c1067a25 */ /* 0x002fe200078e00ff */
[----:B------:R-:W-:Y:S02]  /*10a20*/  SHF.R.S32.HI R2, RZ, 0x1f, R192 ;  /* 0x0000001fff027819 */ /* 0x000fe400000114c0 */
[----:B------:R-:W-:Y:S01]  /*10a30*/  SEL R4, RZ, 0x10, P4 ;  /* 0x00000010ff047807 */ /* 0x000fe20002000000 */
[----:B------:R-:W-:Y:S02]  /*10a40*/  IMAD R5, R5, c[0x0][0x208], RZ ;  /* 0x0000820005057a24 */ /* 0x000fe400078e02ff */
[----:B------:R-:W-:Y:S02]  /*10a50*/  IMAD R2, R2, c[0x0][0x218], RZ ;  /* 0x0000860002027a24 */ /* 0x000fe400078e02ff */
[----:B------:R-:W-:Y:S02]  /*10a60*/  IMAD R5, R193, c[0x0][0x20c], R5 ;  /* 0x00008300c1057a24 */ /* 0x000fe400078e0205 */
[----:B------:R-:W-:Y:S02]  /*10a70*/  IMAD R2, R192, c[0x0][0x21c], R2 ;  /* 0x00008700c0027a24 */ /* 0x000fe400078e0202 */
[----:B------:R-:W-:Y:S02]  /*10a80*/  IMAD.IADD R7, R7, 0x1, R5 ;  /* 0x0000000107077824 */ /* 0x000fe400078e0205 */
[----:B------:R-:W-:Y:S02]  /*10a90*/  IMAD R5, R184, c[0x0][0x210], RZ ;  /* 0x00008400b8057a24 */ /* 0x000fe400078e02ff */
[----:B------:R-:W-:Y:S05]  /*10aa0*/  IMAD.WIDE.U32 R6, R192, c[0x0][0x218], R6 ;  /* 0x00008600c0067a25 */ /* 0x000fea00078e0006 */
[----:B------:R-:W-:Y:S04]  /*10ab0*/  IADD3 R5, P0, R5, R6, RZ ;  /* 0x0000000605057210 */ /* 0x000fe80007f1e0ff */
[----:B------:R-:W-:Y:S02]  /*10ac0*/  IADD3.X R2, R187, R7, R2, P0, !PT ;  /* 0x00000007bb027210 */ /* 0x000fe400007fe402 */
[C---:B------:R-:W-:Y:S02]  /*10ad0*/  LEA R13, P0, R5.reuse, c[0x0][0x1f8], 0x1 ;  /* 0x00007e00050d7a11 */ /* 0x040fe400078008ff */
[----:B------:R-:W-:Y:S02]  /*10ae0*/  IADD3 R7, -R4, 0x10, RZ ;  /* 0x0000001004077810 */ /* 0x000fe40007ffe1ff */
[----:B------:R-:W-:Y:S01]  /*10af0*/  LEA.HI.X R11, R5, c[0x0][0x1fc], R2, 0x1, P0 ;  /* 0x00007f00050b7a11 */ /* 0x000fe200000f0c02 */
[----:B------:R-:W1:Y:S01]  /*10b00*/  SHFL.IDX PT, R8, R13, 0x1, 0x181f ;  /* 0x00381f000d087f89 */ /* 0x000e6200000e0000 */
[----:B------:R-:W-:Y:S02]  /*10b10*/  SEL R5, RZ, 0x10, P5 ;  /* 0x00000010ff057807 */ /* 0x000fe40002800000 */
[----:B------:R-:W-:Y:S01]  /*10b20*/  SEL R2, RZ, 0x10, P6 ;  /* 0x00000010ff027807 */ /* 0x000fe20003000000 */
[----:B------:R-:W5:Y:S01]  /*10b30*/  SHFL.IDX PT, R10, R11, 0x1, 0x181f ;  /* 0x00381f000b0a7f89 */ /* 0x000f6200000e0000 */
[C---:B------:R-:W-:Y:S02]  /*10b40*/  IADD3 R15, -R5.reuse, 0x10, RZ ;  /* 0x00000010050f7810 */ /* 0x040fe40007ffe1ff */
[----:B------:R-:W-:Y:S01]  /*10b50*/  ISETP.NE.U32.AND P2, PT, R5, RZ, PT ;  /* 0x000000ff0500720c */ /* 0x000fe20003f45070 */
[----:B------:R-:W2:Y:S01]  /*10b60*/  SHFL.IDX PT, R9, R13, RZ, 0x181f ;  /* 0x00181fff0d097589 */ /* 0x000ea200000e0000 */
[----:B------:R-:W-:Y:S01]  /*10b70*/  LOP3.LUT R15, R15, 0xf, RZ, 0xc0, !PT ;  /* 0x0000000f0f0f7812 */ /* 0x000fe200078ec0ff */
[----:B------:R-:W-:Y:S01]  /*10b80*/  IMAD R5, R204, 0x6000, R191 ;  /* 0x00006000cc057824 */ /* 0x000fe200078e02bf */
[----:B------:R-:W-:Y:S01]  /*10b90*/  LOP3.LUT R7, R7, 0xf, RZ, 0xc0, !PT ;  /* 0x0000000f07077812 */ /* 0x000fe200078ec0ff */
[----:B------:R-:W4:Y:S01]  /*10ba0*/  SHFL.IDX PT, R12, R11, RZ, 0x181f ;  /* 0x00181fff0b0c7589 */ /* 0x000f2200000e0000 */
[----:B------:R-:W-:Y:S04]  /*10bb0*/  IADD3 R6, -R2, 0x10, RZ ;  /* 0x0000001002067810 */ /* 0x000fe80007ffe1ff */
[----:B------:R-:W-:Y:S02]  /*10bc0*/  LOP3.LUT R6, R6, 0xf, RZ, 0xc0, !PT ;  /* 0x0000000f06067812 */ /* 0x000fe400078ec0ff */
[----:B-1----:R-:W-:Y:S04]  /*10bd0*/  IADD3 R14, P1, P0, R15, R8, R200 ;  /* 0x000000080f0e7210 */ /* 0x002fe8000783e0c8 */
[----:B-----5:R-:W-:Y:S02]  /*10be0*/  IADD3.X R15, RZ, R10, R201, P1, P0 ;  /* 0x0000000aff0f7210 */ /* 0x020fe40000fe04c9 */
[----:B------:R-:W-:Y:S04]  /*10bf0*/  IADD3 R16, P1, P0, R7, R8, R202 ;  /* 0x0000000807107210 */ /* 0x000fe8000783e0ca */
[----:B------:R-:W-:Y:S02]  /*10c00*/  IADD3.X R17, RZ, R10, R203, P1, P0 ;  /* 0x0000000aff117210 */ /* 0x000fe40000fe04cb */
[----:B------:R-:W-:Y:S04]  /*10c10*/  IADD3 R6, P1, P0, R6, R8, R195 ;  /* 0x0000000806067210 */ /* 0x000fe8000783e0c3 */
[----:B------:R-:W-:Y:S02]  /*10c20*/  IADD3.X R7, RZ, R10, R197, P1, P0 ;  /* 0x0000000aff077210 */ /* 0x000fe40000fe04c5 */
[----:B--2---:R-:W-:Y:S02]  /*10c30*/  IADD3 R18, P1, R200, R9, RZ ;  /* 0x00000009c8127210 */ /* 0x004fe40007f3e0ff */
[----:B------:R-:W-:Y:S03]  /*10c40*/  IADD3 R10, P0, R9, R202, RZ ;  /* 0x000000ca090a7210 */ /* 0x000fe60007f1e0ff */
[----:B----4-:R-:W-:Y:S01]  /*10c50*/  IMAD.X R19, R201, 0x1, R12, P1 ;  /* 0x00000001c9137824 */ /* 0x010fe200008e060c */
        /* <DEDUP_REMOVED lines=11> */
.L_x_988:
        /* <DEDUP_REMOVED lines=11> */
[----:B------:R-:W-:Y:S01]  /*10dc0*/  SEL R204, R204, RZ, !P1 ;  /* 0x000000ffcccc7207 */ /* 0x000fe20004800000 */
[----:B------:R-:W-:Y:S06]  /*10dd0*/  LDSM.16.M88.4 R168, [R172+0xc100] ;  /* 0x00c10000aca8783b */ /* 0x000fec0000000200 */
[C---:B------:R-:W-:Y:S02]  /*10de0*/  HMMA.16816.F32.BF16 R16, R136.reuse, R146, RZ ;  /* 0x000000928810723c */ /* 0x040fe400000418ff */
[----:B------:R-:W-:Y:S06]  /*10df0*/  LDSM.16.M88.4 R144, [R2+0xc900] ;  /* 0x00c900000290783b */ /* 0x000fec0000000200 */
[C---:B------:R-:W-:Y:S08]  /*10e00*/  HMMA.16816.F32.BF16 R20, R136.reuse, R24, RZ ;  /* 0x000000188814723c */ /* 0x040ff000000418ff */
[C---:B------:R-:W-:Y:S08]  /*10e10*/  HMMA.16816.F32.BF16 R24, R136.reuse, R26, RZ ;  /* 0x0000001a8818723c */ /* 0x040ff000000418ff */
[C---:B------:R-:W-:Y:S08]  /*10e20*/  HMMA.16816.F32.BF16 R28, R136.reuse, R32, RZ ;  /* 0x00000020881c723c */ /* 0x040ff000000418ff */
[----:B------:R-:W-:Y:S01]  /*10e30*/  HMMA.16816.F32.BF16 R32, R136, R34, RZ ;  /* 0x000000228820723c */ /* 0x000fe200000418ff */
[----:B------:R-:W1:Y:S07]  /*10e40*/  LDSM.16.M88.4 R136, [R179] ;  /* 0x00000000b388783b */ /* 0x000e6e0000000200 */
[C---:B------:R-:W-:Y:S08]  /*10e50*/  HMMA.16816.F32.BF16 R4, R148.reuse, R152, R4 ;  /* 0x000000989404723c */ /* 0x040ff00000041804 */
[C---:B------:R-:W-:Y:S01]  /*10e60*/  HMMA.16816.F32.BF16 R8, R148.reuse, R154, R8 ;  /* 0x0000009a9408723c */ /* 0x040fe20000041808 */
[----:B------:R-:W3:Y:S07]  /*10e70*/  LDSM.16.M88.4 R152, [R2+0xd100] ;  /* 0x00d100000298783b */ /* 0x000eee0000000200 */
[C---:B------:R-:W-:Y:S08]  /*10e80*/  HMMA.16816.F32.BF16 R12, R148.reuse, R156, R12 ;  /* 0x0000009c940c723c */ /* 0x040ff0000004180c */
[C---:B------:R-:W-:Y:S01]  /*10e90*/  HMMA.16816.F32.BF16 R16, R148.reuse, R158, R16 ;  /* 0x0000009e9410723c */ /* 0x040fe20000041810 */
[----:B------:R-:W4:Y:S07]  /*10ea0*/  LDSM.16.M88.4 R156, [R2+0xd900] ;  /* 0x00d90000029c783b */ /* 0x000f2e0000000200 */
[C---:B------:R-:W-:Y:S08]  /*10eb0*/  HMMA.16816.F32.BF16 R20, R148.reuse, R160, R20 ;  /* 0x000000a09414723c */ /* 0x040ff00000041814 */
[C---:B------:R-:W-:Y:S01]  /*10ec0*/  HMMA.16816.F32.BF16 R24, R148.reuse, R162, R24 ;  /* 0x000000a29418723c */ /* 0x040fe20000041818 */
[----:B------:R-:W5:Y:S07]  /*10ed0*/  LDSM.16.M88.4 R160, [R178] ;  /* 0x00000000b2a0783b */ /* 0x000f6e0000000200 */
[C---:B------:R-:W-:Y:S08]  /*10ee0*/  HMMA.16816.F32.BF16 R28, R148.reuse, R164, R28 ;  /* 0x000000a4941c723c */ /* 0x040ff0000004181c */
[----:B------:R-:W-:Y:S01]  /*10ef0*/  HMMA.16816.F32.BF16 R32, R148, R166, R32 ;  /* 0x000000a69420723c */ /* 0x000fe20000041820 */
[----:B------:R-:W2:Y:S07]  /*10f00*/  LDSM.16.M88.4 R148, [R172+0xc900] ;  /* 0x00c90000ac94783b */ /* 0x000eae0000000200 */
[C---:B-1----:R-:W-:Y:S01]  /*10f10*/  HMMA.16816.F32.BF16 R4, R136.reuse, R140, R4 ;  /* 0x0000008c8804723c */ /* 0x042fe20000041804 */
[----:B------:R-:W1:Y:S07]  /*10f20*/  LDSM.16.M88.4 R164, [R172+0xd100] ;  /* 0x00d10000aca4783b */ /* 0x000e6e0000000200 */
[C---:B------:R-:W-:Y:S01]  /*10f30*/  HMMA.16816.F32.BF16 R8, R136.reuse, R142, R8 ;  /* 0x0000008e8808723c */ /* 0x040fe20000041808 */
[----:B------:R-:W1:Y:S07]  /*10f40*/  LDSM.16.M88.4 R140, [R172+0xd900] ;  /* 0x00d90000ac8c783b */ /* 0x000e6e0000000200 */
[C---:B------:R-:W-:Y:S08]  /*10f50*/  HMMA.16816.F32.BF16 R12, R136.reuse, R144, R12 ;  /* 0x00000090880c723c */ /* 0x040ff0000004180c */
[C---:B------:R-:W-:Y:S01]  /*10f60*/  HMMA.16816.F32.BF16 R16, R136.reuse, R146, R16 ;  /* 0x000000928810723c */ /* 0x040fe20000041810 */
[----:B------:R-:W-:Y:S07]  /*10f70*/  LDSM.16.M88.4 R144, [R183+UR4+0xe100] ;  /* 0x00e10004b790783b */ /* 0x000fee0008000200 */
[C---:B---3--:R-:W-:Y:S08]  /*10f80*/  HMMA.16816.F32.BF16 R20, R136.reuse, R152, R20 ;  /* 0x000000988814723c */ /* 0x048ff00000041814 */
[C---:B------:R-:W-:Y:S01]  /*10f90*/  HMMA.16816.F32.BF16 R24, R136.reuse, R154, R24 ;  /* 0x0000009a8818723c */ /* 0x040fe20000041818 */
[----:B------:R-:W-:Y:S07]  /*10fa0*/  LDSM.16.M88.4 R152, [R183+UR4+0xe900] ;  /* 0x00e90004b798783b */ /* 0x000fee0008000200 */
[C---:B----4-:R-:W-:Y:S08]  /*10fb0*/  HMMA.16816.F32.BF16 R28, R136.reuse, R156, R28 ;  /* 0x0000009c881c723c */ /* 0x050ff0000004181c */
[----:B------:R-:W-:Y:S01]  /*10fc0*/  HMMA.16816.F32.BF16 R32, R136, R158, R32 ;  /* 0x0000009e8820723c */ /* 0x000fe20000041820 */
[----:B------:R-:W3:Y:S07]  /*10fd0*/  LDSM.16.M88.4 R136, [R182+0x4000] ;  /* 0x00400000b688783b */ /* 0x000eee0000000200 */
[C---:B-----5:R-:W-:Y:S01]  /*10fe0*/  HMMA.16816.F32.BF16 R4, R160.reuse, R168, R4 ;  /* 0x000000a8a004723c */ /* 0x060fe20000041804 */
[----:B------:R-:W-:Y:S07]  /*10ff0*/  LDSM.16.M88.4 R156, [R183+UR4+0xf900] ;  /* 0x00f90004b79c783b */ /* 0x000fee0008000200 */
[C---:B------:R-:W-:Y:S01]  /*11000*/  HMMA.16816.F32.BF16 R8, R160.reuse, R170, R8 ;  /* 0x000000aaa008723c */ /* 0x040fe20000041808 */
[----:B------:R-:W-:Y:S07]  /*11010*/  LDSM.16.M88.4 R168, [R3+0xe100] ;  /* 0x00e1000003a8783b */ /* 0x000fee0000000200 */
[C---:B--2---:R-:W-:Y:S08]  /*11020*/  HMMA.16816.F32.BF16 R12, R160.reuse, R148, R12 ;  /* 0x00000094a00c723c */ /* 0x044ff0000004180c */
[C---:B------:R-:W-:Y:S01]  /*11030*/  HMMA.16816.F32.BF16 R16, R160.reuse, R150, R16 ;  /* 0x00000096a010723c */ /* 0x040fe20000041810 */
[----:B------:R-:W2:Y:S07]  /*11040*/  LDSM.16.M88.4 R148, [R183+UR4+0xf100] ;  /* 0x00f10004b794783b */ /* 0x000eae0008000200 */
[C---:B-1----:R-:W-:Y:S08]  /*11050*/  HMMA.16816.F32.BF16 R20, R160.reuse, R164, R20 ;  /* 0x000000a4a014723c */ /* 0x042ff00000041814 */
[C---:B------:R-:W-:Y:S01]  /*11060*/  HMMA.16816.F32.BF16 R24, R160.reuse, R166, R24 ;  /* 0x000000a6a018723c */ /* 0x040fe20000041818 */
[----:B------:R-:W1:Y:S07]  /*11070*/  LDSM.16.M88.4 R164, [R134+0x4000] ;  /* 0x0040000086a4783b */ /* 0x000e6e0000000200 */
[C---:B------:R-:W-:Y:S08]  /*11080*/  HMMA.16816.F32.BF16 R28, R160.reuse, R140, R28 ;  /* 0x0000008ca01c723c */ /* 0x040ff0000004181c */
[----:B------:R-:W-:Y:S01]  /*11090*/  HMMA.16816.F32.BF16 R32, R160, R142, R32 ;  /* 0x0000008ea020723c */ /* 0x000fe20000041820 */
[----:B------:R-:W4:Y:S07]  /*110a0*/  LDSM.16.M88.4 R140, [R3+0xe900] ;  /* 0x00e90000038c783b */ /* 0x000f2e0000000200 */
[C---:B---3--:R-:W-:Y:S01]  /*110b0*/  HMMA.16816.F32.BF16 R4, R136.reuse, R144, R4 ;  /* 0x000000908804723c */ /* 0x048fe20000041804 */
[----:B------:R-:W-:Y:S07]  /*110c0*/  LDSM.16.M88.4 R160, [R3+0xf900] ;  /* 0x00f9000003a0783b */ /* 0x000fee0000000200 */
[C---:B------:R-:W-:Y:S01]  /*110d0*/  HMMA.16816.F32.BF16 R8, R136.reuse, R146, R8 ;  /* 0x000000928808723c */ /* 0x040fe20000041808 */
[----:B------:R-:W3:Y:S07]  /*110e0*/  LDSM.16.M88.4 R144, [R3+0xf100] ;  /* 0x00f100000390783b */ /* 0x000eee0000000200 */
[C---:B------:R-:W-:Y:S08]  /*110f0*/  HMMA.16816.F32.BF16 R12, R136.reuse, R152, R12 ;  /* 0x00000098880c723c */ /* 0x040ff0000004180c */
[C---:B------:R-:W-:Y:S01]  /*11100*/  HMMA.16816.F32.BF16 R16, R136.reuse, R154, R16 ;  /* 0x0000009a8810723c */ /* 0x040fe20000041810 */
[----:B------:R-:W-:Y:S07]  /*11110*/  LDSM.16.M88.4 R152, [R2+0xe100] ;  /* 0x00e100000298783b */ /* 0x000fee0000000200 */
[C---:B--2---:R-:W-:Y:S08]  /*11120*/  HMMA.16816.F32.BF16 R20, R136.reuse, R148, R20 ;  /* 0x000000948814723c */ /* 0x044ff00000041814 */
[C---:B------:R-:W-:Y:S01]  /*11130*/  HMMA.16816.F32.BF16 R24, R136.reuse, R150, R24 ;  /* 0x000000968818723c */ /* 0x040fe20000041818 */
[----:B------:R-:W2:Y:S07]  /*11140*/  LDSM.16.M88.4 R148, [R179+0x4000] ;  /* 0x00400000b394783b */ /* 0x000eae0000000200 */
[C---:B------:R-:W-:Y:S08]  /*11150*/  HMMA.16816.F32.BF16 R28, R136.reuse, R156, R28 ;  /* 0x0000009c881c723c */ /* 0x040ff0000004181c */
[----:B------:R-:W-:Y:S01]  /*11160*/  HMMA.16816.F32.BF16 R32, R136, R158, R32 ;  /* 0x0000009e8820723c */ /* 0x000fe20000041820 */
[----:B------:R-:W5:Y:S07]  /*11170*/  LDSM.16.M88.4 R136, [R2+0xe900] ;  /* 0x00e900000288783b */ /* 0x000f6e0000000200 */
[C---:B-1----:R-:W-:Y:S01]  /*11180*/  HMMA.16816.F32.BF16 R4, R164.reuse, R168, R4 ;  /* 0x000000a8a404723c */ /* 0x042fe20000041804 */
[----:B------:R-:W-:Y:S07]  /*11190*/  LDSM.16.M88.4 R156, [R178+0x4000] ;  /* 0x00400000b29c783b */ /* 0x000fee0000000200 */
[C---:B------:R-:W-:Y:S01]  /*111a0*/  HMMA.16816.F32.BF16 R8, R164.reuse, R170, R8 ;  /* 0x000000aaa408723c */ /* 0x040fe20000041808 */
[----:B------:R-:W-:Y:S07]  /*111b0*/  LDSM.16.M88.4 R168, [R172+0xe100] ;  /* 0x00e10000aca8783b */ /* 0x000fee0000000200 */
[C---:B----4-:R-:W-:Y:S01]  /*111c0*/  HMMA.16816.F32.BF16 R12, R164.reuse, R140, R12 ;  /* 0x0000008ca40c723c */ /* 0x050fe2000004180c */
[----:B------:R-:W-:Y:S07]  /*111d0*/  LDSM.16.M88.4 R172, [R172+0x10100] ;  /* 0x01010000acac783b */ /* 0x000fee0000000200 */
[C---:B------:R-:W-:Y:S01]  /*111e0*/  HMMA.16816.F32.BF16 R16, R164.reuse, R142, R16 ;  /* 0x0000008ea410723c */ /* 0x040fe20000041810 */
[----:B------:R-:W1:Y:S07]  /*111f0*/  LDSM.16.M88.4 R140, [R2+0xf100] ;  /* 0x00f10000028c783b */ /* 0x000e6e0000000200 */
[C---:B---3--:R-:W-:Y:S08]  /*11200*/  HMMA.16816.F32.BF16 R20, R164.reuse, R144, R20 ;  /* 0x00000090a414723c */ /* 0x048ff00000041814 */
[C---:B------:R-:W-:Y:S01]  /*11210*/  HMMA.16816.F32.BF16 R24, R164.reuse, R146, R24 ;  /* 0x00000092a418723c */ /* 0x040fe20000041818 */
[----:B------:R-:W3:Y:S07]  /*11220*/  LDSM.16.M88.4 R144, [R2+0xf900] ;  /* 0x00f900000290783b */ /* 0x000eee0000000200 */
[C---:B------:R-:W-:Y:S08]  /*11230*/  HMMA.16816.F32.BF16 R28, R164.reuse, R160, R28 ;  /* 0x000000a0a41c723c */ /* 0x040ff0000004181c */
[----:B------:R-:W-:Y:S01]  /*11240*/  HMMA.16816.F32.BF16 R32, R164, R162, R32 ;  /* 0x000000a2a420723c */ /* 0x000fe20000041820 */
[----:B------:R-:W4:Y:S07]  /*11250*/  LDSM.16.M88.4 R160, [R132+0xe900] ;  /* 0x00e9000084a0783b */ /* 0x000f2e0000000200 */
[C---:B--2---:R-:W-:Y:S01]  /*11260*/  HMMA.16816.F32.BF16 R4, R148.reuse, R152, R4 ;  /* 0x000000989404723c */ /* 0x044fe20000041804 */
[----:B------:R-:W-:Y:S07]  /*11270*/  LDSM.16.M88.4 R164, [R183+UR4+0x11100] ;  /* 0x01110004b7a4783b */ /* 0x000fee0008000200 */
[C---:B------:R-:W-:Y:S01]  /*11280*/  HMMA.16816.F32.BF16 R8, R148.reuse, R154, R8 ;  /* 0x0000009a9408723c */ /* 0x040fe20000041808 */
[----:B------:R-:W-:Y:S07]  /*11290*/  LDSM.16.M88.4 R152, [R183+UR4+0x10900] ;  /* 0x01090004b798783b */ /* 0x000fee0008000200 */
[C---:B-----5:R-:W-:Y:S08]  /*112a0*/  HMMA.16816.F32.BF16 R12, R148.reuse, R136, R12 ;  /* 0x00000088940c723c */ /* 0x060ff0000004180c */
[C---:B------:R-:W-:Y:S01]  /*112b0*/  HMMA.16816.F32.BF16 R16, R148.reuse, R138, R16 ;  /* 0x0000008a9410723c */ /* 0x040fe20000041810 */
[----:B------:R-:W2:Y:S07]  /*112c0*/  LDSM.16.M88.4 R136, [R132+0xf100] ;  /* 0x00f100008488783b */ /* 0x000eae0000000200 */
[C---:B-1----:R-:W-:Y:S08]  /*112d0*/  HMMA.16816.F32.BF16 R20, R148.reuse, R140, R20 ;  /* 0x0000008c9414723c */ /* 0x042ff00000041814 */
[C---:B------:R-:W-:Y:S01]  /*112e0*/  HMMA.16816.F32.BF16 R24, R148.reuse, R142, R24 ;  /* 0x0000008e9418723c */ /* 0x040fe20000041818 */
[----:B------:R-:W1:Y:S07]  /*112f0*/  LDSM.16.M88.4 R140, [R132+0xf900] ;  /* 0x00f90000848c783b */ /* 0x000e6e0000000200 */
[C---:B---3--:R-:W-:Y:S08]  /*11300*/  HMMA.16816.F32.BF16 R28, R148.reuse, R144, R28 ;  /* 0x00000090941c723c */ /* 0x048ff0000004181c */
[----:B------:R-:W-:Y:S01]  /*11310*/  HMMA.16816.F32.BF16 R32, R148, R146, R32 ;  /* 0x000000929420723c */ /* 0x000fe20000041820 */
[----:B------:R-:W-:Y:S07]  /*11320*/  LDSM.16.M88.4 R144, [R182+0x8000] ;  /* 0x00800000b690783b */ /* 0x000fee0000000200 */
[C---:B------:R-:W-:Y:S01]  /*11330*/  HMMA.16816.F32.BF16 R4, R156.reuse, R168, R4 ;  /* 0x000000a89c04723c */ /* 0x040fe20000041804 */
[----:B------:R-:W3:Y:S07]  /*11340*/  LDSM.16.M88.4 R148, [R183+UR4+0x10100] ;  /* 0x01010004b794783b */ /* 0x000eee0008000200 */
[C---:B------:R-:W-:Y:S01]  /*11350*/  HMMA.16816.F32.BF16 R8, R156.reuse, R170, R8 ;  /* 0x000000aa9c08723c */ /* 0x040fe20000041808 */
[----:B------:R-:W-:Y:S07]  /*11360*/  LDSM.16.M88.4 R168, [R3+0x10100] ;  /* 0x0101000003a8783b */ /* 0x000fee0000000200 */
[C---:B----4-:R-:W-:Y:S08]  /*11370*/  HMMA.16816.F32.BF16 R12, R156.reuse, R160, R12 ;  /* 0x000000a09c0c723c */ /* 0x050ff0000004180c */
[C---:B------:R-:W-:Y:S01]  /*11380*/  HMMA.16816.F32.BF16 R16, R156.reuse, R162, R16 ;  /* 0x000000a29c10723c */ /* 0x040fe20000041810 */
[----:B------:R-:W4:Y:S07]  /*11390*/  LDSM.16.M88.4 R160, [R183+UR4+0x11900] ;  /* 0x01190004b7a0783b */ /* 0x000f2e0008000200 */
[C---:B--2---:R-:W-:Y:S08]  /*113a0*/  HMMA.16816.F32.BF16 R20, R156.reuse, R136, R20 ;  /* 0x000000889c14723c */ /* 0x044ff00000041814 */
        /* <DEDUP_REMOVED lines=11> */
[----:B------:R-:W5:Y:S07]  /*11460*/  LDSM.16.M88.4 R152, [R3+0x11900] ;  /* 0x011900000398783b */ /* 0x000f6e0000000200 */
[C---:B------:R-:W-:Y:S08]  /*11470*/  HMMA.16816.F32.BF16 R20, R144.reuse, R164, R20 ;  /* 0x000000a49014723c */ /* 0x040ff00000041814 */
[C---:B------:R-:W-:Y:S01]  /*11480*/  HMMA.16816.F32.BF16 R24, R144.reuse, R166, R24 ;  /* 0x000000a69018723c */ /* 0x040fe20000041818 */
[----:B------:R-:W3:Y:S07]  /*11490*/  LDSM.16.M88.4 R164, [R2+0x10100] ;  /* 0x0101000002a4783b */ /* 0x000eee0000000200 */
[C---:B----4-:R-:W-:Y:S08]  /*114a0*/  HMMA.16816.F32.BF16 R28, R144.reuse, R160, R28 ;  /* 0x000000a0901c723c */ /* 0x050ff0000004181c */
[----:B------:R-:W-:Y:S01]  /*114b0*/  HMMA.16816.F32.BF16 R32, R144, R162, R32 ;  /* 0x000000a29020723c */ /* 0x000fe20000041820 */
[----:B------:R-:W4:Y:S07]  /*114c0*/  LDSM.16.M88.4 R144, [R2+0x10900] ;  /* 0x010900000290783b */ /* 0x000f2e0000000200 */
[C---:B--2---:R-:W-:Y:S01]  /*114d0*/  HMMA.16816.F32.BF16 R4, R136.reuse, R168, R4 ;  /* 0x000000a88804723c */ /* 0x044fe20000041804 */
[----:B------:R-:W2:Y:S07]  /*114e0*/  LDSM.16.M88.4 R160, [R2+0x11100] ;  /* 0x0111000002a0783b */ /* 0x000eae0000000200 */
[C---:B------:R-:W-:Y:S01]  /*114f0*/  HMMA.16816.F32.BF16 R8, R136.reuse, R170, R8 ;  /* 0x000000aa8808723c */ /* 0x040fe20000041808 */
[----:B------:R-:W-:Y:S07]  /*11500*/  LDSM.16.M88.4 R168, [R178+0x8000] ;  /* 0x00800000b2a8783b */ /* 0x000fee0000000200 */
[C---:B-1----:R-:W-:Y:S08]  /*11510*/  HMMA.16816.F32.BF16 R12, R136.reuse, R140, R12 ;  /* 0x0000008c880c723c */ /* 0x042ff0000004180c */
[C---:B------:R-:W-:Y:S01]  /*11520*/  HMMA.16816.F32.BF16 R16, R136.reuse, R142, R16 ;  /* 0x0000008e8810723c */ /* 0x040fe20000041810 */
[----:B------:R-:W1:Y:S07]  /*11530*/  LDSM.16.M88.4 R140, [R2+0x11900] ;  /* 0x01190000028c783b */ /* 0x000e6e0000000200 */
[C---:B---3--:R-:W-:Y:S08]  /*11540*/  HMMA.16816.F32.BF16 R20, R136.reuse, R148, R20 ;  /* 0x000000948814723c */ /* 0x048ff00000041814 */
[C---:B------:R-:W-:Y:S08]  /*11550*/  HMMA.16816.F32.BF16 R24, R136.reuse, R150, R24 ;  /* 0x000000968818723c */ /* 0x040ff00000041818 */
[C---:B-----5:R-:W-:Y:S08]  /*11560*/  HMMA.16816.F32.BF16 R28, R136.reuse, R152, R28 ;  /* 0x00000098881c723c */ /* 0x060ff0000004181c */
[----:B------:R-:W-:Y:S01]  /*11570*/  HMMA.16816.F32.BF16 R32, R136, R154, R32 ;  /* 0x0000009a8820723c */ /* 0x000fe20000041820 */
[----:B------:R-:W3:Y:S07]  /*11580*/  LDSM.16.M88.4 R136, [R132+0x10900] ;  /* 0x010900008488783b */ /* 0x000eee0000000200 */
[C---:B------:R-:W-:Y:S08]  /*11590*/  HMMA.16816.F32.BF16 R4, R156.reuse, R164, R4 ;  /* 0x000000a49c04723c */ /* 0x040ff00000041804 */
[C---:B------:R-:W-:Y:S08]  /*115a0*/  HMMA.16816.F32.BF16 R8, R156.reuse, R166, R8 ;  /* 0x000000a69c08723c */ /* 0x040ff00000041808 */
[C---:B----4-:R-:W-:Y:S08]  /*115b0*/  HMMA.16816.F32.BF16 R12, R156.reuse, R144, R12 ;  /* 0x000000909c0c723c */ /* 0x050ff0000004180c */
[C---:B------:R-:W-:Y:S01]  /*115c0*/  HMMA.16816.F32.BF16 R16, R156.reuse, R146, R16 ;  /* 0x000000929c10723c */ /* 0x040fe20000041810 */
[----:B------:R-:W4:Y:S07]  /*115d0*/  LDSM.16.M88.4 R144, [R132+0x11100] ;  /* 0x011100008490783b */ /* 0x000f2e0000000200 */
[C---:B--2---:R-:W-:Y:S08]  /*115e0*/  HMMA.16816.F32.BF16 R20, R156.reuse, R160, R20 ;  /* 0x000000a09c14723c */ /* 0x044ff00000041814 */
[C---:B------:R-:W-:Y:S08]  /*115f0*/  HMMA.16816.F32.BF16 R24, R156.reuse, R162, R24 ;  /* 0x000000a29c18723c */ /* 0x040ff00000041818 */
[C---:B-1----:R-:W-:Y:S08]  /*11600*/  HMMA.16816.F32.BF16 R28, R156.reuse, R140, R28 ;  /* 0x0000008c9c1c723c */ /* 0x042ff0000004181c */
[----:B------:R-:W-:Y:S01]  /*11610*/  HMMA.16816.F32.BF16 R32, R156, R142, R32 ;  /* 0x0000008e9c20723c */ /* 0x000fe20000041820 */
[----:B------:R1:W2:Y:S01]  /*11620*/  LDSM.16.M88.4 R140, [R132+0x11900] ;  /* 0x01190000848c783b */ /* 0x0002a20000000200 */
[----:B------:R-:W-:Y:S06]  /*11630*/  DEPBAR.LE SB0, 0x2 ;  /* 0x000080800000791a */ /* 0x000fec0000000000 */
[C---:B------:R-:W-:Y:S01]  /*11640*/  HMMA.16816.F32.BF16 R4, R168.reuse, R172, R4 ;  /* 0x000000aca804723c */ /* 0x040fe20000041804 */
[----:B------:R-:W-:Y:S07]  /*11650*/  BAR.SYNC.DEFER_BLOCKING 0x0 ;  /* 0x0000000000007b1d */ /* 0x000fee0000010000 */
[C---:B------:R-:W-:Y:S08]  /*11660*/  HMMA.16816.F32.BF16 R8, R168.reuse, R174, R8 ;  /* 0x000000aea808723c */ /* 0x040ff00000041808 */
[C---:B---3--:R-:W-:Y:S08]  /*11670*/  HMMA.16816.F32.BF16 R12, R168.reuse, R136, R12 ;  /* 0x00000088a80c723c */ /* 0x048ff0000004180c */
[C---:B------:R-:W-:Y:S01]  /*11680*/  HMMA.16816.F32.BF16 R16, R168.reuse, R138, R16 ;  /* 0x0000008aa810723c */ /* 0x040fe20000041810 */
[----:B------:R-:W-:Y:S03]  /*11690*/  LDSM.16.MT88.4 R136, [R177+UR4+0x100] ;  /* 0x00010004b188783b */ /* 0x000fe60008004200 */
[----:B------:R-:W-:Y:S02]  /*116a0*/  FMNMX.FTZ R2, R4, R133, !PT ;  /* 0x0000008504027209 */ /* 0x000fe40007810000 */
[----:B------:R-:W-:Y:S02]  /*116b0*/  FMNMX.FTZ R148, R6, R0, !PT ;  /* 0x0000000006947209 */ /* 0x000fe40007810000 */
[C---:B----4-:R-:W-:Y:S01]  /*116c0*/  HMMA.16816.F32.BF16 R20, R168.reuse, R144, R20 ;  /* 0x00000090a814723c */ /* 0x050fe20000041814 */
[----:B------:R-:W-:Y:S03]  /*116d0*/  LDSM.16.MT88.4 R156, [R176+UR4+0x2900] ;  /* 0x00290004b09c783b */ /* 0x000fe60008004200 */
[----:B------:R-:W-:Y:S02]  /*116e0*/  FMNMX.FTZ R3, R5, R2, !PT ;  /* 0x0000000205037209 */ /* 0x000fe40007810000 */
[----:B------:R-:W-:Y:S02]  /*116f0*/  FMNMX.FTZ R149, R7, R148, !PT ;  /* 0x0000009407957209 */ /* 0x000fe40007810000 */
[C---:B------:R-:W-:Y:S04]  /*11700*/  HMMA.16816.F32.BF16 R24, R168.reuse, R146, R24 ;  /* 0x00000092a818723c */ /* 0x040fe80000041818 */
[----:B------:R-:W-:Y:S02]  /*11710*/  FMNMX.FTZ R2, R8, R3, !PT ;  /* 0x0000000308027209 */ /* 0x000fe40007810000 */
[----:B-1----:R-:W-:Y:S02]  /*11720*/  FMNMX.FTZ R132, R10, R149, !PT ;  /* 0x000000950a847209 */ /* 0x002fe40007810000 */
[C---:B--2---:R-:W-:Y:S04]  /*11730*/  HMMA.16816.F32.BF16 R28, R168.reuse, R140, R28 ;  /* 0x0000008ca81c723c */ /* 0x044fe8000004181c */
        /* <DEDUP_REMOVED lines=26> */
[----:B------:R-:W-:Y:S01]  /*118e0*/  IADD3 R140, R177, UR4, RZ ;  /* 0x00000004b18c7c10 */ /* 0x000fe2000fffe0ff */
[----:B------:R-:W1:Y:S01]  /*118f0*/  SHFL.BFLY PT, R2, R151, 0x2, 0x1f ;  /* 0x0c401f0097027f89 */ /* 0x000e6200000e0000 */
[----:B------:R-:W-:Y:S07]  /*11900*/  FMNMX.FTZ R150, R35, R132, !PT ;  /* 0x0000008423967209 */ /* 0x000fee0007810000 */
[----:B------:R-:W2:Y:S01]  /*11910*/  SHFL.BFLY PT, R3, R150, 0x2, 0x1f ;  /* 0x0c401f0096037f89 */ /* 0x000ea200000e0000 */
[----:B-1----:R-:W-:Y:S07]  /*11920*/  FMNMX.FTZ R149, R151, R2, !PT ;  /* 0x0000000297957209 */ /* 0x002fee0007810000 */
[----:B------:R-:W1:Y:S01]  /*11930*/  SHFL.BFLY PT, R132, R149, 0x1, 0x1f ;  /* 0x0c201f0095847f89 */ /* 0x000e6200000e0000 */
[----:B--2---:R-:W-:Y:S07]  /*11940*/  FMNMX.FTZ R148, R150, R3, !PT ;  /* 0x0000000396947209 */ /* 0x004fee0007810000 */
[----:B------:R-:W2:Y:S01]  /*11950*/  SHFL.BFLY PT, R3, R148, 0x1, 0x1f ;  /* 0x0c201f0094037f89 */ /* 0x000ea200000e0000 */
[----:B-1----:R-:W-:Y:S05]  /*11960*/  FMNMX.FTZ R132, R149, R132, !PT ;  /* 0x0000008495847209 */ /* 0x002fea0007810000 */
[C---:B------:R-:W-:Y:S02]  /*11970*/  FADD.FTZ R133, -R132.reuse, R133 ;  /* 0x0000008584857221 */ /* 0x040fe40000010100 */
[----:B------:R-:W-:Y:S01]  /*11980*/  FMUL.FTZ R170, R132, c[0x0][0x2d0] ;  /* 0x0000b40084aa7a20 */ /* 0x000fe20000410000 */
[----:B--2---:R-:W-:Y:S01]  /*11990*/  FMNMX.FTZ R3, R148, R3, !PT ;  /* 0x0000000394037209 */ /* 0x004fe20007810000 */
[----:B------:R-:W-:Y:S01]  /*119a0*/  FMUL.FTZ R2, R133, c[0x0][0x2d0] ;  /* 0x0000b40085027a20 */ /* 0x000fe20000410000 */
[----:B------:R-:W-:Y:S01]  /*119b0*/  LDSM.16.MT88.4 R148, [R177+UR4+0x2900] ;  /* 0x00290004b194783b */ /* 0x000fe20008004200 */
[----:B------:R-:W-:Y:S02]  /*119c0*/  FFMA.FTZ R161, R4, c[0x0][0x2d0], -R170 ;  /* 0x0000b40004a17a23 */ /* 0x000fe400000108aa */
        /* <DEDUP_REMOVED lines=19> */
[--C-:B------:R-:W-:Y:S02]  /*11b00*/  FFMA.FTZ R214, R31, c[0x0][0x2d0], -R169.reuse ;  /* 0x0000b4001fd67a23 */ /* 0x100fe400000108a9 */
[C---:B-1----:R-:W-:Y:S01]  /*11b10*/  FMUL.FTZ R4, R2.reuse, R128 ;  /* 0x0000008002047220 */ /* 0x042fe20000410000 */
[----:B------:R-:W-:Y:S01]  /*11b20*/  LDSM.16.MT88.4 R28, [R133+0x1900] ;  /* 0x00190000851c783b */ /* 0x000fe20000004200 */
        /* <DEDUP_REMOVED lines=25> */
[--C-:B------:R-:W-:Y:S02]  /*11cc0*/  FFMA.FTZ R215, R32, c[0x0][0x2d0], -R170.reuse ;  /* 0x0000b40020d77a23 */ /* 0x100fe400000108aa */
[--C-:B------:R-:W-:Y:S01]  /*11cd0*/  FFMA.FTZ R216, R34, c[0x0][0x2d0], -R169.reuse ;  /* 0x0000b40022d87a23 */ /* 0x100fe200000108a9 */
        /* <DEDUP_REMOVED lines=38> */
[----:B------:R-:W-:Y:S03]  /*11f40*/  MUFU.EX2 R214, R214 ;  /* 0x000000d600d67308 */ /* 0x000fe60000000800 */
[----:B------:R-:W-:Y:S01]  /*11f50*/  IADD3 R160, R181, R136, RZ ;  /* 0x00000088b5a07210 */ /* 0x000fe20007ffe0ff */
[C---:B------:R-:W-:Y:S02]  /*11f60*/  FMUL.FTZ R74, R0.reuse, R74 ;  /* 0x0000004a004a7220 */ /* 0x040fe40000410000 */
[----:B------:R-:W-:Y:S01]  /*11f70*/  FMUL.FTZ R75, R0, R75 ;  /* 0x0000004b004b7220 */ /* 0x000fe20000410000 */
[C---:B--2---:R-:W-:Y:S01]  /*11f80*/  HMMA.16816.F32.BF16 R36, R128.reuse, R140, R36 ;  /* 0x0000008c8024723c */ /* 0x044fe20000041824 */
[----:B------:R-:W1:Y:S02]  /*11f90*/  LDSM.16.MT88.4 R136, [R160+0x100] ;  /* 0x00010000a088783b */ /* 0x000e640000004200 */
[----:B------:R-:W-:Y:S01]  /*11fa0*/  MUFU.EX2 R215, R215 ;  /* 0x000000d700d77308 */ /* 0x000fe20000000800 */
[C---:B------:R-:W-:Y:S02]  /*11fb0*/  FMUL.FTZ R76, R2.reuse, R76 ;  /* 0x0000004c024c7220 */ /* 0x040fe40000410000 */
[----:B------:R-:W-:Y:S02]  /*11fc0*/  FMUL.FTZ R77, R2, R77 ;  /* 0x0000004d024d7220 */ /* 0x000fe40000410000 */
[C---:B------:R-:W-:Y:S01]  /*11fd0*/  HMMA.16816.F32.BF16 R40, R128.reuse, R142, R40 ;  /* 0x0000008e8028723c */ /* 0x040fe20000041828 */
[----:B------:R-:W2:Y:S03]  /*11fe0*/  LDSM.16.MT88.4 R140, [R177+UR4+0x2100] ;  /* 0x00210004b18c783b */ /* 0x000ea60008004200 */
[C---:B------:R-:W-:Y:S01]  /*11ff0*/  FMUL.FTZ R78, R0.reuse, R78 ;  /* 0x0000004e004e7220 */ /* 0x040fe20000410000 */
[----:B------:R-:W-:Y:S01]  /*12000*/  MUFU.EX2 R216, R216 ;  /* 0x000000d800d87308 */ /* 0x000fe20000000800 */
        /* <DEDUP_REMOVED lines=9> */
[C---:B------:R-:W-:Y:S04]  /*120a0*/  FMUL.FTZ R84, R2.reuse, R84 ;  /* 0x0000005402547220 */ /* 0x040fe80000410000 */
        /* <DEDUP_REMOVED lines=8> */
[----:B------:R-:W1:Y:S03]  /*12130*/  LDSM.16.MT88.4 R136, [R176+UR4+0x2100] ;  /* 0x00210004b088783b */ /* 0x000e660008004200 */
        /* <DEDUP_REMOVED lines=15> */
[--C-:B------:R-:W-:Y:S02]  /*12230*/  FFMA.FTZ R171, R12, c[0x0][0x2d0], -R170.reuse ;  /* 0x0000b4000cab7a23 */ /* 0x100fe400000108aa */
[C---:B------:R-:W-:Y:S01]  /*12240*/  FMUL.FTZ R12, R2.reuse, R120 ;  /* 0x00000078020c7220 */ /* 0x040fe20000410000 */
[C---:B-1----:R-:W-:Y:S03]  /*12250*/  HMMA.16816.F32.BF16 R76, R128.reuse, R136, R76 ;  /* 0x00000088804c723c */ /* 0x042fe6000004184c */
[--C-:B------:R-:W-:Y:S01]  /*12260*/  FFMA.FTZ R172, R13, c[0x0][0x2d0], -R170.reuse ;  /* 0x0000b4000dac7a23 */ /* 0x100fe200000108aa */
[----:B------:R-:W-:Y:S01]  /*12270*/  MUFU.EX2 R171, R171 ;  /* 0x000000ab00ab7308 */ /* 0x000fe20000000800 */
[----:B------:R-:W-:Y:S02]  /*12280*/  FMUL.FTZ R13, R2, R121 ;  /* 0x00000079020d7220 */ /* 0x000fe40000410000 */
[--C-:B------:R-:W-:Y:S01]  /*12290*/  FFMA.FTZ R173, R14, c[0x0][0x2d0], -R169.reuse ;  /* 0x0000b4000ead7a23 */ /* 0x100fe200000108a9 */
[C---:B------:R-:W-:Y:S01]  /*122a0*/  HMMA.16816.F32.BF16 R80, R128.reuse, R138, R80 ;  /* 0x0000008a8050723c */ /* 0x040fe20000041850 */
[----:B------:R-:W1:Y:S03]  /*122b0*/  LDSM.16.MT88.4 R136, [R133+0x4100] ;  /* 0x004100008588783b */ /* 0x000e660000004200 */
[C---:B------:R-:W-:Y:S02]  /*122c0*/  FMUL.FTZ R14, R0.reuse, R122 ;  /* 0x0000007a000e7220 */ /* 0x040fe40000410000 */
[--C-:B------:R-:W-:Y:S01]  /*122d0*/  FFMA.FTZ R174, R15, c[0x0][0x2d0], -R169.reuse ;  /* 0x0000b4000fae7a23 */ /* 0x100fe200000108a9 */
[----:B------:R-:W4:Y:S01]  /*122e0*/  MUFU.EX2 R172, R172 ;  /* 0x000000ac00ac7308 */ /* 0x000f220000000800 */
[C---:B--2---:R-:W-:Y:S04]  /*122f0*/  HMMA.16816.F32.BF16 R84, R128.reuse, R140, R84 ;  /* 0x0000008c8054723c */ /* 0x044fe80000041854 */
[----:B------:R-:W-:Y:S02]  /*12300*/  FMUL.FTZ R15, R0, R123 ;  /* 0x0000007b000f7220 */ /* 0x000fe40000410000 */
[----:B------:R-:W-:Y:S01]  /*12310*/  LDSM.16.MT88.4 R120, [R160+0x4100] ;  /* 0x00410000a078783b */ /* 0x000fe20000004200 */
[C---:B------:R-:W-:Y:S01]  /*12320*/  FMUL.FTZ R100, R2.reuse, R100 ;  /* 0x0000006402647220 */ /* 0x040fe20000410000 */
[C---:B------:R-:W-:Y:S01]  /*12330*/  HMMA.16816.F32.BF16 R88, R128.reuse, R142, R88 ;  /* 0x0000008e8058723c */ /* 0x040fe20000041858 */
[----:B------:R-:W-:Y:S03]  /*12340*/  MUFU.EX2 R173, R173 ;  /* 0x000000ad00ad7308 */ /* 0x000fe60000000800 */
[----:B------:R-:W-:Y:S02]  /*12350*/  FMUL.FTZ R101, R2, R101 ;  /* 0x0000006502657220 */ /* 0x000fe40000410000 */
[----:B------:R-:W2:Y:S01]  /*12360*/  LDSM.16.MT88.4 R140, [R176+UR4+0x4100] ;  /* 0x00410004b08c783b */ /* 0x000ea20008004200 */
[C---:B------:R-:W-:Y:S01]  /*12370*/  FMUL.FTZ R102, R0.reuse, R102 ;  /* 0x0000006600667220 */ /* 0x040fe20000410000 */
[C---:B---3--:R-:W-:Y:S03]  /*12380*/  HMMA.16816.F32.BF16 R92, R128.reuse, R124, R92 ;  /* 0x0000007c805c723c */ /* 0x048fe6000004185c */
[----:B------:R-:W3:Y:S01]  /*12390*/  MUFU.EX2 R174, R174 ;  /* 0x000000ae00ae7308 */ /* 0x000ee20000000800 */
[----:B------:R-:W-:Y:S02]  /*123a0*/  FMUL.FTZ R103, R0, R103 ;  /* 0x0000006700677220 */ /* 0x000fe40000410000 */
[C---:B------:R-:W-:Y:S02]  /*123b0*/  FMUL.FTZ R104, R2.reuse, R104 ;  /* 0x0000006802687220 */ /* 0x040fe40000410000 */
[C---:B------:R-:W-:Y:S01]  /*123c0*/  HMMA.16816.F32.BF16 R96, R128.reuse, R126, R96 ;  /* 0x0000007e8060723c */ /* 0x040fe20000041860 */
[----:B------:R-:W5:Y:S03]  /*123d0*/  LDSM.16.MT88.4 R124, [R177+UR4+0x900] ;  /* 0x00090004b17c783b */ /* 0x000f660008004200 */
[----:B------:R-:W-:Y:S02]  /*123e0*/  FMUL.FTZ R105, R2, R105 ;  /* 0x0000006902697220 */ /* 0x000fe40000410000 */
[C---:B------:R-:W-:Y:S02]  /*123f0*/  FMUL.FTZ R106, R0.reuse, R106 ;  /* 0x0000006a006a7220 */ /* 0x040fe40000410000 */
[----:B------:R-:W-:Y:S01]  /*12400*/  FMUL.FTZ R107, R0, R107 ;  /* 0x0000006b006b7220 */ /* 0x000fe20000410000 */
[C---:B-1----:R-:W-:Y:S03]  /*12410*/  HMMA.16816.F32.BF16 R12, R128.reuse, R136, R12 ;  /* 0x00000088800c723c */ /* 0x042fe6000004180c */
[--C-:B------:R-:W-:Y:S02]  /*12420*/  FFMA.FTZ R175, R16, c[0x0][0x2d0], -R170.reuse ;  /* 0x0000b40010af7a23 */ /* 0x100fe400000108aa */
[----:B------:R-:W-:Y:S02]  /*12430*/  FFMA.FTZ R208, R17, c[0x0][0x2d0], -R170 ;  /* 0x0000b40011d07a23 */ /* 0x000fe400000108aa */
[--C-:B------:R-:W-:Y:S01]  /*12440*/  FFMA.FTZ R209, R18, c[0x0][0x2d0], -R169.reuse ;  /* 0x0000b40012d17a23 */ /* 0x100fe200000108a9 */
[C---:B------:R-:W-:Y:S01]  /*12450*/  HMMA.16816.F32.BF16 R100, R128.reuse, R138, R100 ;  /* 0x0000008a8064723c */ /* 0x040fe20000041864 */
[----:B------:R-:W1:Y:S01]  /*12460*/  LDSM.16.MT88.4 R136, [R133+0x900] ;  /* 0x000900008588783b */ /* 0x000e620000004200 */
[----:B------:R-:W-:Y:S02]  /*12470*/  MUFU.EX2 R175, R175 ;  /* 0x000000af00af7308 */ /* 0x000fe40000000800 */
[----:B------:R-:W-:Y:S02]  /*12480*/  FFMA.FTZ R210, R19, c[0x0][0x2d0], -R169 ;  /* 0x0000b40013d27a23 */ /* 0x000fe400000108a9 */
[C---:B------:R-:W-:Y:S02]  /*12490*/  FMUL.FTZ R108, R2.reuse, R108 ;  /* 0x0000006c026c7220 */ /* 0x040fe40000410000 */
[----:B------:R-:W-:Y:S04]  /*124a0*/  FMUL.FTZ R109, R2, R109 ;  /* 0x0000006d026d7220 */ /* 0x000fe80000410000 */
[----:B------:R-:W5:Y:S01]  /*124b0*/  MUFU.EX2 R208, R208 ;  /* 0x000000d000d07308 */ /* 0x000f620000000800 */
[C---:B--2---:R-:W-:Y:S03]  /*124c0*/  HMMA.16816.F32.BF16 R104, R128.reuse, R140, R104 ;  /* 0x0000008c8068723c */ /* 0x044fe60000041868 */
[C---:B------:R-:W-:Y:S02]  /*124d0*/  FMUL.FTZ R110, R0.reuse, R110 ;  /* 0x0000006e006e7220 */ /* 0x040fe40000410000 */
[----:B------:R-:W-:Y:S02]  /*124e0*/  FMUL.FTZ R111, R0, R111 ;  /* 0x0000006f006f7220 */ /* 0x000fe40000410000 */
[----:B------:R-:W-:Y:S01]  /*124f0*/  FMUL.FTZ R16, R2, R116 ;  /* 0x0000007402107220 */ /* 0x000fe20000410000 */
[----:B----4-:R-:W-:Y:S01]  /*12500*/  F2FP.BF16.PACK_AB R116, R172, R171 ;  /* 0x000000abac74723e */ /* 0x010fe200000010ff */
[----:B------:R-:W-:Y:S03]  /*12510*/  MUFU.EX2 R209, R209 ;  /* 0x000000d100d17308 */ /* 0x000fe60000000800 */
[C---:B------:R-:W-:Y:S01]  /*12520*/  HMMA.16816.F32.BF16 R108, R128.reuse, R142, R108 ;  /* 0x0000008e806c723c */ /* 0x040fe2000004186c */
[----:B------:R-:W2:Y:S02]  /*12530*/  LDSM.16.MT88.4 R140, [R176+UR4+0x900] ;  /* 0x00090004b08c783b */ /* 0x000ea40008004200 */
[----:B------:R-:W-:Y:S01]  /*12540*/  FMUL.FTZ R17, R2, R117 ;  /* 0x0000007502117220 */ /* 0x000fe20000410000 */
[----:B---3--:R-:W-:Y:S01]  /*12550*/  F2FP.BF16.PACK_AB R117, R174, R173 ;  /* 0x000000adae75723e */ /* 0x008fe200000010ff */
[C---:B------:R-:W-:Y:S02]  /*12560*/  FMUL.FTZ R18, R0.reuse, R118 ;  /* 0x0000007600127220 */ /* 0x040fe40000410000 */
[----:B------:R-:W3:Y:S01]  /*12570*/  MUFU.EX2 R210, R210 ;  /* 0x000000d200d27308 */ /* 0x000ee20000000800 */
[----:B------:R-:W-:Y:S01]  /*12580*/  FMUL.FTZ R19, R0, R119 ;  /* 0x0000007700137220 */ /* 0x000fe20000410000 */
[----:B-----5:R-:W-:Y:S03]  /*12590*/  F2FP.BF16.PACK_AB R118, R208, R175 ;  /* 0x000000afd076723e */ /* 0x020fe600000010ff */
[C---:B------:R-:W-:Y:S03]  /*125a0*/  FMUL.FTZ R112, R2.reuse, R112 ;  /* 0x0000007002707220 */ /* 0x040fe60000410000 */
[C---:B------:R-:W-:Y:S03]  /*125b0*/  HMMA.16816.F32.BF16 R16, R128.reuse, R120, R16 ;  /* 0x000000788010723c */ /* 0x040fe60000041810 */
[----:B------:R-:W-:Y:S02]  /*125c0*/  FMUL.FTZ R113, R2, R113 ;  /* 0x0000007102717220 */ /* 0x000fe40000410000 */
[C---:B------:R-:W-:Y:S02]  /*125d0*/  FMUL.FTZ R114, R0.reuse, R114 ;  /* 0x0000007200727220 */ /* 0x040fe40000410000 */
[----:B------:R-:W-:Y:S02]  /*125e0*/  FMUL.FTZ R115, R0, R115 ;  /* 0x0000007300737220 */ /* 0x000fe40000410000 */
[----:B------:R-:W-:Y:S03]  /*125f0*/  FFMA.FTZ R161, R2, R207, R161 ;  /* 0x000000cf02a17223 */ /* 0x000fe600000100a1 */
[----:B------:R-:W-:Y:S02]  /*12600*/  FFMA.FTZ R165, R0, R205, R165 ;  /* 0x000000cd00a57223 */ /* 0x000fe400000100a5 */
[----:B------:R-:W-:Y:S01]  /*12610*/  HMMA.16816.F32.BF16 R112, R128, R122, R112 ;  /* 0x0000007a8070723c */ /* 0x000fe20000041870 */
[----:B------:R-:W4:Y:S02]  /*12620*/  LDSM.16.MT88.4 R120, [R160+0x2900] ;  /* 0x00290000a078783b */ /* 0x000f240000004200 */
[----:B---3--:R-:W-:Y:S01]  /*12630*/  F2FP.BF16.PACK_AB R119, R210, R209 ;  /* 0x000000d1d277723e */ /* 0x008fe200000010ff */
[----:B------:R-:W-:Y:S02]  /*12640*/  FADD.FTZ R162, R162, R161 ;  /* 0x000000a1a2a27221 */ /* 0x000fe40000010000 */
[----:B------:R-:W-:Y:S02]  /*12650*/  FADD.FTZ R166, R166, R165 ;  /* 0x000000a5a6a67221 */ /* 0x000fe40000010000 */
[----:B------:R-:W-:Y:S01]  /*12660*/  FADD.FTZ R163, R163, R162 ;  /* 0x000000a2a3a37221 */ /* 0x000fe20000010000 */
[----:B------:R-:W-:Y:S01]  /*12670*/  LDSM.16.MT88.4 R128, [R133+0x4900] ;  /* 0x004900008580783b */ /* 0x000fe20000004200 */
[C---:B------:R-:W-:Y:S05]  /*12680*/  HMMA.16816.F32.BF16 R4, R116.reuse, R124, R4 ;  /* 0x0000007c7404723c */ /* 0x040fea0000041804 */
[----:B------:R-:W-:Y:S02]  /*12690*/  FADD.FTZ R167, R167, R166 ;  /* 0x000000a6a7a77221 */ /* 0x000fe40000010000 */
[----:B------:R-:W-:Y:S01]  /*126a0*/  FADD.FTZ R164, R164, R163 ;  /* 0x000000a3a4a47221 */ /* 0x000fe20000010000 */
[C---:B------:R-:W-:Y:S01]  /*126b0*/  HMMA.16816.F32.BF16 R8, R116.reuse, R126, R8 ;  /* 0x0000007e7408723c */ /* 0x040fe20000041808 */
[----:B------:R-:W3:Y:S03]  /*126c0*/  LDSM.16.MT88.4 R124, [R177+UR4+0x4900] ;  /* 0x00490004b17c783b */ /* 0x000ee60008004200 */
[----:B------:R-:W-:Y:S02]  /*126d0*/  FADD.FTZ R168, R168, R167 ;  /* 0x000000a7a8a87221 */ /* 0x000fe40000010000 */
[----:B------:R-:W-:Y:S02]  /*126e0*/  FADD.FTZ R171, R171, R164 ;  /* 0x000000a4abab7221 */ /* 0x000fe40000010000 */
[C---:B-1----:R-:W-:Y:S04]  /*126f0*/  HMMA.16816.F32.BF16 R36, R116.reuse, R136, R36 ;  /* 0x000000887424723c */ /* 0x042fe80000041824 */
[----:B------:R-:W-:Y:S02]  /*12700*/  FADD.FTZ R173, R173, R168 ;  /* 0x000000a8adad7221 */ /* 0x000fe40000010000 */
[----:B------:R-:W-:Y:S02]  /*12710*/  FADD.FTZ R172, R172, R171 ;  /* 0x000000abacac7221 */ /* 0x000fe40000010000 */
[C---:B------:R-:W-:Y:S01]  /*12720*/  HMMA.16816.F32.BF16 R40, R116.reuse, R138, R40 ;  /* 0x0000008a7428723c */ /* 0x040fe20000041828 */
[----:B------:R-:W1:Y:S03]  /*12730*/  LDSM.16.MT88.4 R136, [R176+UR4+0x4900] ;  /* 0x00490004b088783b */ /* 0x000e660008004200 */
[----:B------:R-:W-:Y:S04]  /*12740*/  FADD.FTZ R174, R174, R173 ;  /* 0x000000adaeae7221 */ /* 0x000fe80000010000 */
[C---:B--2---:R-:W-:Y:S08]  /*12750*/  HMMA.16816.F32.BF16 R44, R116.reuse, R140, R44 ;  /* 0x0000008c742c723c */ /* 0x044ff0000004182c */
[C---:B------:R-:W-:Y:S01]  /*12760*/  HMMA.16816.F32.BF16 R48, R116.reuse, R142, R48 ;  /* 0x0000008e7430723c */ /* 0x040fe20000041830 */
[----:B------:R-:W-:Y:S07]  /*12770*/  LDSM.16.MT88.4 R140, [R176+UR4+0x1100] ;  /* 0x00110004b08c783b */ /* 0x000fee0008004200 */
[C---:B------:R-:W-:Y:S08]  /*12780*/  HMMA.16816.F32.BF16 R52, R116.reuse, R144, R52 ;  /* 0x000000907434723c */ /* 0x040ff00000041834 */
[C---:B------:R-:W-:Y:S01]  /*12790*/  HMMA.16816.F32.BF16 R56, R116.reuse, R146, R56 ;  /* 0x000000927438723c */ /* 0x040fe20000041838 */
[----:B------:R-:W-:Y:S07]  /*127a0*/  LDSM.16.MT88.4 R144, [R177+UR4+0x5900] ;  /* 0x00590004b190783b */ /* 0x000fee0008004200 */
        /* <DEDUP_REMOVED lines=11> */
[----:B------:R-:W2:Y:S01]  /*12860*/  LDSM.16.MT88.4 R20, [R160+0x4900] ;  /* 0x00490000a014783b */ /* 0x000ea20000004200 */
[--C-:B------:R-:W-:Y:S01]  /*12870*/  FFMA.FTZ R156, R24, c[0x0][0x2d0], -R170.reuse ;  /* 0x0000b400189c7a23 */ /* 0x100fe200000108aa */
[C---:B------:R-:W-:Y:S01]  /*12880*/  HMMA.16816.F32.BF16 R80, R116.reuse, R158, R80 ;  /* 0x0000009e7450723c */ /* 0x040fe20000041850 */
[----:B------:R-:W5:Y:S03]  /*12890*/  MUFU.EX2 R153, R153 ;  /* 0x0000009900997308 */ /* 0x000f660000000800 */
[--C-:B------:R-:W-:Y:S02]  /*128a0*/  FFMA.FTZ R157, R25, c[0x0][0x2d0], -R170.reuse ;  /* 0x0000b400199d7a23 */ /* 0x100fe400000108aa */
[----:B------:R-:W-:Y:S02]  /*128b0*/  FFMA.FTZ R170, R33, c[0x0][0x2d0], -R170 ;  /* 0x0000b40021aa7a23 */ /* 0x000fe400000108aa */
[C---:B----4-:R-:W-:Y:S03]  /*128c0*/  HMMA.16816.F32.BF16 R84, R116.reuse, R120, R84 ;  /* 0x000000787454723c */ /* 0x050fe60000041854 */
[----:B------:R-:W-:Y:S01]  /*128d0*/  MUFU.EX2 R154, R154 ;  /* 0x0000009a009a7308 */ /* 0x000fe20000000800 */
[--C-:B------:R-:W-:Y:S02]  /*128e0*/  FFMA.FTZ R158, R26, c[0x0][0x2d0], -R169.reuse ;  /* 0x0000b4001a9e7a23 */ /* 0x100fe400000108a9 */
[--C-:B------:R-:W-:Y:S02]  /*128f0*/  FFMA.FTZ R159, R27, c[0x0][0x2d0], -R169.reuse ;  /* 0x0000b4001b9f7a23 */ /* 0x100fe400000108a9 */
[C---:B------:R-:W-:Y:S01]  /*12900*/  HMMA.16816.F32.BF16 R88, R116.reuse, R122, R88 ;  /* 0x0000007a7458723c */ /* 0x040fe20000041858 */
[----:B------:R-:W4:Y:S03]  /*12910*/  LDSM.16.MT88.4 R120, [R177+UR4+0x1100] ;  /* 0x00110004b178783b */ /* 0x000f260008004200 */
[----:B------:R-:W-:Y:S01]  /*12920*/  FFMA.FTZ R169, R35, c[0x0][0x2d0], -R169 ;  /* 0x0000b40023a97a23 */ /* 0x000fe200000108a9 */
[----:B------:R-:W1:Y:S03]  /*12930*/  MUFU.EX2 R155, R155 ;  /* 0x0000009b009b7308 */ /* 0x000e660000000800 */
[C---:B---3--:R-:W-:Y:S01]  /*12940*/  HMMA.16816.F32.BF16 R92, R116.reuse, R124, R92 ;  /* 0x0000007c745c723c */ /* 0x048fe2000004185c */
[----:B------:R-:W-:Y:S06]  /*12950*/  LDSM.16.MT88.4 R24, [R160+0x1100] ;  /* 0x00110000a018783b */ /* 0x000fec0000004200 */
[----:B------:R-:W-:Y:S01]  /*12960*/  MUFU.EX2 R156, R156 ;  /* 0x0000009c009c7308 */ /* 0x000fe20000000800 */
[C---:B------:R-:W-:Y:S01]  /*12970*/  HMMA.16816.F32.BF16 R96, R116.reuse, R126, R96 ;  /* 0x0000007e7460723c */ /* 0x040fe20000041860 */
[----:B------:R-:W3:Y:S07]  /*12980*/  LDSM.16.MT88.4 R124, [R133+0x1100] ;  /* 0x00110000857c783b */ /* 0x000eee0000004200 */
[C---:B------:R-:W-:Y:S01]  /*12990*/  HMMA.16816.F32.BF16 R12, R116.reuse, R128, R12 ;  /* 0x00000080740c723c */ /* 0x040fe2000004180c */
[----:B------:R-:W-:Y:S01]  /*129a0*/  LDSM.16.MT88.4 R32, [R176+UR4+0x1900] ;  /* 0x00190004b020783b */ /* 0x000fe20008004200 */
[----:B------:R-:W2:Y:S06]  /*129b0*/  MUFU.EX2 R157, R157 ;  /* 0x0000009d009d7308 */ /* 0x000eac0000000800 */
[C---:B------:R-:W-:Y:S01]  /*129c0*/  HMMA.16816.F32.BF16 R100, R116.reuse, R130, R100 ;  /* 0x000000827464723c */ /* 0x040fe20000041864 */
[----:B------:R-:W3:Y:S03]  /*129d0*/  LDSM.16.MT88.4 R128, [R177+UR4+0x3100] ;  /* 0x00310004b180783b */ /* 0x000ee60008004200 */
[----:B------:R-:W-:Y:S04]  /*129e0*/  MUFU.EX2 R158, R158 ;  /* 0x0000009e009e7308 */ /* 0x000fe80000000800 */
[C---:B-1----:R-:W-:Y:S06]  /*129f0*/  HMMA.16816.F32.BF16 R104, R116.reuse, R136, R104 ;  /* 0x000000887468723c */ /* 0x042fec0000041868 */
[----:B------:R-:W1:Y:S02]  /*12a00*/  MUFU.EX2 R159, R159 ;  /* 0x0000009f009f7308 */ /* 0x000e640000000800 */
[C---:B------:R-:W-:Y:S01]  /*12a10*/  HMMA.16816.F32.BF16 R108, R116.reuse, R138, R108 ;  /* 0x0000008a746c723c */ /* 0x040fe2000004186c */
[----:B------:R-:W-:Y:S07]  /*12a20*/  LDSM.16.MT88.4 R136, [R176+UR4+0x3900] ;  /* 0x00390004b088783b */ /* 0x000fee0008004200 */
[C---:B--2---:R-:W-:Y:S01]  /*12a30*/  HMMA.16816.F32.BF16 R16, R116.reuse, R20, R16 ;  /* 0x000000147410723c */ /* 0x044fe20000041810 */
[----:B------:R-:W2:Y:S06]  /*12a40*/  MUFU.EX2 R170, R170 ;  /* 0x000000aa00aa7308 */ /* 0x000eac0000000800 */
[----:B-----5:R-:W-:Y:S01]  /*12a50*/  F2FP.BF16.PACK_AB R20, R153, R152 ;  /* 0x000000989914723e */ /* 0x020fe200000010ff */
[----:B------:R-:W-:Y:S01]  /*12a60*/  HMMA.16816.F32.BF16 R112, R116, R22, R112 ;  /* 0x000000167470723c */ /* 0x000fe20000041870 */
[----:B------:R-:W5:Y:S02]  /*12a70*/  LDSM.16.MT88.4 R116, [R133+0x3100] ;  /* 0x003100008574783b */ /* 0x000f640000004200 */
[----:B------:R-:W2:Y:S01]  /*12a80*/  MUFU.EX2 R169, R169 ;  /* 0x000000a900a97308 */ /* 0x000ea20000000800 */
[----:B------:R-:W-:Y:S03]  /*12a90*/  F2FP.BF16.PACK_AB R21, R155, R154 ;  /* 0x0000009a9b15723e */ /* 0x000fe600000010ff */
[----:B------:R-:W-:Y:S02]  /*12aa0*/  F2FP.BF16.PACK_AB R22, R157, R156 ;  /* 0x0000009c9d16723e */ /* 0x000fe400000010ff */
[----:B-1----:R-:W-:Y:S07]  /*12ab0*/  F2FP.BF16.PACK_AB R23, R159, R158 ;  /* 0x0000009e9f17723e */ /* 0x002fee00000010ff */
[C---:B----4-:R-:W-:Y:S08]  /*12ac0*/  HMMA.16816.F32.BF16 R4, R20.reuse, R120, R4 ;  /* 0x000000781404723c */ /* 0x050ff00000041804 */
[C---:B------:R-:W-:Y:S01]  /*12ad0*/  HMMA.16816.F32.BF16 R8, R20.reuse, R122, R8 ;  /* 0x0000007a1408723c */ /* 0x040fe20000041808 */
[----:B------:R-:W1:Y:S07]  /*12ae0*/  LDSM.16.MT88.4 R120, [R176+UR4+0x3100] ;  /* 0x00310004b078783b */ /* 0x000e6e0008004200 */
[C---:B---3--:R-:W-:Y:S08]  /*12af0*/  HMMA.16816.F32.BF16 R36, R20.reuse, R124, R36 ;  /* 0x0000007c1424723c */ /* 0x048ff00000041824 */
[C---:B------:R-:W-:Y:S01]  /*12b00*/  HMMA.16816.F32.BF16 R40, R20.reuse, R126, R40 ;  /* 0x0000007e1428723c */ /* 0x040fe20000041828 */
[----:B------:R-:W-:Y:S07]  /*12b10*/  LDSM.16.MT88.4 R124, [R177+UR4+0x5100] ;  /* 0x00510004b17c783b */ /* 0x000fee0008004200 */
        /* <DEDUP_REMOVED lines=8> */
[C---:B-----5:R-:W-:Y:S08]  /*12ba0*/  HMMA.16816.F32.BF16 R68, R20.reuse, R116, R68 ;  /* 0x000000741444723c */ /* 0x060ff00000041844 */
[C---:B------:R-:W-:Y:S01]  /*12bb0*/  HMMA.16816.F32.BF16 R72, R20.reuse, R118, R72 ;  /* 0x000000761448723c */ /* 0x040fe20000041848 */
[----:B------:R-:W4:Y:S07]  /*12bc0*/  LDSM.16.MT88.4 R116, [R133+0x5100] ;  /* 0x005100008574783b */ /* 0x000f2e0000004200 */
[C---:B-1----:R-:W-:Y:S08]  /*12bd0*/  HMMA.16816.F32.BF16 R76, R20.reuse, R120, R76 ;  /* 0x00000078144c723c */ /* 0x042ff0000004184c */
[C---:B------:R-:W-:Y:S01]  /*12be0*/  HMMA.16816.F32.BF16 R80, R20.reuse, R122, R80 ;  /* 0x0000007a1450723c */ /* 0x040fe20000041850 */
[----:B------:R-:W1:Y:S07]  /*12bf0*/  LDSM.16.MT88.4 R120, [R176+UR4+0x5100] ;  /* 0x00510004b078783b */ /* 0x000e6e0008004200 */
[C---:B---3--:R-:W-:Y:S08]  /*12c00*/  HMMA.16816.F32.BF16 R84, R20.reuse, R24, R84 ;  /* 0x000000181454723c */ /* 0x048ff00000041854 */
[C---:B------:R-:W-:Y:S01]  /*12c10*/  HMMA.16816.F32.BF16 R88, R20.reuse, R26, R88 ;  /* 0x0000001a1458723c */ /* 0x040fe20000041858 */
[----:B------:R-:W3:Y:S07]  /*12c20*/  LDSM.16.MT88.4 R24, [R160+0x5100] ;  /* 0x00510000a018783b */ /* 0x000eee0000004200 */
[C---:B------:R-:W-:Y:S08]  /*12c30*/  HMMA.16816.F32.BF16 R92, R20.reuse, R124, R92 ;  /* 0x0000007c145c723c */ /* 0x040ff0000004185c */
[C---:B------:R-:W-:Y:S01]  /*12c40*/  HMMA.16816.F32.BF16 R96, R20.reuse, R126, R96 ;  /* 0x0000007e1460723c */ /* 0x040fe20000041860 */
[----:B------:R-:W5:Y:S07]  /*12c50*/  LDSM.16.MT88.4 R124, [R177+UR4+0x1900] ;  /* 0x00190004b17c783b */ /* 0x000f6e0008004200 */
[C---:B----4-:R-:W-:Y:S08]  /*12c60*/  HMMA.16816.F32.BF16 R12, R20.reuse, R116, R12 ;  /* 0x00000074140c723c */ /* 0x050ff0000004180c */
[C---:B------:R-:W-:Y:S01]  /*12c70*/  HMMA.16816.F32.BF16 R100, R20.reuse, R118, R100 ;  /* 0x000000761464723c */ /* 0x040fe20000041864 */
[----:B------:R-:W4:Y:S07]  /*12c80*/  LDSM.16.MT88.4 R116, [R160+0x1900] ;  /* 0x00190000a074783b */ /* 0x000f2e0000004200 */
[C---:B-1----:R-:W-:Y:S08]  /*12c90*/  HMMA.16816.F32.BF16 R104, R20.reuse, R120, R104 ;  /* 0x000000781468723c */ /* 0x042ff00000041868 */
[C---:B------:R-:W-:Y:S01]  /*12ca0*/  HMMA.16816.F32.BF16 R108, R20.reuse, R122, R108 ;  /* 0x0000007a146c723c */ /* 0x040fe2000004186c */
[----:B------:R-:W1:Y:S07]  /*12cb0*/  LDSM.16.MT88.4 R120, [R177+UR4+0x3900] ;  /* 0x00390004b178783b */ /* 0x000e6e0008004200 */
[C---:B---3--:R-:W-:Y:S08]  /*12cc0*/  HMMA.16816.F32.BF16 R16, R20.reuse, R24, R16 ;  /* 0x000000181410723c */ /* 0x048ff00000041810 */
[----:B------:R-:W-:Y:S01]  /*12cd0*/  HMMA.16816.F32.BF16 R112, R20, R26, R112 ;  /* 0x0000001a1470723c */ /* 0x000fe20000041870 */
[----:B------:R-:W3:Y:S06]  /*12ce0*/  LDSM.16.MT88.4 R24, [R133+0x3900] ;  /* 0x003900008518783b */ /* 0x000eec0000004200 */
[----:B------:R-:W-:Y:S02]  /*12cf0*/  F2FP.BF16.PACK_AB R20, R212, R211 ;  /* 0x000000d3d414723e */ /* 0x000fe400000010ff */
[----:B------:R-:W-:Y:S03]  /*12d00*/  F2FP.BF16.PACK_AB R21, R214, R213 ;  /* 0x000000d5d615723e */ /* 0x000fe600000010ff */
[----:B--2---:R-:W-:Y:S02]  /*12d10*/  F2FP.BF16.PACK_AB R22, R170, R215 ;  /* 0x000000d7aa16723e */ /* 0x004fe400000010ff */
[----:B------:R-:W-:Y:S07]  /*12d20*/  F2FP.BF16.PACK_AB R23, R169, R216 ;  /* 0x000000d8a917723e */ /* 0x000fee00000010ff */
[C---:B-----5:R-:W-:Y:S08]  /*12d30*/  HMMA.16816.F32.BF16 R128, R20.reuse, R124, R4 ;  /* 0x0000007c1480723c */ /* 0x060ff00000041804 */
[C---:B------:R-:W-:Y:S08]  /*12d40*/  HMMA.16816.F32.BF16 R124, R20.reuse, R126, R8 ;  /* 0x0000007e147c723c */ /* 0x040ff00000041808 */
[C---:B------:R-:W-:Y:S08]  /*12d50*/  HMMA.16816.F32.BF16 R36, R20.reuse, R28, R36 ;  /* 0x0000001c1424723c */ /* 0x040ff00000041824 */
[C---:B------:R-:W-:Y:S01]  /*12d60*/  HMMA.16816.F32.BF16 R40, R20.reuse, R30, R40 ;  /* 0x0000001e1428723c */ /* 0x040fe20000041828 */
[----:B------:R-:W2:Y:S07]  /*12d70*/  LDSM.16.MT88.4 R28, [R176+UR4+0x5900] ;  /* 0x00590004b01c783b */ /* 0x000eae0008004200 */
[C---:B------:R-:W-:Y:S07]  /*12d80*/  HMMA.16816.F32.BF16 R44, R20.reuse, R32, R44 ;  /* 0x00000020142c723c */ /* 0x040fee000004182c */
[----:B------:R-:W-:Y:S01]  /*12d90*/  FADD.FTZ R33, R209, R174 ;  /* 0x000000aed1217221 */ /* 0x000fe20000010000 */
[C---:B------:R-:W-:Y:S04]  /*12da0*/  HMMA.16816.F32.BF16 R48, R20.reuse, R34, R48 ;  /* 0x000000221430723c */ /* 0x040fe80000041830 */
[----:B------:R-:W-:Y:S04]  /*12db0*/  FADD.FTZ R33, R210, R33 ;  /* 0x00000021d2217221 */ /* 0x000fe80000010000 */
[C---:B----4-:R-:W-:Y:S04]  /*12dc0*/  HMMA.16816.F32.BF16 R52, R20.reuse, R116, R52 ;  /* 0x000000741434723c */ /* 0x050fe80000041834 */
        /* <DEDUP_REMOVED lines=9> */
[C---:B------:R-:W-:Y:S01]  /*12e60*/  HMMA.16816.F32.BF16 R72, R20.reuse, R26, R72 ;  /* 0x0000001a1448723c */ /* 0x040fe20000041848 */
[----:B------:R-:W1:Y:S03]  /*12e70*/  LDSM.16.MT88.4 R24, [R160+0x5900] ;  /* 0x00590000a018783b */ /* 0x000e660000004200 */
[----:B------:R-:W-:Y:S04]  /*12e80*/  FADD.FTZ R213, R214, R213 ;  /* 0x000000d5d6d57221 */ /* 0x000fe80000010000 */
[C---:B------:R-:W-:Y:S04]  /*12e90*/  HMMA.16816.F32.BF16 R76, R20.reuse, R136, R76 ;  /* 0x00000088144c723c */ /* 0x040fe8000004184c */
[----:B------:R-:W-:Y:S04]  /*12ea0*/  FADD.FTZ R216, R216, R213 ;  /* 0x000000d5d8d87221 */ /* 0x000fe80000010000 */
[C---:B------:R-:W-:Y:S04]  /*12eb0*/  HMMA.16816.F32.BF16 R80, R20.reuse, R138, R80 ;  /* 0x0000008a1450723c */ /* 0x040fe80000041850 */
[----:B------:R-:W-:Y:S04]  /*12ec0*/  FADD.FTZ R205, R169, R216 ;  /* 0x000000d8a9cd7221 */ /* 0x000fe80000010000 */
[C---:B------:R-:W-:Y:S08]  /*12ed0*/  HMMA.16816.F32.BF16 R84, R20.reuse, R140, R84 ;  /* 0x0000008c1454723c */ /* 0x040ff00000041854 */
[C---:B------:R-:W-:Y:S08]  /*12ee0*/  HMMA.16816.F32.BF16 R88, R20.reuse, R142, R88 ;  /* 0x0000008e1458723c */ /* 0x040ff00000041858 */
        /* <DEDUP_REMOVED lines=8> */
[C---:B-1----:R-:W-:Y:S04]  /*12f70*/  HMMA.16816.F32.BF16 R116, R20.reuse, R24, R16 ;  /* 0x000000181474723c */ /* 0x042fe80000041810 */
[----:B------:R-:W-:Y:S04]  /*12f80*/  FADD.FTZ R152, R152, R29 ;  /* 0x0000001d98987221 */ /* 0x000fe80000010000 */
[----:B------:R-:W-:Y:S01]  /*12f90*/  FADD.FTZ R153, R153, R152 ;  /* 0x0000009899997221 */ /* 0x000fe20000010000 */
[----:B------:R-:W-:Y:S03]  /*12fa0*/  HMMA.16816.F32.BF16 R112, R20, R26, R112 ;  /* 0x0000001a1470723c */ /* 0x000fe60000041870 */
[----:B------:R-:W-:Y:S04]  /*12fb0*/  FADD.FTZ R0, R156, R153 ;  /* 0x000000999c007221 */ /* 0x000fe80000010000 */
[----:B------:R-:W-:Y:S05]  /*12fc0*/  FADD.FTZ R0, R157, R0 ;  /* 0x000000009d007221 */ /* 0x000fea0000010000 */
[----:B------:R-:W-:Y:S04]  /*12fd0*/  FADD.FTZ R211, R211, R0 ;  /* 0x00000000d3d37221 */ /* 0x000fe80000010000 */
[----:B------:R-:W-:Y:S04]  /*12fe0*/  FADD.FTZ R212, R212, R211 ;  /* 0x000000d3d4d47221 */ /* 0x000fe80000010000 */
[----:B------:R-:W-:Y:S04]  /*12ff0*/  FADD.FTZ R207, R215, R212 ;  /* 0x000000d4d7cf7221 */ /* 0x000fe80000010000 */
[----:B------:R-:W-:Y:S01]  /*13000*/  FADD.FTZ R207, R170, R207 ;  /* 0x000000cfaacf7221 */ /* 0x000fe20000010000 */
[----:B------:R-:W-:-:S05]  /*13010*/  @!P0 BRA `(.L_x_989) ;  /* 0x0000040000008947 */ /* 0x000fca0003800000 */
[----:B------:R-:W-:Y:S01]  /*13020*/  ISETP.NE.AND P2, PT, R190, 0x1, PT ;  /* 0x00000001be00780c */ /* 0x000fe20003f45270 */
[----:B------:R-:W-:Y:S01]  /*13030*/  IMAD R193, R206, 0x40, R185 ;  /* 0x00000040cec17824 */ /* 0x000fe200078e02b9 */
[----:B------:R-:W-:Y:S01]  /*13040*/  SEL R4, RZ, 0x10, P5 ;  /* 0x00000010ff047807 */ /* 0x000fe20002800000 */
[----:B------:R-:W-:Y:S03]  /*13050*/  IMAD.MOV.U32 R192, RZ, RZ, RZ ;  /* 0x000000ffffc07224 */ /* 0x000fe600078e00ff */
[----:B------:R-:W-:Y:S02]  /*13060*/  IADD3 R193, R193, -0x80, R196 ;  /* 0xffffff80c1c17810 */ /* 0x000fe40007ffe0c4 */
[C---:B------:R-:W-:Y:S03]  /*13070*/  IADD3 R13, -R4.reuse, 0x10, RZ ;  /* 0x00000010040d7810 */ /* 0x040fe60007ffe1ff */
[--C-:B------:R-:W-:Y:S01]  /*13080*/  IMAD.MOV.U32 R0, RZ, RZ, R193.reuse ;  /* 0x000000ffff007224 */ /* 0x100fe200078e00c1 */
[----:B------:R-:W-:Y:S01]  /*13090*/  LOP3.LUT R13, R13, 0xf, RZ, 0xc0, !PT ;  /* 0x0000000f0d0d7812 */ /* 0x000fe200078ec0ff */
[----:B------:R-:W-:Y:S05]  /*130a0*/  @P2 IMAD.HI.U32 R2, R193, c[0x0][0x2bc], RZ ;  /* 0x0000af00c1022a27 */ /* 0x000fea00078e00ff */
[----:B------:R-:W-:Y:S02]  /*130b0*/  @P2 SHF.R.U32.HI R0, RZ, c[0x0][0x2c0], R2 ;  /* 0x0000b000ff002a19 */ /* 0x000fe40000011602 */
[----:B------:R-:W-:Y:S02]  /*130c0*/  ISETP.NE.U32.AND P2, PT, R4, RZ, PT ;  /* 0x000000ff0400720c */ /* 0x000fe40003f45070 */
[C---:B------:R-:W-:Y:S04]  /*130d0*/  @!P3 IADD3 R5, P0, R0.reuse, R198, RZ ;  /* 0x000000c60005b210 */ /* 0x040fe80007f1e0ff */
[----:B------:R-:W-:Y:S01]  /*130e0*/  @!P3 LEA.HI.X.SX32 R2, R0, R189, 0x1, P0 ;  /* 0x000000bd0002b211 */ /* 0x000fe200000f0eff */
[----:B------:R-:W-:Y:S01]  /*130f0*/  IMAD.MOV R0, RZ, RZ, -R0 ;  /* 0x000000ffff007224 */ /* 0x000fe200078e0a00 */
[C---:B------:R-:W-:Y:S03]  /*13100*/  @!P3 LEA R10, P0, R5.reuse, c[0x0][0x2a0], 0x2 ;  /* 0x0000a800050aba11 */ /* 0x040fe600078010ff */
[----:B------:R-:W-:Y:S01]  /*13110*/  IMAD R193, R0, c[0x0][0x2b8], R193 ;  /* 0x0000ae0000c17a24 */ /* 0x000fe200078e02c1 */
[----:B------:R-:W-:Y:S02]  /*13120*/  @!P3 LEA.HI.X R11, R5, c[0x0][0x2a4], R2, 0x2, P0 ;  /* 0x0000a900050bba11 */ /* 0x000fe400000f1402 */
[----:B------:R-:W-:Y:S01]  /*13130*/  SEL R2, RZ, 0x10, P4 ;  /* 0x00000010ff027807 */ /* 0x000fe20002000000 */
[----:B------:R-:W-:Y:S01]  /*13140*/  IMAD.WIDE.U32 R8, R193, c[0x0][0x1e0], RZ ;  /* 0x00007800c1087a25 */ /* 0x000fe200078e00ff */
[----:B------:R-:W-:Y:S01]  /*13150*/  SHF.R.S32.HI R5, RZ, 0x1f, R193 ;  /* 0x0000001fff057819 */ /* 0x000fe200000114c1 */
[----:B------:R-:W2:Y:S04]  /*13160*/  @!P3 LDG.E R192, [R10.64] ;  /* 0x000000060ac0b981 */ /* 0x000ea8000c1e1900 */
[----:B------:R-:W-:Y:S04]  /*13170*/  IMAD R5, R5, c[0x0][0x1e0], RZ ;  /* 0x0000780005057a24 */ /* 0x000fe800078e02ff */
[----:B------:R-:W-:Y:S04]  /*13180*/  IMAD R5, R193, c[0x0][0x1e4], R5 ;  /* 0x00007900c1057a24 */ /* 0x000fe800078e0205 */
[----:B------:R-:W-:Y:S02]  /*13190*/  IMAD.IADD R9, R9, 0x1, R5 ;  /* 0x0000000109097824 */ /* 0x000fe400078e0205 */
[----:B------:R-:W-:Y:S01]  /*131a0*/  IMAD R5, R184, c[0x0][0x1e8], RZ ;  /* 0x00007a00b8057a24 */ /* 0x000fe200078e02ff */
[----:B--2---:R-:W-:Y:S01]  /*131b0*/  SHF.R.S32.HI R7, RZ, 0x1f, R192 ;  /* 0x0000001fff077819 */ /* 0x004fe200000114c0 */
[C---:B------:R-:W-:Y:S04]  /*131c0*/  IMAD.WIDE.U32 R8, R192.reuse, c[0x0][0x1f0], R8 ;  /* 0x00007c00c0087a25 */ /* 0x040fe800078e0008 */
        /* <DEDUP_REMOVED lines=15> */
[----:B-1----:R-:W-:Y:S04]  /*132c0*/  IADD3 R12, P1, P0, R13, R6, R200 ;  /* 0x000000060d0c7210 */ /* 0x002fe8000783e0c8 */
[----:B--2---:R-:W-:Y:S02]  /*132d0*/  IADD3.X R13, RZ, R8, R201, P1, P0 ;  /* 0x00000008ff0d7210 */ /* 0x004fe40000fe04c9 */
[----:B---3--:R-:W-:Y:S04]  /*132e0*/  IADD3 R14, P1, P0, R7, R6, R202 ;  /* 0x00000006070e7210 */ /* 0x008fe8000783e0ca */
[----:B------:R-:W-:Y:S02]  /*132f0*/  IADD3.X R15, RZ, R8, R203, P1, P0 ;  /* 0x00000008ff0f7210 */ /* 0x000fe40000fe04cb */
        /* <DEDUP_REMOVED lines=18> */
.L_x_989:
        /* <DEDUP_REMOVED lines=9> */
.L_x_987:
[----:B-1----:R-:W1:Y:S01]  /*134b0*/  SHFL.BFLY PT, R6, R207, 0x2, 0x1f ;  /* 0x0c401f00cf067f89 */ /* 0x002e6200000e0000 */
        /* <DEDUP_REMOVED lines=122> */
.L_x_937:
        /* <DEDUP_REMOVED lines=19> */
[----:B------:R-:W-:Y:S02]  /*13d90*/  LEA.HI R9, R12, R3, RZ, 0x5 ;  /* 0x000000030c097211 */ /* 0x000fe400078f28ff */
[--C-:B------:R-:W-:Y:S02]  /*13da0*/  SHF.R.S32.HI R15, RZ, 0x2, R5.reuse ;  /* 0x00000002ff0f7819 */ /* 0x100fe40000011405 */
[----:B------:R-:W-:Y:S02]  /*13db0*/  SHF.R.S32.HI R14, RZ, 0x1f, R5 ;  /* 0x0000001fff0e7819 */ /* 0x000fe40000011405 */
[----:B------:R-:W-:Y:S02]  /*13dc0*/  LOP3.LUT R16, R5, 0xfffffffc, RZ, 0xc0, !PT ;  /* 0xfffffffc05107812 */ /* 0x000fe400078ec0ff */
[----:B------:R-:W-:Y:S02]  /*13dd0*/  LEA.HI R14, R14, R15, RZ, 0x3 ;  /* 0x0000000f0e0e7211 */ /* 0x000fe400078f18ff */
[----:B------:R-:W-:Y:S01]  /*13de0*/  SHF.R.S32.HI R5, RZ, 0x5, R9 ;  /* 0x00000005ff057819 */ /* 0x000fe20000011409 */
[----:B------:R-:W-:Y:S01]  /*13df0*/  IMAD.IADD R16, R3, 0x1, -R16 ;  /* 0x0000000103107824 */ /* 0x000fe200078e0a10 */
[----:B------:R-:W-:-:S02]  /*13e00*/  LOP3.LUT R14, R14, 0xfffffff8, RZ, 0xc0, !PT ;  /* 0xfffffff80e0e7812 */ /* 0x000fc400078ec0ff */
[----:B------:R-:W-:Y:S01]  /*13e10*/  F2FP.BF16.PACK_AB R48, R49, R48 ;  /* 0x000000303130723e */ /* 0x000fe200000010ff */
[----:B------:R-:W-:Y:S01]  /*13e20*/  IMAD R13, R5, 0x200, R16 ;  /* 0x00000200050d7824 */ /* 0x000fe200078e0210 */
[----:B------:R-:W-:Y:S01]  /*13e30*/  F2FP.BF16.PACK_AB R50, R51, R50 ;  /* 0x000000323332723e */ /* 0x000fe200000010ff */
[----:B------:R-:W-:Y:S01]  /*13e40*/  IMAD.IADD R14, R15, 0x1, -R14 ;  /* 0x000000010f0e7824 */ /* 0x000fe200078e0a0e */
[----:B------:R-:W-:Y:S02]  /*13e50*/  F2FP.BF16.PACK_AB R52, R53, R52 ;  /* 0x000000343534723e */ /* 0x000fe400000010ff */
[----:B------:R-:W-:Y:S01]  /*13e60*/  F2FP.BF16.PACK_AB R54, R55, R54 ;  /* 0x000000363736723e */ /* 0x000fe200000010ff */
[C---:B------:R-:W-:Y:S01]  /*13e70*/  IMAD.SHL.U32 R11, R14.reuse, 0x40, RZ ;  /* 0x000000400e0b7824 */ /* 0x040fe200078e00ff */
[----:B------:R-:W-:Y:S02]  /*13e80*/  LOP3.LUT R15, R14, 0x1, RZ, 0xc0, !PT ;  /* 0x000000010e0f7812 */ /* 0x000fe400078ec0ff */
[----:B------:R-:W-:-:S02]  /*13e90*/  F2FP.BF16.PACK_AB R56, R57, R56 ;  /* 0x000000383938723e */ /* 0x000fc400000010ff */
[----:B------:R-:W-:Y:S02]  /*13ea0*/  LOP3.LUT R11, R11, 0x1c0, RZ, 0xc0, !PT ;  /* 0x000001c00b0b7812 */ /* 0x000fe400078ec0ff */
        /* <DEDUP_REMOVED lines=9> */
[----:B------:R-:W-:Y:S02]  /*13f40*/  F2FP.BF16.PACK_AB R62, R63, R62 ;  /* 0x0000003e3f3e723e */ /* 0x000fe400000010ff */
[----:B------:R-:W-:Y:S01]  /*13f50*/  F2FP.BF16.PACK_AB R64, R65, R64 ;  /* 0x000000404140723e */ /* 0x000fe200000010ff */
[C---:B------:R-:W-:Y:S01]  /*13f60*/  IMAD.IADD R17, R13.reuse, 0x1, R14 ;  /* 0x000000010d117824 */ /* 0x040fe200078e020e */
[C---:B------:R-:W-:Y:S01]  /*13f70*/  IADD3 R15, R13.reuse, 0x80, RZ ;  /* 0x000000800d0f7810 */ /* 0x040fe20007ffe0ff */
[----:B------:R-:W-:Y:S01]  /*13f80*/  STS [R13+0x80], R128 ;  /* 0x000080800d007388 */ /* 0x000fe20000000800 */
[----:B------:R-:W-:Y:S02]  /*13f90*/  IADD3 R11, R13, 0x70, RZ ;  /* 0x000000700d0b7810 */ /* 0x000fe40007ffe0ff */
[----:B------:R-:W-:Y:S01]  /*13fa0*/  @P0 IADD3 R11, R15, 0x10, RZ ;  /* 0x000000100f0b0810 */ /* 0x000fe20007ffe0ff */
[----:B------:R-:W-:Y:S01]  /*13fb0*/  IMAD.MOV.U32 R15, RZ, RZ, 0x40 ;  /* 0x00000040ff0f7424 */ /* 0x000fe200078e00ff */
[----:B------:R-:W-:Y:S01]  /*13fc0*/  STS [R13+0x480], R130 ;  /* 0x000480820d007388 */ /* 0x000fe20000000800 */
[----:B------:R-:W-:-:S02]  /*13fd0*/  F2FP.BF16.PACK_AB R66, R67, R66 ;  /* 0x000000424342723e */ /* 0x000fc400000010ff */
[----:B------:R-:W-:Y:S01]  /*13fe0*/  F2FP.BF16.PACK_AB R68, R69, R68 ;  /* 0x000000444544723e */ /* 0x000fe200000010ff */
[----:B------:R-:W-:Y:S01]  /*13ff0*/  STS [R11], R124 ;  /* 0x0000007c0b007388 */ /* 0x000fe20000000800 */
[----:B------:R-:W-:Y:S01]  /*14000*/  SEL R18, R15, 0xffffffc0, !P2 ;  /* 0xffffffc00f127807 */ /* 0x000fe20005000000 */
[--C-:B------:R-:W-:Y:S01]  /*14010*/  IMAD.IADD R15, R14, 0x1, R11.reuse ;  /* 0x000000010e0f7824 */ /* 0x100fe200078e020b */
[----:B------:R-:W-:Y:S01]  /*14020*/  F2FP.BF16.PACK_AB R70, R71, R70 ;  /* 0x000000464746723e */ /* 0x000fe200000010ff */
[----:B------:R-:W-:Y:S01]  /*14030*/  STS [R11+0x400], R126 ;  /* 0x0004007e0b007388 */ /* 0x000fe20000000800 */
[----:B------:R-:W-:Y:S01]  /*14040*/  F2FP.BF16.PACK_AB R72, R73, R72 ;  /* 0x000000484948723e */ /* 0x000fe200000010ff */
[--C-:B------:R-:W-:Y:S01]  /*14050*/  IMAD.IADD R19, R13, 0x1, R18.reuse ;  /* 0x000000010d137824 */ /* 0x100fe200078e0212 */
[----:B------:R-:W-:Y:S01]  /*14060*/  F2FP.BF16.PACK_AB R74, R75, R74 ;  /* 0x0000004a4b4a723e */ /* 0x000fe200000010ff */
[C---:B------:R-:W-:Y:S01]  /*14070*/  IMAD.IADD R21, R18.reuse, 0x1, R11 ;  /* 0x0000000112157824 */ /* 0x040fe200078e020b */
[----:B------:R-:W-:Y:S01]  /*14080*/  STS [R17+0x80], R36 ;  /* 0x0000802411007388 */ /* 0x000fe20000000800 */
[----:B------:R-:W-:Y:S01]  /*14090*/  IMAD.IADD R23, R18, 0x1, R17 ;  /* 0x0000000112177824 */ /* 0x000fe200078e0211 */
[----:B------:R-:W-:Y:S01]  /*140a0*/  F2FP.BF16.PACK_AB R76, R77, R76 ;  /* 0x0000004c4d4c723e */ /* 0x000fe200000010ff */
[----:B------:R-:W-:Y:S01]  /*140b0*/  IMAD.IADD R25, R15, 0x1, R18 ;  /* 0x000000010f197824 */ /* 0x000fe200078e0212 */
        /* <DEDUP_REMOVED lines=31> */
[----:B------:R-:W-:Y:S02]  /*142b0*/  ISETP.NE.U32.AND P1, PT, RZ, c[0x0][0x508], PT ;  /* 0x00014200ff007a0c */ /* 0x000fe40003f25070 */
[----:B------:R-:W-:Y:S01]  /*142c0*/  ISETP.NE.U32.AND P0, PT, RZ, c[0x0][0x500], PT ;  /* 0x00014000ff007a0c */ /* 0x000fe20003f05070 */
[----:B------:R-:W-:Y:S01]  /*142d0*/  STS [R13+0x4080], R60 ;  /* 0x0040803c0d007388 */ /* 0x000fe20000000800 */
[----:B------:R-:W-:Y:S02]  /*142e0*/  ISETP.NE.AND.EX P1, PT, RZ, c[0x0][0x50c], PT, P1 ;  /* 0x00014300ff007a0c */ /* 0x000fe40003f25310 */
        /* <DEDUP_REMOVED lines=16> */
[----:B------:R3:W-:Y:S04]  /*143f0*/  STS [R13+0x8080], R6 ;  /* 0x008080060d007388 */ /* 0x0007e80000000800 */
[----:B------:R-:W-:Y:S04]  /*14400*/  STS [R13+0x8480], R8 ;  /* 0x008480080d007388 */ /* 0x000fe80000000800 */
[----:B------:R-:W-:Y:S04]  /*14410*/  STS [R11+0x8000], R96 ;  /* 0x008000600b007388 */ /* 0x000fe80000000800 */
[----:B------:R4:W-:Y:S04]  /*14420*/  STS [R11+0x8400], R98 ;  /* 0x008400620b007388 */ /* 0x0009e80000000800 */
[----:B------:R-:W-:Y:S01]  /*14430*/  STS [R17+0x8080], R120 ;  /* 0x0080807811007388 */ /* 0x000fe20000000800 */
[----:B-1----:R-:W-:-:S03]  /*14440*/  IMAD.MOV.U32 R7, RZ, RZ, 0x4 ;  /* 0x00000004ff077424 */ /* 0x002fc600078e00ff */
[----:B------:R-:W-:Y:S01]  /*14450*/  STS [R17+0x8480], R122 ;  /* 0x0084807a11007388 */ /* 0x000fe20000000800 */
[----:B------:R-:W-:-:S03]  /*14460*/  IMAD.WIDE R26, R186, R7, c[0x0][0x500] ;  /* 0x00014000ba1a7625 */ /* 0x000fc600078e0207 */
        /* <DEDUP_REMOVED lines=13> */
[----:B----4-:R-:W2:Y:S04]  /*14540*/  @P0 LDG.E R11, [R26.64] ;  /* 0x000000061a0b0981 */ /* 0x010ea8000c1e1900 */
        /* <DEDUP_REMOVED lines=9> */
.L_x_992:
[----:B---3--:R-:W-:Y:S01]  /*145e0*/  LOP3.LUT R6, R9, 0xffffffe0, RZ, 0xc0, !PT ;  /* 0xffffffe009067812 */ /* 0x008fe200078ec0ff */
[----:B------:R-:W1:Y:S01]  /*145f0*/  S2R R54, SR_CTAID.X ;  /* 0x0000000000367919 */ /* 0x000e620000002500 */
[----:B------:R-:W-:Y:S01]  /*14600*/  SHF.R.S32.HI R18, RZ, 0x1f, R5 ;  /* 0x0000001fff127819 */ /* 0x000fe20000011405 */
[----:B------:R-:W-:Y:S01]  /*14610*/  IMAD.MOV.U32 R8, RZ, RZ, c[0x0][0x4e8] ;  /* 0x00013a00ff087624 */ /* 0x000fe200078e00ff */
[----:B------:R-:W-:Y:S01]  /*14620*/  LEA.HI R9, R16, R16, RZ, 0x1 ;  /* 0x0000001010097211 */ /* 0x000fe200078f08ff */
[----:B------:R-:W-:Y:S01]  /*14630*/  IMAD.IADD R7, R3, 0x1, -R6 ;  /* 0x0000000103077824 */ /* 0x000fe200078e0a06 */
[----:B------:R-:W-:Y:S01]  /*14640*/  LEA.HI R18, R18, R5, RZ, 0x3 ;  /* 0x0000000512127211 */ /* 0x000fe200078f18ff */
[----:B------:R-:W-:Y:S01]  /*14650*/  IMAD R11, R2, c[0x0][0x490], RZ ;  /* 0x00012400020b7a24 */ /* 0x000fe200078e02ff */
[----:B------:R-:W-:Y:S01]  /*14660*/  LOP3.LUT R9, R9, 0x1ffffffe, RZ, 0xc0, !PT ;  /* 0x1ffffffe09097812 */ /* 0x000fe200078ec0ff */
[----:B------:R-:W-:Y:S01]  /*14670*/  IMAD.MOV.U32 R19, RZ, RZ, R15 ;  /* 0x000000ffff137224 */ /* 0x000fe200078e000f */
[----:B------:R-:W-:Y:S01]  /*14680*/  SHF.R.S32.HI R6, RZ, 0x1f, R7 ;  /* 0x0000001fff067819 */ /* 0x000fe20000011407 */
[----:B------:R-:W-:Y:S01]  /*14690*/  IMAD R11, R184, c[0x0][0x494], R11 ;  /* 0x00012500b80b7a24 */ /* 0x000fe200078e020b */
[----:B------:R-:W-:Y:S01]  /*146a0*/  LOP3.LUT R18, R18, 0xffffff8, RZ, 0xc0, !PT ;  /* 0x0ffffff812127812 */ /* 0x000fe200078ec0ff */
[----:B------:R-:W-:Y:S01]  /*146b0*/  IMAD.IADD R16, R16, 0x1, -R9 ;  /* 0x0000000110107824 */ /* 0x000fe200078e0a09 */
[----:B------:R-:W-:Y:S01]  /*146c0*/  LEA.HI R6, R6, R7, RZ, 0x2 ;  /* 0x0000000706067211 */ /* 0x000fe200078f10ff */
[----:B------:R-:W-:Y:S01]  /*146d0*/  IMAD R17, R2, c[0x0][0x3e8], RZ ;  /* 0x0000fa0002117a24 */ /* 0x000fe200078e02ff */
[----:B------:R-:W-:Y:S01]  /*146e0*/  IADD3 R5, -R18, R5, RZ ;  /* 0x0000000512057210 */ /* 0x000fe20007ffe1ff */
[----:B------:R-:W-:Y:S01]  /*146f0*/  BSSY B0, `(.L_x_993) ;  /* 0x0000078000007945 */ /* 0x000fe20003800000 */
[----:B------:R-:W-:Y:S01]  /*14700*/  SHF.R.S32.HI R6, RZ, 0x2, R6 ;  /* 0x00000002ff067819 */ /* 0x000fe20000011406 */
[----:B------:R-:W-:Y:S01]  /*14710*/  IMAD R17, R184, c[0x0][0x3ec], R17 ;  /* 0x0000fb00b8117a24 */ /* 0x000fe200078e0211 */
[----:B------:R-:W-:-:S02]  /*14720*/  ISETP.NE.AND P1, PT, R8, 0x1, PT ;  /* 0x000000010800780c */ /* 0x000fc40003f25270 */
[----:B------:R-:W-:Y:S01]  /*14730*/  MOV R18, R14 ;  /* 0x0000000e00127202 */ /* 0x000fe20000000f00 */
[----:B------:R-:W-:Y:S01]  /*14740*/  IMAD R5, R5, 0x10, R6 ;  /* 0x0000001005057824 */ /* 0x000fe200078e0206 */
[----:B------:R-:W-:Y:S01]  /*14750*/  LOP3.LUT P2, RZ, R7, 0x3, RZ, 0xc0, !PT ;  /* 0x0000000307ff7812 */ /* 0x000fe2000784c0ff */
[----:B------:R-:W-:Y:S01]  /*14760*/  IMAD R7, R15, c[0x0][0x3a0], RZ ;  /* 0x0000e8000f077a24 */ /* 0x000fe200078e02ff */
[-C--:B------:R-:W-:Y:S01]  /*14770*/  LEA.HI R9, R12, R3.reuse, RZ, 0x3 ;  /* 0x000000030c097211 */ /* 0x080fe200078f18ff */
[----:B------:R-:W-:Y:S01]  /*14780*/  IMAD R13, R16, 0x8, R5 ;  /* 0x00000008100d7824 */ /* 0x000fe200078e0205 */
[----:B------:R-:W-:Y:S01]  /*14790*/  LEA.HI R12, R12, R3, RZ, 0x6 ;  /* 0x000000030c0c7211 */ /* 0x000fe200078f30ff */
[----:B------:R-:W-:Y:S01]  /*147a0*/  IMAD.WIDE.U32 R18, R184, c[0x0][0x490], R18 ;  /* 0x00012400b8127a25 */ /* 0x000fe200078e0012 */
[----:B------:R-:W-:Y:S02]  /*147b0*/  LOP3.LUT R6, R9, 0xfffffff8, RZ, 0xc0, !PT ;  /* 0xfffffff809067812 */ /* 0x000fe400078ec0ff */
[----:B-1----:R-:W-:Y:S01]  /*147c0*/  LEA R8, R54, R13, 0x7 ;  /* 0x0000000d36087211 */ /* 0x002fe200078e38ff */
        /* <DEDUP_REMOVED lines=10> */
[----:B------:R-:W-:Y:S01]  /*14870*/  IMAD.WIDE.U32 R14, R184, c[0x0][0x3e8], R14 ;  /* 0x0000fa00b80e7a25 */ /* 0x000fe200078e000e */
[----:B------:R-:W-:Y:S02]  /*14880*/  SEL R186, R186, RZ, !P0 ;  /* 0x000000ffbaba7207 */ /* 0x000fe40004000000 */
[----:B------:R-:W-:Y:S01]  /*14890*/  SEL R3, R3, RZ, !P0 ;  /* 0x000000ff03037207 */ /* 0x000fe20004000000 */
[----:B------:R-:W-:Y:S01]  /*148a0*/  IMAD.MOV R11, RZ, RZ, -R7 ;  /* 0x000000ffff0b7224 */ /* 0x000fe200078e0a07 */
[----:B------:R-:W-:Y:S01]  /*148b0*/  LEA R21, R6, R9, 0x5 ;  /* 0x0000000906157211 */ /* 0x000fe200078e28ff */
[----:B------:R-:W-:Y:S01]  /*148c0*/  IMAD.WIDE.U32 R18, R186, c[0x0][0x498], R18 ;  /* 0x00012600ba127a25 */ /* 0x000fe200078e0012 */
[----:B------:R-:W-:-:S02]  /*148d0*/  SHF.R.S32.HI R16, RZ, 0x1f, R7 ;  /* 0x0000001fff107819 */ /* 0x000fc40000011407 */
[----:B------:R-:W-:Y:S01]  /*148e0*/  IADD3 R15, R15, R17, RZ ;  /* 0x000000110f0f7210 */ /* 0x000fe20007ffe0ff */
[----:B------:R-:W-:Y:S01]  /*148f0*/  IMAD R11, R11, c[0x0][0x4e8], R8 ;  /* 0x00013a000b0b7a24 */ /* 0x000fe200078e0208 */
[----:B------:R-:W-:Y:S01]  /*14900*/  IADD3 R20, P0, R7, R18, RZ ;  /* 0x0000001207147210 */ /* 0x000fe20007f1e0ff */
[----:B------:R-:W-:Y:S02]  /*14910*/  IMAD R13, R3, c[0x0][0x498], RZ ;  /* 0x00012600030d7a24 */ /* 0x000fe400078e02ff */
[----:B------:R-:W-:Y:S01]  /*14920*/  IMAD.SHL.U32 R2, R9, 0x40, RZ ;  /* 0x0000004009027824 */ /* 0x000fe200078e00ff */
[----:B------:R-:W-:Y:S01]  /*14930*/  SHF.R.S32.HI R18, RZ, 0x1f, R11 ;  /* 0x0000001fff127819 */ /* 0x000fe2000001140b */
[----:B------:R-:W-:Y:S02]  /*14940*/  IMAD R13, R186, c[0x0][0x49c], R13 ;  /* 0x00012700ba0d7a24 */ /* 0x000fe400078e020d */
[----:B------:R-:W-:Y:S02]  /*14950*/  IMAD R8, R54, 0x80, R21 ;  /* 0x0000008036087824 */ /* 0x000fe400078e0215 */
[----:B------:R-:W-:Y:S01]  /*14960*/  IMAD R18, R18, c[0x0][0x488], RZ ;  /* 0x0001220012127a24 */ /* 0x000fe200078e02ff */
[----:B------:R-:W-:Y:S01]  /*14970*/  IADD3.X R21, R16, R19, R13, P0, !PT ;  /* 0x0000001310157210 */ /* 0x000fe200007fe40d */
[----:B------:R-:W-:Y:S01]  /*14980*/  @P1 IMAD.HI.U32 R17, R8, c[0x0][0x4ec], RZ ;  /* 0x00013b0008111a27 */ /* 0x000fe200078e00ff */
[----:B------:R-:W-:-:S03]  /*14990*/  LOP3.LUT R13, R2, 0x1c0, RZ, 0xc0, !PT ;  /* 0x000001c0020d7812 */ /* 0x000fc600078ec0ff */
[----:B------:R-:W-:Y:S02]  /*149a0*/  IMAD.SHL.U32 R2, R6, 0x8, RZ ;  /* 0x0000000806027824 */ /* 0x000fe400078e00ff */
[----:B------:R-:W-:-:S03]  /*149b0*/  IMAD.WIDE.U32 R20, R11, c[0x0][0x488], R20 ;  /* 0x000122000b147a25 */ /* 0x000fc600078e0014 */
[----:B------:R-:W-:Y:S01]  /*149c0*/  LOP3.LUT R6, R13, 0x38, R2, 0xf8, !PT ;  /* 0x000000380d067812 */ /* 0x000fe200078ef802 */
[----:B------:R-:W-:Y:S02]  /*149d0*/  IMAD R18, R11, c[0x0][0x48c], R18 ;  /* 0x000123000b127a24 */ /* 0x000fe400078e0212 */
[----:B------:R-:W-:Y:S01]  /*149e0*/  IMAD.MOV.U32 R7, RZ, RZ, R8 ;  /* 0x000000ffff077224 */ /* 0x000fe200078e0008 */
[----:B------:R-:W-:Y:S01]  /*149f0*/  @P1 SHF.R.U32.HI R7, RZ, c[0x0][0x4f0], R17 ;  /* 0x00013c00ff071a19 */ /* 0x000fe20000011611 */
[----:B------:R-:W-:Y:S01]  /*14a00*/  IMAD R11, R3, c[0x0][0x3f0], RZ ;  /* 0x0000fc00030b7a24 */ /* 0x000fe200078e02ff */
[----:B------:R-:W-:Y:S01]  /*14a10*/  SHF.R.U32.HI R3, RZ, 0x3, R13 ;  /* 0x00000003ff037819 */ /* 0x000fe2000001160d */
[----:B------:R-:W-:Y:S01]  /*14a20*/  IMAD.WIDE.U32 R14, R186, c[0x0][0x3f0], R14 ;  /* 0x0000fc00ba0e7a25 */ /* 0x000fe200078e000e */
[----:B------:R-:W-:Y:S02]  /*14a30*/  LEA R13, P0, R20, c[0x0][0x450], 0x2 ;  /* 0x00011400140d7a11 */ /* 0x000fe400078010ff */
[----:B------:R-:W-:Y:S01]  /*14a40*/  IADD3 R17, R21, R18, RZ ;  /* 0x0000001215117210 */ /* 0x000fe20007ffe0ff */
[----:B------:R-:W-:Y:S01]  /*14a50*/  IMAD R11, R186, c[0x0][0x3f4], R11 ;  /* 0x0000fd00ba0b7a24 */ /* 0x000fe200078e020b */
[----:B------:R-:W-:Y:S01]  /*14a60*/  LOP3.LUT R6, R6, R3, RZ, 0x3c, !PT ;  /* 0x0000000306067212 */ /* 0x000fe200078e3cff */
[----:B------:R-:W-:Y:S01]  /*14a70*/  IMAD.MOV R3, RZ, RZ, -R7 ;  /* 0x000000ffff037224 */ /* 0x000fe200078e0a07 */
[----:B------:R-:W-:Y:S01]  /*14a80*/  LEA.HI.X R17, R20, c[0x0][0x454], R17, 0x2, P0 ;  /* 0x0001150014117a11 */ /* 0x000fe200000f1411 */
[----:B------:R-:W-:Y:S01]  /*14a90*/  SHFL.IDX PT, R32, R13, RZ, 0x1c1f ;  /* 0x001c1fff0d207589 */ /* 0x000fe200000e0000 */
[----:B------:R-:W-:Y:S01]  /*14aa0*/  SHF.R.S32.HI R16, RZ, 0x1f, R7 ;  /* 0x0000001fff107819 */ /* 0x000fe20000011407 */
[----:B------:R-:W-:Y:S01]  /*14ab0*/  IMAD R56, R3, c[0x0][0x4e8], R8 ;  /* 0x00013a0003387a24 */ /* 0x000fe200078e0208 */
[----:B------:R-:W-:Y:S01]  /*14ac0*/  IADD3 R15, R15, R11, RZ ;  /* 0x0000000b0f0f7210 */ /* 0x000fe20007ffe0ff */
[----:B------:R-:W1:Y:S01]  /*14ad0*/  SHFL.IDX PT, R33, R17, RZ, 0x1c1f ;  /* 0x001c1fff11217589 */ /* 0x000e6200000e0000 */
[C---:B------:R-:W-:Y:S01]  /*14ae0*/  IMAD R8, R54.reuse, 0x80, R5 ;  /* 0x0000008036087824 */ /* 0x040fe200078e0205 */
[----:B------:R-:W-:Y:S01]  /*14af0*/  LEA R54, R54, R9, 0x7 ;  /* 0x0000000936367211 */ /* 0x000fe200078e38ff */
[----:B-----5:R-:W-:Y:S01]  /*14b00*/  IMAD R3, R4, c[0x0][0x4e8], RZ ;  /* 0x00013a0004037a24 */ /* 0x020fe200078e02ff */
[----:B------:R-:W-:Y:S01]  /*14b10*/  SHFL.IDX PT, R34, R13, 0x1, 0x1c1f ;  /* 0x003c1f000d227f89 */ /* 0x000fe200000e0000 */
[----:B------:R-:W-:Y:S01]  /*14b20*/  IMAD R16, R16, c[0x0][0x3e0], RZ ;  /* 0x0000f80010107a24 */ /* 0x000fe200078e02ff */
[C---:B------:R-:W-:Y:S01]  /*14b30*/  IADD3 R4, R8.reuse, 0x8, RZ ;  /* 0x0000000808047810 */ /* 0x040fe20007ffe0ff */
[----:B------:R-:W-:Y:S01]  /*14b40*/  IMAD.WIDE.U32 R14, R7, c[0x0][0x3e0], R14 ;  /* 0x0000f800070e7a25 */ /* 0x000fe200078e000e */
[----:B------:R-:W2:Y:S01]  /*14b50*/  SHFL.IDX PT, R35, R17, 0x1, 0x1c1f ;  /* 0x003c1f0011237f89 */ /* 0x000ea200000e0000 */
[----:B------:R-:W-:-:S02]  /*14b60*/  ISETP.GE.OR P1, PT, R8, R3, P2 ;  /* 0x000000030800720c */ /* 0x000fc40001726670 */
[----:B------:R-:W-:Y:S01]  /*14b70*/  IMAD R16, R7, c[0x0][0x3e4], R16 ;  /* 0x0000f90007107a24 */ /* 0x000fe200078e0210 */
[----:B------:R-:W-:Y:S02]  /*14b80*/  ISETP.GE.OR P0, PT, R4, R3, P2 ;  /* 0x000000030400720c */ /* 0x000fe40001706670 */
[----:B------:R-:W-:Y:S01]  /*14b90*/  SHF.L.U32 R7, R12, 0x3, RZ ;  /* 0x000000030c077819 */ /* 0x000fe200000006ff */
[----:B------:R-:W-:Y:S01]  /*14ba0*/  IMAD.IADD R15, R15, 0x1, R16 ;  /* 0x000000010f0f7824 */ /* 0x000fe200078e0210 */
[----:B------:R-:W-:Y:S02]  /*14bb0*/  SHF.R.S32.HI R5, RZ, 0x1f, R56 ;  /* 0x0000001fff057819 */ /* 0x000fe40000011438 */
[----:B------:R-:W-:-:S03]  /*14bc0*/  LOP3.LUT R6, R6, 0x7ffffe00, R7, 0xf8, !PT ;  /* 0x7ffffe0006067812 */ /* 0x000fc600078ef807 */
[----:B------:R-:W-:Y:S01]  /*14bd0*/  IMAD R5, R5, c[0x0][0x3d8], RZ ;  /* 0x0000f60005057a24 */ /* 0x000fe200078e02ff */
[----:B------:R-:W-:Y:S01]  /*14be0*/  SHF.L.U32 R58, R6, 0x1, RZ ;  /* 0x00000001063a7819 */ /* 0x000fe200000006ff */
[----:B-1----:R1:W-:Y:S02]  /*14bf0*/  @!P1 ST.E [R32.64], R0 ;  /* 0x0000000020009985 */ /* 0x0023e4000c101906 */
[C---:B------:R-:W-:Y:S02]  /*14c00*/  IMAD R8, R56.reuse, c[0x0][0x3dc], R5 ;  /* 0x0000f70038087a24 */ /* 0x040fe400078e0205 */
[----:B------:R-:W-:-:S04]  /*14c10*/  IMAD.WIDE.U32 R56, R56, c[0x0][0x3d8], R14 ;  /* 0x0000f60038387a25 */ /* 0x000fc800078e000e */
[----:B------:R-:W-:Y:S01]  /*14c20*/  IMAD.IADD R8, R57, 0x1, R8 ;  /* 0x0000000139087824 */ /* 0x000fe200078e0208 */
[----:B--2---:R1:W-:Y:S01]  /*14c30*/  @!P0 ST.E [R34.64], R10 ;  /* 0x0000000a22008985 */ /* 0x0043e2000c101906 */
[----:B------:R-:W-:-:S03]  /*14c40*/  LEA R57, P0, R56, c[0x0][0x380], 0x1 ;  /* 0x0000e00038397a11 */ /* 0x000fc600078008ff */
[----:B------:R1:W2:Y:S01]  /*14c50*/  LDS.128 R44, [R58+0x1080] ;  /* 0x001080003a2c7984 */ /* 0x0002a20000000c00 */
[----:B------:R-:W-:Y:S02]  /*14c60*/  LEA.HI.X R56, R56, c[0x0][0x384], R8, 0x1, P0 ;  /* 0x0000e10038387a11 */ /* 0x000fe400000f0c08 */
[----:B------:R-:W-:Y:S01]  /*14c70*/  ISETP.GE.AND P0, PT, R54, R3, PT ;  /* 0x000000033600720c */ /* 0x000fe20003f06270 */
        /* <DEDUP_REMOVED lines=31> */
.L_x_994:
[----:B--2---:R-:W-:Y:S05]  /*14e70*/  BSYNC B0 ;  /* 0x0000000000007941 */ /* 0x004fea0003800000 */
.L_x_993:
        /* <DEDUP_REMOVED lines=23> */
.L_x_996:
[----:B------:R-:W-:Y:S05]  /*14ff0*/  BSYNC B0 ;  /* 0x0000000000007941 */ /* 0x000fea0003800000 */
.L_x_995:
        /* <DEDUP_REMOVED lines=23> */
.L_x_998:
[----:B------:R-:W-:Y:S05]  /*15170*/  BSYNC B0 ;  /* 0x0000000000007941 */ /* 0x000fea0003800000 */
.L_x_997:
        /* <DEDUP_REMOVED lines=24> */
.L_x_991:
        /* <DEDUP_REMOVED lines=18> */
.L_x_999:
        /* <DEDUP_REMOVED lines=19> */
[----:B------:R-:W-:-:S04]  /*15550*/  IMAD.WIDE.U32 R12, R184, c[0x0][0x490], R12 ;  /* 0x00012400b80c7a25 */ /* 0x000fc800078e000c */
[----:B------:R-:W-:Y:S02]  /*15560*/  IMAD.IADD R15, R4, 0x1, R13 ;  /* 0x00000001040f7824 */ /* 0x000fe400078e020d */
[----:B------:R-:W-:Y:S02]  /*15570*/  IMAD.MOV.U32 R14, RZ, RZ, R12 ;  /* 0x000000ffff0e7224 */ /* 0x000fe400078e000c */
[----:B------:R-:W-:Y:S02]  /*15580*/  IMAD R13, R5, c[0x0][0x498], RZ ;  /* 0x00012600050d7a24 */ /* 0x000fe400078e02ff */
[----:B------:R-:W-:-:S04]  /*15590*/  @P0 IMAD.HI.U32 R6, R8, c[0x0][0x4ec], RZ ;  /* 0x00013b0008060a27 */ /* 0x000fc800078e00ff */
[----:B------:R-:W-:Y:S01]  /*155a0*/  IMAD.WIDE.U32 R14, R186, c[0x0][0x498], R14 ;  /* 0x00012600ba0e7a25 */ /* 0x000fe200078e000e */
[----:B------:R-:W-:-:S03]  /*155b0*/  @P0 SHF.R.U32.HI R7, RZ, c[0x0][0x4f0], R6 ;  /* 0x00013c00ff070a19 */ /* 0x000fc60000011606 */
[----:B------:R-:W-:Y:S01]  /*155c0*/  IMAD R13, R186, c[0x0][0x49c], R13 ;  /* 0x00012700ba0d7a24 */ /* 0x000fe200078e020d */
[C---:B------:R-:W-:Y:S02]  /*155d0*/  IADD3 R9, -R7.reuse, RZ, RZ ;  /* 0x000000ff07097210 */ /* 0x040fe40007ffe1ff */
[----:B------:R-:W-:Y:S02]  /*155e0*/  SHF.R.S32.HI R4, RZ, 0x1f, R7 ;  /* 0x0000001fff047819 */ /* 0x000fe40000011407 */
[----:B------:R-:W-:Y:S01]  /*155f0*/  IADD3 R12, P0, R7, R14, RZ ;  /* 0x0000000e070c7210 */ /* 0x000fe20007f1e0ff */
        /* <DEDUP_REMOVED lines=11> */
.L_x_1001:
[----:B------:R-:W-:Y:S05]  /*156b0*/  BSYNC B0 ;  /* 0x0000000000007941 */ /* 0x000fea0003800000 */
.L_x_1000:
        /* <DEDUP_REMOVED lines=15> */
[----:B------:R-:W-:Y:S02]  /*157b0*/  IMAD R7, R2, c[0x0][0x3e8], RZ ;  /* 0x0000fa0002077a24 */ /* 0x000fe400078e02ff */
[C---:B------:R-:W-:Y:S01]  /*157c0*/  IMAD.WIDE.U32 R10, R184.reuse, c[0x0][0x3e8], R10 ;  /* 0x0000fa00b80a7a25 */ /* 0x040fe200078e000a */
[CC--:B------:R-:W-:Y:S02]  /*157d0*/  LEA R13, R9.reuse, R4.reuse, 0x5 ;  /* 0x00000004090d7211 */ /* 0x0c0fe400078e28ff */
[----:B------:R-:W-:Y:S01]  /*157e0*/  SHF.L.U32 R9, R9, 0x3, RZ ;  /* 0x0000000309097819 */ /* 0x000fe200000006ff */
[----:B------:R-:W-:Y:S02]  /*157f0*/  IMAD R7, R184, c[0x0][0x3ec], R7 ;  /* 0x0000fb00b8077a24 */ /* 0x000fe400078e0207 */
[C---:B-1----:R-:W-:Y:S01]  /*15800*/  IMAD R13, R6.reuse, 0x80, R13 ;  /* 0x00000080060d7824 */ /* 0x042fe200078e020d */
[----:B------:R-:W-:Y:S01]  /*15810*/  LEA R4, R6, R4, 0x7 ;  /* 0x0000000406047211 */ /* 0x000fe200078e38ff */
[----:B-----5:R-:W-:Y:S01]  /*15820*/  IMAD R3, R3, c[0x0][0x4e8], RZ ;  /* 0x00013a0003037a24 */ /* 0x020fe200078e02ff */
[----:B------:R-:W-:Y:S01]  /*15830*/  IADD3 R11, R7, R11, RZ ;  /* 0x0000000b070b7210 */ /* 0x000fe20007ffe0ff */
[----:B------:R-:W-:Y:S01]  /*15840*/  @P0 IMAD.HI.U32 R0, R13, c[0x0][0x4ec], RZ ;  /* 0x00013b000d000a27 */ /* 0x000fe200078e00ff */
[----:B------:R-:W-:-:S02]  /*15850*/  MOV R2, R13 ;  /* 0x0000000d00027202 */ /* 0x000fc40000000f00 */
[----:B------:R-:W-:Y:S01]  /*15860*/  IADD3 R6, R9, 0x40, RZ ;  /* 0x0000004009067810 */ /* 0x000fe20007ffe0ff */
[----:B------:R-:W-:Y:S01]  /*15870*/  IMAD.WIDE.U32 R10, R186, c[0x0][0x3f0], R10 ;  /* 0x0000fc00ba0a7a25 */ /* 0x000fe200078e000a */
[----:B------:R-:W-:-:S04]  /*15880*/  @P0 SHF.R.U32.HI R2, RZ, c[0x0][0x4f0], R0 ;  /* 0x00013c00ff020a19 */ /* 0x000fc80000011600 */
        /* <DEDUP_REMOVED lines=35> */
.L_x_1003:
[----:B------:R-:W-:Y:S05]  /*15ac0*/  BSYNC B0 ;  /* 0x0000000000007941 */ /* 0x000fea0003800000 */
.L_x_1002:
[----:B------:R-:W-:Y:S01]  /*15ad0*/  IADD3 R8, R4, 0x20, RZ ;  /* 0x0000002004087810 */ /* 0x000fe20007ffe0ff */
[----:B--23--:R2:W3:Y:S01]  /*15ae0*/  SHFL.IDX PT, R11, R0, 0x1, 0x181f ;  /* 0x00381f00000b7f89 */ /* 0x00c4e200000e0000 */
        /* <DEDUP_REMOVED lines=11> */
[----:B-1-3--:R-:W-:Y:S01]  /*15ba0*/  @!P2 IMAD.WIDE R12, R9, 0x2, R10 ;  /* 0x00000002090ca825 */ /* 0x00afe200078e020a */
[----:B------:R-:W-:Y:S02]  /*15bb0*/  @!P1 LOP3.LUT R8, R8, 0xfffffff8, RZ, 0xc0, !PT ;  /* 0xfffffff808089812 */ /* 0x000fe400078ec0ff */
[----:B------:R-:W-:-:S02]  /*15bc0*/  @!P0 LOP3.LUT R7, R7, 0xfffffff8, RZ, 0xc0, !PT ;  /* 0xfffffff807078812 */ /* 0x000fc400078ec0ff */
[----:B------:R1:W-:Y:S01]  /*15bd0*/  @!P2 ST.E.128 [R12.64], RZ ;  /* 0x000000ff0c00a985 */ /* 0x0003e2000c101d06 */
[----:B------:R-:W-:-:S04]  /*15be0*/  @!P1 IMAD.WIDE R14, R8, 0x2, R10 ;  /* 0x00000002080e9825 */ /* 0x000fc800078e020a */
[----:B------:R-:W-:Y:S01]  /*15bf0*/  @!P0 IMAD.WIDE R10, R7, 0x2, R10 ;  /* 0x00000002070a8825 */ /* 0x000fe200078e020a */
[----:B------:R1:W-:Y:S04]  /*15c00*/  @!P1 ST.E.128 [R14.64], RZ ;  /* 0x000000ff0e009985 */ /* 0x0003e8000c101d06 */
[----:B------:R1:W-:Y:S02]  /*15c10*/  @!P0 ST.E.128 [R10.64], RZ ;  /* 0x000000ff0a008985 */ /* 0x0003e4000c101d06 */
.L_x_1005:
[----:B------:R-:W-:Y:S05]  /*15c20*/  BSYNC B0 ;  /* 0x0000000000007941 */ /* 0x000fea0003800000 */
.L_x_1004:
[----:B------:R-:W-:Y:S01]  /*15c30*/  IADD3 R8, R4, 0x40, RZ ;  /* 0x0000004004087810 */ /* 0x000fe20007ffe0ff */
[----:B-1-3--:R1:W3:Y:S01]  /*15c40*/  SHFL.IDX PT, R11, R0, 0x2, 0x181f ;  /* 0x00581f00000b7f89 */ /* 0x00a2e200000e0000 */
[----:B------:R-:W-:Y:S02]  /*15c50*/  BSSY B0, `(.L_x_1006) ;  /* 0x0000013000007945 */ /* 0x000fe40003800000 */
[----:B------:R-:W-:Y:S01]  /*15c60*/  ISETP.GE.AND P0, PT, R8, R3, PT ;  /* 0x000000030800720c */ /* 0x000fe20003f06270 */
[----:B------:R1:W2:-:S12]  /*15c70*/  SHFL.IDX PT, R10, R2, 0x2, 0x181f ;  /* 0x00581f00020a7f89 */ /* 0x00029800000e0000 */
        /* <DEDUP_REMOVED lines=8> */
[----:B--23--:R-:W-:Y:S01]  /*15d00*/  @!P2 IMAD.WIDE R12, R9, 0x2, R10 ;  /* 0x00000002090ca825 */ /* 0x00cfe200078e020a */
[----:B------:R-:W-:Y:S02]  /*15d10*/  @!P1 LOP3.LUT R8, R8, 0xfffffff8, RZ, 0xc0, !PT ;  /* 0xfffffff808089812 */ /* 0x000fe400078ec0ff */
[----:B------:R-:W-:-:S02]  /*15d20*/  @!P0 LOP3.LUT R7, R7, 0xfffffff8, RZ, 0xc0, !PT ;  /* 0xfffffff807078812 */ /* 0x000fc400078ec0ff */
[----:B------:R2:W-:Y:S01]  /*15d30*/  @!P2 ST.E.128 [R12.64], RZ ;  /* 0x000000ff0c00a985 */ /* 0x0005e2000c101d06 */
[----:B------:R-:W-:-:S04]  /*15d40*/  @!P1 IMAD.WIDE R14, R8, 0x2, R10 ;  /* 0x00000002080e9825 */ /* 0x000fc800078e020a */
[----:B------:R-:W-:Y:S01]  /*15d50*/  @!P0 IMAD.WIDE R10, R7, 0x2, R10 ;  /* 0x00000002070a8825 */ /* 0x000fe200078e020a */
[----:B------:R2:W-:Y:S04]  /*15d60*/  @!P1 ST.E.128 [R14.64], RZ ;  /* 0x000000ff0e009985 */ /* 0x0005e8000c101d06 */
[----:B------:R2:W-:Y:S02]  /*15d70*/  @!P0 ST.E.128 [R10.64], RZ ;  /* 0x000000ff0a008985 */ /* 0x0005e4000c101d06 */
.L_x_1007:
[----:B------:R-:W-:Y:S05]  /*15d80*/  BSYNC B0 ;  /* 0x0000000000007941 */ /* 0x000fea0003800000 */
.L_x_1006:
[----:B------:R-:W-:Y:S01]  /*15d90*/  IADD3 R4, R4, 0x60, RZ ;  /* 0x0000006004047810 */ /* 0x000fe20007ffe0ff */
[----:B--23--:R2:W3:Y:S03]  /*15da0*/  SHFL.IDX PT, R11, R0, 0x3, 0x181f ;  /* 0x00781f00000b7f89 */ /* 0x00c4e600000e0000 */
[----:B------:R-:W-:Y:S01]  /*15db0*/  ISETP.GE.AND P0, PT, R4, R3, PT ;  /* 0x000000030400720c */ /* 0x000fe20003f06270 */
[----:B------:R2:W1:-:S12]  /*15dc0*/  SHFL.IDX PT, R10, R2, 0x3, 0x181f ;  /* 0x00781f00020a7f89 */ /* 0x00045800000e0000 */
[----:B------:R-:W-:Y:S05]  /*15dd0*/  @P0 EXIT ;  /* 0x000000000000094d */ /* 0x000fea0003800000 */
[----:B------:R-:W-:Y:S02]  /*15de0*/  ISETP.GE.AND P0, PT, R6, c[0x0][0x3c8], PT ;  /* 0x0000f20006007a0c */ /* 0x000fe40003f06270 */
[----:B------:R-:W-:-:S11]  /*15df0*/  ISETP.GE.AND P1, PT, R9, c[0x0][0x3c8], PT ;  /* 0x0000f20009007a0c */ /* 0x000fd60003f26270 */
[----:B------:R-:W-:-:S04]  /*15e00*/  @!P0 SHF.R.S32.HI R3, RZ, 0x1f, R6 ;  /* 0x0000001fff038819 */ /* 0x000fc80000011406 */
[----:B------:R-:W-:Y:S01]  /*15e10*/  @!P0 LEA.HI R3, R3, R6, RZ, 0x3 ;  /* 0x0000000603038211 */ /* 0x000fe200078f18ff */
[----:B-1-3--:R-:W-:-:S03]  /*15e20*/  @!P1 IMAD.WIDE R6, R9, 0x2, R10 ;  /* 0x0000000209069825 */ /* 0x00afc600078e020a */
[----:B------:R-:W-:Y:S02]  /*15e30*/  @!P0 LOP3.LUT R3, R3, 0xfffffff8, RZ, 0xc0, !PT ;  /* 0xfffffff803038812 */ /* 0x000fe400078ec0ff */
[----:B------:R1:W-:Y:S03]  /*15e40*/  @!P1 ST.E.128 [R6.64], RZ ;  /* 0x000000ff06009985 */ /* 0x0003e6000c101d06 */
[----:B--2---:R-:W-:-:S05]  /*15e50*/  @!P0 IMAD.WIDE R2, R3, 0x2, R10 ;  /* 0x0000000203028825 */ /* 0x004fca00078e020a */
        /* <DEDUP_REMOVED lines=9> */
.L_x_1008:
        /* <DEDUP_REMOVED lines=9> */
.L_x_1713:


//--------------------- .text._ZN7cutlass13device_kernelIN5flash19enable_sm80_to_sm89INS1_16FlashAttnFwdSm80INS1_25CollectiveMainloopFwdSm80ILi8ELi2ELb0EN4cute5tupleIJNS5_1CILi128EEENS7_ILi64EEENS7_ILi192EEEEEELi192ENS_10bfloat16_tEfNS_4arch4Sm80ELb0ELb1ELb0ELb0ELb1ELb0ELb1ELb0EEENS1_21CollectiveEpilogueFwdINS6_IJS8_SA_S9_EEENS6_IJNS7_ILi1EEESI_SI_EEESC_SE_Li256ELb0ELb1ELb0ELb0EEENS1_19SingleTileSchedulerILb0ELb0ELb1ELi128EEEEEEEEEvNT_6ParamsE --------------------------
	.section	.text._ZN7cutlass13device_kernelIN5flash19enable_sm80_to_sm89INS1_16FlashAttnFwdSm80INS1_25CollectiveMainloopFwdSm80ILi8ELi2ELb0EN4cute5tupleIJNS5_1CILi128EEENS7_ILi64EEENS7_ILi192EEEEEELi192ENS_10bfloat16_tEfNS_4arch4Sm80ELb0ELb1ELb0ELb0ELb1ELb0ELb1ELb0EEENS1_21CollectiveEpilogueFwdINS6_IJS8_SA_S9_EEENS6_IJNS7_ILi1EEESI_SI_EEESC_SE_Li256ELb0ELb1ELb0ELb0EEENS1_19SingleTileSchedulerILb0ELb0ELb1ELi128EEEEEEEEEvNT_6ParamsE,"ax",@progbits
	.sectioninfo	@"SHI_REGISTERS=236"
	.align	128
.text._ZN7cutlass13device_kernelIN5flash19enable_sm80_to_sm89INS1_16FlashAttnFwdSm80INS1_25CollectiveMainloopFwdSm80ILi8ELi2ELb0EN4cute5tupleIJNS5_1CILi128EEENS7_ILi64EEENS7_ILi192EEEEEELi192ENS_10bfloat16_tEfNS_4arch4Sm80ELb0ELb1ELb0ELb0ELb1ELb0ELb1ELb0EEENS1_21CollectiveEpilogueFwdINS6_IJS8_SA_S9_EEENS6_IJNS7_ILi1EEESI_SI_EEESC_SE_Li256ELb0ELb1ELb0ELb0EEENS1_19SingleTileSchedulerILb0ELb0ELb1ELi128EEEEEEEEEvNT_6ParamsE:
        .type           _ZN7cutlass13device_kernelIN5flash19enable_sm80_to_sm89INS1_16FlashAttnFwdSm80INS1_25CollectiveMainloopFwdSm80ILi8ELi2ELb0EN4cute5tupleIJNS5_1CILi128EEENS7_ILi64EEENS7_ILi192EEEEEELi192ENS_10bfloat16_tEfNS_4arch4Sm80ELb0ELb1ELb0ELb0ELb1ELb0ELb1ELb0EEENS1_21CollectiveEpilogueFwdINS6_IJS8_SA_S9_EEENS6_IJNS7_ILi1EEESI_SI_EEESC_SE_Li256ELb0ELb1ELb0ELb0EEENS1_19SingleTileSchedulerILb0ELb0ELb1ELi128EEEEEEEEEvNT_6ParamsE,@function
        .size           _ZN7cutlass13device_kernelIN5flash19enable_sm80_to_sm89INS1_16FlashAttnFwdSm80INS1_25CollectiveMainloopFwdSm80ILi8ELi2ELb0EN4cute5tupleIJNS5_1CILi128EEENS7_ILi64EEENS7_ILi192EEEEEELi192ENS_10bfloat16_tEfNS_4arch4Sm80ELb0ELb1ELb0ELb0ELb1ELb0ELb1ELb0EEENS1_21CollectiveEpilogueFwdINS6_IJS8_SA_S9_EEENS6_IJNS7_ILi1EEESI_SI_EEESC_SE_Li256ELb0ELb1ELb0ELb0EEENS1_19SingleTileSchedulerILb0ELb0ELb1ELi128EEEEEEEEEvNT_6ParamsE,(.L_x_1714 - _ZN7cutlass13device_kernelIN5flash19enable_sm80_to_sm89INS1_16FlashAttnFwdSm80INS1_25CollectiveMainloopFwdSm80ILi8ELi2ELb0EN4cute5tupleIJNS5_1CILi128EEENS7_ILi64EEENS7_ILi192EEEEEELi192ENS_10bfloat16_tEfNS_4arch4Sm80ELb0ELb1ELb0ELb0ELb1ELb0ELb1ELb0EEENS1_21CollectiveEpilogueFwdINS6_IJS8_SA_S9_EEENS6_IJNS7_ILi1EEESI_SI_EEESC_SE_Li256ELb0ELb1ELb0ELb0EEENS1_19SingleTileSchedulerILb0ELb0ELb1ELi128EEEEEEEEEvNT_6ParamsE)
        .other          _ZN7cutlass13device_kernelIN5flash19enable_sm80_to_sm89INS1_16FlashAttnFwdSm80INS1_25CollectiveMainloopFwdSm80ILi8ELi2ELb0EN4cute5tupleIJNS5_1CILi128EEENS7_ILi64EEENS7_ILi192EEEEEELi192ENS_10bfloat16_tEfNS_4arch4Sm80ELb0ELb1ELb0ELb0ELb1ELb0ELb1ELb0EEENS1_21CollectiveEpilogueFwdINS6_IJS8_SA_S9_EEENS6_IJNS7_ILi1EEESI_SI_EEESC_SE_Li256ELb0ELb1ELb0ELb0EEENS1_19SingleTileSchedulerILb0ELb0ELb1ELi128EEEEEEEEEvNT_6ParamsE,@"STO_CUDA_ENTRY STV_DEFAULT"
_ZN7cutlass13device_kernelIN5flash19enable_sm80_to_sm89INS1_16FlashAttnFwdSm80INS1_25CollectiveMainloopFwdSm80ILi8ELi2ELb0EN4cute5tupleIJNS5_1CILi128EEENS7_ILi64EEENS7_ILi192EEEEEELi192ENS_10bfloat16_tEfNS_4arch4Sm80ELb0ELb1ELb0ELb0ELb1ELb0ELb1ELb0EEENS1_21CollectiveEpilogueFwdINS6_IJS8_SA_S9_EEENS6_IJNS7_ILi1EEESI_SI_EEESC_SE_Li256ELb0ELb1ELb0ELb0EEENS1_19SingleTileSchedulerILb0ELb0ELb1ELi128EEEEEEEEEvNT_6ParamsE:
[----:B------:R-:W-:Y:S02]  /*0000*/  MOV R1, c[0x0][0x28] ;  /* 0x00000a0000017a02 */ /* 0x000fe40000000f00 */
[----:B------:R-:W1:Y:S02]  /*0010*/  S2UR UR6, SR_CTAID.Z ;  /* 0x00000000000679c3 */ /* 0x000e640000002700 */
[----:B-1----:R-:W-:-:S13]  /*0020*/  ISETP.LE.AND P0, PT, RZ, UR6, PT ;  /* 0x00000006ff007c0c */ /* 0x002fda000bf03270 */
[----:B------:R-:W-:Y:S05]  /*0030*/  @!P0 EXIT ;  /* 0x000000000000894d */ /* 0x000fea0003800000 */
[----:B------:R-:W1:Y:S01]  /*0040*/  S2R R182, SR_CTAID.X ;  /* 0x0000000000b67919 */ /* 0x000e620000002500 */
[----:B------:R-:W-:Y:S01]  /*0050*/  ULDC.64 UR4, c[0x0][0x370] ;  /* 0x0000dc0000047ab9 */ /* 0x000fe20000000a00 */
[----:B------:R-:W-:Y:S01]  /*0060*/  IMAD.MOV.U32 R204, RZ, RZ, RZ ;  /* 0x000000ffffcc7224 */ /* 0x000fe200078e00ff */
[----:B------:R-:W-:Y:S01]  /*0070*/  UISETP.NE.U32.AND UP0, UPT, URZ, UR4, UPT ;  /* 0x000000043f00728c */ /* 0x000fe2000bf05070 */
[----:B------:R-:W-:Y:S01]  /*0080*/  IMAD.MOV.U32 R197, RZ, RZ, c[0x0][0x2c4] ;  /* 0x0000b100ffc57624 */ /* 0x000fe200078e00ff */
[----:B------:R-:W-:Y:S02]  /*0090*/  ULDC.64 UR8, c[0x0][0x370] ;  /* 0x0000dc0000087ab9 */ /* 0x000fe40000000a00 */
[----:B------:R-:W-:Y:S02]  /*00a0*/  UISETP.NE.AND.EX UP0, UPT, URZ, UR5, UPT, UP0 ;  /* 0x000000053f00728c */ /* 0x000fe4000bf05300 */
[----:B------:R-:W-:Y:S01]  /*00b0*/  ISETP.NE.AND P1, PT, R197, 0x1, PT ;  /* 0x00000001c500780c */ /* 0x000fe20003f25270 */
[----:B------:R-:W2:Y:S01]  /*00c0*/  S2UR UR7, SR_CTAID.Y ;  /* 0x00000000000779c3 */ /* 0x000ea20000002600 */
[----:B------:R-:W-:-:S02]  /*00d0*/  ULDC.64 UR12, c[0x0][0x118] ;  /* 0x00004600000c7ab9 */ /* 0x000fc40000000a00 */
[----:B------:R-:W-:-:S05]  /*00e0*/  PLOP3.LUT P0, PT, PT, PT, UP0, 0x80, 0x0 ;  /* 0x000000000000781c */ /* 0x000fca0003f0f008 */
[----:B------:R-:W-:Y:S02]  /*00f0*/  @UP0 UMOV UR4, 0x4 ;  /* 0x0000000400040882 */ /* 0x000fe40000000000 */
[----:B------:R-:W-:Y:S01]  /*0100*/  @UP0 UIMAD.WIDE UR4, UR6, UR4, UR8 ;  /* 0x00000004060402a5 */ /* 0x000fe2000f8e0208 */
[----:B-1----:R-:W-:Y:S01]  /*0110*/  IMAD.SHL.U32 R148, R182, 0x80, RZ ;  /* 0x00000080b6947824 */ /* 0x002fe200078e00ff */
[----:B------:R-:W-:Y:S01]  /*0120*/  P2R R0, PR, RZ, 0x2 ;  /* 0x00000002ff007803 */ /* 0x000fe20000000000 */
[----:B------:R-:W1:Y:S01]  /*0130*/  S2R R6, SR_TID.X ;  /* 0x0000000000067919 */ /* 0x000e620000002100 */
[----:B------:R-:W-:Y:S02]  /*0140*/  IMAD.MOV.U32 R196, RZ, RZ, 0x1 ;  /* 0x00000001ffc47424 */ /* 0x000fe400078e00ff */
[----:B------:R-:W-:Y:S01]  /*0150*/  @P1 IADD3 R0, R148, 0x7f, RZ ;  /* 0x0000007f94001810 */ /* 0x000fe20007ffe0ff */
[----:B------:R-:W-:Y:S02]  /*0160*/  IMAD.MOV.U32 R181, RZ, RZ, c[0x0][0x2ac] ;  /* 0x0000ab00ffb57624 */ /* 0x000fe400078e00ff */
[----:B------:R-:W-:-:S02]  /*0170*/  IMAD.U32 R2, RZ, RZ, UR4 ;  /* 0x00000004ff027e24 */ /* 0x000fc4000f8e00ff */
[----:B------:R-:W-:Y:S01]  /*0180*/  IMAD.U32 R3, RZ, RZ, UR5 ;  /* 0x00000005ff037e24 */ /* 0x000fe2000f8e00ff */
[----:B------:R-:W-:Y:S01]  /*0190*/  ISETP.LE.AND P2, PT, R196, c[0x0][0x32c], PT ;  /* 0x0000cb00c4007a0c */ /* 0x000fe20003f43270 */
[----:B------:R-:W-:-:S03]  /*01a0*/  @P1 IMAD.HI.U32 R0, R0, c[0x0][0x2c8], RZ ;  /* 0x0000b20000001a27 */ /* 0x000fc600078e00ff */
[----:B------:R3:W5:Y:S01]  /*01b0*/  @P0 LDG.E R204, [R2.64] ;  /* 0x0000000c02cc0981 */ /* 0x000762000c1e1900 */
[----:B------:R-:W-:Y:S01]  /*01c0*/  IMAD R199, R181, c[0x0][0x1d0], RZ ;  /* 0x00007400b5c77a24 */ /* 0x000fe200078e02ff */
[----:B--2---:R-:W-:Y:S01]  /*01d0*/  USHF.R.S32.HI UR11, URZ, 0x1f, UR7 ;  /* 0x0000001f3f0b7899 */ /* 0x004fe20008011407 */
[----:B---3--:R-:W-:Y:S02]  /*01e0*/  IADD3 R3, R148, 0x7f, RZ ;  /* 0x0000007f94037810 */ /* 0x008fe40007ffe0ff */
[----:B------:R-:W-:Y:S02]  /*01f0*/  @P1 SHF.R.U32.HI R3, RZ, c[0x0][0x2cc], R0 ;  /* 0x0000b300ff031a19 */ /* 0x000fe40000011600 */
[----:B------:R-:W-:Y:S02]  /*0200*/  IADD3 R0, R199, -c[0x0][0x168], R196 ;  /* 0x80005a00c7007a10 */ /* 0x000fe40007ffe0c4 */
[----:B------:R-:W-:-:S03]  /*0210*/  P2R R2, PR, RZ, 0x4 ;  /* 0x00000004ff027803 */ /* 0x000fc60000000000 */
[----:B------:R-:W-:-:S05]  /*0220*/  IMAD.IADD R0, R0, 0x1, R3 ;  /* 0x0000000100007824 */ /* 0x000fca00078e0203 */
[----:B------:R-:W-:Y:S01]  /*0230*/  IADD3 R5, R0, c[0x0][0x328], RZ ;  /* 0x0000ca0000057a10 */ /* 0x000fe20007ffe0ff */
[----:B------:R-:W-:Y:S05]  /*0240*/  @!P2 BRA `(.L_x_1009) ;  /* 0x000000f00000a947 */ /* 0x000fea0003800000 */
[C---:B-1----:R-:W-:Y:S02]  /*0250*/  ISETP.GT.AND P0, PT, R0.reuse, RZ, PT ;  /* 0x000000ff0000720c */ /* 0x042fe40003f04270 */
        /* <DEDUP_REMOVED lines=8> */
.L_x_1010:
[----:B------:R-:W-:-:S13]  /*02e0*/  ISETP.NE.AND P0, PT, R196, c[0x0][0x32c], PT ;  /* 0x0000cb00c4007a0c */ /* 0x000fda0003f05270 */
[----:B------:R-:W-:-:S05]  /*02f0*/  @P0 IMAD.HI.U32 R0, R2, c[0x0][0x330], RZ ;  /* 0x0000cc0002000a27 */ /* 0x000fca00078e00ff */
[----:B------:R-:W-:Y:S02]  /*0300*/  @P0 SHF.R.U32.HI R2, RZ, c[0x0][0x334], R0 ;  /* 0x0000cd00ff020a19 */ /* 0x000fe40000011600 */
.L_x_1011:
[----:B------:R-:W-:-:S05]  /*0310*/  MOV R3, c[0x0][0x32c] ;  /* 0x0000cb0000037a02 */ /* 0x000fca0000000f00 */
[----:B------:R-:W-:-:S05]  /*0320*/  IMAD R2, R2, R3, c[0x0][0x32c] ;  /* 0x0000cb0002027624 */ /* 0x000fca00078e0203 */
[----:B------:R-:W-:-:S04]  /*0330*/  IMNMX R5, R5, R2, PT ;  /* 0x0000000205057217 */ /* 0x000fc80003800200 */
.L_x_1009:
[----:B-1----:R-:W-:Y:S01]  /*0340*/  IADD3 R5, R5, 0x3f, RZ ;  /* 0x0000003f05057810 */ /* 0x002fe20007ffe0ff */
[----:B------:R-:W-:Y:S01]  /*0350*/  @P1 IMAD.HI.U32 R4, R148, c[0x0][0x2c8], RZ ;  /* 0x0000b20094041a27 */ /* 0x000fe200078e00ff */
[C---:B------:R-:W-:Y:S02]  /*0360*/  IADD3 R7, R199.reuse, 0x3f, RZ ;  /* 0x0000003fc7077810 */ /* 0x040fe40007ffe0ff */
[----:B------:R-:W-:Y:S01]  /*0370*/  SHF.R.S32.HI R0, RZ, 0x1f, R5 ;  /* 0x0000001fff007819 */ /* 0x000fe20000011405 */
[----:B------:R-:W-:Y:S01]  /*0380*/  IMAD.MOV.U32 R3, RZ, RZ, R148 ;  /* 0x000000ffff037224 */ /* 0x000fe200078e0094 */
[----:B------:R-:W-:Y:S02]  /*0390*/  SHF.R.S32.HI R2, RZ, 0x1f, R7 ;  /* 0x0000001fff027819 */ /* 0x000fe40000011407 */
[----:B------:R-:W-:Y:S02]  /*03a0*/  @P1 SHF.R.U32.HI R3, RZ, c[0x0][0x2cc], R4 ;  /* 0x0000b300ff031a19 */ /* 0x000fe40000011604 */
[----:B------:R-:W-:-:S02]  /*03b0*/  IADD3 R146, R199, -c[0x0][0x168], RZ ;  /* 0x80005a00c7927a10 */ /* 0x000fc40007ffe0ff */
[----:B------:R-:W-:Y:S02]  /*03c0*/  LEA.HI R0, R0, R5, RZ, 0x6 ;  /* 0x0000000500007211 */ /* 0x000fe400078f30ff */
[----:B------:R-:W-:Y:S01]  /*03d0*/  LEA.HI R7, R2, R7, RZ, 0x6 ;  /* 0x0000000702077211 */ /* 0x000fe200078f30ff */
[----:B------:R-:W-:Y:S01]  /*03e0*/  IMAD.IADD R2, R146, 0x1, R3 ;  /* 0x0000000192027824 */ /* 0x000fe200078e0203 */
[----:B------:R-:W-:Y:S02]  /*03f0*/  SHF.R.S32.HI R0, RZ, 0x6, R0 ;  /* 0x00000006ff007819 */ /* 0x000fe40000011400 */
[----:B------:R-:W-:Y:S02]  /*0400*/  SHF.R.S32.HI R7, RZ, 0x6, R7 ;  /* 0x00000006ff077819 */ /* 0x000fe40000011407 */
[----:B------:R-:W-:Y:S02]  /*0410*/  IADD3 R194, R2, -c[0x0][0x324], RZ ;  /* 0x8000c90002c27a10 */ /* 0x000fe40007ffe0ff */
[----:B------:R-:W-:Y:S01]  /*0420*/  IMNMX R147, R7, R0, PT ;  /* 0x0000000007937217 */ /* 0x000fe20003800200 */
[----:B------:R-:W-:Y:S05]  /*0430*/  @!P2 BRA `(.L_x_1012) ;  /* 0x000000f00000a947 */ /* 0x000fea0003800000 */
        /* <DEDUP_REMOVED lines=9> */
.L_x_1013:
[----:B------:R-:W-:-:S04]  /*04d0*/  MOV R0, c[0x0][0x32c] ;  /* 0x0000cb0000007a02 */ /* 0x000fc80000000f00 */
[----:B------:R-:W-:-:S13]  /*04e0*/  ISETP.NE.AND P0, PT, R0, 0x1, PT ;  /* 0x000000010000780c */ /* 0x000fda0003f05270 */
[----:B------:R-:W-:-:S05]  /*04f0*/  @P0 IMAD.HI.U32 R0, R2, c[0x0][0x330], RZ ;  /* 0x0000cc0002000a27 */ /* 0x000fca00078e00ff */
[----:B------:R-:W-:-:S05]  /*0500*/  @P0 SHF.R.U32.HI R2, RZ, c[0x0][0x334], R0 ;  /* 0x0000cd00ff020a19 */ /* 0x000fca0000011600 */
.L_x_1014:
[----:B------:R-:W-:-:S05]  /*0510*/  IMAD R3, R2, c[0x0][0x32c], RZ ;  /* 0x0000cb0002037a24 */ /* 0x000fca00078e02ff */
[----:B------:R-:W-:-:S04]  /*0520*/  IMNMX R194, R194, R3, !PT ;  /* 0x00000003c2c27217 */ /* 0x000fc80007800200 */
.L_x_1012:
[----:B------:R-:W-:Y:S01]  /*0530*/  SHF.R.S32.HI R3, RZ, 0x1f, R194 ;  /* 0x0000001fff037819 */ /* 0x000fe200000114c2 */
[----:B------:R-:W-:Y:S01]  /*0540*/  IMAD.MOV.U32 R5, RZ, RZ, RZ ;  /* 0x000000ffff057224 */ /* 0x000fe200078e00ff */
[----:B------:R-:W-:Y:S01]  /*0550*/  PLOP3.LUT P2, PT, PT, PT, PT, 0x80, 0x0 ;  /* 0x000000000000781c */ /* 0x000fe20003f4f070 */
[----:B------:R-:W-:Y:S01]  /*0560*/  IMAD.MOV.U32 R98, RZ, RZ, RZ ;  /* 0x000000ffff627224 */ /* 0x000fe200078e00ff */
[----:B------:R-:W-:Y:S01]  /*0570*/  LEA.HI R194, R3, R194, RZ, 0x6 ;  /* 0x000000c203c27211 */ /* 0x000fe200078f30ff */
[----:B------:R-:W-:Y:S01]  /*0580*/  CS2R R96, SRZ ;  /* 0x0000000000607805 */ /* 0x000fe2000001ff00 */
[----:B------:R-:W-:Y:S01]  /*0590*/  CS2R R94, SRZ ;  /* 0x00000000005e7805 */ /* 0x000fe2000001ff00 */
[----:B------:R-:W-:Y:S01]  /*05a0*/  CS2R R92, SRZ ;  /* 0x00000000005c7805 */ /* 0x000fe2000001ff00 */
[----:B------:R-:W-:Y:S01]  /*05b0*/  SHF.R.S32.HI R194, RZ, 0x6, R194 ;  /* 0x00000006ffc27819 */ /* 0x000fe200000114c2 */
[----:B------:R-:W-:Y:S01]  /*05c0*/  CS2R R90, SRZ ;  /* 0x00000000005a7805 */ /* 0x000fe2000001ff00 */
[----:B------:R-:W-:Y:S01]  /*05d0*/  CS2R R88, SRZ ;  /* 0x0000000000587805 */ /* 0x000fe2000001ff00 */
[----:B------:R-:W-:Y:S01]  /*05e0*/  CS2R R86, SRZ ;  /* 0x0000000000567805 */ /* 0x000fe2000001ff00 */
[----:B------:R-:W-:Y:S01]  /*05f0*/  IMNMX R194, RZ, R194, !PT ;  /* 0x000000c2ffc27217 */ /* 0x000fe20007800200 */
[----:B------:R-:W-:Y:S01]  /*0600*/  CS2R R84, SRZ ;  /* 0x0000000000547805 */ /* 0x000fe2000001ff00 */
[----:B------:R-:W-:Y:S01]  /*0610*/  CS2R R82, SRZ ;  /* 0x0000000000527805 */ /* 0x000fe2000001ff00 */
[----:B------:R-:W-:Y:S01]  /*0620*/  CS2R R80, SRZ ;  /* 0x0000000000507805 */ /* 0x000fe2000001ff00 */
[----:B------:R-:W-:Y:S01]  /*0630*/  ISETP.GT.AND P0, PT, R147, R194, PT ;  /* 0x000000c29300720c */ /* 0x000fe20003f04270 */
        /* <DEDUP_REMOVED lines=42> */
[----:B------:R-:W-:Y:S02]  /*08e0*/  UISETP.NE.U32.AND UP0, UPT, URZ, UR4, UPT ;  /* 0x000000043f00728c */ /* 0x000fe4000bf05070 */
        /* <DEDUP_REMOVED lines=10> */
[----:B------:R1:W2:Y:S01]  /*0990*/  @P2 LDG.E R10, [R10.64] ;  /* 0x0000000c0a0a2981 */ /* 0x0002a2000c1e1900 */
[----:B------:R-:W-:Y:S01]  /*09a0*/  UIMAD UR8, UR11, UR4, URZ ;  /* 0x000000040b0872a4 */ /* 0x000fe2000f8e023f */
[----:B------:R-:W-:Y:S01]  /*09b0*/  IMAD.MOV.U32 R195, RZ, RZ, c[0x0][0x2b8] ;  /* 0x0000ae00ffc37624 */ /* 0x000fe200078e00ff */
[----:B------:R-:W-:Y:S01]  /*09c0*/  LOP3.LUT R179, R21, 0xfffffff8, RZ, 0xc0, !PT ;  /* 0xfffffff815b37812 */ /* 0x000fe200078ec0ff */
[----:B------:R-:W-:Y:S01]  /*09d0*/  UIMAD.WIDE.U32 UR14, UR7, UR4, URZ ;  /* 0x00000004070e72a5 */ /* 0x000fe2000f8e003f */
[----:B------:R-:W-:Y:S01]  /*09e0*/  SHF.R.S32.HI R21, RZ, 0x3, R21 ;  /* 0x00000003ff157819 */ /* 0x000fe20000011415 */
[----:B------:R-:W-:Y:S01]  /*09f0*/  UIMAD UR8, UR7, UR5, UR8 ;  /* 0x00000005070872a4 */ /* 0x000fe2000f8e0208 */
[----:B------:R-:W-:Y:S01]  /*0a00*/  ISETP.NE.AND P5, PT, R195, 0x1, PT ;  /* 0x00000001c300780c */ /* 0x000fe20003fa5270 */
[----:B------:R-:W-:Y:S01]  /*0a10*/  IMAD.IADD R179, R6, 0x1, -R179 ;  /* 0x0000000106b37824 */ /* 0x000fe200078e0ab3 */
[----:B------:R-:W-:Y:S01]  /*0a20*/  USHF.R.S32.HI UR9, URZ, 0x1f, UR6 ;  /* 0x0000001f3f097899 */ /* 0x000fe20008011406 */
[----:B------:R-:W-:Y:S01]  /*0a30*/  IMAD.MOV.U32 R200, RZ, RZ, RZ ;  /* 0x000000ffffc87224 */ /* 0x000fe200078e00ff */
[----:B------:R-:W-:Y:S01]  /*0a40*/  ULDC.64 UR4, c[0x0][0x1c0] ;  /* 0x0000700000047ab9 */ /* 0x000fe20000000a00 */
[C---:B------:R-:W-:Y:S01]  /*0a50*/  IMAD R203, R179.reuse, 0x20, R21 ;  /* 0x00000020b3cb7824 */ /* 0x040fe200078e0215 */
[----:B------:R-:W-:Y:S01]  /*0a60*/  UIADD3 UR15, UR15, UR8, URZ ;  /* 0x000000080f0f7290 */ /* 0x000fe2000fffe03f */
[----:B------:R-:W-:Y:S01]  /*0a70*/  IMAD.SHL.U32 R178, R179, 0x8, RZ ;  /* 0x00000008b3b27824 */ /* 0x000fe200078e00ff */
[----:B------:R-:W-:Y:S01]  /*0a80*/  UIMAD UR9, UR9, UR4, URZ ;  /* 0x00000004090972a4 */ /* 0x000fe2000f8e023f */
[----:B------:R-:W-:Y:S01]  /*0a90*/  IMAD.IADD R0, R148, 0x1, R203 ;  /* 0x0000000194007824 */ /* 0x000fe200078e02cb */
[----:B------:R-:W-:-:S02]  /*0aa0*/  UIMAD.WIDE.U32 UR14, UR6, UR4, UR14 ;  /* 0x00000004060e72a5 */ /* 0x000fc4000f8e000e */
[----:B------:R-:W-:Y:S01]  /*0ab0*/  UIMAD UR5, UR6, UR5, UR9 ;  /* 0x00000005060572a4 */ /* 0x000fe2000f8e0209 */
[----:B------:R-:W-:-:S03]  /*0ac0*/  @P1 IMAD.HI.U32 R2, R0, c[0x0][0x2c8], RZ ;  /* 0x0000b20000021a27 */ /* 0x000fc600078e00ff */
[----:B------:R-:W-:Y:S01]  /*0ad0*/  UIADD3 UR5, UR15, UR5, URZ ;  /* 0x000000050f057290 */ /* 0x000fe2000fffe03f */
[----:B------:R-:W-:Y:S01]  /*0ae0*/  IMAD.MOV.U32 R5, RZ, RZ, R0 ;  /* 0x000000ffff057224 */ /* 0x000fe200078e0000 */
[----:B------:R-:W-:Y:S01]  /*0af0*/  @P1 SHF.R.U32.HI R5, RZ, c[0x0][0x2cc], R2 ;  /* 0x0000b300ff051a19 */ /* 0x000fe20000011602 */
[----:B------:R-:W-:Y:S02]  /*0b00*/  IMAD.U32 R9, RZ, RZ, UR15 ;  /* 0x0000000fff097e24 */ /* 0x000fe4000f8e00ff */
[----:B------:R-:W-:Y:S01]  /*0b10*/  IMAD.U32 R8, RZ, RZ, UR14 ;  /* 0x0000000eff087e24 */ /* 0x000fe2000f8e00ff */
[--C-:B------:R-:W-:Y:S01]  /*0b20*/  SHF.R.S32.HI R2, RZ, 0x1f, R5.reuse ;  /* 0x0000001fff027819 */ /* 0x100fe20000011405 */
[----:B------:R-:W-:Y:S02]  /*0b30*/  IMAD.MOV R3, RZ, RZ, -R5 ;  /* 0x000000ffff037224 */ /* 0x000fe400078e0a05 */
[----:B------:R-:W-:Y:S01]  /*0b40*/  IMAD.U32 R9, RZ, RZ, UR5 ;  /* 0x00000005ff097e24 */ /* 0x000fe2000f8e00ff */
[----:B------:R-:W-:Y:S01]  /*0b50*/  ULDC.64 UR4, c[0x0][0x2b0] ;  /* 0x0000ac0000047ab9 */ /* 0x000fe20000000a00 */
[----:B------:R-:W-:-:S02]  /*0b60*/  IMAD R2, R2, c[0x0][0x1b0], RZ ;  /* 0x00006c0002027a24 */ /* 0x000fc400078e02ff */
[----:B------:R-:W-:Y:S02]  /*0b70*/  IMAD R3, R3, c[0x0][0x2c4], R0 ;  /* 0x0000b10003037a24 */ /* 0x000fe400078e0200 */
[----:B------:R-:W-:-:S04]  /*0b80*/  IMAD.WIDE.U32 R8, R5, c[0x0][0x1b0], R8 ;  /* 0x00006c0005087a25 */ /* 0x000fc800078e0008 */
[----:B------:R-:W-:Y:S01]  /*0b90*/  IMAD R5, R5, c[0x0][0x1b4], R2 ;  /* 0x00006d0005057a24 */ /* 0x000fe200078e0202 */
[----:B------:R-:W-:Y:S01]  /*0ba0*/  SHF.R.S32.HI R2, RZ, 0x1f, R3 ;  /* 0x0000001fff027819 */ /* 0x000fe20000011403 */
[----:B------:R-:W-:Y:S02]  /*0bb0*/  IMAD.SHL.U32 R0, R21, 0x40, RZ ;  /* 0x0000004015007824 */ /* 0x000fe400078e00ff */
[----:B------:R-:W-:Y:S02]  /*0bc0*/  IMAD.IADD R9, R9, 0x1, R5 ;  /* 0x0000000109097824 */ /* 0x000fe400078e0205 */
[----:B------:R-:W-:Y:S02]  /*0bd0*/  IMAD R2, R2, c[0x0][0x1a8], RZ ;  /* 0x00006a0002027a24 */ /* 0x000fe400078e02ff */
[C---:B------:R-:W-:Y:S01]  /*0be0*/  IMAD.WIDE.U32 R4, R3.reuse, c[0x0][0x1a8], R8 ;  /* 0x00006a0003047a25 */ /* 0x040fe200078e0008 */
[----:B------:R-:W-:Y:S02]  /*0bf0*/  LOP3.LUT R9, R0, 0x1c0, RZ, 0xc0, !PT ;  /* 0x000001c000097812 */ /* 0x000fe400078ec0ff */
[----:B------:R-:W-:Y:S01]  /*0c00*/  IADD3 R8, R178, 0x80, RZ ;  /* 0x00000080b2087810 */ /* 0x000fe20007ffe0ff */
[----:B------:R-:W-:Y:S01]  /*0c10*/  IMAD R7, R3, c[0x0][0x1ac], R2 ;  /* 0x00006b0003077a24 */ /* 0x000fe200078e0202 */
[----:B------:R-:W-:Y:S01]  /*0c20*/  SHF.R.U32.HI R3, RZ, 0x3, R9 ;  /* 0x00000003ff037819 */ /* 0x000fe20000011609 */
[----:B------:R-:W-:Y:S01]  /*0c30*/  IMAD.IADD R0, R148, 0x1, R21 ;  /* 0x0000000194007824 */ /* 0x000fe200078e0215 */
[----:B------:R-:W-:Y:S01]  /*0c40*/  LOP3.LUT R202, R9, 0x38, R178, 0xf8, !PT ;  /* 0x0000003809ca7812 */ /* 0x000fe200078ef8b2 */
[----:B------:R-:W-:Y:S01]  /*0c50*/  IMAD.IADD R2, R5, 0x1, R7 ;  /* 0x0000000105027824 */ /* 0x000fe200078e0207 */
[----:B------:R-:W-:-:S02]  /*0c60*/  LEA R7, P0, R4, c[0x0][0x160], 0x1 ;  /* 0x0000580004077a11 */ /* 0x000fc400078008ff */
[----:B------:R-:W-:Y:S02]  /*0c70*/  LEA.HI R5, R81, R6, RZ, 0x6 ;  /* 0x0000000651057211 */ /* 0x000fe400078f30ff */
[----:B------:R-:W-:Y:S01]  /*0c80*/  LEA.HI.X R2, R4, c[0x0][0x164], R2, 0x1, P0 ;  /* 0x0000590004027a11 */ /* 0x000fe200000f0c02 */
[----:B------:R-:W-:Y:S01]  /*0c90*/  SHFL.IDX PT, R14, R7, RZ, 0x181f ;  /* 0x00181fff070e7589 */ /* 0x000fe200000e0000 */
[----:B------:R-:W-:Y:S01]  /*0ca0*/  LOP3.LUT R202, R202, R3, RZ, 0x3c, !PT ;  /* 0x00000003caca7212 */ /* 0x000fe200078e3cff */
[----:B------:R-:W-:Y:S01]  /*0cb0*/  IMAD R3, R197, c[0x0][0x168], RZ ;  /* 0x00005a00c5037a24 */ /* 0x000fe200078e02ff */
[----:B------:R-:W-:Y:S01]  /*0cc0*/  IADD3 R4, R0, 0x20, RZ ;  /* 0x0000002000047810 */ /* 0x000fe20007ffe0ff */
[----:B------:R-:W3:Y:S01]  /*0cd0*/  SHFL.IDX PT, R15, R2, RZ, 0x181f ;  /* 0x00181fff020f7589 */ /* 0x000ee200000e0000 */
[----:B------:R-:W-:Y:S01]  /*0ce0*/  IMAD.SHL.U32 R5, R5, 0x8, RZ ;  /* 0x0000000805057824 */ /* 0x000fe200078e00ff */
[----:B------:R-:W-:Y:S02]  /*0cf0*/  IADD3 R9, R178, 0x40, RZ ;  /* 0x00000040b2097810 */ /* 0x000fe40007ffe0ff */
[-C--:B------:R-:W-:Y:S01]  /*0d00*/  ISETP.GE.AND P1, PT, R4, R3.reuse, PT ;  /* 0x000000030400720c */ /* 0x080fe20003f26270 */
[----:B------:R-:W-:Y:S01]  /*0d10*/  SHFL.IDX PT, R12, R7, 0x1, 0x181f ;  /* 0x00381f00070c7f89 */ /* 0x000fe200000e0000 */
[----:B------:R-:W-:-:S02]  /*0d20*/  ISETP.GE.AND P0, PT, R0, R3, PT ;  /* 0x000000030000720c */ /* 0x000fc40003f06270 */
[----:B------:R-:W-:Y:S01]  /*0d30*/  LOP3.LUT R202, R202, 0xfffffe00, R5, 0xf8, !PT ;  /* 0xfffffe00caca7812 */ /* 0x000fe200078ef805 */
[----:B------:R-:W4:Y:S01]  /*0d40*/  SHFL.IDX PT, R13, R2, 0x1, 0x181f ;  /* 0x00381f00020d7f89 */ /* 0x000f2200000e0000 */
[----:B------:R-:W-:Y:S02]  /*0d50*/  SHF.R.S32.HI R4, RZ, 0x1f, R9 ;  /* 0x0000001fff047819 */ /* 0x000fe40000011409 */
[----:B------:R-:W-:Y:S01]  /*0d60*/  SHF.R.S32.HI R5, RZ, 0x1f, R8 ;  /* 0x0000001fff057819 */ /* 0x000fe20000011408 */
[----:B------:R-:W-:Y:S01]  /*0d70*/  IMAD.SHL.U32 R144, R202, 0x2, RZ ;  /* 0x00000002ca907824 */ /* 0x000fe200078e00ff */
[----:B------:R-:W-:Y:S01]  /*0d80*/  LEA.HI R177, R4, R9, RZ, 0x3 ;  /* 0x0000000904b17211 */ /* 0x000fe200078f18ff */
[----:B-1----:R-:W-:Y:S01]  /*0d90*/  SHFL.IDX PT, R11, R2, 0x3, 0x181f ;  /* 0x00781f00020b7f89 */ /* 0x002fe200000e0000 */
[----:B------:R-:W-:Y:S02]  /*0da0*/  LEA.HI R176, R5, R8, RZ, 0x3 ;  /* 0x0000000805b07211 */ /* 0x000fe400078f18ff */
[----:B------:R-:W-:Y:S01]  /*0db0*/  ISETP.GE.AND P3, PT, R9, c[0x0][0x198], PT ;  /* 0x0000660009007a0c */ /* 0x000fe20003f66270 */
[----:B------:R-:W-:Y:S01]  /*0dc0*/  SHFL.IDX PT, R4, R7, 0x2, 0x181f ;  /* 0x00581f0007047f89 */ /* 0x000fe200000e0000 */
[----:B------:R-:W-:-:S02]  /*0dd0*/  ISETP.GE.AND P4, PT, R8, c[0x0][0x198], PT ;  /* 0x0000660008007a0c */ /* 0x000fc40003f86270 */
[----:B------:R-:W-:Y:S01]  /*0de0*/  LOP3.LUT R177, R177, 0xfffffff8, RZ, 0xc0, !PT ;  /* 0xfffffff8b1b17812 */ /* 0x000fe200078ec0ff */
[----:B------:R-:W1:Y:S01]  /*0df0*/  SHFL.IDX PT, R5, R2, 0x2, 0x181f ;  /* 0x00581f0002057f89 */ /* 0x000e6200000e0000 */
[----:B------:R-:W-:Y:S01]  /*0e00*/  LOP3.LUT R176, R176, 0xfffffff8, RZ, 0xc0, !PT ;  /* 0xfffffff8b0b07812 */ /* 0x000fe200078ec0ff */
[----:B---3--:R-:W-:-:S04]  /*0e10*/  @!P0 IMAD.WIDE R18, R178, 0x2, R14 ;  /* 0x00000002b2128825 */ /* 0x008fc800078e020e */
[----:B------:R-:W-:-:S04]  /*0e20*/  @!P0 IMAD.WIDE R16, R177, 0x2, R14 ;  /* 0x00000002b1108825 */ /* 0x000fc800078e020e */
[----:B------:R-:W-:-:S04]  /*0e30*/  @!P0 IMAD.WIDE R14, R176, 0x2, R14 ;  /* 0x00000002b00e8825 */ /* 0x000fc800078e020e */
[----:B----4-:R-:W-:-:S04]  /*0e40*/  @!P1 IMAD.WIDE R24, R178, 0x2, R12 ;  /* 0x00000002b2189825 */ /* 0x010fc800078e020c */
[----:B------:R-:W-:-:S04]  /*0e50*/  @!P1 IMAD.WIDE R22, R177, 0x2, R12 ;  /* 0x00000002b1169825 */ /* 0x000fc800078e020c */
[----:B------:R-:W-:Y:S01]  /*0e60*/  @!P1 IMAD.WIDE R12, R176, 0x2, R12 ;  /* 0x00000002b00c9825 */ /* 0x000fe200078e020c */
[----:B--2---:R2:W3:Y:S01]  /*0e70*/  @P2 R2UR UR10, R10 ;  /* 0x000000000a0a23c2 */ /* 0x0044e200000e0000 */
[----:B------:R-:W-:Y:S01]  /*0e80*/  ISETP.GE.AND P2, PT, R178, c[0x0][0x198], PT ;  /* 0x00006600b2007a0c */ /* 0x000fe20003f46270 */
[----:B---3--:R-:W-:Y:S02]  /*0e90*/  @!UP0 UMOV UR10, UR6 ;  /* 0x00000006000a8c82 */ /* 0x008fe40008000000 */
[----:B------:R-:W-:Y:S02]  /*0ea0*/  USHF.R.S32.HI UR6, URZ, 0x1f, UR10 ;  /* 0x0000001f3f067899 */ /* 0x000fe4000801140a */
[----:B------:R-:W-:Y:S02]  /*0eb0*/  UIMAD.WIDE.U32 UR8, UR10, UR4, URZ ;  /* 0x000000040a0872a5 */ /* 0x000fe4000f8e003f */
[----:B------:R-:W-:-:S04]  /*0ec0*/  UIMAD UR6, UR6, UR4, URZ ;  /* 0x00000004060672a4 */ /* 0x000fc8000f8e023f */
[----:B------:R-:W-:Y:S02]  /*0ed0*/  UIMAD UR6, UR10, UR5, UR6 ;  /* 0x000000050a0672a4 */ /* 0x000fe4000f8e0206 */
[----:B------:R1:W-:Y:S01]  /*0ee0*/  @!P0 LDGSTS.E.BYPASS.LTC128B.128 [R144+0x18100], [R18.64], !P2 ;  /* 0x1810000012908fae */ /* 0x0003e2000d101d4c */
[----:B------:R-:W-:Y:S02]  /*0ef0*/  ULDC.64 UR4, c[0x0][0x1e8] ;  /* 0x00007a0000047ab9 */ /* 0x000fe40000000a00 */
[----:B------:R-:W-:Y:S01]  /*0f00*/  UIADD3 UR6, UR9, UR6, URZ ;  /* 0x0000000609067290 */ /* 0x000fe2000fffe03f */
[----:B------:R3:W-:Y:S04]  /*0f10*/  @!P0 LDGSTS.E.BYPASS.LTC128B.128 [R144+0x1c100], [R16.64], !P3 ;  /* 0x1c10000010908fae */ /* 0x0007e8000d901d4c */
[----:B------:R4:W-:Y:S01]  /*0f20*/  @!P0 LDGSTS.E.BYPASS.LTC128B.128 [R144+0x20100], [R14.64], !P4 ;  /* 0x201000000e908fae */ /* 0x0009e2000e101d4c */
[----:B--2---:R-:W-:-:S02]  /*0f30*/  IADD3 R10, R0, 0x40, RZ ;  /* 0x00000040000a7810 */ /* 0x004fc40007ffe0ff */
[----:B------:R-:W-:Y:S01]  /*0f40*/  IADD3 R0, R0, 0x60, RZ ;  /* 0x0000006000007810 */ /* 0x000fe20007ffe0ff */
[----:B------:R2:W-:Y:S01]  /*0f50*/  @!P1 LDGSTS.E.BYPASS.LTC128B.128 [R144+0x19100], [R24.64], !P2 ;  /* 0x1910000018909fae */ /* 0x0005e2000d101d4c */
[----:B------:R-:W-:-:S03]  /*0f60*/  ISETP.GE.AND P0, PT, R10, R3, PT ;  /* 0x000000030a00720c */ /* 0x000fc60003f06270 */
[----:B------:R-:W2:Y:S04]  /*0f70*/  SHFL.IDX PT, R10, R7, 0x3, 0x181f ;  /* 0x00781f00070a7f89 */ /* 0x000ea800000e0000 */
[----:B------:R2:W-:Y:S04]  /*0f80*/  @!P1 LDGSTS.E.BYPASS.LTC128B.128 [R144+0x1d100], [R22.64], !P3 ;  /* 0x1d10000016909fae */ /* 0x0005e8000d901d4c */
[----:B------:R2:W-:Y:S01]  /*0f90*/  @!P1 LDGSTS.E.BYPASS.LTC128B.128 [R144+0x21100], [R12.64], !P4 ;  /* 0x211000000c909fae */ /* 0x0005e2000e101d4c */
[----:B------:R-:W-:Y:S02]  /*0fa0*/  ISETP.GE.AND P1, PT, R0, R3, PT ;  /* 0x000000030000720c */ /* 0x000fe40003f26270 */
[----:B------:R-:W-:Y:S01]  /*0fb0*/  IADD3 R3, R147, -0x1, RZ ;  /* 0xffffffff93037810 */ /* 0x000fe20007ffe0ff */
[----:B-1----:R-:W-:Y:S01]  /*0fc0*/  @!P0 IMAD.WIDE R18, R178, 0x2, R4 ;  /* 0x00000002b2128825 */ /* 0x002fe200078e0204 */
[----:B------:R-:W-:-:S03]  /*0fd0*/  P2R R0, PR, RZ, 0x20 ;  /* 0x00000020ff007803 */ /* 0x000fc60000000000 */
[----:B------:R-:W-:Y:S01]  /*0fe0*/  IMAD.SHL.U32 R134, R3, 0x40, RZ ;  /* 0x0000004003867824 */ /* 0x000fe200078e00ff */
[----:B------:R1:W-:Y:S01]  /*0ff0*/  @!P0 LDGSTS.E.BYPASS.LTC128B.128 [R144+0x1a100], [R18.64], !P2 ;  /* 0x1a10000012908fae */ /* 0x0003e2000d101d4c */
[----:B---3--:R-:W-:-:S04]  /*1000*/  @!P0 IMAD.WIDE R16, R176, 0x2, R4 ;  /* 0x00000002b0108825 */ /* 0x008fc800078e0204 */
[----:B----4-:R-:W-:-:S04]  /*1010*/  @!P0 IMAD.WIDE R14, R177, 0x2, R4 ;  /* 0x00000002b10e8825 */ /* 0x010fc800078e0204 */
[----:B------:R-:W-:Y:S01]  /*1020*/  IMAD.IADD R201, R203, 0x1, R134 ;  /* 0x00000001cbc97824 */ /* 0x000fe200078e0286 */
[----:B------:R3:W-:Y:S01]  /*1030*/  @!P0 LDGSTS.E.BYPASS.LTC128B.128 [R144+0x1e100], [R14.64], !P3 ;  /* 0x1e1000000e908fae */ /* 0x0007e2000d901d4c */
[----:B--2---:R-:W-:-:S03]  /*1040*/  @!P1 IMAD.WIDE R4, R178, 0x2, R10 ;  /* 0x00000002b2049825 */ /* 0x004fc600078e020a */
[----:B------:R2:W-:Y:S01]  /*1050*/  @!P0 LDGSTS.E.BYPASS.LTC128B.128 [R144+0x22100], [R16.64], !P4 ;  /* 0x2210000010908fae */ /* 0x0005e2000e101d4c */
[C---:B------:R-:W-:Y:S01]  /*1060*/  ISETP.GE.AND P0, PT, R201.reuse, R199, PT ;  /* 0x000000c7c900720c */ /* 0x040fe20003f06270 */
[----:B-----5:R-:W-:Y:S02]  /*1070*/  IMAD.IADD R201, R201, 0x1, R204 ;  /* 0x00000001c9c97824 */ /* 0x020fe400078e02cc */
[----:B------:R-:W-:Y:S01]  /*1080*/  @!P1 IMAD.WIDE R12, R176, 0x2, R10 ;  /* 0x00000002b00c9825 */ /* 0x000fe200078e020a */
[----:B------:R4:W-:Y:S01]  /*1090*/  @!P1 LDGSTS.E.BYPASS.LTC128B.128 [R144+0x1b100], [R4.64], !P2 ;  /* 0x1b10000004909fae */ /* 0x0009e2000d101d4c */
[----:B------:R-:W-:Y:S02]  /*10a0*/  ISETP.GT.OR P0, PT, R203, 0x3f, P0 ;  /* 0x0000003fcb00780c */ /* 0x000fe40000704670 */
[----:B------:R-:W-:-:S04]  /*10b0*/  @P5 IMAD.HI.U32 R2, R201, c[0x0][0x2bc], RZ ;  /* 0x0000af00c9025a27 */ /* 0x000fc800078e00ff */
[----:B------:R-:W-:Y:S01]  /*10c0*/  IMAD.MOV.U32 R0, RZ, RZ, R201 ;  /* 0x000000ffff007224 */ /* 0x000fe200078e00c9 */
[----:B------:R-:W-:Y:S01]  /*10d0*/  @P5 SHF.R.U32.HI R0, RZ, c[0x0][0x2c0], R2 ;  /* 0x0000b000ff005a19 */ /* 0x000fe20000011602 */
[----:B---3--:R-:W-:-:S05]  /*10e0*/  @!P1 IMAD.WIDE R14, R177, 0x2, R10 ;  /* 0x00000002b10e9825 */ /* 0x008fca00078e020a */
[----:B------:R3:W-:Y:S04]  /*10f0*/  @!P1 LDGSTS.E.BYPASS.LTC128B.128 [R144+0x1f100], [R14.64], !P3 ;  /* 0x1f1000000e909fae */ /* 0x0007e8000d901d4c */
[----:B------:R1:W-:Y:S01]  /*1100*/  @!P1 LDGSTS.E.BYPASS.LTC128B.128 [R144+0x23100], [R12.64], !P4 ;  /* 0x231000000c909fae */ /* 0x0003e2000e101d4c */
[----:B----4-:R-:W-:-:S03]  /*1110*/  @!P0 IADD3 R5, P2, R0, UR8, RZ ;  /* 0x0000000800058c10 */ /* 0x010fc6000ff5e0ff */
[----:B------:R-:W0:Y:S01]  /*1120*/  LDGDEPBAR ;  /* 0x00000000000079af */ /* 0x000e220000000000 */
[----:B------:R-:W-:Y:S02]  /*1130*/  @!P0 LEA.HI.X.SX32 R2, R0, UR6, 0x1, P2 ;  /* 0x0000000600028c11 */ /* 0x000fe400090f0eff */
[----:B------:R-:W-:-:S04]  /*1140*/  @!P0 LEA R4, P2, R5, c[0x0][0x2a0], 0x2 ;  /* 0x0000a80005048a11 */ /* 0x000fc800078410ff */
[----:B------:R-:W-:Y:S01]  /*1150*/  @!P0 LEA.HI.X R5, R5, c[0x0][0x2a4], R2, 0x2, P2 ;  /* 0x0000a90005058a11 */ /* 0x000fe200010f1402 */
[----:B------:R-:W-:Y:S06]  /*1160*/  BAR.SYNC.DEFER_BLOCKING 0x0 ;  /* 0x0000000000007b1d */ /* 0x000fec0000010000 */
[----:B------:R-:W4:Y:S01]  /*1170*/  @!P0 LDG.E R200, [R4.64] ;  /* 0x0000000c04c88981 */ /* 0x000f22000c1e1900 */
[----:B------:R-:W-:Y:S01]  /*1180*/  IMAD.MOV R0, RZ, RZ, -R0 ;  /* 0x000000ffff007224 */ /* 0x000fe200078e0a00 */
[----:B------:R-:W-:Y:S01]  /*1190*/  UIMAD UR10, UR11, UR4, URZ ;  /* 0x000000040b0a72a4 */ /* 0x000fe2000f8e023f */
[----:B------:R-:W-:Y:S01]  /*11a0*/  ISETP.GE.AND P5, PT, R178, c[0x0][0x1d4], PT ;  /* 0x00007500b2007a0c */ /* 0x000fe20003fa6270 */
[----:B------:R-:W-:Y:S01]  /*11b0*/  UIMAD.WIDE.U32 UR14, UR7, UR4, URZ ;  /* 0x00000004070e72a5 */ /* 0x000fe2000f8e003f */
[----:B------:R-:W-:Y:S01]  /*11c0*/  IMAD R201, R0, c[0x0][0x2b8], R201 ;  /* 0x0000ae0000c97a24 */ /* 0x000fe200078e02c9 */
[----:B------:R-:W-:Y:S01]  /*11d0*/  UIMAD UR10, UR7, UR5, UR10 ;  /* 0x00000005070a72a4 */ /* 0x000fe2000f8e020a */
[----:B------:R-:W-:Y:S01]  /*11e0*/  ISETP.GE.AND P4, PT, R9, c[0x0][0x1d4], PT ;  /* 0x0000750009007a0c */ /* 0x000fe20003f86270 */
[----:B------:R-:W-:Y:S01]  /*11f0*/  IMAD.MOV.U32 R190, RZ, RZ, 0x10 ;  /* 0x00000010ffbe7424 */ /* 0x000fe200078e00ff */
[----:B------:R-:W-:Y:S01]  /*1200*/  ISETP.GE.AND P6, PT, R8, c[0x0][0x1d4], PT ;  /* 0x0000750008007a0c */ /* 0x000fe20003fc6270 */
[C---:B------:R-:W-:Y:S01]  /*1210*/  IMAD.WIDE.U32 R10, R201.reuse, c[0x0][0x1e0], RZ ;  /* 0x00007800c90a7a25 */ /* 0x040fe200078e00ff */
[----:B--2---:R-:W-:Y:S01]  /*1220*/  SHF.R.S32.HI R17, RZ, 0x1f, R201 ;  /* 0x0000001fff117819 */ /* 0x004fe200000114c9 */
[----:B------:R-:W-:Y:S01]  /*1230*/  UIADD3 UR10, UR15, UR10, URZ ;  /* 0x0000000a0f0a7290 */ /* 0x000fe2000fffe03f */
[----:B------:R-:W-:Y:S01]  /*1240*/  ISETP.GE.AND P3, PT, R178, c[0x0][0x1d4], PT ;  /* 0x00007500b2007a0c */ /* 0x000fe20003f66270 */
[----:B-1----:R-:W-:Y:S01]  /*1250*/  IMAD.WIDE.U32 R18, R201, c[0x0][0x208], RZ ;  /* 0x00008200c9127a25 */ /* 0x002fe200078e00ff */
[----:B------:R-:W-:Y:S01]  /*1260*/  ULDC.64 UR4, c[0x0][0x210] ;  /* 0x0000840000047ab9 */ /* 0x000fe20000000a00 */
[----:B------:R-:W-:Y:S01]  /*1270*/  ISETP.GE.AND P2, PT, R9, c[0x0][0x1d4], PT ;  /* 0x0000750009007a0c */ /* 0x000fe20003f46270 */
[----:B------:R-:W-:Y:S01]  /*1280*/  UIMAD UR11, UR11, UR4, URZ ;  /* 0x000000040b0b72a4 */ /* 0x000fe2000f8e023f */
[C---:B------:R-:W-:Y:S01]  /*1290*/  IMAD R0, R17.reuse, c[0x0][0x1e0], RZ ;  /* 0x0000780011007a24 */ /* 0x040fe200078e02ff */
[----:B------:R-:W-:Y:S01]  /*12a0*/  UIMAD.WIDE.U32 UR20, UR7, UR4, URZ ;  /* 0x00000004071472a5 */ /* 0x000fe2000f8e003f */
[----:B------:R-:W-:Y:S01]  /*12b0*/  IMAD R12, R17, c[0x0][0x208], RZ ;  /* 0x00008200110c7a24 */ /* 0x000fe200078e02ff */
[----:B------:R-:W-:Y:S01]  /*12c0*/  UIMAD UR11, UR7, UR5, UR11 ;  /* 0x00000005070b72a4 */ /* 0x000fe2000f8e020b */
[C---:B------:R-:W-:Y:S01]  /*12d0*/  IMAD R0, R201.reuse, c[0x0][0x1e4], R0 ;  /* 0x00007900c9007a24 */ /* 0x040fe200078e0200 */
[----:B------:R-:W-:Y:S01]  /*12e0*/  SHF.R.S32.HI R145, RZ, 0x1f, R178 ;  /* 0x0000001fff917819 */ /* 0x000fe200000114b2 */
[----:B------:R-:W-:Y:S01]  /*12f0*/  IMAD R12, R201, c[0x0][0x20c], R12 ;  /* 0x00008300c90c7a24 */ /* 0x000fe200078e020c */
[----:B------:R-:W-:Y:S01]  /*1300*/  UIADD3 UR11, UR21, UR11, URZ ;  /* 0x0000000b150b7290 */ /* 0x000fe2000fffe03f */
[----:B------:R-:W-:Y:S01]  /*1310*/  IMAD.IADD R11, R11, 0x1, R0 ;  /* 0x000000010b0b7824 */ /* 0x000fe200078e0200 */
[----:B------:R-:W-:Y:S01]  /*1320*/  SEL R180, RZ, 0x10, P6 ;  /* 0x00000010ffb47807 */ /* 0x000fe20003000000 */
[----:B------:R-:W-:Y:S01]  /*1330*/  IMAD.IADD R13, R19, 0x1, R12 ;  /* 0x00000001130d7824 */ /* 0x000fe200078e020c */
[----:B------:R-:W-:Y:S01]  /*1340*/  SHF.R.S32.HI R132, RZ, 0x1f, R177 ;  /* 0x0000001fff847819 */ /* 0x000fe200000114b1 */
[----:B------:R-:W-:Y:S01]  /*1350*/  IMAD.MOV.U32 R12, RZ, RZ, R18 ;  /* 0x000000ffff0c7224 */ /* 0x000fe200078e0012 */
[----:B------:R-:W-:Y:S01]  /*1360*/  SHF.R.S32.HI R133, RZ, 0x1f, R176 ;  /* 0x0000001fff857819 */ /* 0x000fe200000114b0 */
[----:B------:R-:W-:Y:S01]  /*1370*/  IMAD.MOV.U32 R188, RZ, RZ, 0x20 ;  /* 0x00000020ffbc7424 */ /* 0x000fe200078e00ff */
[----:B------:R-:W-:-:S02]  /*1380*/  IADD3 R198, R144, 0x100, RZ ;  /* 0x0000010090c67810 */ /* 0x000fc40007ffe0ff */
[----:B----4-:R-:W-:Y:S01]  /*1390*/  SHF.R.S32.HI R16, RZ, 0x1f, R200 ;  /* 0x0000001fff107819 */ /* 0x010fe200000114c8 */
[----:B------:R-:W-:-:S04]  /*13a0*/  IMAD.WIDE.U32 R4, R200, c[0x0][0x1f0], R10 ;  /* 0x00007c00c8047a25 */ /* 0x000fc800078e000a */
[----:B------:R-:W-:Y:S01]  /*13b0*/  IMAD R7, R16, c[0x0][0x1f0], RZ ;  /* 0x00007c0010077a24 */ /* 0x000fe200078e02ff */
[----:B------:R-:W-:Y:S01]  /*13c0*/  IADD3 R4, P1, R4, UR14, RZ ;  /* 0x0000000e04047c10 */ /* 0x000fe2000ff3e0ff */
[----:B------:R-:W-:-:S03]  /*13d0*/  IMAD.WIDE.U32 R12, R200, c[0x0][0x218], R12 ;  /* 0x00008600c80c7a25 */ /* 0x000fc600078e000c */
[----:B------:R-:W-:Y:S01]  /*13e0*/  LEA R11, P0, R4, c[0x0][0x1c8], 0x1 ;  /* 0x00007200040b7a11 */ /* 0x000fe200078008ff */
[----:B------:R-:W-:-:S04]  /*13f0*/  IMAD R0, R200, c[0x0][0x1f4], R7 ;  /* 0x00007d00c8007a24 */ /* 0x000fc800078e0207 */
[----:B---3--:R-:W-:Y:S01]  /*1400*/  SHFL.IDX PT, R14, R11, RZ, 0x181f ;  /* 0x00181fff0b0e7589 */ /* 0x008fe200000e0000 */
[----:B------:R-:W-:Y:S02]  /*1410*/  IADD3.X R5, R5, UR10, R0, P1, !PT ;  /* 0x0000000a05057c10 */ /* 0x000fe40008ffe400 */
[----:B------:R-:W-:Y:S01]  /*1420*/  IADD3 R0, -R21, R199, -R134 ;  /* 0x000000c715007210 */ /* 0x000fe20007ffe986 */
[----:B------:R-:W-:Y:S01]  /*1430*/  SHFL.IDX PT, R28, R11, 0x1, 0x181f ;  /* 0x00381f000b1c7f89 */ /* 0x000fe200000e0000 */
[----:B------:R-:W-:Y:S01]  /*1440*/  LEA.HI.X R4, R4, c[0x0][0x1cc], R5, 0x1, P0 ;  /* 0x0000730004047a11 */ /* 0x000fe200000f0c05 */
[----:B------:R-:W-:Y:S01]  /*1450*/  IMAD R5, R16, c[0x0][0x218], RZ ;  /* 0x0000860010057a24 */ /* 0x000fe200078e02ff */
[----:B------:R-:W-:Y:S02]  /*1460*/  ISETP.GE.AND P0, PT, R0, 0x1, PT ;  /* 0x000000010000780c */ /* 0x000fe40003f06270 */
[----:B------:R-:W-:Y:S01]  /*1470*/  ISETP.GE.AND P1, PT, R8, c[0x0][0x1d4], PT ;  /* 0x0000750008007a0c */ /* 0x000fe20003f26270 */
[----:B------:R-:W1:Y:S01]  /*1480*/  SHFL.IDX PT, R15, R4, RZ, 0x181f ;  /* 0x00181fff040f7589 */ /* 0x000e6200000e0000 */
[----:B------:R-:W-:-:S03]  /*1490*/  IMAD R2, R200, c[0x0][0x21c], R5 ;  /* 0x00008700c8027a24 */ /* 0x000fc600078e0205 */
[----:B------:R-:W2:Y:S06]  /*14a0*/  SHFL.IDX PT, R29, R4, 0x1, 0x181f ;  /* 0x00381f00041d7f89 */ /* 0x000eac00000e0000 */
[----:B-1----:R-:W-:-:S04]  /*14b0*/  @P0 IMAD.WIDE R22, R178, 0x2, R14 ;  /* 0x00000002b2160825 */ /* 0x002fc800078e020e */
[--C-:B------:R-:W-:Y:S01]  /*14c0*/  @P0 IMAD.WIDE R18, R177, 0x2, R14.reuse ;  /* 0x00000002b1120825 */ /* 0x100fe200078e020e */
[----:B------:R1:W-:Y:S03]  /*14d0*/  @P0 LDGSTS.E.BYPASS.LTC128B.128 [R144+0xc100], [R22.64], !P5 ;  /* 0x0c10000016900fae */ /* 0x0003e6000e901d4c */
[----:B------:R-:W-:Y:S01]  /*14e0*/  @P0 IMAD.WIDE R14, R176, 0x2, R14 ;  /* 0x00000002b00e0825 */ /* 0x000fe200078e020e */
[----:B------:R3:W-:Y:S04]  /*14f0*/  @P0 LDGSTS.E.BYPASS.LTC128B.128 [R144+0xe100], [R18.64], !P4 ;  /* 0x0e10000012900fae */ /* 0x0007e8000e101d4c */
[----:B------:R4:W-:Y:S01]  /*1500*/  @P0 LDGSTS.E.BYPASS.LTC128B.128 [R144+0x10100], [R14.64], !P6 ;  /* 0x101000000e900fae */ /* 0x0009e2000f101d4c */
[----:B------:R-:W-:-:S04]  /*1510*/  IADD3 R20, P0, R12, UR20, RZ ;  /* 0x000000140c147c10 */ /* 0x000fc8000ff1e0ff */
[----:B------:R-:W-:Y:S02]  /*1520*/  IADD3.X R13, R13, UR11, R2, P0, !PT ;  /* 0x0000000b0d0d7c10 */ /* 0x000fe400087fe402 */
[----:B------:R-:W-:-:S04]  /*1530*/  LEA R10, P0, R20, c[0x0][0x1f8], 0x1 ;  /* 0x00007e00140a7a11 */ /* 0x000fc800078008ff */
[----:B------:R-:W-:Y:S01]  /*1540*/  LEA.HI.X R20, R20, c[0x0][0x1fc], R13, 0x1, P0 ;  /* 0x00007f0014147a11 */ /* 0x000fe200000f0c0d */
[----:B------:R-:W4:Y:S01]  /*1550*/  SHFL.IDX PT, R5, R10, RZ, 0x181f ;  /* 0x00181fff0a057589 */ /* 0x000f2200000e0000 */
[----:B------:R-:W-:-:S03]  /*1560*/  ISETP.GT.AND P0, PT, R0, 0x20, PT ;  /* 0x000000200000780c */ /* 0x000fc60003f04270 */
[----:B------:R-:W4:Y:S01]  /*1570*/  SHFL.IDX PT, R7, R20, RZ, 0x181f ;  /* 0x00181fff14077589 */ /* 0x000f2200000e0000 */
[----:B-1----:R-:W-:-:S03]  /*1580*/  IMAD.WIDE R22, R178, 0x2, RZ ;  /* 0x00000002b2167825 */ /* 0x002fc600078e02ff */
[----:B------:R1:W1:Y:S01]  /*1590*/  SHFL.IDX PT, R2, R10, 0x1, 0x181f ;  /* 0x00381f000a027f89 */ /* 0x00026200000e0000 */
[----:B---3--:R-:W-:-:S03]  /*15a0*/  IMAD.WIDE R18, R177, 0x2, RZ ;  /* 0x00000002b1127825 */ /* 0x008fc600078e02ff */
[----:B------:R-:W3:Y:S02]  /*15b0*/  SHFL.IDX PT, R4, R20, 0x1, 0x181f ;  /* 0x00381f0014047f89 */ /* 0x000ee400000e0000 */
[----:B--2---:R-:W-:-:S04]  /*15c0*/  @P0 IMAD.WIDE R26, R178, 0x2, R28 ;  /* 0x00000002b21a0825 */ /* 0x004fc800078e021c */
[--C-:B------:R-:W-:Y:S01]  /*15d0*/  @P0 IMAD.WIDE R30, R177, 0x2, R28.reuse ;  /* 0x00000002b11e0825 */ /* 0x100fe200078e021c */
[----:B------:R2:W-:Y:S03]  /*15e0*/  @P0 LDGSTS.E.BYPASS.LTC128B.128 [R144+0xd100], [R26.64], !P5 ;  /* 0x0d1000001a900fae */ /* 0x0005e6000e901d4c */
[C---:B------:R-:W-:Y:S01]  /*15f0*/  @P0 IMAD.WIDE R28, R176.reuse, 0x2, R28 ;  /* 0x00000002b01c0825 */ /* 0x040fe200078e021c */
[----:B------:R3:W-:Y:S03]  /*1600*/  @P0 LDGSTS.E.BYPASS.LTC128B.128 [R144+0xf100], [R30.64], !P4 ;  /* 0x0f1000001e900fae */ /* 0x0007e6000e101d4c */
[----:B----4-:R-:W-:Y:S01]  /*1610*/  IMAD.WIDE R14, R176, 0x2, RZ ;  /* 0x00000002b00e7825 */ /* 0x010fe200078e02ff */
[----:B------:R4:W-:Y:S01]  /*1620*/  @P0 LDGSTS.E.BYPASS.LTC128B.128 [R144+0x11100], [R28.64], !P6 ;  /* 0x111000001c900fae */ /* 0x0009e2000f101d4c */
[----:B------:R-:W-:-:S03]  /*1630*/  IADD3 R12, P0, R5, R22, RZ ;  /* 0x00000016050c7210 */ /* 0x000fc60007f1e0ff */
[----:B------:R-:W0:Y:S02]  /*1640*/  LDGDEPBAR ;  /* 0x00000000000079af */ /* 0x000e240000000000 */
[----:B------:R-:W-:Y:S01]  /*1650*/  IMAD.X R13, R7, 0x1, R23, P0 ;  /* 0x00000001070d7824 */ /* 0x000fe200000e0617 */
[----:B-1----:R-:W-:-:S05]  /*1660*/  IADD3 R10, P0, R5, R18, RZ ;  /* 0x00000012050a7210 */ /* 0x002fca0007f1e0ff */
[----:B------:R-:W-:Y:S01]  /*1670*/  IMAD.X R11, R7, 0x1, R19, P0 ;  /* 0x00000001070b7824 */ /* 0x000fe200000e0613 */
[----:B------:R-:W-:-:S05]  /*1680*/  IADD3 R24, P0, R5, R14, RZ ;  /* 0x0000000e05187210 */ /* 0x000fca0007f1e0ff */
[----:B------:R-:W-:Y:S01]  /*1690*/  IMAD.X R25, R7, 0x1, R15, P0 ;  /* 0x0000000107197824 */ /* 0x000fe200000e060f */
[----:B--2---:R-:W-:Y:S02]  /*16a0*/  IADD3 R26, P0, R22, R2, RZ ;  /* 0x00000002161a7210 */ /* 0x004fe40007f1e0ff */
[----:B------:R-:W-:-:S03]  /*16b0*/  LEA.HI R7, R81, R6, RZ, 0x5 ;  /* 0x0000000651077211 */ /* 0x000fc600078f28ff */
[----:B---3--:R-:W-:Y:S01]  /*16c0*/  IMAD.X R27, R23, 0x1, R4, P0 ;  /* 0x00000001171b7824 */ /* 0x008fe200000e0604 */
[----:B------:R-:W-:Y:S02]  /*16d0*/  IADD3 R18, P0, R18, R2, RZ ;  /* 0x0000000212127210 */ /* 0x000fe40007f1e0ff */
[----:B------:R-:W-:-:S03]  /*16e0*/  LEA.HI R23, R81, R6, RZ, 0x4 ;  /* 0x0000000651177211 */ /* 0x000fc600078f20ff */
[----:B------:R-:W-:Y:S01]  /*16f0*/  IMAD.X R19, R19, 0x1, R4, P0 ;  /* 0x0000000113137824 */ /* 0x000fe200000e0604 */
[----:B------:R-:W-:Y:S02]  /*1700*/  IADD3 R14, P0, R14, R2, RZ ;  /* 0x000000020e0e7210 */ /* 0x000fe40007f1e0ff */
[----:B------:R-:W-:-:S03]  /*1710*/  LOP3.LUT R5, R23, 0xfffffff0, RZ, 0xc0, !PT ;  /* 0xfffffff017057812 */ /* 0x000fc600078ec0ff */
[----:B------:R-:W-:Y:S01]  /*1720*/  IMAD.X R15, R15, 0x1, R4, P0 ;  /* 0x000000010f0f7824 */ /* 0x000fe200000e0604 */
[----:B------:R-:W-:Y:S01]  /*1730*/  ISETP.LT.OR P0, PT, R0, 0x1, P3 ;  /* 0x000000010000780c */ /* 0x000fe20001f01670 */
[----:B------:R-:W-:-:S05]  /*1740*/  IMAD.IADD R22, R6, 0x1, -R5 ;  /* 0x0000000106167824 */ /* 0x000fca00078e0a05 */
[----:B------:R-:W-:-:S07]  /*1750*/  SHF.R.S32.HI R5, RZ, 0x1f, R22 ;  /* 0x0000001fff057819 */ /* 0x000fce0000011416 */
[----:B------:R4:W-:Y:S01]  /*1760*/  LDGSTS.E.BYPASS.LTC128B.128 [R144+0x100], [R12.64], !P0 ;  /* 0x001000000c907fae */ /* 0x0009e2000c101d4c */
[----:B------:R-:W-:-:S13]  /*1770*/  ISETP.LT.OR P0, PT, R0, 0x1, P2 ;  /* 0x000000010000780c */ /* 0x000fda0001701670 */
[----:B------:R4:W-:Y:S01]  /*1780*/  LDGSTS.E.BYPASS.LTC128B.128 [R144+0x2100], [R10.64], !P0 ;  /* 0x021000000a907fae */ /* 0x0009e2000c101d4c */
[----:B------:R-:W-:-:S13]  /*1790*/  ISETP.LT.OR P0, PT, R0, 0x1, P1 ;  /* 0x000000010000780c */ /* 0x000fda0000f01670 */
[----:B------:R1:W-:Y:S01]  /*17a0*/  LDGSTS.E.BYPASS.LTC128B.128 [R144+0x4100], [R24.64], !P0 ;  /* 0x0410000018907fae */ /* 0x0003e2000c101d4c */
[----:B------:R-:W-:Y:S02]  /*17b0*/  ISETP.LT.OR P0, PT, R0, 0x21, P3 ;  /* 0x000000210000780c */ /* 0x000fe40001f01670 */
[----:B------:R-:W-:-:S11]  /*17c0*/  ISETP.GT.AND P3, PT, R203, 0x3f, PT ;  /* 0x0000003fcb00780c */ /* 0x000fd60003f64270 */
[----:B------:R4:W-:Y:S01]  /*17d0*/  LDGSTS.E.BYPASS.LTC128B.128 [R144+0x1100], [R26.64], !P0 ;  /* 0x011000001a907fae */ /* 0x0009e2000c101d4c */
[----:B------:R-:W-:Y:S02]  /*17e0*/  ISETP.LT.OR P0, PT, R0, 0x21, P2 ;  /* 0x000000210000780c */ /* 0x000fe40001701670 */
[----:B------:R-:W-:-:S04]  /*17f0*/  ISETP.GT.AND P2, PT, R3, R194, PT ;  /* 0x000000c20300720c */ /* 0x000fc80003f44270 */
[----:B-1----:R-:W-:-:S07]  /*1800*/  P2R R24, PR, RZ, 0x4 ;  /* 0x00000004ff187803 */ /* 0x002fce0000000000 */
[----:B------:R4:W-:Y:S01]  /*1810*/  LDGSTS.E.BYPASS.LTC128B.128 [R144+0x3100], [R18.64], !P0 ;  /* 0x0310000012907fae */ /* 0x0009e2000c101d4c */
[----:B------:R-:W-:Y:S02]  /*1820*/  ISETP.LT.OR P0, PT, R0, 0x21, P1 ;  /* 0x000000210000780c */ /* 0x000fe40000f01670 */
[----:B------:R-:W-:Y:S02]  /*1830*/  LEA.HI R0, R5, R22, RZ, 0x3 ;  /* 0x0000001605007211 */ /* 0x000fe400078f18ff */
[----:B------:R-:W-:Y:S02]  /*1840*/  LOP3.LUT P1, RZ, R179, 0x4, RZ, 0xc0, !PT ;  /* 0x00000004b3ff7812 */ /* 0x000fe4000782c0ff */
[----:B------:R-:W-:-:S05]  /*1850*/  LOP3.LUT R5, R0, 0xfffffff8, RZ, 0xc0, !PT ;  /* 0xfffffff800057812 */ /* 0x000fca00078ec0ff */
[----:B------:R-:W-:Y:S01]  /*1860*/  IMAD.IADD R22, R22, 0x1, -R5 ;  /* 0x0000000116167824 */ /* 0x000fe200078e0a05 */
[----:B------:R-:W-:Y:S01]  /*1870*/  SHF.R.S32.HI R5, RZ, 0x5, R7 ;  /* 0x00000005ff057819 */ /* 0x000fe20000011407 */
[----:B------:R4:W-:Y:S03]  /*1880*/  LDGSTS.E.BYPASS.LTC128B.128 [R144+0x5100], [R14.64], !P0 ;  /* 0x051000000e907fae */ /* 0x0009e6000c101d4c */
[----:B------:R-:W-:Y:S01]  /*1890*/  LOP3.LUT P0, RZ, R22, 0x2, RZ, 0xc0, !PT ;  /* 0x0000000216ff7812 */ /* 0x000fe2000780c0ff */
[----:B------:R-:W0:Y:S03]  /*18a0*/  LDGDEPBAR ;  /* 0x00000000000079af */ /* 0x000e260000000000 */
[----:B------:R-:W-:Y:S02]  /*18b0*/  SEL R190, R190, 0xfffffff0, !P0 ;  /* 0xfffffff0bebe7807 */ /* 0x000fe40004000000 */
[----:B------:R-:W-:-:S04]  /*18c0*/  LOP3.LUT P0, RZ, R22, 0x4, RZ, 0xc0, !PT ;  /* 0x0000000416ff7812 */ /* 0x000fc8000780c0ff */
[----:B------:R-:W-:Y:S02]  /*18d0*/  SEL R4, R188, 0xffffffe0, !P0 ;  /* 0xffffffe0bc047807 */ /* 0x000fe40004000000 */
[----:B------:R-:W-:-:S04]  /*18e0*/  LOP3.LUT P0, RZ, R179, 0x2, RZ, 0xc0, !PT ;  /* 0x00000002b3ff7812 */ /* 0x000fc8000780c0ff */
[----:B------:R-:W-:Y:S01]  /*18f0*/  P2R R2, PR, RZ, 0x1 ;  /* 0x00000001ff027803 */ /* 0x000fe20000000000 */
        /* <DEDUP_REMOVED lines=8> */
[----:B------:R-:W-:-:S04]  /*1980*/  @!P3 IADD3 R8, P0, R2, UR8, RZ ;  /* 0x000000080208bc10 */ /* 0x000fc8000ff1e0ff */
[----:B------:R-:W-:Y:S02]  /*1990*/  @!P3 LEA.HI.X.SX32 R3, R2, UR6, 0x1, P0 ;  /* 0x000000060203bc11 */ /* 0x000fe400080f0eff */
[----:B----4-:R-:W-:-:S04]  /*19a0*/  @!P3 LEA R10, P0, R8, c[0x0][0x2a0], 0x2 ;  /* 0x0000a800080aba11 */ /* 0x010fc800078010ff */
[----:B------:R-:W-:-:S05]  /*19b0*/  @!P3 LEA.HI.X R11, R8, c[0x0][0x2a4], R3, 0x2, P0 ;  /* 0x0000a900080bba11 */ /* 0x000fca00000f1403 */
[----:B------:R1:W2:Y:S01]  /*19c0*/  @!P3 LDG.E R200, [R10.64] ;  /* 0x0000000c0ac8b981 */ /* 0x0002a2000c1e1900 */
[----:B------:R-:W-:Y:S01]  /*19d0*/  IMAD.MOV R2, RZ, RZ, -R2 ;  /* 0x000000ffff027224 */ /* 0x000fe200078e0a02 */
[----:B------:R-:W-:Y:S01]  /*19e0*/  SEL R20, RZ, 0x10, P5 ;  /* 0x00000010ff147807 */ /* 0x000fe20002800000 */
[----:B------:R-:W-:Y:S01]  /*19f0*/  IMAD.SHL.U32 R13, R176, 0x2, RZ ;  /* 0x00000002b00d7824 */ /* 0x000fe200078e00ff */
        /* <DEDUP_REMOVED lines=9> */
[----:B------:R-:W-:Y:S02]  /*1a90*/  IADD3 R14, -R180, 0x10, RZ ;  /* 0x00000010b40e7810 */ /* 0x000fe40007ffe1ff */
[----:B------:R-:W-:Y:S01]  /*1aa0*/  SHF.L.U64.HI R12, R176, 0x1, R133 ;  /* 0x00000001b00c7819 */ /* 0x000fe20000010285 */
[----:B------:R-:W-:Y:S01]  /*1ab0*/  IMAD R3, R201, c[0x0][0x1e4], R2 ;  /* 0x00007900c9037a24 */ /* 0x000fe200078e0202 */
[----:B------:R-:W-:-:S03]  /*1ac0*/  LOP3.LUT R14, R14, 0xf, RZ, 0xc0, !PT ;  /* 0x0000000f0e0e7812 */ /* 0x000fc600078ec0ff */
[----:B------:R-:W-:Y:S02]  /*1ad0*/  IMAD.IADD R9, R9, 0x1, R3 ;  /* 0x0000000109097824 */ /* 0x000fe400078e0203 */
[C---:B-1----:R-:W-:Y:S01]  /*1ae0*/  IMAD.SHL.U32 R11, R177.reuse, 0x2, RZ ;  /* 0x00000002b10b7824 */ /* 0x042fe200078e00ff */
[----:B------:R-:W-:Y:S02]  /*1af0*/  SHF.L.U64.HI R10, R177, 0x1, R132 ;  /* 0x00000001b10a7819 */ /* 0x000fe40000010284 */
[----:B--2---:R-:W-:Y:S01]  /*1b00*/  SHF.R.S32.HI R16, RZ, 0x1f, R200 ;  /* 0x0000001fff107819 */ /* 0x004fe200000114c8 */
[----:B------:R-:W-:-:S04]  /*1b10*/  IMAD.WIDE.U32 R8, R200, c[0x0][0x1f0], R8 ;  /* 0x00007c00c8087a25 */ /* 0x000fc800078e0008 */
[----:B------:R-:W-:Y:S01]  /*1b20*/  IMAD R3, R16, c[0x0][0x1f0], RZ ;  /* 0x00007c0010037a24 */ /* 0x000fe200078e02ff */
[----:B------:R-:W-:Y:S02]  /*1b30*/  IADD3 R2, P0, R8, UR14, RZ ;  /* 0x0000000e08027c10 */ /* 0x000fe4000ff1e0ff */
[----:B------:R-:W-:Y:S01]  /*1b40*/  SHF.L.U64.HI R8, R178, 0x1, R145 ;  /* 0x00000001b2087819 */ /* 0x000fe20000010291 */
[----:B------:R-:W-:-:S05]  /*1b50*/  IMAD R3, R200, c[0x0][0x1f4], R3 ;  /* 0x00007d00c8037a24 */ /* 0x000fca00078e0203 */
[----:B------:R-:W-:Y:S02]  /*1b60*/  IADD3.X R9, R9, UR10, R3, P0, !PT ;  /* 0x0000000a09097c10 */ /* 0x000fe400087fe403 */
[----:B------:R-:W-:-:S04]  /*1b70*/  LEA R3, P0, R2, c[0x0][0x1c8], 0x1 ;  /* 0x0000720002037a11 */ /* 0x000fc800078008ff */
        /* <DEDUP_REMOVED lines=27> */
.L_x_1016:
[----:B------:R-:W-:Y:S01]  /*1d30*/  SHF.R.S32.HI R2, RZ, 0x4, R23 ;  /* 0x00000004ff027819 */ /* 0x000fe20000011417 */
[----:B------:R-:W0:Y:S01]  /*1d40*/  LDGDEPBAR ;  /* 0x00000000000079af */ /* 0x000e220000000000 */
[C---:B------:R-:W-:Y:S01]  /*1d50*/  IMAD.SHL.U32 R3, R179.reuse, 0x40, RZ ;  /* 0x00000040b3037824 */ /* 0x040fe200078e00ff */
[----:B------:R-:W-:Y:S01]  /*1d60*/  LOP3.LUT P2, RZ, R179, 0x2, RZ, 0xc0, !PT ;  /* 0x00000002b3ff7812 */ /* 0x000fe2000784c0ff */
[----:B------:R-:W-:Y:S01]  /*1d70*/  IMAD.SHL.U32 R21, R21, 0x8, RZ ;  /* 0x0000000815157824 */ /* 0x000fe200078e00ff */
[----:B------:R-:W-:Y:S01]  /*1d80*/  LEA.HI R23, R23, R2, RZ, 0x1 ;  /* 0x0000000217177211 */ /* 0x000fe200078f08ff */
[----:B------:R-:W-:Y:S01]  /*1d90*/  IMAD.SHL.U32 R22, R22, 0x40, RZ ;  /* 0x0000004016167824 */ /* 0x000fe200078e00ff */
[----:B-1----:R-:W-:Y:S01]  /*1da0*/  LOP3.LUT R8, R3, 0x1c0, RZ, 0xc0, !PT ;  /* 0x000001c003087812 */ /* 0x002fe200078ec0ff */
[----:B------:R-:W-:Y:S01]  /*1db0*/  IMAD.SHL.U32 R190, R190, 0x2, RZ ;  /* 0x00000002bebe7824 */ /* 0x000fe200078e00ff */
[----:B------:R-:W-:Y:S02]  /*1dc0*/  LOP3.LUT R23, R23, 0xfffffffe, RZ, 0xc0, !PT ;  /* 0xfffffffe17177812 */ /* 0x000fe400078ec0ff */
[----:B------:R-:W-:-:S02]  /*1dd0*/  SHF.R.U32.HI R9, RZ, 0x3, R8 ;  /* 0x00000003ff097819 */ /* 0x000fc40000011608 */
[----:B------:R-:W-:Y:S01]  /*1de0*/  LOP3.LUT R22, R22, 0x1c0, RZ, 0xc0, !PT ;  /* 0x000001c016167812 */ /* 0x000fe200078ec0ff */
[----:B------:R-:W-:Y:S01]  /*1df0*/  IMAD.IADD R23, R2, 0x1, -R23 ;  /* 0x0000000102177824 */ /* 0x000fe200078e0a17 */
[----:B------:R-:W-:Y:S02]  /*1e00*/  LOP3.LUT R2, R8, 0x8, R21, 0xf8, !PT ;  /* 0x0000000808027812 */ /* 0x000fe400078ef815 */
[----:B------:R-:W-:Y:S01]  /*1e10*/  ISETP.NE.AND P0, PT, R24, RZ, PT ;  /* 0x000000ff1800720c */ /* 0x000fe20003f05270 */
[C---:B------:R-:W-:Y:S01]  /*1e20*/  IMAD.SHL.U32 R3, R23.reuse, 0x8, RZ ;  /* 0x0000000817037824 */ /* 0x040fe200078e00ff */
[----:B------:R-:W-:Y:S02]  /*1e30*/  LOP3.LUT R2, R2, R9, RZ, 0x3c, !PT ;  /* 0x0000000902027212 */ /* 0x000fe400078e3cff */
[----:B------:R-:W-:Y:S02]  /*1e40*/  SEL R188, R188, 0xffffffe0, !P2 ;  /* 0xffffffe0bcbc7807 */ /* 0x000fe40005000000 */
[----:B------:R-:W-:Y:S01]  /*1e50*/  LOP3.LUT R8, R22, 0x8, R3, 0xf8, !PT ;  /* 0x0000000816087812 */ /* 0x000fe200078ef803 */
[----:B------:R-:W-:Y:S01]  /*1e60*/  IMAD R191, R23, 0x200, R2 ;  /* 0x0000020017bf7824 */ /* 0x000fe200078e0202 */
[----:B------:R-:W-:-:S04]  /*1e70*/  DEPBAR.LE SB0, 0x3 ;  /* 0x000080c00000791a */ /* 0x000fc80000000000 */
[----:B------:R-:W-:Y:S01]  /*1e80*/  IMAD.SHL.U32 R2, R0, 0x40, RZ ;  /* 0x0000004000027824 */ /* 0x000fe200078e00ff */
[----:B------:R-:W-:-:S04]  /*1e90*/  DEPBAR.LE SB0, 0x2 ;  /* 0x000080800000791a */ /* 0x000fc80000000000 */
[----:B------:R-:W-:Y:S01]  /*1ea0*/  SHF.R.U32.HI R3, RZ, 0x3, R22 ;  /* 0x00000003ff037819 */ /* 0x000fe20000011616 */
[----:B------:R-:W-:Y:S01]  /*1eb0*/  IMAD.SHL.U32 R191, R191, 0x2, RZ ;  /* 0x00000002bfbf7824 */ /* 0x000fe200078e00ff */
[----:B------:R-:W-:Y:S01]  /*1ec0*/  LOP3.LUT R2, R2, 0xfffffe00, RZ, 0xc0, !PT ;  /* 0xfffffe0002027812 */ /* 0x000fe200078ec0ff */
[----:B------:R-:W-:Y:S01]  /*1ed0*/  BAR.SYNC.DEFER_BLOCKING 0x0 ;  /* 0x0000000000007b1d */ /* 0x000fe20000010000 */
[----:B------:R-:W-:Y:S01]  /*1ee0*/  LOP3.LUT R3, R8, R3, RZ, 0x3c, !PT ;  /* 0x0000000308037212 */ /* 0x000fe200078e3cff */
[----:B------:R-:W-:Y:S02]  /*1ef0*/  IMAD.IADD R82, R191, 0x1, R188 ;  /* 0x00000001bf527824 */ /* 0x000fe400078e02bc */
[----:B------:R-:W-:-:S04]  /*1f00*/  IMAD R0, R5, 0x400, R2 ;  /* 0x0000040005007824 */ /* 0x000fc800078e0202 */
[----:B------:R-:W-:-:S04]  /*1f10*/  IMAD.IADD R0, R3, 0x1, R0 ;  /* 0x0000000103007824 */ /* 0x000fc800078e0200 */
[C---:B----4-:R-:W-:Y:S01]  /*1f20*/  IMAD.SHL.U32 R12, R0.reuse, 0x2, RZ ;  /* 0x00000002000c7824 */ /* 0x050fe200078e00ff */
        /* <DEDUP_REMOVED lines=20> */
[----:B------:R-:W-:Y:S01]  /*2070*/  IMAD.SHL.U32 R26, R178, 0x2, RZ ;  /* 0x00000002b21a7824 */ /* 0x000fe200078e00ff */
[----:B------:R-:W-:Y:S01]  /*2080*/  LOP3.LUT R55, R55, 0xf, RZ, 0xc0, !PT ;  /* 0x0000000f37377812 */ /* 0x000fe200078ec0ff */
[----:B------:R-:W-:Y:S02]  /*2090*/  IMAD.IADD R17, R19, 0x1, R0 ;  /* 0x0000000113117824 */ /* 0x000fe400078e0200 */
[----:B------:R-:W-:Y:S02]  /*20a0*/  IMAD R19, R16, c[0x0][0x218], RZ ;  /* 0x0000860010137a24 */ /* 0x000fe400078e02ff */
[----:B------:R-:W-:Y:S01]  /*20b0*/  IMAD.MOV.U32 R16, RZ, RZ, R18 ;  /* 0x000000ffff107224 */ /* 0x000fe200078e0012 */
[----:B------:R-:W-:Y:S01]  /*20c0*/  SEL R18, RZ, 0x10, P4 ;  /* 0x00000010ff127807 */ /* 0x000fe20002000000 */
[----:B------:R-:W-:-:S02]  /*20d0*/  IMAD R0, R200, c[0x0][0x21c], R19 ;  /* 0x00008700c8007a24 */ /* 0x000fc400078e0213 */
[----:B------:R-:W-:Y:S01]  /*20e0*/  IMAD.WIDE.U32 R16, R200, c[0x0][0x218], R16 ;  /* 0x00008600c8107a25 */ /* 0x000fe200078e0010 */
[----:B------:R-:W-:-:S03]  /*20f0*/  IADD3 R52, -R18, 0x10, RZ ;  /* 0x0000001012347810 */ /* 0x000fc60007ffe1ff */
[----:B------:R-:W-:Y:S01]  /*2100*/  IMAD.SHL.U32 R19, R177, 0x2, RZ ;  /* 0x00000002b1137824 */ /* 0x000fe200078e00ff */
[----:B------:R-:W-:Y:S02]  /*2110*/  IADD3 R32, P0, R16, UR20, RZ ;  /* 0x0000001410207c10 */ /* 0x000fe4000ff1e0ff */
[----:B------:R-:W-:Y:S02]  /*2120*/  LOP3.LUT R52, R52, 0xf, RZ, 0xc0, !PT ;  /* 0x0000000f34347812 */ /* 0x000fe400078ec0ff */
        /* <DEDUP_REMOVED lines=32> */
.L_x_1017:
[C---:B-12-4-:R-:W-:Y:S01]  /*2330*/  HMMA.16816.F32.BF16 R32, R12.reuse, R28, RZ ;  /* 0x0000001c0c20723c */ /* 0x056fe200000418ff */
[----:B------:R-:W-:Y:S01]  /*2340*/  IMAD.MOV.U32 R0, RZ, RZ, 0x40 ;  /* 0x00000040ff007424 */ /* 0x000fe200078e00ff */
[----:B------:R-:W-:Y:S01]  /*2350*/  LDSM.16.M88.4 R76, [R82+0x11100] ;  /* 0x01110000524c783b */ /* 0x000fe20000000200 */
[C---:B------:R-:W-:Y:S01]  /*2360*/  IMAD R187, R4.reuse, 0x2, R193 ;  /* 0x0000000204bb7824 */ /* 0x040fe200078e02c1 */
[----:B------:R-:W-:Y:S01]  /*2370*/  LOP3.LUT R7, R7, 0xffffffe0, RZ, 0xc0, !PT ;  /* 0xffffffe007077812 */ /* 0x000fe200078ec0ff */
[----:B------:R-:W-:Y:S01]  /*2380*/  IMAD R186, R4, 0x2, R189 ;  /* 0x0000000204ba7824 */ /* 0x000fe200078e02bd */
[----:B------:R-:W-:Y:S01]  /*2390*/  SEL R135, R0, 0xffffffc0, !P1 ;  /* 0xffffffc000877807 */ /* 0x000fe20004800000 */
[----:B------:R-:W-:Y:S01]  /*23a0*/  ULDC UR17, c[0x0][0x324] ;  /* 0x0000c90000117ab9 */ /* 0x000fe20000000800 */
[C---:B------:R-:W-:Y:S01]  /*23b0*/  HMMA.16816.F32.BF16 R28, R12.reuse, R30, RZ ;  /* 0x0000001e0c1c723c */ /* 0x040fe200000418ff */
[----:B------:R-:W-:Y:S01]  /*23c0*/  IMAD.IADD R7, R6, 0x1, -R7 ;  /* 0x0000000106077824 */ /* 0x000fe200078e0a07 */
[----:B------:R-:W-:Y:S01]  /*23d0*/  ISETP.NE.AND P0, PT, R197, 0x1, PT ;  /* 0x00000001c500780c */ /* 0x000fe20003f05270 */
[----:B------:R-:W-:Y:S01]  /*23e0*/  IMAD.IADD R80, R191, 0x1, R135 ;  /* 0x00000001bf507824 */ /* 0x000fe200078e0287 */
[----:B------:R-:W-:Y:S01]  /*23f0*/  ISETP.LE.AND P2, PT, R196, c[0x0][0x32c], PT ;  /* 0x0000cb00c4007a0c */ /* 0x000fe20003f43270 */
[----:B------:R-:W-:Y:S01]  /*2400*/  IMAD.IADD R0, R135, 0x1, R82 ;  /* 0x0000000187007824 */ /* 0x000fe200078e0252 */
[----:B------:R-:W-:Y:S01]  /*2410*/  ULOP3.LUT UR17, URZ, UR17, URZ, 0x33, !UPT ;  /* 0x000000113f117292 */ /* 0x000fe2000f8e333f */
[----:B------:R-:W0:Y:S01]  /*2420*/  LDGDEPBAR ;  /* 0x00000000000079af */ /* 0x000e220000000000 */
[----:B---3--:R-:W-:Y:S01]  /*2430*/  HMMA.16816.F32.BF16 R24, R12, R20, RZ ;  /* 0x000000140c18723c */ /* 0x008fe200000418ff */
[----:B------:R-:W-:-:S02]  /*2440*/  IMAD.IADD R3, R2, 0x1, R3 ;  /* 0x0000000102037824 */ /* 0x000fc400078e0203 */
[----:B------:R-:W-:Y:S04]  /*2450*/  LDSM.16.M88.4 R72, [R80+0xc100] ;  /* 0x00c100005048783b */ /* 0x000fe80000000200 */
[----:B------:R-:W-:Y:S01]  /*2460*/  LDSM.16.M88.4 R68, [R80+0xc900] ;  /* 0x00c900005044783b */ /* 0x000fe20000000200 */
[C---:B------:R-:W-:Y:S03]  /*2470*/  HMMA.16816.F32.BF16 R16, R12.reuse, R64, RZ ;  /* 0x000000400c10723c */ /* 0x040fe600000418ff */
[----:B------:R-:W-:Y:S05]  /*2480*/  LDSM.16.M88.4 R52, [R80+0xd100] ;  /* 0x00d100005034783b */ /* 0x000fea0000000200 */
[C---:B------:R-:W-:Y:S08]  /*2490*/  HMMA.16816.F32.BF16 R20, R12.reuse, R22, RZ ;  /* 0x000000160c14723c */ /* 0x040ff000000418ff */
[C---:B------:R-:W-:Y:S08]  /*24a0*/  HMMA.16816.F32.BF16 R64, R12.reuse, R66, RZ ;  /* 0x000000420c40723c */ /* 0x040ff000000418ff */
[C---:B------:R-:W-:Y:S08]  /*24b0*/  HMMA.16816.F32.BF16 R60, R12.reuse, R48, RZ ;  /* 0x000000300c3c723c */ /* 0x040ff000000418ff */
[----:B------:R-:W-:Y:S01]  /*24c0*/  HMMA.16816.F32.BF16 R12, R12, R50, RZ ;  /* 0x000000320c0c723c */ /* 0x000fe200000418ff */
[----:B------:R-:W-:Y:S07]  /*24d0*/  LDSM.16.M88.4 R48, [R80+0xd900] ;  /* 0x00d900005030783b */ /* 0x000fee0000000200 */
[C---:B------:R-:W-:Y:S08]  /*24e0*/  HMMA.16816.F32.BF16 R32, R56.reuse, R8, R32 ;  /* 0x000000083820723c */ /* 0x040ff00000041820 */
[C---:B------:R-:W-:Y:S01]  /*24f0*/  HMMA.16816.F32.BF16 R28, R56.reuse, R10, R28 ;  /* 0x0000000a381c723c */ /* 0x040fe2000004181c */
[----:B------:R-:W1:Y:S07]  /*2500*/  LDSM.16.M88.4 R8, [R187] ;  /* 0x00000000bb08783b */ /* 0x000e6e0000000200 */
[C---:B------:R-:W-:Y:S08]  /*2510*/  HMMA.16816.F32.BF16 R24, R56.reuse, R44, R24 ;  /* 0x0000002c3818723c */ /* 0x040ff00000041818 */
[C---:B------:R-:W-:Y:S01]  /*2520*/  HMMA.16816.F32.BF16 R20, R56.reuse, R46, R20 ;  /* 0x0000002e3814723c */ /* 0x040fe20000041814 */
[----:B------:R-:W-:Y:S07]  /*2530*/  LDSM.16.M88.4 R44, [R0+0xc100] ;  /* 0x00c10000002c783b */ /* 0x000fee0000000200 */
[C---:B------:R-:W-:Y:S08]  /*2540*/  HMMA.16816.F32.BF16 R16, R56.reuse, R36, R16 ;  /* 0x000000243810723c */ /* 0x040ff00000041810 */
[C---:B------:R-:W-:Y:S01]  /*2550*/  HMMA.16816.F32.BF16 R64, R56.reuse, R38, R64 ;  /* 0x000000263840723c */ /* 0x040fe20000041840 */
[----:B------:R-:W2:Y:S07]  /*2560*/  LDSM.16.M88.4 R36, [R186] ;  /* 0x00000000ba24783b */ /* 0x000eae0000000200 */
[C---:B------:R-:W-:Y:S08]  /*2570*/  HMMA.16816.F32.BF16 R60, R56.reuse, R40, R60 ;  /* 0x00000028383c723c */ /* 0x040ff0000004183c */
[----:B------:R-:W-:Y:S01]  /*2580*/  HMMA.16816.F32.BF16 R56, R56, R42, R12 ;  /* 0x0000002a3838723c */ /* 0x000fe2000004180c */
[----:B------:R-:W3:Y:S04]  /*2590*/  LDSM.16.M88.4 R40, [R0+0xc900] ;  /* 0x00c900000028783b */ /* 0x000ee80000000200 */
[----:B------:R-:W4:Y:S03]  /*25a0*/  LDSM.16.M88.4 R12, [R0+0xd100] ;  /* 0x00d10000000c783b */ /* 0x000f260000000200 */
[C---:B-1----:R-:W-:Y:S08]  /*25b0*/  HMMA.16816.F32.BF16 R32, R8.reuse, R72, R32 ;  /* 0x000000480820723c */ /* 0x042ff00000041820 */
[C---:B------:R-:W-:Y:S01]  /*25c0*/  HMMA.16816.F32.BF16 R28, R8.reuse, R74, R28 ;  /* 0x0000004a081c723c */ /* 0x040fe2000004181c */
[----:B------:R-:W1:Y:S07]  /*25d0*/  LDSM.16.M88.4 R72, [R0+0xd900] ;  /* 0x00d900000048783b */ /* 0x000e6e0000000200 */
        /* <DEDUP_REMOVED lines=8> */
[----:B------:R-:W-:Y:S04]  /*2660*/  LDSM.16.M88.4 R48, [R193+0x4000] ;  /* 0x00400000c130783b */ /* 0x000fe80000000200 */
[----:B------:R-:W5:Y:S03]  /*2670*/  LDSM.16.M88.4 R8, [R191+0xe100] ;  /* 0x00e10000bf08783b */ /* 0x000f660000000200 */
[C---:B--2---:R-:W-:Y:S08]  /*2680*/  HMMA.16816.F32.BF16 R32, R36.reuse, R44, R32 ;  /* 0x0000002c2420723c */ /* 0x044ff00000041820 */
[C---:B------:R-:W-:Y:S01]  /*2690*/  HMMA.16816.F32.BF16 R28, R36.reuse, R46, R28 ;  /* 0x0000002e241c723c */ /* 0x040fe2000004181c */
[----:B------:R-:W2:Y:S07]  /*26a0*/  LDSM.16.M88.4 R44, [R191+0xf100] ;  /* 0x00f10000bf2c783b */ /* 0x000eae0000000200 */
[C---:B---3--:R-:W-:Y:S08]  /*26b0*/  HMMA.16816.F32.BF16 R24, R36.reuse, R40, R24 ;  /* 0x000000282418723c */ /* 0x048ff00000041818 */
[C---:B------:R-:W-:Y:S01]  /*26c0*/  HMMA.16816.F32.BF16 R20, R36.reuse, R42, R20 ;  /* 0x0000002a2414723c */ /* 0x040fe20000041814 */
[----:B------:R-:W-:Y:S07]  /*26d0*/  LDSM.16.M88.4 R40, [R189+0x4000] ;  /* 0x00400000bd28783b */ /* 0x000fee0000000200 */
[C---:B----4-:R-:W-:Y:S08]  /*26e0*/  HMMA.16816.F32.BF16 R16, R36.reuse, R12, R16 ;  /* 0x0000000c2410723c */ /* 0x050ff00000041810 */
[C---:B------:R-:W-:Y:S01]  /*26f0*/  HMMA.16816.F32.BF16 R64, R36.reuse, R14, R64 ;  /* 0x0000000e2440723c */ /* 0x040fe20000041840 */
[----:B------:R-:W3:Y:S07]  /*2700*/  LDSM.16.M88.4 R12, [R82+0xe100] ;  /* 0x00e10000520c783b */ /* 0x000eee0000000200 */
[C---:B-1----:R-:W-:Y:S08]  /*2710*/  HMMA.16816.F32.BF16 R60, R36.reuse, R72, R60 ;  /* 0x00000048243c723c */ /* 0x042ff0000004183c */
[----:B------:R-:W-:Y:S01]  /*2720*/  HMMA.16816.F32.BF16 R56, R36, R74, R56 ;  /* 0x0000004a2438723c */ /* 0x000fe20000041838 */
[----:B------:R-:W1:Y:S04]  /*2730*/  LDSM.16.M88.4 R36, [R82+0xe900] ;  /* 0x00e900005224783b */ /* 0x000e680000000200 */
[----:B------:R-:W-:Y:S03]  /*2740*/  LDSM.16.M88.4 R72, [R82+0xf900] ;  /* 0x00f900005248783b */ /* 0x000fe60000000200 */
[C---:B-----5:R-:W-:Y:S08]  /*2750*/  HMMA.16816.F32.BF16 R32, R48.reuse, R8, R32 ;  /* 0x000000083020723c */ /* 0x060ff00000041820 */
[C---:B------:R-:W-:Y:S01]  /*2760*/  HMMA.16816.F32.BF16 R28, R48.reuse, R10, R28 ;  /* 0x0000000a301c723c */ /* 0x040fe2000004181c */
[----:B------:R-:W4:Y:S07]  /*2770*/  LDSM.16.M88.4 R8, [R82+0xf100] ;  /* 0x00f100005208783b */ /* 0x000f2e0000000200 */
[C---:B------:R-:W-:Y:S08]  /*2780*/  HMMA.16816.F32.BF16 R24, R48.reuse, R68, R24 ;  /* 0x000000443018723c */ /* 0x040ff00000041818 */
[C---:B------:R-:W-:Y:S01]  /*2790*/  HMMA.16816.F32.BF16 R20, R48.reuse, R70, R20 ;  /* 0x000000463014723c */ /* 0x040fe20000041814 */
[----:B------:R-:W-:Y:S07]  /*27a0*/  LDSM.16.M88.4 R68, [R80+0xe100] ;  /* 0x00e100005044783b */ /* 0x000fee0000000200 */
[C---:B--2---:R-:W-:Y:S08]  /*27b0*/  HMMA.16816.F32.BF16 R16, R48.reuse, R44, R16 ;  /* 0x0000002c3010723c */ /* 0x044ff00000041810 */
[----:B------:R-:W-:Y:S01]  /*27c0*/  HMMA.16816.F32.BF16 R64, R48, R46, R64 ;  /* 0x0000002e3040723c */ /* 0x000fe20000041840 */
[----:B------:R-:W2:Y:S07]  /*27d0*/  LDSM.16.M88.4 R44, [R187+0x4000] ;  /* 0x00400000bb2c783b */ /* 0x000eae0000000200 */
[C---:B---3--:R-:W-:Y:S08]  /*27e0*/  HMMA.16816.F32.BF16 R32, R40.reuse, R12, R32 ;  /* 0x0000000c2820723c */ /* 0x048ff00000041820 */
[----:B------:R-:W-:Y:S01]  /*27f0*/  HMMA.16816.F32.BF16 R28, R40, R14, R28 ;  /* 0x0000000e281c723c */ /* 0x000fe2000004181c */
[----:B------:R-:W3:Y:S07]  /*2800*/  LDSM.16.M88.4 R12, [R80+0xe900] ;  /* 0x00e90000500c783b */ /* 0x000eee0000000200 */
[C---:B------:R-:W-:Y:S08]  /*2810*/  HMMA.16816.F32.BF16 R60, R48.reuse, R52, R60 ;  /* 0x00000034303c723c */ /* 0x040ff0000004183c */
[----:B------:R-:W-:Y:S01]  /*2820*/  HMMA.16816.F32.BF16 R56, R48, R54, R56 ;  /* 0x000000363038723c */ /* 0x000fe20000041838 */
[----:B------:R-:W5:Y:S04]  /*2830*/  LDSM.16.M88.4 R52, [R80+0xf100] ;  /* 0x00f100005034783b */ /* 0x000f680000000200 */
[----:B------:R-:W-:Y:S03]  /*2840*/  LDSM.16.M88.4 R48, [R80+0xf900] ;  /* 0x00f900005030783b */ /* 0x000fe60000000200 */
[C---:B-1----:R-:W-:Y:S08]  /*2850*/  HMMA.16816.F32.BF16 R24, R40.reuse, R36, R24 ;  /* 0x000000242818723c */ /* 0x042ff00000041818 */
[C---:B------:R-:W-:Y:S01]  /*2860*/  HMMA.16816.F32.BF16 R20, R40.reuse, R38, R20 ;  /* 0x000000262814723c */ /* 0x040fe20000041814 */
[----:B------:R-:W-:Y:S07]  /*2870*/  LDSM.16.M88.4 R36, [R0+0xe100] ;  /* 0x00e100000024783b */ /* 0x000fee0000000200 */
[C---:B----4-:R-:W-:Y:S08]  /*2880*/  HMMA.16816.F32.BF16 R16, R40.reuse, R8, R16 ;  /* 0x000000082810723c */ /* 0x050ff00000041810 */
[----:B------:R-:W-:Y:S01]  /*2890*/  HMMA.16816.F32.BF16 R64, R40, R10, R64 ;  /* 0x0000000a2840723c */ /* 0x000fe20000041840 */
[----:B------:R-:W1:Y:S07]  /*28a0*/  LDSM.16.M88.4 R8, [R186+0x4000] ;  /* 0x00400000ba08783b */ /* 0x000e6e0000000200 */
[C---:B--2---:R-:W-:Y:S08]  /*28b0*/  HMMA.16816.F32.BF16 R32, R44.reuse, R68, R32 ;  /* 0x000000442c20723c */ /* 0x044ff00000041820 */
[----:B------:R-:W-:Y:S01]  /*28c0*/  HMMA.16816.F32.BF16 R28, R44, R70, R28 ;  /* 0x000000462c1c723c */ /* 0x000fe2000004181c */
[----:B------:R-:W-:Y:S07]  /*28d0*/  LDSM.16.M88.4 R68, [R0+0xf900] ;  /* 0x00f900000044783b */ /* 0x000fee0000000200 */
[C---:B------:R-:W-:Y:S08]  /*28e0*/  HMMA.16816.F32.BF16 R60, R40.reuse, R72, R60 ;  /* 0x00000048283c723c */ /* 0x040ff0000004183c */
[----:B------:R-:W-:Y:S01]  /*28f0*/  HMMA.16816.F32.BF16 R56, R40, R74, R56 ;  /* 0x0000004a2838723c */ /* 0x000fe20000041838 */
[----:B------:R-:W2:Y:S04]  /*2900*/  LDSM.16.M88.4 R40, [R0+0xe900] ;  /* 0x00e900000028783b */ /* 0x000ea80000000200 */
[----:B------:R-:W-:Y:S03]  /*2910*/  LDSM.16.M88.4 R72, [R189+0x8000] ;  /* 0x00800000bd48783b */ /* 0x000fe60000000200 */
[C---:B---3--:R-:W-:Y:S08]  /*2920*/  HMMA.16816.F32.BF16 R24, R44.reuse, R12, R24 ;  /* 0x0000000c2c18723c */ /* 0x048ff00000041818 */
[C---:B------:R-:W-:Y:S01]  /*2930*/  HMMA.16816.F32.BF16 R20, R44.reuse, R14, R20 ;  /* 0x0000000e2c14723c */ /* 0x040fe20000041814 */
[----:B------:R-:W3:Y:S07]  /*2940*/  LDSM.16.M88.4 R12, [R0+0xf100] ;  /* 0x00f10000000c783b */ /* 0x000eee0000000200 */
[C---:B-----5:R-:W-:Y:S08]  /*2950*/  HMMA.16816.F32.BF16 R16, R44.reuse, R52, R16 ;  /* 0x000000342c10723c */ /* 0x060ff00000041810 */
[----:B------:R-:W-:Y:S01]  /*2960*/  HMMA.16816.F32.BF16 R64, R44, R54, R64 ;  /* 0x000000362c40723c */ /* 0x000fe20000041840 */
[----:B------:R-:W-:Y:S07]  /*2970*/  LDSM.16.M88.4 R52, [R191+0x10100] ;  /* 0x01010000bf34783b */ /* 0x000fee0000000200 */
[C---:B-1----:R-:W-:Y:S08]  /*2980*/  HMMA.16816.F32.BF16 R32, R8.reuse, R36, R32 ;  /* 0x000000240820723c */ /* 0x042ff00000041820 */
[----:B------:R-:W-:Y:S01]  /*2990*/  HMMA.16816.F32.BF16 R28, R8, R38, R28 ;  /* 0x00000026081c723c */ /* 0x000fe2000004181c */
[----:B------:R-:W1:Y:S07]  /*29a0*/  LDSM.16.M88.4 R36, [R193+0x8000] ;  /* 0x00800000c124783b */ /* 0x000e6e0000000200 */
[C---:B------:R-:W-:Y:S08]  /*29b0*/  HMMA.16816.F32.BF16 R60, R44.reuse, R48, R60 ;  /* 0x000000302c3c723c */ /* 0x040ff0000004183c */
[----:B------:R-:W-:Y:S01]  /*29c0*/  HMMA.16816.F32.BF16 R56, R44, R50, R56 ;  /* 0x000000322c38723c */ /* 0x000fe20000041838 */
[----:B------:R-:W4:Y:S04]  /*29d0*/  LDSM.16.M88.4 R48, [R191+0x10900] ;  /* 0x01090000bf30783b */ /* 0x000f280000000200 */
[----:B------:R-:W-:Y:S03]  /*29e0*/  LDSM.16.M88.4 R44, [R191+0x11100] ;  /* 0x01110000bf2c783b */ /* 0x000fe60000000200 */
[C---:B--2---:R-:W-:Y:S08]  /*29f0*/  HMMA.16816.F32.BF16 R24, R8.reuse, R40, R24 ;  /* 0x000000280818723c */ /* 0x044ff00000041818 */
[C---:B------:R-:W-:Y:S01]  /*2a00*/  HMMA.16816.F32.BF16 R20, R8.reuse, R42, R20 ;  /* 0x0000002a0814723c */ /* 0x040fe20000041814 */
[----:B------:R-:W-:Y:S07]  /*2a10*/  LDSM.16.M88.4 R40, [R191+0x11900] ;  /* 0x01190000bf28783b */ /* 0x000fee0000000200 */
[C---:B---3--:R-:W-:Y:S08]  /*2a20*/  HMMA.16816.F32.BF16 R16, R8.reuse, R12, R16 ;  /* 0x0000000c0810723c */ /* 0x048ff00000041810 */
[C---:B------:R-:W-:Y:S01]  /*2a30*/  HMMA.16816.F32.BF16 R64, R8.reuse, R14, R64 ;  /* 0x0000000e0840723c */ /* 0x040fe20000041840 */
[----:B------:R-:W2:Y:S07]  /*2a40*/  LDSM.16.M88.4 R12, [R82+0x10100] ;  /* 0x01010000520c783b */ /* 0x000eae0000000200 */
[C---:B------:R-:W-:Y:S08]  /*2a50*/  HMMA.16816.F32.BF16 R60, R8.reuse, R68, R60 ;  /* 0x00000044083c723c */ /* 0x040ff0000004183c */
[----:B------:R-:W-:Y:S01]  /*2a60*/  HMMA.16816.F32.BF16 R56, R8, R70, R56 ;  /* 0x000000460838723c */ /* 0x000fe20000041838 */
[----:B------:R-:W3:Y:S04]  /*2a70*/  LDSM.16.M88.4 R8, [R82+0x10900] ;  /* 0x010900005208783b */ /* 0x000ee80000000200 */
        /* <DEDUP_REMOVED lines=8> */
[C---:B------:R-:W-:Y:S01]  /*2b00*/  HMMA.16816.F32.BF16 R28, R72.reuse, R14, R28 ;  /* 0x0000000e481c723c */ /* 0x040fe2000004181c */
[----:B------:R-:W-:Y:S07]  /*2b10*/  LDSM.16.M88.4 R12, [R0+0x10100] ;  /* 0x01010000000c783b */ /* 0x000fee0000000200 */
[C---:B---3--:R-:W-:Y:S08]  /*2b20*/  HMMA.16816.F32.BF16 R24, R72.reuse, R8, R24 ;  /* 0x000000084818723c */ /* 0x048ff00000041818 */
[----:B------:R-:W-:Y:S01]  /*2b30*/  HMMA.16816.F32.BF16 R20, R72, R10, R20 ;  /* 0x0000000a4814723c */ /* 0x000fe20000041814 */
[----:B------:R-:W2:Y:S07]  /*2b40*/  LDSM.16.M88.4 R8, [R186+0x8000] ;  /* 0x00800000ba08783b */ /* 0x000eae0000000200 */
        /* <DEDUP_REMOVED lines=8> */
[----:B------:R-:W-:Y:S08]  /*2bd0*/  HMMA.16816.F32.BF16 R28, R52, R50, R28 ;  /* 0x00000032341c723c */ /* 0x000ff0000004181c */
[C---:B------:R-:W-:Y:S08]  /*2be0*/  HMMA.16816.F32.BF16 R16, R72.reuse, R76, R16 ;  /* 0x0000004c4810723c */ /* 0x040ff00000041810 */
[C---:B------:R-:W-:Y:S08]  /*2bf0*/  HMMA.16816.F32.BF16 R64, R72.reuse, R78, R64 ;  /* 0x0000004e4840723c */ /* 0x040ff00000041840 */
[C---:B------:R-:W-:Y:S08]  /*2c00*/  HMMA.16816.F32.BF16 R60, R72.reuse, R68, R60 ;  /* 0x00000044483c723c */ /* 0x040ff0000004183c */
[----:B------:R-:W-:Y:S01]  /*2c10*/  HMMA.16816.F32.BF16 R56, R72, R70, R56 ;  /* 0x000000464838723c */ /* 0x000fe20000041838 */
[----:B------:R-:W-:Y:S07]  /*2c20*/  LDSM.16.M88.4 R68, [R0+0x10900] ;  /* 0x010900000044783b */ /* 0x000fee0000000200 */
[C---:B--2---:R-:W-:Y:S07]  /*2c30*/  HMMA.16816.F32.BF16 R32, R8.reuse, R12, R32 ;  /* 0x0000000c0820723c */ /* 0x044fee0000041820 */
[----:B------:R-:W-:Y:S01]  /*2c40*/  LEA.HI R13, R81, R6, RZ, 0x2 ;  /* 0x00000006510d7211 */ /* 0x000fe200078f10ff */
[----:B------:R-:W-:Y:S01]  /*2c50*/  HMMA.16816.F32.BF16 R28, R8, R14, R28 ;  /* 0x0000000e081c723c */ /* 0x000fe2000004181c */
[----:B------:R-:W-:-:S02]  /*2c60*/  SHF.R.S32.HI R12, RZ, 0x1f, R5 ;  /* 0x0000001fff0c7819 */ /* 0x000fc40000011405 */
[----:B------:R-:W-:Y:S02]  /*2c70*/  LOP3.LUT R13, R13, 0xfffffffc, RZ, 0xc0, !PT ;  /* 0xfffffffc0d0d7812 */ /* 0x000fe400078ec0ff */
[----:B------:R-:W-:Y:S02]  /*2c80*/  LEA.HI R12, R12, R5, RZ, 0x3 ;  /* 0x000000050c0c7211 */ /* 0x000fe400078f18ff */
[----:B------:R-:W-:Y:S01]  /*2c90*/  SHF.R.S32.HI R14, RZ, 0x1f, R7 ;  /* 0x0000001fff0e7819 */ /* 0x000fe20000011407 */
[----:B------:R-:W-:Y:S01]  /*2ca0*/  IMAD.IADD R6, R6, 0x1, -R13 ;  /* 0x0000000106067824 */ /* 0x000fe200078e0a0d */
[----:B---3--:R-:W-:Y:S02]  /*2cb0*/  HMMA.16816.F32.BF16 R16, R52, R40, R16 ;  /* 0x000000283410723c */ /* 0x008fe40000041810 */
[----:B------:R-:W-:-:S04]  /*2cc0*/  LEA.HI R13, R14, R7, RZ, 0x2 ;  /* 0x000000070e0d7211 */ /* 0x000fc800078f10ff */
[----:B------:R-:W-:Y:S02]  /*2cd0*/  LOP3.LUT R206, R13, 0x7ffffffc, RZ, 0xc0, !PT ;  /* 0x7ffffffc0dce7812 */ /* 0x000fe400078ec0ff */
[----:B------:R-:W-:Y:S01]  /*2ce0*/  HMMA.16816.F32.BF16 R64, R52, R42, R64 ;  /* 0x0000002a3440723c */ /* 0x000fe20000041840 */
[----:B------:R-:W1:Y:S02]  /*2cf0*/  LDSM.16.M88.4 R40, [R0+0x11100] ;  /* 0x011100000028783b */ /* 0x000e640000000200 */
[----:B------:R-:W-:-:S04]  /*2d00*/  IMAD.IADD R206, R7, 0x1, -R206 ;  /* 0x0000000107ce7824 */ /* 0x000fc800078e0ace */
[----:B------:R-:W-:Y:S01]  /*2d10*/  IMAD.SHL.U32 R206, R206, 0x2, RZ ;  /* 0x00000002cece7824 */ /* 0x000fe200078e00ff */
[C---:B----4-:R-:W-:Y:S08]  /*2d20*/  HMMA.16816.F32.BF16 R60, R52.reuse, R36, R60 ;  /* 0x00000024343c723c */ /* 0x050ff0000004183c */
[C---:B------:R-:W-:Y:S01]  /*2d30*/  HMMA.16816.F32.BF16 R56, R52.reuse, R38, R56 ;  /* 0x000000263438723c */ /* 0x040fe20000041838 */
[----:B------:R2:W3:Y:S07]  /*2d40*/  LDSM.16.M88.4 R36, [R0+0x11900] ;  /* 0x011900000024783b */ /* 0x0004ee0000000200 */
[C---:B------:R-:W-:Y:S07]  /*2d50*/  HMMA.16816.F32.BF16 R24, R52.reuse, R44, R24 ;  /* 0x0000002c3418723c */ /* 0x040fee0000041818 */
[----:B------:R-:W-:Y:S01]  /*2d60*/  LOP3.LUT R44, R12, 0xffffff8, RZ, 0xc0, !PT ;  /* 0x0ffffff80c2c7812 */ /* 0x000fe200078ec0ff */
[----:B------:R-:W-:Y:S01]  /*2d70*/  HMMA.16816.F32.BF16 R20, R52, R46, R20 ;  /* 0x0000002e3414723c */ /* 0x000fe20000041814 */
[----:B------:R-:W-:-:S03]  /*2d80*/  LEA.HI R12, R6, R6, RZ, 0x1 ;  /* 0x00000006060c7211 */ /* 0x000fc600078f08ff */
[----:B------:R-:W-:Y:S01]  /*2d90*/  IMAD.IADD R5, R5, 0x1, -R44 ;  /* 0x0000000105057824 */ /* 0x000fe200078e0a2c */
[----:B------:R-:W-:Y:S02]  /*2da0*/  LOP3.LUT R15, R12, 0x1ffffffe, RZ, 0xc0, !PT ;  /* 0x1ffffffe0c0f7812 */ /* 0x000fe400078ec0ff */
[----:B--2---:R-:W-:Y:S01]  /*2db0*/  LEA.HI.SX32 R0, R13, R148, 0x1e ;  /* 0x000000940d007211 */ /* 0x004fe200078ff2ff */
[----:B-1----:R-:W-:Y:S02]  /*2dc0*/  HMMA.16816.F32.BF16 R16, R8, R40, R16 ;  /* 0x000000280810723c */ /* 0x002fe40000041810 */
[----:B------:R-:W-:Y:S02]  /*2dd0*/  IMAD.IADD R6, R6, 0x1, -R15 ;  /* 0x0000000106067824 */ /* 0x000fe400078e0a0f */
[----:B------:R-:W-:-:S04]  /*2de0*/  IMAD R5, R5, 0x10, R0 ;  /* 0x0000001005057824 */ /* 0x000fc800078e0200 */
[----:B------:R-:W-:Y:S01]  /*2df0*/  IMAD R205, R6, 0x8, R5 ;  /* 0x0000000806cd7824 */ /* 0x000fe200078e0205 */
[----:B------:R-:W-:Y:S03]  /*2e00*/  HMMA.16816.F32.BF16 R24, R8, R68, R24 ;  /* 0x000000440818723c */ /* 0x000fe60000041818 */
[----:B------:R-:W-:-:S04]  /*2e10*/  @P0 IMAD.HI.U32 R5, R205, c[0x0][0x2c8], RZ ;  /* 0x0000b200cd050a27 */ /* 0x000fc800078e00ff */
[----:B------:R-:W-:Y:S01]  /*2e20*/  IMAD.MOV.U32 R0, RZ, RZ, R205 ;  /* 0x000000ffff007224 */ /* 0x000fe200078e00cd */
[----:B------:R-:W-:Y:S01]  /*2e30*/  @P0 SHF.R.U32.HI R0, RZ, c[0x0][0x2cc], R5 ;  /* 0x0000b300ff000a19 */ /* 0x000fe20000011605 */
[----:B------:R-:W-:Y:S01]  /*2e40*/  HMMA.16816.F32.BF16 R20, R8, R70, R20 ;  /* 0x000000460814723c */ /* 0x000fe20000041814 */
[----:B------:R-:W-:-:S03]  /*2e50*/  IMAD R5, R181, c[0x0][0x1d0], -R134 ;  /* 0x00007400b5057a24 */ /* 0x000fc600078e0a86 */
[----:B------:R-:W1:Y:S04]  /*2e60*/  SHFL.IDX PT, R6, R0, RZ, 0x1c1f ;  /* 0x001c1fff00067589 */ /* 0x000e6800000e0000 */
[C---:B------:R-:W-:Y:S08]  /*2e70*/  HMMA.16816.F32.BF16 R64, R8.reuse, R42, R64 ;  /* 0x0000002a0840723c */ /* 0x040ff00000041840 */
[C---:B---3--:R-:W-:Y:S08]  /*2e80*/  HMMA.16816.F32.BF16 R60, R8.reuse, R36, R60 ;  /* 0x00000024083c723c */ /* 0x048ff0000004183c */
[----:B------:R-:W-:Y:S07]  /*2e90*/  HMMA.16816.F32.BF16 R56, R8, R38, R56 ;  /* 0x000000260838723c */ /* 0x000fee0000041838 */
[----:B------:R-:W-:Y:S01]  /*2ea0*/  IADD3 R11, R199, 0x1, -R134 ;  /* 0x00000001c70b7810 */ /* 0x000fe20007ffe886 */
[----:B------:R-:W-:-:S03]  /*2eb0*/  IMAD.IADD R8, R5, 0x1, -R206 ;  /* 0x0000000105087824 */ /* 0x000fc600078e0ace */
[----:B------:R-:W-:-:S04]  /*2ec0*/  IADD3 R11, R11, -c[0x0][0x168], -R206 ;  /* 0x80005a000b0b7a10 */ /* 0x000fc80007ffe8ce */
[C---:B------:R-:W-:Y:S02]  /*2ed0*/  IADD3 R13, R11.reuse, c[0x0][0x328], RZ ;  /* 0x0000ca000b0d7a10 */ /* 0x040fe40007ffe0ff */
[----:B------:R-:W-:-:S03]  /*2ee0*/  IADD3 R11, R11, UR17, RZ ;  /* 0x000000110b0b7c10 */ /* 0x000fc6000fffe0ff */
[--C-:B-1----:R-:W-:Y:S02]  /*2ef0*/  IMAD.IADD R5, R13, 0x1, R6.reuse ;  /* 0x000000010d057824 */ /* 0x102fe400078e0206 */
[----:B------:R-:W-:-:S03]  /*2f00*/  IMAD.IADD R2, R11, 0x1, R6 ;  /* 0x000000010b027824 */ /* 0x000fc600078e0206 */
[----:B------:R-:W-:Y:S01]  /*2f10*/  IMNMX R10, R5, R8, PT ;  /* 0x00000008050a7217 */ /* 0x000fe20003800200 */
[----:B------:R-:W-:Y:S05]  /*2f20*/  @!P2 BRA `(.L_x_1018) ;  /* 0x000001500000a947 */ /* 0x000fea0003800000 */
[----:B------:R-:W-:Y:S01]  /*2f30*/  IADD3 R7, R199, -c[0x0][0x168], R6 ;  /* 0x80005a00c7077a10 */ /* 0x000fe20007ffe006 */
[----:B------:R-:W-:Y:S03]  /*2f40*/  BSSY B0, `(.L_x_1019) ;  /* 0x000000e000007945 */ /* 0x000fe60003800000 */
        /* <DEDUP_REMOVED lines=9> */
.L_x_1020:
[----:B------:R-:W-:-:S04]  /*2fe0*/  MOV R5, c[0x0][0x32c] ;  /* 0x0000cb0000057a02 */ /* 0x000fc80000000f00 */
[----:B------:R-:W-:-:S13]  /*2ff0*/  ISETP.NE.AND P0, PT, R5, 0x1, PT ;  /* 0x000000010500780c */ /* 0x000fda0003f05270 */
[----:B------:R-:W-:-:S05]  /*3000*/  @P0 IMAD.HI.U32 R5, R7, c[0x0][0x330], RZ ;  /* 0x0000cc0007050a27 */ /* 0x000fca00078e00ff */
[----:B------:R-:W-:Y:S02]  /*3010*/  @P0 SHF.R.U32.HI R7, RZ, c[0x0][0x334], R5 ;  /* 0x0000cd00ff070a19 */ /* 0x000fe40000011605 */
.L_x_1021:
[----:B------:R-:W-:Y:S05]  /*3020*/  BSYNC B0 ;  /* 0x0000000000007941 */ /* 0x000fea0003800000 */
.L_x_1019:
[----:B------:R-:W-:-:S04]  /*3030*/  IMAD R7, R7, c[0x0][0x32c], -R134 ;  /* 0x0000cb0007077a24 */ /* 0x000fc800078e0a86 */
[----:B------:R-:W-:-:S05]  /*3040*/  IMAD.IADD R7, R7, 0x1, -R206 ;  /* 0x0000000107077824 */ /* 0x000fca00078e0ace */
[----:B------:R-:W-:Y:S02]  /*3050*/  IADD3 R5, R7, c[0x0][0x32c], RZ ;  /* 0x0000cb0007057a10 */ /* 0x000fe40007ffe0ff */
[----:B------:R-:W-:Y:S02]  /*3060*/  IMNMX R2, R2, R7, !PT ;  /* 0x0000000702027217 */ /* 0x000fe40007800200 */
[----:B------:R-:W-:Y:S02]  /*3070*/  IMNMX R10, R10, R5, PT ;  /* 0x000000050a0a7217 */ /* 0x000fe40003800200 */
.L_x_1018:
[----:B------:R-:W-:Y:S01]  /*3080*/  ISETP.GT.AND P1, PT, R147, RZ, PT ;  /* 0x000000ff9300720c */ /* 0x000fe20003f24270 */
        /* <DEDUP_REMOVED lines=49> */
[----:B------:R-:W-:Y:S02]  /*33a0*/  IMNMX R2, R13, R8, PT ;  /* 0x000000080d027217 */ /* 0x000fe40003800200 */
[----:B------:R-:W-:-:S04]  /*33b0*/  ISETP.LT.OR P0, PT, R10, 0x3a, P0 ;  /* 0x0000003a0a00780c */ /* 0x000fc80000701670 */
[----:B------:R-:W-:Y:S01]  /*33c0*/  FSEL R141, R57, -INF , !P0 ;  /* 0xff800000398d7808 */ /* 0x000fe20004000000 */
        /* <DEDUP_REMOVED lines=12> */
.L_x_1024:
[----:B------:R-:W-:-:S04]  /*3490*/  MOV R0, c[0x0][0x32c] ;  /* 0x0000cb0000007a02 */ /* 0x000fc80000000f00 */
[----:B------:R-:W-:-:S13]  /*34a0*/  ISETP.NE.AND P0, PT, R0, 0x1, PT ;  /* 0x000000010000780c */ /* 0x000fda0003f05270 */
[----:B------:R-:W-:-:S05]  /*34b0*/  @P0 IMAD.HI.U32 R0, R13, c[0x0][0x330], RZ ;  /* 0x0000cc000d000a27 */ /* 0x000fca00078e00ff */
[----:B------:R-:W-:Y:S02]  /*34c0*/  @P0 SHF.R.U32.HI R13, RZ, c[0x0][0x334], R0 ;  /* 0x0000cd00ff0d0a19 */ /* 0x000fe40000011600 */
.L_x_1025:
[----:B------:R-:W-:Y:S05]  /*34d0*/  BSYNC B0 ;  /* 0x0000000000007941 */ /* 0x000fea0003800000 */
.L_x_1023:
[----:B------:R-:W-:-:S04]  /*34e0*/  IMAD R13, R13, c[0x0][0x32c], -R134 ;  /* 0x0000cb000d0d7a24 */ /* 0x000fc800078e0a86 */
[----:B------:R-:W-:-:S05]  /*34f0*/  IMAD.IADD R0, R13, 0x1, -R206 ;  /* 0x000000010d007824 */ /* 0x000fca00078e0ace */
[----:B------:R-:W-:Y:S02]  /*3500*/  IADD3 R13, R0, c[0x0][0x32c], RZ ;  /* 0x0000cb00000d7a10 */ /* 0x000fe40007ffe0ff */
[----:B------:R-:W-:Y:S02]  /*3510*/  IMNMX R11, R11, R0, !PT ;  /* 0x000000000b0b7217 */ /* 0x000fe40007800200 */
[----:B------:R-:W-:Y:S02]  /*3520*/  IMNMX R2, R2, R13, PT ;  /* 0x0000000d02027217 */ /* 0x000fe40003800200 */
.L_x_1022:
[----:B------:R-:W-:Y:S01]  /*3530*/  ISETP.GT.AND P0, PT, R11, 0x8, P1 ;  /* 0x000000080b00780c */ /* 0x000fe20000f04270 */
[----:B------:R-:W-:-:S04]  /*3540*/  DEPBAR.LE SB0, 0x2 ;  /* 0x000080800000791a */ /* 0x000fc80000000000 */
[----:B------:R-:W-:Y:S01]  /*3550*/  BAR.SYNC.DEFER_BLOCKING 0x0 ;  /* 0x0000000000007b1d */ /* 0x000fe20000010000 */
[----:B------:R-:W-:Y:S01]  /*3560*/  ISETP.LT.OR P0, PT, R2, 0x9, P0 ;  /* 0x000000090200780c */ /* 0x000fe20000701670 */
[----:B------:R-:W-:Y:S01]  /*3570*/  IMAD.SHL.U32 R185, R3, 0x2, RZ ;  /* 0x0000000203b97824 */ /* 0x000fe200078e00ff */
[----:B------:R-:W-:Y:S02]  /*3580*/  FMNMX.FTZ R0, R32, R33, !PT ;  /* 0x0000002120007209 */ /* 0x000fe40007810000 */
[----:B------:R-:W-:Y:S01]  /*3590*/  FSEL R30, R30, -INF , !P0 ;  /* 0xff8000001e1e7808 */ /* 0x000fe20004000000 */
[--C-:B------:R-:W-:Y:S01]  /*35a0*/  IMAD R184, R4, 0x2, R185.reuse ;  /* 0x0000000204b87824 */ /* 0x100fe200078e02b9 */
[----:B------:R-:W-:Y:S01]  /*35b0*/  ISETP.GT.AND P0, PT, R11, 0x9, P1 ;  /* 0x000000090b00780c */ /* 0x000fe20000f04270 */
[C---:B------:R-:W-:Y:S01]  /*35c0*/  IMAD.IADD R171, R190.reuse, 0x1, R185 ;  /* 0x00000001beab7824 */ /* 0x040fe200078e02b9 */
[----:B------:R-:W-:Y:S01]  /*35d0*/  FMNMX.FTZ R0, R9, R0, !PT ;  /* 0x0000000009007209 */ /* 0x000fe20007810000 */
[----:B------:R-:W-:Y:S01]  /*35e0*/  IMAD.IADD R163, R190, 0x1, R184 ;  /* 0x00000001bea37824 */ /* 0x000fe200078e02b8 */
[----:B------:R-:W-:Y:S01]  /*35f0*/  ISETP.LT.OR P0, PT, R2, 0xa, P0 ;  /* 0x0000000a0200780c */ /* 0x000fe20000701670 */
[----:B------:R-:W-:Y:S01]  /*3600*/  IMAD R4, R4, 0x2, R171 ;  /* 0x0000000204047824 */ /* 0x000fe200078e02ab */
[----:B------:R-:W-:-:S02]  /*3610*/  FMNMX.FTZ R0, R29, R0, !PT ;  /* 0x000000001d007209 */ /* 0x000fc40007810000 */
[----:B------:R-:W-:Y:S02]  /*3620*/  FSEL R6, R31, -INF , !P0 ;  /* 0xff8000001f067808 */ /* 0x000fe40004000000 */
[----:B------:R-:W-:Y:S02]  /*3630*/  ISETP.GT.AND P0, PT, R11, 0x10, P1 ;  /* 0x000000100b00780c */ /* 0x000fe40000f04270 */
[----:B------:R-:W-:Y:S02]  /*3640*/  FMNMX.FTZ R0, R7, R0, !PT ;  /* 0x0000000007007209 */ /* 0x000fe40007810000 */
[----:B------:R-:W-:Y:S02]  /*3650*/  ISETP.LT.OR P0, PT, R2, 0x11, P0 ;  /* 0x000000110200780c */ /* 0x000fe40000701670 */
        /* <DEDUP_REMOVED lines=15> */
[----:B------:R-:W-:Y:S01]  /*3750*/  FMNMX.FTZ R0, R175, R0, !PT ;  /* 0x00000000af007209 */ /* 0x000fe20007810000 */
[----:B------:R-:W-:Y:S01]  /*3760*/  LDSM.16.MT88.4 R48, [R171+0x2100] ;  /* 0x00210000ab30783b */ /* 0x000fe20000004200 */
[----:B------:R-:W-:Y:S02]  /*3770*/  FSEL R10, R22, -INF , !P0 ;  /* 0xff800000160a7808 */ /* 0x000fe40004000000 */
[----:B------:R-:W-:Y:S01]  /*3780*/  ISETP.GT.AND P0, PT, R11, 0x19, P1 ;  /* 0x000000190b00780c */ /* 0x000fe20000f04270 */
[----:B------:R-:W-:Y:S01]  /*3790*/  LDSM.16.MT88.4 R72, [R185+0x4100] ;  /* 0x00410000b948783b */ /* 0x000fe20000004200 */
[----:B------:R-:W-:-:S02]  /*37a0*/  FMNMX.FTZ R0, R173, R0, !PT ;  /* 0x00000000ad007209 */ /* 0x000fc40007810000 */
[C---:B------:R-:W-:Y:S01]  /*37b0*/  ISETP.LT.OR P0, PT, R2.reuse, 0x1a, P0 ;  /* 0x0000001a0200780c */ /* 0x040fe20000701670 */
[----:B------:R-:W-:Y:S01]  /*37c0*/  LDSM.16.MT88.4 R80, [R171+0x4100] ;  /* 0x00410000ab50783b */ /* 0x000fe20000004200 */
[----:B------:R-:W-:Y:S02]  /*37d0*/  FMNMX.FTZ R0, R167, R0, !PT ;  /* 0x00000000a7007209 */ /* 0x000fe40007810000 */
[----:B------:R-:W-:Y:S01]  /*37e0*/  FSEL R8, R23, -INF , !P0 ;  /* 0xff80000017087808 */ /* 0x000fe20004000000 */
[----:B------:R-:W-:Y:S01]  /*37f0*/  LDSM.16.MT88.4 R88, [R184+0x4100] ;  /* 0x00410000b858783b */ /* 0x000fe20000004200 */
[----:B------:R-:W-:Y:S02]  /*3800*/  ISETP.GT.AND P0, PT, R11, 0x20, P1 ;  /* 0x000000200b00780c */ /* 0x000fe40000f04270 */
[----:B------:R-:W-:Y:S01]  /*3810*/  FMNMX.FTZ R0, R207, R0, !PT ;  /* 0x00000000cf007209 */ /* 0x000fe20007810000 */
[----:B------:R-:W-:Y:S01]  /*3820*/  LDSM.16.MT88.4 R136, [R171+0x900] ;  /* 0x00090000ab88783b */ /* 0x000fe20000004200 */
[----:B------:R-:W-:-:S02]  /*3830*/  ISETP.LT.OR P0, PT, R2, 0x21, P0 ;  /* 0x000000210200780c */ /* 0x000fc40000701670 */
[----:B------:R-:W-:Y:S02]  /*3840*/  FMNMX.FTZ R0, R183, R0, !PT ;  /* 0x00000000b7007209 */ /* 0x000fe40007810000 */
[----:B------:R-:W-:Y:S02]  /*3850*/  FSEL R172, R18, -INF , !P0 ;  /* 0xff80000012ac7808 */ /* 0x000fe40004000000 */
[----:B------:R-:W-:Y:S02]  /*3860*/  ISETP.GT.AND P0, PT, R11, 0x21, P1 ;  /* 0x000000210b00780c */ /* 0x000fe40000f04270 */
[----:B------:R-:W-:Y:S02]  /*3870*/  FMNMX.FTZ R0, R143, R0, !PT ;  /* 0x000000008f007209 */ /* 0x000fe40007810000 */
[----:B------:R-:W-:Y:S02]  /*3880*/  ISETP.LT.OR P0, PT, R2, 0x22, P0 ;  /* 0x000000220200780c */ /* 0x000fe40000701670 */
[----:B------:R-:W-:-:S02]  /*3890*/  FMNMX.FTZ R0, R141, R0, !PT ;  /* 0x000000008d007209 */ /* 0x000fc40007810000 */
[----:B------:R-:W-:Y:S02]  /*38a0*/  FSEL R212, R19, -INF , !P0 ;  /* 0xff80000013d47808 */ /* 0x000fe40004000000 */
[----:B------:R-:W-:Y:S01]  /*38b0*/  ISETP.GT.AND P0, PT, R11, 0x28, P1 ;  /* 0x000000280b00780c */ /* 0x000fe20000f04270 */
[----:B------:R-:W1:Y:S03]  /*38c0*/  SHFL.BFLY PT, R13, R0, 0x2, 0x1f ;  /* 0x0c401f00000d7f89 */ /* 0x000e6600000e0000 */
[----:B------:R-:W-:-:S04]  /*38d0*/  ISETP.LT.OR P0, PT, R2, 0x29, P0 ;  /* 0x000000290200780c */ /* 0x000fc80000701670 */
[----:B------:R-:W-:Y:S02]  /*38e0*/  FSEL R174, R66, -INF , !P0 ;  /* 0xff80000042ae7808 */ /* 0x000fe40004000000 */
[----:B------:R-:W-:-:S04]  /*38f0*/  ISETP.GT.AND P0, PT, R11, 0x29, P1 ;  /* 0x000000290b00780c */ /* 0x000fc80000f04270 */
[----:B------:R-:W-:-:S04]  /*3900*/  ISETP.LT.OR P0, PT, R2, 0x2a, P0 ;  /* 0x0000002a0200780c */ /* 0x000fc80000701670 */
[----:B------:R-:W-:Y:S02]  /*3910*/  FSEL R210, R67, -INF , !P0 ;  /* 0xff80000043d27808 */ /* 0x000fe40004000000 */
[----:B------:R-:W-:Y:S01]  /*3920*/  ISETP.GT.AND P0, PT, R11, 0x30, P1 ;  /* 0x000000300b00780c */ /* 0x000fe20000f04270 */
[----:B------:R-:W-:Y:S03]  /*3930*/  LDSM.16.MT88.4 R64, [R163+0x2100] ;  /* 0x00210000a340783b */ /* 0x000fe60000004200 */
[----:B------:R-:W-:Y:S02]  /*3940*/  ISETP.LT.OR P0, PT, R2, 0x31, P0 ;  /* 0x000000310200780c */ /* 0x000fe40000701670 */
[----:B-1----:R-:W-:Y:S02]  /*3950*/  FMNMX.FTZ R13, R0, R13, !PT ;  /* 0x0000000d000d7209 */ /* 0x002fe40007810000 */
[----:B------:R-:W-:-:S02]  /*3960*/  FSEL R192, R62, -INF , !P0 ;  /* 0xff8000003ec07808 */ /* 0x000fc40004000000 */
[----:B------:R-:W-:-:S04]  /*3970*/  ISETP.GT.AND P0, PT, R11, 0x31, P1 ;  /* 0x000000310b00780c */ /* 0x000fc80000f04270 */
[----:B------:R-:W-:-:S04]  /*3980*/  ISETP.LT.OR P0, PT, R2, 0x32, P0 ;  /* 0x000000320200780c */ /* 0x000fc80000701670 */
[----:B------:R-:W-:Y:S02]  /*3990*/  FSEL R142, R63, -INF , !P0 ;  /* 0xff8000003f8e7808 */ /* 0x000fe40004000000 */
[----:B------:R-:W-:-:S04]  /*39a0*/  ISETP.GT.AND P0, PT, R11, 0x1, P1 ;  /* 0x000000010b00780c */ /* 0x000fc80000f04270 */
[----:B------:R-:W-:-:S04]  /*39b0*/  ISETP.LT.OR P0, PT, R2, 0x2, P0 ;  /* 0x000000020200780c */ /* 0x000fc80000701670 */
[----:B------:R-:W-:Y:S02]  /*39c0*/  FSEL R14, R35, -INF , !P0 ;  /* 0xff800000230e7808 */ /* 0x000fe40004000000 */
[----:B------:R-:W-:-:S04]  /*39d0*/  ISETP.GT.AND P0, PT, R11, RZ, P1 ;  /* 0x000000ff0b00720c */ /* 0x000fc80000f04270 */
        /* <DEDUP_REMOVED lines=8> */
[----:B------:R-:W-:Y:S01]  /*3a60*/  FMNMX.FTZ R11, R30, R11, !PT ;  /* 0x0000000b1e0b7209 */ /* 0x000fe20007810000 */
[----:B------:R-:W1:Y:S01]  /*3a70*/  SHFL.BFLY PT, R2, R13, 0x1, 0x1f ;  /* 0x0c201f000d027f89 */ /* 0x000e6200000e0000 */
[----:B------:R-:W-:-:S02]  /*3a80*/  FSEL R170, R59, -INF , !P0 ;  /* 0xff8000003baa7808 */ /* 0x000fc40004000000 */
[----:B------:R-:W-:Y:S01]  /*3a90*/  FMNMX.FTZ R11, R6, R11, !PT ;  /* 0x0000000b060b7209 */ /* 0x000fe20007810000 */
[----:B------:R-:W-:Y:S03]  /*3aa0*/  LDSM.16.MT88.4 R56, [R184+0x2100] ;  /* 0x00210000b838783b */ /* 0x000fe60000004200 */
        /* <DEDUP_REMOVED lines=13> */
[--C-:B------:R-:W-:Y:S01]  /*3b80*/  FFMA.FTZ R160, R32, c[0x0][0x2d0], -R208.reuse ;  /* 0x0000b40020a07a23 */ /* 0x100fe200000108d0 */
[----:B------:R-:W-:Y:S01]  /*3b90*/  FMNMX.FTZ R11, R142, R11, !PT ;  /* 0x0000000b8e0b7209 */ /* 0x000fe20007810000 */
[--C-:B------:R-:W-:Y:S02]  /*3ba0*/  FFMA.FTZ R159, R33, c[0x0][0x2d0], -R208.reuse ;  /* 0x0000b400219f7a23 */ /* 0x100fe400000108d0 */
[--C-:B------:R-:W-:Y:S01]  /*3bb0*/  FFMA.FTZ R157, R9, c[0x0][0x2d0], -R208.reuse ;  /* 0x0000b400099d7a23 */ /* 0x100fe200000108d0 */
[----:B------:R-:W-:Y:S01]  /*3bc0*/  FMNMX.FTZ R11, R140, R11, !PT ;  /* 0x0000000b8c0b7209 */ /* 0x000fe20007810000 */
[--C-:B------:R-:W-:Y:S01]  /*3bd0*/  FFMA.FTZ R154, R29, c[0x0][0x2d0], -R208.reuse ;  /* 0x0000b4001d9a7a23 */ /* 0x100fe200000108d0 */
[----:B------:R-:W-:Y:S01]  /*3be0*/  MUFU.EX2 R160, R160 ;  /* 0x000000a000a07308 */ /* 0x000fe20000000800 */
[--C-:B------:R-:W-:Y:S01]  /*3bf0*/  FFMA.FTZ R158, R7, c[0x0][0x2d0], -R208.reuse ;  /* 0x0000b400079e7a23 */ /* 0x100fe200000108d0 */
[----:B------:R-:W-:Y:S01]  /*3c00*/  FMNMX.FTZ R16, R170, R11, !PT ;  /* 0x0000000baa107209 */ /* 0x000fe20007810000 */
[----:B------:R-:W-:-:S02]  /*3c10*/  FFMA.FTZ R152, R5, c[0x0][0x2d0], -R208 ;  /* 0x0000b40005987a23 */ /* 0x000fc400000108d0 */
[--C-:B------:R-:W-:Y:S02]  /*3c20*/  FFMA.FTZ R153, R25, c[0x0][0x2d0], -R208.reuse ;  /* 0x0000b40019997a23 */ /* 0x100fe400000108d0 */
[----:B------:R-:W1:Y:S01]  /*3c30*/  SHFL.BFLY PT, R11, R16, 0x2, 0x1f ;  /* 0x0c401f00100b7f89 */ /* 0x000e6200000e0000 */
[----:B------:R-:W2:Y:S01]  /*3c40*/  MUFU.EX2 R159, R159 ;  /* 0x0000009f009f7308 */ /* 0x000ea20000000800 */
[--C-:B------:R-:W-:Y:S02]  /*3c50*/  FFMA.FTZ R149, R21, c[0x0][0x2d0], -R208.reuse ;  /* 0x0000b40015957a23 */ /* 0x100fe400000108d0 */
[----:B------:R-:W-:Y:S01]  /*3c60*/  LDSM.16.MT88.4 R20, [R185+0x900] ;  /* 0x00090000b914783b */ /* 0x000fe20000004200 */
[--C-:B------:R-:W-:Y:S02]  /*3c70*/  FFMA.FTZ R168, R175, c[0x0][0x2d0], -R208.reuse ;  /* 0x0000b400afa87a23 */ /* 0x100fe400000108d0 */
[--C-:B------:R-:W-:Y:S02]  /*3c80*/  FFMA.FTZ R166, R173, c[0x0][0x2d0], -R208.reuse ;  /* 0x0000b400ada67a23 */ /* 0x100fe400000108d0 */
[----:B------:R-:W-:Y:S01]  /*3c90*/  MUFU.EX2 R157, R157 ;  /* 0x0000009d009d7308 */ /* 0x000fe20000000800 */
[----:B------:R-:W-:-:S02]  /*3ca0*/  FFMA.FTZ R165, R165, c[0x0][0x2d0], -R208 ;  /* 0x0000b400a5a57a23 */ /* 0x000fc400000108d0 */
[--C-:B------:R-:W-:Y:S02]  /*3cb0*/  FFMA.FTZ R167, R167, c[0x0][0x2d0], -R208.reuse ;  /* 0x0000b400a7a77a23 */ /* 0x100fe400000108d0 */
[----:B------:R-:W-:-:S03]  /*3cc0*/  FFMA.FTZ R207, R207, c[0x0][0x2d0], -R208 ;  /* 0x0000b400cfcf7a23 */ /* 0x000fc600000108d0 */
[----:B------:R-:W3:Y:S01]  /*3cd0*/  MUFU.EX2 R154, R154 ;  /* 0x0000009a009a7308 */ /* 0x000ee20000000800 */
[----:B--2---:R-:W-:Y:S01]  /*3ce0*/  F2FP.BF16.PACK_AB R96, R159, R160 ;  /* 0x000000a09f60723e */ /* 0x004fe200000010ff */
[----:B------:R-:W-:Y:S01]  /*3cf0*/  FADD.FTZ R160, R160, R159 ;  /* 0x0000009fa0a07221 */ /* 0x000fe20000010000 */
[----:B-1----:R-:W-:-:S05]  /*3d00*/  FMNMX.FTZ R11, R16, R11, !PT ;  /* 0x0000000b100b7209 */ /* 0x002fca0007810000 */
[----:B------:R-:W-:Y:S01]  /*3d10*/  MUFU.EX2 R158, R158 ;  /* 0x0000009e009e7308 */ /* 0x000fe20000000800 */
[----:B------:R-:W-:Y:S04]  /*3d20*/  LDSM.16.MT88.4 R16, [R184+0x2900] ;  /* 0x00290000b810783b */ /* 0x000fe80000004200 */
[----:B------:R-:W1:Y:S01]  /*3d30*/  SHFL.BFLY PT, R0, R11, 0x1, 0x1f ;  /* 0x0c201f000b007f89 */ /* 0x000e6200000e0000 */
[----:B---3--:R-:W-:Y:S02]  /*3d40*/  F2FP.BF16.PACK_AB R98, R154, R157 ;  /* 0x0000009d9a62723e */ /* 0x008fe400000010ff */
[----:B------:R-:W-:Y:S01]  /*3d50*/  MUFU.EX2 R153, R153 ;  /* 0x0000009900997308 */ /* 0x000fe20000000800 */
[----:B------:R-:W-:-:S04]  /*3d60*/  FADD.FTZ R157, R157, R160 ;  /* 0x000000a09d9d7221 */ /* 0x000fc80000010000 */
[----:B------:R-:W-:-:S03]  /*3d70*/  FADD.FTZ R157, R154, R157 ;  /* 0x0000009d9a9d7221 */ /* 0x000fc60000010000 */
[----:B------:R-:W-:Y:S08]  /*3d80*/  MUFU.EX2 R152, R152 ;  /* 0x0000009800987308 */ /* 0x000ff00000000800 */
[----:B------:R-:W-:Y:S01]  /*3d90*/  MUFU.EX2 R149, R149 ;  /* 0x0000009500957308 */ /* 0x000fe20000000800 */
[----:B-1----:R-:W-:-:S04]  /*3da0*/  FMNMX.FTZ R0, R11, R0, !PT ;  /* 0x000000000b007209 */ /* 0x002fc80007810000 */
[C---:B------:R-:W-:Y:S01]  /*3db0*/  FSETP.NEU.FTZ.AND P0, PT, R0.reuse, -INF , PT ;  /* 0xff8000000000780b */ /* 0x040fe20003f1d000 */
[----:B------:R-:W-:Y:S02]  /*3dc0*/  FMUL.FTZ R169, R0, c[0x0][0x2d0] ;  /* 0x0000b40000a97a20 */ /* 0x000fe40000410000 */
[----:B------:R-:W-:Y:S03]  /*3dd0*/  MUFU.EX2 R165, R165 ;  /* 0x000000a500a57308 */ /* 0x000fe60000000800 */
[----:B------:R-:W-:-:S05]  /*3de0*/  FSEL R169, R169, RZ, P0 ;  /* 0x000000ffa9a97208 */ /* 0x000fca0000000000 */
[----:B------:R-:W-:Y:S01]  /*3df0*/  MUFU.EX2 R168, R168 ;  /* 0x000000a800a87308 */ /* 0x000fe20000000800 */
[--C-:B------:R-:W-:Y:S02]  /*3e00*/  FFMA.FTZ R162, R34, c[0x0][0x2d0], -R169.reuse ;  /* 0x0000b40022a27a23 */ /* 0x100fe400000108a9 */
[--C-:B------:R-:W-:Y:S01]  /*3e10*/  FFMA.FTZ R161, R14, c[0x0][0x2d0], -R169.reuse ;  /* 0x0000b4000ea17a23 */ /* 0x100fe200000108a9 */
[----:B------:R-:W-:Y:S01]  /*3e20*/  LDSM.16.MT88.4 R32, [R184+0x900] ;  /* 0x00090000b820783b */ /* 0x000fe20000004200 */
[--C-:B------:R-:W-:Y:S02]  /*3e30*/  FFMA.FTZ R164, R30, c[0x0][0x2d0], -R169.reuse ;  /* 0x0000b4001ea47a23 */ /* 0x100fe400000108a9 */
[--C-:B------:R-:W-:Y:S01]  /*3e40*/  FFMA.FTZ R155, R6, c[0x0][0x2d0], -R169.reuse ;  /* 0x0000b400069b7a23 */ /* 0x100fe200000108a9 */
[----:B------:R-:W-:Y:S01]  /*3e50*/  MUFU.EX2 R162, R162 ;  /* 0x000000a200a27308 */ /* 0x000fe20000000800 */
[----:B------:R-:W1:Y:S01]  /*3e60*/  LDSM.16.MT88.4 R4, [R4+0x4100] ;  /* 0x004100000404783b */ /* 0x000e620000004200 */
[----:B------:R-:W-:-:S02]  /*3e70*/  FFMA.FTZ R150, R10, c[0x0][0x2d0], -R169 ;  /* 0x0000b4000a967a23 */ /* 0x000fc400000108a9 */
[--C-:B------:R-:W-:Y:S01]  /*3e80*/  FFMA.FTZ R3, R8, c[0x0][0x2d0], -R169.reuse ;  /* 0x0000b40008037a23 */ /* 0x100fe200000108a9 */
[----:B------:R-:W-:Y:S01]  /*3e90*/  LDSM.16.MT88.4 R28, [R163+0x900] ;  /* 0x00090000a31c783b */ /* 0x000fe20000004200 */
[--C-:B------:R-:W-:Y:S02]  /*3ea0*/  FFMA.FTZ R156, R26, c[0x0][0x2d0], -R169.reuse ;  /* 0x0000b4001a9c7a23 */ /* 0x100fe400000108a9 */
[----:B------:R-:W2:Y:S01]  /*3eb0*/  MUFU.EX2 R161, R161 ;  /* 0x000000a100a17308 */ /* 0x000ea20000000800 */
[----:B------:R-:W3:Y:S01]  /*3ec0*/  LDSM.16.MT88.4 R8, [R185+0x2900] ;  /* 0x00290000b908783b */ /* 0x000ee20000004200 */
[--C-:B------:R-:W-:Y:S02]  /*3ed0*/  FFMA.FTZ R151, R12, c[0x0][0x2d0], -R169.reuse ;  /* 0x0000b4000c977a23 */ /* 0x100fe400000108a9 */
[--C-:B------:R-:W-:Y:S01]  /*3ee0*/  FFMA.FTZ R172, R172, c[0x0][0x2d0], -R169.reuse ;  /* 0x0000b400acac7a23 */ /* 0x100fe200000108a9 */
[----:B------:R-:W4:Y:S01]  /*3ef0*/  LDSM.16.MT88.4 R12, [R163+0x2900] ;  /* 0x00290000a30c783b */ /* 0x000f220000004200 */
[----:B------:R-:W-:-:S02]  /*3f00*/  FFMA.FTZ R173, R212, c[0x0][0x2d0], -R169 ;  /* 0x0000b400d4ad7a23 */ /* 0x000fc400000108a9 */
[----:B------:R-:W-:Y:S01]  /*3f10*/  MUFU.EX2 R164, R164 ;  /* 0x000000a400a47308 */ /* 0x000fe20000000800 */
[----:B------:R-:W-:Y:S01]  /*3f20*/  LDSM.16.MT88.4 R24, [R171+0x2900] ;  /* 0x00290000ab18783b */ /* 0x000fe20000004200 */
[--C-:B------:R-:W-:Y:S02]  /*3f30*/  FFMA.FTZ R174, R174, c[0x0][0x2d0], -R169.reuse ;  /* 0x0000b400aeae7a23 */ /* 0x100fe400000108a9 */
[----:B------:R-:W-:Y:S02]  /*3f40*/  FFMA.FTZ R175, R210, c[0x0][0x2d0], -R169 ;  /* 0x0000b400d2af7a23 */ /* 0x000fe400000108a9 */
[--C-:B------:R-:W-:Y:S02]  /*3f50*/  FFMA.FTZ R210, R183, c[0x0][0x2d0], -R208.reuse ;  /* 0x0000b400b7d27a23 */ /* 0x100fe400000108d0 */
[----:B------:R-:W5:Y:S01]  /*3f60*/  MUFU.EX2 R155, R155 ;  /* 0x0000009b009b7308 */ /* 0x000f620000000800 */
[----:B--2---:R-:W-:Y:S01]  /*3f70*/  F2FP.BF16.PACK_AB R97, R161, R162 ;  /* 0x000000a2a161723e */ /* 0x004fe200000010ff */
[----:B------:R-:W-:-:S02]  /*3f80*/  FFMA.FTZ R183, R143, c[0x0][0x2d0], -R208 ;  /* 0x0000b4008fb77a23 */ /* 0x000fc400000108d0 */
[----:B------:R-:W-:Y:S02]  /*3f90*/  FFMA.FTZ R208, R141, c[0x0][0x2d0], -R208 ;  /* 0x0000b4008dd07a23 */ /* 0x000fe400000108d0 */
[--C-:B------:R-:W-:Y:S02]  /*3fa0*/  FFMA.FTZ R192, R192, c[0x0][0x2d0], -R169.reuse ;  /* 0x0000b400c0c07a23 */ /* 0x100fe400000108a9 */
[----:B------:R-:W-:Y:S01]  /*3fb0*/  MUFU.EX2 R156, R156 ;  /* 0x0000009c009c7308 */ /* 0x000fe20000000800 */
[--C-:B------:R-:W-:Y:S02]  /*3fc0*/  FFMA.FTZ R209, R142, c[0x0][0x2d0], -R169.reuse ;  /* 0x0000b4008ed17a23 */ /* 0x100fe400000108a9 */
[--C-:B------:R-:W-:Y:S02]  /*3fd0*/  FFMA.FTZ R211, R140, c[0x0][0x2d0], -R169.reuse ;  /* 0x0000b4008cd37a23 */ /* 0x100fe400000108a9 */
[----:B------:R-:W-:Y:S01]  /*3fe0*/  FFMA.FTZ R170, R170, c[0x0][0x2d0], -R169 ;  /* 0x0000b400aaaa7a23 */ /* 0x000fe200000108a9 */
[----:B------:R-:W-:Y:S01]  /*3ff0*/  LDSM.16.MT88.4 R140, [R171+0x3900] ;  /* 0x00390000ab8c783b */ /* 0x000fe20000004200 */
[----:B------:R-:W-:Y:S01]  /*4000*/  FADD.FTZ R161, R162, R161 ;  /* 0x000000a1a2a17221 */ /* 0x000fe20000010000 */
[----:B-----5:R-:W-:Y:S01]  /*4010*/  F2FP.BF16.PACK_AB R99, R155, R164 ;  /* 0x000000a49b63723e */ /* 0x020fe200000010ff */
[----:B------:R-:W2:Y:S02]  /*4020*/  MUFU.EX2 R151, R151 ;  /* 0x0000009700977308 */ /* 0x000ea40000000800 */
[----:B------:R-:W-:-:S04]  /*4030*/  FADD.FTZ R164, R164, R161 ;  /* 0x000000a1a4a47221 */ /* 0x000fc80000010000 */
[C---:B------:R-:W-:Y:S01]  /*4040*/  HMMA.16816.F32.BF16 R36, R96.reuse, R40, RZ ;  /* 0x000000286024723c */ /* 0x040fe200000418ff */
[----:B------:R-:W-:Y:S01]  /*4050*/  FADD.FTZ R155, R155, R164 ;  /* 0x000000a49b9b7221 */ /* 0x000fe20000010000 */
        /* <DEDUP_REMOVED lines=36> */
[C---:B------:R-:W-:Y:S08]  /*42a0*/  HMMA.16816.F32.BF16 R88, R96.reuse, R90, RZ ;  /* 0x0000005a6058723c */ /* 0x040ff000000418ff */
[C---:B-1----:R-:W-:Y:S07]  /*42b0*/  HMMA.16816.F32.BF16 R92, R96.reuse, R4, RZ ;  /* 0x00000004605c723c */ /* 0x042fee00000418ff */
[----:B------:R-:W-:Y:S01]  /*42c0*/  F2FP.BF16.PACK_AB R4, R153, R158 ;  /* 0x0000009e9904723e */ /* 0x000fe200000010ff */
[----:B------:R-:W-:Y:S01]  /*42d0*/  HMMA.16816.F32.BF16 R96, R96, R6, RZ ;  /* 0x000000066060723c */ /* 0x000fe200000418ff */
[----:B--2---:R-:W-:Y:S01]  /*42e0*/  F2FP.BF16.PACK_AB R5, R151, R156 ;  /* 0x0000009c9705723e */ /* 0x004fe200000010ff */
        /* <DEDUP_REMOVED lines=19> */
[C---:B----4-:R-:W-:Y:S08]  /*4420*/  HMMA.16816.F32.BF16 R60, R4.reuse, R12, R60 ;  /* 0x0000000c043c723c */ /* 0x050ff0000004183c */
        /* <DEDUP_REMOVED lines=32> */
[----:B------:R-:W-:Y:S01]  /*4630*/  FADD.FTZ R165, R168, R165 ;  /* 0x000000a5a8a57221 */ /* 0x000fe20000010000 */
[----:B------:R-:W-:Y:S01]  /*4640*/  IADD3 R3, R147, -0x3, RZ ;  /* 0xfffffffd93037810 */ /* 0x000fe20007ffe0ff */
[----:B------:R-:W-:Y:S02]  /*4650*/  FADD.FTZ R173, R173, R172 ;  /* 0x000000acadad7221 */ /* 0x000fe40000010000 */
[----:B------:R-:W-:Y:S01]  /*4660*/  FADD.FTZ R166, R166, R165 ;  /* 0x000000a5a6a67221 */ /* 0x000fe20000010000 */
[----:B------:R-:W-:Y:S01]  /*4670*/  ISETP.GE.AND P0, PT, R3, R194, PT ;  /* 0x000000c20300720c */ /* 0x000fe20003f06270 */
        /* <DEDUP_REMOVED lines=93> */
[----:B------:R-:W-:Y:S02]  /*4c50*/  IMAD.SHL.U32 R10, R178, 0x2, RZ ;  /* 0x00000002b20a7824 */ /* 0x000fe400078e00ff */
[----:B------:R-:W-:-:S04]  /*4c60*/  IMAD R201, R6, c[0x0][0x2b8], R201 ;  /* 0x0000ae0006c97a24 */ /* 0x000fc800078e02c9 */
[----:B------:R-:W-:Y:S01]  /*4c70*/  IMAD.WIDE.U32 R8, R201, c[0x0][0x1e0], RZ ;  /* 0x00007800c9087a25 */ /* 0x000fe200078e00ff */
[----:B------:R-:W-:-:S05]  /*4c80*/  SHF.R.S32.HI R6, RZ, 0x1f, R201 ;  /* 0x0000001fff067819 */ /* 0x000fca00000114c9 */
[----:B------:R-:W-:-:S04]  /*4c90*/  IMAD R6, R6, c[0x0][0x1e0], RZ ;  /* 0x0000780006067a24 */ /* 0x000fc800078e02ff */
[----:B------:R-:W-:-:S04]  /*4ca0*/  IMAD R6, R201, c[0x0][0x1e4], R6 ;  /* 0x00007900c9067a24 */ /* 0x000fc800078e0206 */
[----:B------:R-:W-:Y:S01]  /*4cb0*/  IMAD.IADD R7, R9, 0x1, R6 ;  /* 0x0000000109077824 */ /* 0x000fe200078e0206 */
[----:B------:R-:W-:Y:S01]  /*4cc0*/  SEL R9, RZ, 0x10, P5 ;  /* 0x00000010ff097807 */ /* 0x000fe20002800000 */
[----:B------:R-:W-:Y:S01]  /*4cd0*/  IMAD.MOV.U32 R6, RZ, RZ, R8 ;  /* 0x000000ffff067224 */ /* 0x000fe200078e0008 */
[----:B------:R-:W-:Y:S02]  /*4ce0*/  SHF.L.U64.HI R8, R177, 0x1, R132 ;  /* 0x00000001b1087819 */ /* 0x000fe40000010284 */
[----:B------:R-:W-:-:S04]  /*4cf0*/  IADD3 R21, -R9, 0x10, RZ ;  /* 0x0000001009157810 */ /* 0x000fc80007ffe1ff */
[----:B------:R-:W-:Y:S02]  /*4d00*/  LOP3.LUT R21, R21, 0xf, RZ, 0xc0, !PT ;  /* 0x0000000f15157812 */ /* 0x000fe400078ec0ff */
[----:B--2---:R-:W-:Y:S01]  /*4d10*/  SHF.R.S32.HI R3, RZ, 0x1f, R200 ;  /* 0x0000001fff037819 */ /* 0x004fe200000114c8 */
[----:B------:R-:W-:Y:S01]  /*4d20*/  IMAD.WIDE.U32 R4, R200, c[0x0][0x1f0], R6 ;  /* 0x00007c00c8047a25 */ /* 0x000fe200078e0006 */
[----:B------:R-:W-:-:S03]  /*4d30*/  SEL R6, RZ, 0x10, P4 ;  /* 0x00000010ff067807 */ /* 0x000fc60002000000 */
[----:B------:R-:W-:Y:S01]  /*4d40*/  IMAD R3, R3, c[0x0][0x1f0], RZ ;  /* 0x00007c0003037a24 */ /* 0x000fe200078e02ff */
[----:B------:R-:W-:Y:S01]  /*4d50*/  IADD3 R18, -R6, 0x10, RZ ;  /* 0x0000001006127810 */ /* 0x000fe20007ffe1ff */
[----:B------:R-:W-:Y:S02]  /*4d60*/  IMAD.SHL.U32 R7, R177, 0x2, RZ ;  /* 0x00000002b1077824 */ /* 0x000fe400078e00ff */
[----:B------:R-:W-:Y:S01]  /*4d70*/  IMAD R12, R200, c[0x0][0x1f4], R3 ;  /* 0x00007d00c80c7a24 */ /* 0x000fe200078e0203 */
[----:B------:R-:W-:Y:S01]  /*4d80*/  IADD3 R3, P0, R4, UR14, RZ ;  /* 0x0000000e04037c10 */ /* 0x000fe2000ff1e0ff */
[----:B------:R-:W-:Y:S01]  /*4d90*/  IMAD.SHL.U32 R4, R176, 0x2, RZ ;  /* 0x00000002b0047824 */ /* 0x000fe200078e00ff */
[----:B------:R-:W-:Y:S02]  /*4da0*/  LOP3.LUT R18, R18, 0xf, RZ, 0xc0, !PT ;  /* 0x0000000f12127812 */ /* 0x000fe400078ec0ff */
[----:B------:R-:W-:Y:S02]  /*4db0*/  IADD3.X R12, R5, UR10, R12, P0, !PT ;  /* 0x0000000a050c7c10 */ /* 0x000fe400087fe40c */
[----:B------:R-:W-:-:S02]  /*4dc0*/  LEA R13, P0, R3, c[0x0][0x1c8], 0x1 ;  /* 0x00007200030d7a11 */ /* 0x000fc400078008ff */
[----:B------:R-:W-:Y:S02]  /*4dd0*/  SHF.L.U64.HI R5, R176, 0x1, R133 ;  /* 0x00000001b0057819 */ /* 0x000fe40000010285 */
[----:B------:R-:W-:Y:S01]  /*4de0*/  LEA.HI.X R12, R3, c[0x0][0x1cc], R12, 0x1, P0 ;  /* 0x00007300030c7a11 */ /* 0x000fe200000f0c0c */
[----:B------:R-:W1:Y:S01]  /*4df0*/  SHFL.IDX PT, R14, R13, 0x1, 0x181f ;  /* 0x00381f000d0e7f89 */ /* 0x000e6200000e0000 */
[----:B------:R-:W-:-:S03]  /*4e00*/  IADD3 R3, -R180, 0x10, RZ ;  /* 0x00000010b4037810 */ /* 0x000fc60007ffe1ff */
        /* <DEDUP_REMOVED lines=25> */
.L_x_1026:
[----:B------:R-:W-:Y:S01]  /*4fa0*/  ISETP.NE.AND P0, PT, R197, 0x1, PT ;  /* 0x00000001c500780c */ /* 0x000fe20003f05270 */
[----:B------:R-:W0:Y:S01]  /*4fb0*/  LDGDEPBAR ;  /* 0x00000000000079af */ /* 0x000e220000000000 */
[----:B------:R-:W-:-:S11]  /*4fc0*/  IADD3 R209, R147, -0x2, RZ ;  /* 0xfffffffe93d17810 */ /* 0x000fd60007ffe0ff */
[----:B------:R-:W-:-:S05]  /*4fd0*/  @P0 IMAD.HI.U32 R3, R148, c[0x0][0x2c8], RZ ;  /* 0x0000b20094030a27 */ /* 0x000fca00078e00ff */
[----:B------:R-:W-:-:S05]  /*4fe0*/  @P0 SHF.R.U32.HI R148, RZ, c[0x0][0x2cc], R3 ;  /* 0x0000b300ff940a19 */ /* 0x000fca0000011603 */
[----:B------:R-:W-:-:S05]  /*4ff0*/  IMAD.IADD R146, R146, 0x1, R148 ;  /* 0x0000000192927824 */ /* 0x000fca00078e0294 */
[----:B-1----:R-:W-:Y:S01]  /*5000*/  IADD3 R4, R146, c[0x0][0x328], RZ ;  /* 0x0000ca0092047a10 */ /* 0x002fe20007ffe0ff */
[----:B------:R-:W-:Y:S05]  /*5010*/  @!P2 BRA `(.L_x_1027) ;  /* 0x000000f00000a947 */ /* 0x000fea0003800000 */
[C---:B------:R-:W-:Y:S01]  /*5020*/  ISETP.GT.AND P0, PT, R146.reuse, RZ, PT ;  /* 0x000000ff9200720c */ /* 0x040fe20003f04270 */
[----:B------:R-:W-:Y:S01]  /*5030*/  IMAD.MOV.U32 R3, RZ, RZ, c[0x0][0x32c] ;  /* 0x0000cb00ff037624 */ /* 0x000fe200078e00ff */
        /* <DEDUP_REMOVED lines=8> */
.L_x_1028:
[----:B------:R-:W-:-:S13]  /*50c0*/  ISETP.NE.AND P0, PT, R3, 0x1, PT ;  /* 0x000000010300780c */ /* 0x000fda0003f05270 */
[----:B------:R-:W-:-:S05]  /*50d0*/  @P0 IMAD.HI.U32 R5, R6, c[0x0][0x330], RZ ;  /* 0x0000cc0006050a27 */ /* 0x000fca00078e00ff */
[----:B------:R-:W-:-:S05]  /*50e0*/  @P0 SHF.R.U32.HI R6, RZ, c[0x0][0x334], R5 ;  /* 0x0000cd00ff060a19 */ /* 0x000fca0000011605 */
.L_x_1029:
[----:B------:R-:W-:-:S05]  /*50f0*/  IMAD R3, R6, R3, c[0x0][0x32c] ;  /* 0x0000cb0006037624 */ /* 0x000fca00078e0203 */
[----:B------:R-:W-:-:S04]  /*5100*/  IMNMX R4, R4, R3, PT ;  /* 0x0000000304047217 */ /* 0x000fc80003800200 */
.L_x_1027:
[----:B------:R-:W-:Y:S01]  /*5110*/  SHF.R.S32.HI R3, RZ, 0x1f, R4 ;  /* 0x0000001fff037819 */ /* 0x000fe20000011404 */
[----:B------:R-:W-:Y:S02]  /*5120*/  UMOV UR5, 0x1 ;  /* 0x0000000100057882 */ /* 0x000fe40000000000 */
[----:B------:R-:W-:Y:S01]  /*5130*/  UMOV UR16, URZ ;  /* 0x0000003f00107c82 */ /* 0x000fe20008000000 */
[----:B------:R-:W-:-:S04]  /*5140*/  LEA.HI R3, R3, R4, RZ, 0x6 ;  /* 0x0000000403037211 */ /* 0x000fc800078f30ff */
[----:B------:R-:W-:-:S04]  /*5150*/  SHF.R.S32.HI R3, RZ, 0x6, R3 ;  /* 0x00000006ff037819 */ /* 0x000fc80000011403 */
[----:B------:R-:W-:-:S04]  /*5160*/  IMNMX R216, R194, R3, !PT ;  /* 0x00000003c2d87217 */ /* 0x000fc80007800200 */
[----:B------:R-:W-:-:S13]  /*5170*/  ISETP.GE.AND P0, PT, R209, R216, PT ;  /* 0x000000d8d100720c */ /* 0x000fda0003f06270 */
[----:B------:R-:W-:Y:S05]  /*5180*/  @!P0 BRA `(.L_x_1030) ;  /* 0x0000378000008947 */ /* 0x000fea0003800000 */
[----:B------:R-:W-:Y:S01]  /*5190*/  IMAD.MOV.U32 R188, RZ, RZ, 0x20 ;  /* 0x00000020ffbc7424 */ /* 0x000fe200078e00ff */
[----:B------:R-:W-:Y:S01]  /*51a0*/  LOP3.LUT P1, RZ, R179, 0x2, RZ, 0xc0, !PT ;  /* 0x00000002b3ff7812 */ /* 0x000fe2000782c0ff */
[----:B------:R-:W-:Y:S01]  /*51b0*/  IMAD.MOV.U32 R3, RZ, RZ, R0 ;  /* 0x000000ffff037224 */ /* 0x000fe200078e0000 */
[C---:B------:R-:W-:Y:S01]  /*51c0*/  SHF.L.U64.HI R212, R177.reuse, 0x1, R132 ;  /* 0x00000001b1d47819 */ /* 0x040fe20000010284 */
[----:B------:R-:W-:Y:S01]  /*51d0*/  IMAD.MOV.U32 R132, RZ, RZ, R2 ;  /* 0x000000ffff847224 */ /* 0x000fe200078e0002 */
[----:B------:R-:W-:Y:S01]  /*51e0*/  SEL R188, R188, 0xffffffe0, !P1 ;  /* 0xffffffe0bcbc7807 */ /* 0x000fe20004800000 */
[----:B------:R-:W-:Y:S01]  /*51f0*/  IMAD.MOV.U32 R217, RZ, RZ, R209 ;  /* 0x000000ffffd97224 */ /* 0x000fe200078e00d1 */
[C---:B------:R-:W-:Y:S01]  /*5200*/  SHF.L.U64.HI R215, R178.reuse, 0x1, R145 ;  /* 0x00000001b2d77819 */ /* 0x040fe20000010291 */
[----:B------:R-:W-:Y:S01]  /*5210*/  IMAD.SHL.U32 R214, R178, 0x2, RZ ;  /* 0x00000002b2d67824 */ /* 0x000fe200078e00ff */
[C---:B------:R-:W-:Y:S01]  /*5220*/  SHF.L.U64.HI R192, R176.reuse, 0x1, R133 ;  /* 0x00000001b0c07819 */ /* 0x040fe20000010285 */
[----:B------:R-:W-:Y:S01]  /*5230*/  IMAD.SHL.U32 R211, R177, 0x2, RZ ;  /* 0x00000002b1d37824 */ /* 0x000fe200078e00ff */
[----:B------:R-:W-:Y:S01]  /*5240*/  SEL R213, RZ, 0x10, P5 ;  /* 0x00000010ffd57807 */ /* 0x000fe20002800000 */
[----:B------:R-:W-:Y:S01]  /*5250*/  IMAD.SHL.U32 R183, R176, 0x2, RZ ;  /* 0x00000002b0b77824 */ /* 0x000fe200078e00ff */
[----:B------:R-:W-:Y:S01]  /*5260*/  SEL R210, RZ, 0x10, P4 ;  /* 0x00000010ffd27807 */ /* 0x000fe20002000000 */
[----:B------:R-:W-:-:S02]  /*5270*/  UMOV UR16, URZ ;  /* 0x0000003f00107c82 */ /* 0x000fc40008000000 */
[----:B------:R-:W-:Y:S02]  /*5280*/  UMOV UR5, 0x1 ;  /* 0x0000000100057882 */ /* 0x000fe40000000000 */
.L_x_1041:
[----:B------:R-:W-:Y:S04]  /*5290*/  DEPBAR.LE SB0, 0x2 ;  /* 0x000080800000791a */ /* 0x000fe80000000000 */
[----:B------:R-:W-:Y:S01]  /*52a0*/  BAR.SYNC.DEFER_BLOCKING 0x0 ;  /* 0x0000000000007b1d */ /* 0x000fe20000010000 */
[----:B------:R-:W-:Y:S01]  /*52b0*/  UIMAD UR4, UR5, 0x6000, URZ ;  /* 0x00006000050478a4 */ /* 0x000fe2000f8e023f */
[----:B------:R-:W-:Y:S05]  /*52c0*/  ISETP.GE.AND P0, PT, R194, R217, PT ;  /* 0x000000d9c200720c */ /* 0x000fea0003f06270 */
[----:B------:R-:W-:Y:S05]  /*52d0*/  IADD3 R133, R191, UR4, RZ ;  /* 0x00000004bf857c10 */ /* 0x000fea000fffe0ff */
[----:B------:R-:W-:Y:S01]  /*52e0*/  IMAD.IADD R134, R188, 0x1, R133 ;  /* 0x00000001bc867824 */ /* 0x000fe200078e0285 */
[----:B-1----:R1:W2:Y:S04]  /*52f0*/  LDSM.16.M88.4 R136, [R193] ;  /* 0x00000000c188783b */ /* 0x0022a80000000200 */
[----:B------:R1:W3:Y:S04]  /*5300*/  LDSM.16.M88.4 R140, [R191+UR4+0xc100] ;  /* 0x00c10004bf8c783b */ /* 0x0002e80008000200 */
[----:B------:R1:W4:Y:S04]  /*5310*/  LDSM.16.M88.4 R144, [R191+UR4+0xc900] ;  /* 0x00c90004bf90783b */ /* 0x0003280008000200 */
[----:B------:R1:W1:Y:S04]  /*5320*/  LDSM.16.M88.4 R148, [R191+UR4+0xd100] ;  /* 0x00d10004bf94783b */ /* 0x0002680008000200 */
[----:B------:R1:W1:Y:S04]  /*5330*/  LDSM.16.M88.4 R152, [R191+UR4+0xd900] ;  /* 0x00d90004bf98783b */ /* 0x0002680008000200 */
[----:B------:R1:W1:Y:S04]  /*5340*/  LDSM.16.M88.4 R156, [R189] ;  /* 0x00000000bd9c783b */ /* 0x0002680000000200 */
[----:B------:R1:W1:Y:S04]  /*5350*/  LDSM.16.M88.4 R160, [R134+0xc100] ;  /* 0x00c1000086a0783b */ /* 0x0002680000000200 */
[----:B------:R1:W1:Y:S04]  /*5360*/  LDSM.16.M88.4 R164, [R134+0xc900] ;  /* 0x00c9000086a4783b */ /* 0x0002680000000200 */
[----:B------:R1:W1:Y:S04]  /*5370*/  LDSM.16.M88.4 R168, [R134+0xd100] ;  /* 0x00d1000086a8783b */ /* 0x0002680000000200 */
[----:B------:R1:W1:Y:S01]  /*5380*/  LDSM.16.M88.4 R172, [R134+0xd900] ;  /* 0x00d9000086ac783b */ /* 0x0002620000000200 */
[----:B------:R-:W-:-:S05]  /*5390*/  @P0 BRA `(.L_x_1031) ;  /* 0x0000030000000947 */ /* 0x000fca0003800000 */
[----:B------:R-:W-:Y:S01]  /*53a0*/  SHF.R.S32.HI R9, RZ, 0x1f, R201 ;  /* 0x0000001fff097819 */ /* 0x000fe200000114c9 */
[----:B------:R-:W-:Y:S01]  /*53b0*/  IMAD.WIDE.U32 R6, R201, c[0x0][0x208], RZ ;  /* 0x00008200c9067a25 */ /* 0x000fe200078e00ff */
[----:B------:R-:W-:Y:S02]  /*53c0*/  SHF.R.S32.HI R5, RZ, 0x1f, R200 ;  /* 0x0000001fff057819 */ /* 0x000fe400000114c8 */
[----:B------:R-:W-:Y:S01]  /*53d0*/  IADD3 R10, -R213, 0x10, RZ ;  /* 0x00000010d50a7810 */ /* 0x000fe20007ffe1ff */
[----:B------:R-:W-:Y:S01]  /*53e0*/  IMAD R9, R9, c[0x0][0x208], RZ ;  /* 0x0000820009097a24 */ /* 0x000fe200078e02ff */
[----:B------:R-:W-:Y:S01]  /*53f0*/  IADD3 R8, -R210, 0x10, RZ ;  /* 0x00000010d2087810 */ /* 0x000fe20007ffe1ff */
[----:B------:R-:W-:Y:S01]  /*5400*/  IMAD R5, R5, c[0x0][0x218], RZ ;  /* 0x0000860005057a24 */ /* 0x000fe200078e02ff */
[----:B------:R-:W-:Y:S01]  /*5410*/  LOP3.LUT R10, R10, 0xf, RZ, 0xc0, !PT ;  /* 0x0000000f0a0a7812 */ /* 0x000fe200078ec0ff */
[----:B------:R-:W-:Y:S01]  /*5420*/  IMAD R9, R201, c[0x0][0x20c], R9 ;  /* 0x00008300c9097a24 */ /* 0x000fe200078e0209 */
[----:B------:R-:W-:Y:S01]  /*5430*/  LOP3.LUT R8, R8, 0xf, RZ, 0xc0, !PT ;  /* 0x0000000f08087812 */ /* 0x000fe200078ec0ff */
[C---:B------:R-:W-:Y:S02]  /*5440*/  IMAD R5, R200.reuse, c[0x0][0x21c], R5 ;  /* 0x00008700c8057a24 */ /* 0x040fe400078e0205 */
[----:B------:R-:W-:Y:S04]  /*5450*/  IMAD.IADD R7, R7, 0x1, R9 ;  /* 0x0000000107077824 */ /* 0x000fe800078e0209 */
[----:B------:R-:W-:Y:S05]  /*5460*/  IMAD.WIDE.U32 R6, R200, c[0x0][0x218], R6 ;  /* 0x00008600c8067a25 */ /* 0x000fea00078e0006 */
[----:B------:R-:W-:Y:S04]  /*5470*/  IADD3 R0, P0, R6, UR20, RZ ;  /* 0x0000001406007c10 */ /* 0x000fe8000ff1e0ff */
[----:B------:R-:W-:Y:S02]  /*5480*/  IADD3.X R5, R7, UR11, R5, P0, !PT ;  /* 0x0000000b07057c10 */ /* 0x000fe400087fe405 */
[C---:B------:R-:W-:Y:S04]  /*5490*/  LEA R4, P0, R0.reuse, c[0x0][0x1f8], 0x1 ;  /* 0x00007e0000047a11 */ /* 0x040fe800078008ff */
[----:B------:R-:W-:Y:S02]  /*54a0*/  LEA.HI.X R2, R0, c[0x0][0x1fc], R5, 0x1, P0 ;  /* 0x00007f0000027a11 */ /* 0x000fe400000f0c05 */
[----:B------:R-:W5:Y:S01]  /*54b0*/  SHFL.IDX PT, R5, R4, 0x1, 0x181f ;  /* 0x00381f0004057f89 */ /* 0x000f6200000e0000 */
[----:B------:R-:W-:Y:S03]  /*54c0*/  IADD3 R0, -R180, 0x10, RZ ;  /* 0x00000010b4007810 */ /* 0x000fe60007ffe1ff */
[----:B------:R-:W4:Y:S01]  /*54d0*/  SHFL.IDX PT, R7, R2, 0x1, 0x181f ;  /* 0x00381f0002077f89 */ /* 0x000f2200000e0000 */
[----:B------:R-:W-:Y:S03]  /*54e0*/  LOP3.LUT R0, R0, 0xf, RZ, 0xc0, !PT ;  /* 0x0000000f00007812 */ /* 0x000fe600078ec0ff */
[----:B------:R-:W3:Y:S01]  /*54f0*/  SHFL.IDX PT, R4, R4, RZ, 0x181f ;  /* 0x00181fff04047589 */ /* 0x000ee200000e0000 */
[----:B-----5:R-:W-:Y:S04]  /*5500*/  IADD3 R10, P1, P0, R10, R5, R214 ;  /* 0x000000050a0a7210 */ /* 0x020fe8000783e0d6 */
[----:B----4-:R-:W-:Y:S02]  /*5510*/  IADD3.X R11, RZ, R7, R215, P1, P0 ;  /* 0x00000007ff0b7210 */ /* 0x010fe40000fe04d7 */
[----:B------:R-:W-:Y:S04]  /*5520*/  IADD3 R8, P1, P0, R8, R5, R211 ;  /* 0x0000000508087210 */ /* 0x000fe8000783e0d3 */
[----:B------:R-:W-:Y:S02]  /*5530*/  IADD3.X R9, RZ, R7, R212, P1, P0 ;  /* 0x00000007ff097210 */ /* 0x000fe40000fe04d4 */
[----:B------:R-:W-:Y:S02]  /*5540*/  IADD3 R6, P1, P0, R0, R5, R183 ;  /* 0x0000000500067210 */ /* 0x000fe4000783e0b7 */
[----:B------:R-:W4:Y:S02]  /*5550*/  SHFL.IDX PT, R5, R2, RZ, 0x181f ;  /* 0x00181fff02057589 */ /* 0x000f2400000e0000 */
[----:B------:R-:W-:Y:S02]  /*5560*/  IADD3.X R7, RZ, R7, R192, P1, P0 ;  /* 0x00000007ff077210 */ /* 0x000fe40000fe04c0 */
[C---:B---3--:R-:W-:Y:S05]  /*5570*/  IADD3 R16, P0, R4.reuse, R214, RZ ;  /* 0x000000d604107210 */ /* 0x048fea0007f1e0ff */
[C---:B----4-:R-:W-:Y:S01]  /*5580*/  IMAD.X R17, R5.reuse, 0x1, R215, P0 ;  /* 0x0000000105117824 */ /* 0x050fe200000e06d7 */
[C---:B------:R-:W-:Y:S05]  /*5590*/  IADD3 R14, P0, R4.reuse, R211, RZ ;  /* 0x000000d3040e7210 */ /* 0x040fea0007f1e0ff */
[C---:B------:R-:W-:Y:S01]  /*55a0*/  IMAD.X R15, R5.reuse, 0x1, R212, P0 ;  /* 0x00000001050f7824 */ /* 0x040fe200000e06d4 */
[----:B------:R-:W-:Y:S05]  /*55b0*/  IADD3 R18, P0, R4, R183, RZ ;  /* 0x000000b704127210 */ /* 0x000fea0007f1e0ff */
[----:B------:R-:W-:Y:S01]  /*55c0*/  IMAD.X R19, R5, 0x1, R192, P0 ;  /* 0x0000000105137824 */ /* 0x000fe200000e06c0 */
[----:B------:R-:W-:Y:S01]  /*55d0*/  ISETP.NE.U32.AND P0, PT, R213, RZ, PT ;  /* 0x000000ffd500720c */ /* 0x000fe20003f05070 */
[----:B------:R-:W-:Y:S04]  /*55e0*/  IMAD.U32 R5, RZ, RZ, UR16 ;  /* 0x00000010ff057e24 */ /* 0x000fe8000f8e00ff */
[----:B------:R-:W-:Y:S05]  /*55f0*/  IMAD R13, R5, 0x6000, R198 ;  /* 0x00006000050d7824 */ /* 0x000fea00078e02c6 */
[----:B------:R3:W-:Y:S04]  /*5600*/  LDGSTS.E.BYPASS.LTC128B.128 [R13], [R16.64], !P5 ;  /* 0x00000000100d7fae */ /* 0x0007e8000e901d4c */
[----:B------:R3:W-:Y:S04]  /*5610*/  LDGSTS.E.BYPASS.LTC128B.128 [R13+0x2000], [R14.64], !P4 ;  /* 0x020000000e0d7fae */ /* 0x0007e8000e101d4c */
[----:B------:R3:W-:Y:S04]  /*5620*/  LDGSTS.E.BYPASS.LTC128B.128 [R13+0x4000], [R18.64], !P6 ;  /* 0x04000000120d7fae */ /* 0x0007e8000f101d4c */
[----:B------:R3:W-:Y:S01]  /*5630*/  LDGSTS.E.BYPASS.LTC128B.128.ZFILL [R13+0x1000], [R10.64], P0 ;  /* 0x010000000a0d7fae */ /* 0x0007e20008141d4c */
[----:B------:R-:W-:Y:S11]  /*5640*/  ISETP.NE.U32.AND P0, PT, R210, RZ, PT ;  /* 0x000000ffd200720c */ /* 0x000ff60003f05070 */
[----:B------:R-:W-:Y:S02]  /*5650*/  @!UPT UIADD3 URZ, URZ, URZ, URZ ;  /* 0x0000003f3f3ff290 */ /* 0x000fe4000fffe03f */
[----:B------:R3:W-:Y:S01]  /*5660*/  LDGSTS.E.BYPASS.LTC128B.128.ZFILL [R13+0x3000], [R8.64], P0 ;  /* 0x03000000080d7fae */ /* 0x0007e20008141d4c */
[----:B------:R-:W-:Y:S11]  /*5670*/  ISETP.NE.U32.AND P0, PT, R180, RZ, PT ;  /* 0x000000ffb400720c */ /* 0x000ff60003f05070 */
[----:B------:R-:W-:Y:S02]  /*5680*/  @!UPT UIADD3 URZ, URZ, URZ, URZ ;  /* 0x0000003f3f3ff290 */ /* 0x000fe4000fffe03f */
[----:B------:R3:W-:Y:S02]  /*5690*/  LDGSTS.E.BYPASS.LTC128B.128.ZFILL [R13+0x5000], [R6.64], P0 ;  /* 0x05000000060d7fae */ /* 0x0007e40008141d4c */
.L_x_1031:
[C---:B--23--:R-:W-:Y:S01]  /*56a0*/  HMMA.16816.F32.BF16 R4, R136.reuse, R140, RZ ;  /* 0x0000008c8804723c */ /* 0x04cfe200000418ff */
[----:B------:R-:W0:Y:S01]  /*56b0*/  LDGDEPBAR ;  /* 0x00000000000079af */ /* 0x000e220000000000 */
[----:B------:R-:W-:Y:S01]  /*56c0*/  UIADD3 UR18, UR16, 0x1, URZ ;  /* 0x0000000110127890 */ /* 0x000fe2000fffe03f */
[----:B------:R-:W-:Y:S01]  /*56d0*/  ISETP.NE.AND P0, PT, R197, 0x1, PT ;  /* 0x00000001c500780c */ /* 0x000fe20003f05270 */
[C---:B------:R-:W-:Y:S01]  /*56e0*/  IMAD.IADD R0, R135.reuse, 0x1, R133 ;  /* 0x0000000187007824 */ /* 0x040fe200078e0285 */
[----:B------:R-:W-:Y:S01]  /*56f0*/  IADD3 R133, R188, R133, R135 ;  /* 0x00000085bc857210 */ /* 0x000fe20007ffe087 */
[----:B------:R-:W-:Y:S01]  /*5700*/  IMAD.IADD R2, R135, 0x1, R134 ;  /* 0x0000000187027824 */ /* 0x000fe200078e0286 */
[----:B------:R-:W-:Y:S01]  /*5710*/  ISETP.LE.AND P2, PT, R196, c[0x0][0x32c], PT ;  /* 0x0000cb00c4007a0c */ /* 0x000fe20003f43270 */
[C---:B------:R-:W-:Y:S01]  /*5720*/  HMMA.16816.F32.BF16 R8, R136.reuse, R142, RZ ;  /* 0x0000008e8808723c */ /* 0x040fe200000418ff */
[----:B------:R-:W-:Y:S01]  /*5730*/  LDSM.16.M88.4 R140, [R187] ;  /* 0x00000000bb8c783b */ /* 0x000fe20000000200 */
[----:B------:R-:W-:Y:S02]  /*5740*/  UISETP.GE.AND UP0, UPT, UR16, 0x1, UPT ;  /* 0x000000011000788c */ /* 0x000fe4000bf06270 */
[----:B------:R-:W-:Y:S02]  /*5750*/  IMAD.MOV.U32 R219, RZ, RZ, R205 ;  /* 0x000000ffffdb7224 */ /* 0x000fe400078e00cd */
[----:B------:R-:W-:Y:S02]  /*5760*/  USEL UR16, UR18, URZ, !UP0 ;  /* 0x0000003f12107287 */ /* 0x000fe4000c000000 */
[C---:B----4-:R-:W-:Y:S01]  /*5770*/  HMMA.16816.F32.BF16 R12, R136.reuse, R144, RZ ;  /* 0x00000090880c723c */ /* 0x050fe200000418ff */
[----:B------:R-:W-:Y:S05]  /*5780*/  @P0 IMAD.HI.U32 R209, R205, c[0x0][0x2c8], RZ ;  /* 0x0000b200cdd10a27 */ /* 0x000fea00078e00ff */
[----:B------:R-:W-:Y:S01]  /*5790*/  @P0 SHF.R.U32.HI R219, RZ, c[0x0][0x2cc], R209 ;  /* 0x0000b300ffdb0a19 */ /* 0x000fe200000116d1 */
[----:B------:R-:W-:Y:S01]  /*57a0*/  IMAD.SHL.U32 R209, R217, 0x40, RZ ;  /* 0x00000040d9d17824 */ /* 0x000fe200078e00ff */
[C---:B------:R-:W-:Y:S01]  /*57b0*/  HMMA.16816.F32.BF16 R16, R136.reuse, R146, RZ ;  /* 0x000000928810723c */ /* 0x040fe200000418ff */
[----:B------:R-:W2:Y:S03]  /*57c0*/  LDSM.16.M88.4 R144, [R0+0xc100] ;  /* 0x00c100000090783b */ /* 0x000ea60000000200 */
[----:B------:R-:W-:Y:S03]  /*57d0*/  IADD3 R220, -R206, 0x1, -R209 ;  /* 0x00000001cedc7810 */ /* 0x000fe60007ffe9d1 */
[----:B------:R-:W3:Y:S01]  /*57e0*/  SHFL.IDX PT, R218, R219, RZ, 0x1c1f ;  /* 0x001c1fffdbda7589 */ /* 0x000ee200000e0000 */
[C---:B-1----:R-:W-:Y:S01]  /*57f0*/  HMMA.16816.F32.BF16 R20, R136.reuse, R148, RZ ;  /* 0x000000948814723c */ /* 0x042fe200000418ff */
[----:B------:R-:W-:Y:S05]  /*5800*/  IMAD R220, R181, c[0x0][0x1d0], R220 ;  /* 0x00007400b5dc7a24 */ /* 0x000fea00078e02dc */
[----:B------:R-:W-:Y:S02]  /*5810*/  IADD3 R220, R220, -c[0x0][0x168], RZ ;  /* 0x80005a00dcdc7a10 */ /* 0x000fe40007ffe0ff */
[C---:B------:R-:W-:Y:S01]  /*5820*/  HMMA.16816.F32.BF16 R24, R136.reuse, R150, RZ ;  /* 0x000000968818723c */ /* 0x040fe200000418ff */
[----:B------:R-:W-:Y:S03]  /*5830*/  LDSM.16.M88.4 R148, [R0+0xd100] ;  /* 0x00d100000094783b */ /* 0x000fe60000000200 */
[C---:B------:R-:W-:Y:S02]  /*5840*/  IADD3 R221, R220.reuse, c[0x0][0x328], RZ ;  /* 0x0000ca00dcdd7a10 */ /* 0x040fe40007ffe0ff */
[----:B------:R-:W-:Y:S02]  /*5850*/  IADD3 R220, R220, UR17, RZ ;  /* 0x00000011dcdc7c10 */ /* 0x000fe4000fffe0ff */
[C---:B------:R-:W-:Y:S08]  /*5860*/  HMMA.16816.F32.BF16 R28, R136.reuse, R152, RZ ;  /* 0x00000098881c723c */ /* 0x040ff000000418ff */
[----:B------:R-:W-:Y:S01]  /*5870*/  HMMA.16816.F32.BF16 R32, R136, R154, RZ ;  /* 0x0000009a8820723c */ /* 0x000fe200000418ff */
[----:B------:R-:W1:Y:S06]  /*5880*/  LDSM.16.M88.4 R136, [R0+0xc900] ;  /* 0x00c900000088783b */ /* 0x000e6c0000000200 */
[----:B------:R-:W4:Y:S01]  /*5890*/  LDSM.16.M88.4 R152, [R0+0xd900] ;  /* 0x00d900000098783b */ /* 0x000f220000000200 */
[C---:B------:R-:W-:Y:S08]  /*58a0*/  HMMA.16816.F32.BF16 R4, R156.reuse, R160, R4 ;  /* 0x000000a09c04723c */ /* 0x040ff00000041804 */
[C---:B------:R-:W-:Y:S01]  /*58b0*/  HMMA.16816.F32.BF16 R8, R156.reuse, R162, R8 ;  /* 0x000000a29c08723c */ /* 0x040fe20000041808 */
[----:B------:R-:W-:Y:S07]  /*58c0*/  LDSM.16.M88.4 R160, [R186] ;  /* 0x00000000baa0783b */ /* 0x000fee0000000200 */
[C---:B------:R-:W-:Y:S08]  /*58d0*/  HMMA.16816.F32.BF16 R12, R156.reuse, R164, R12 ;  /* 0x000000a49c0c723c */ /* 0x040ff0000004180c */
[C---:B------:R-:W-:Y:S01]  /*58e0*/  HMMA.16816.F32.BF16 R16, R156.reuse, R166, R16 ;  /* 0x000000a69c10723c */ /* 0x040fe20000041810 */
[----:B------:R-:W5:Y:S07]  /*58f0*/  LDSM.16.M88.4 R164, [R2+0xc100] ;  /* 0x00c1000002a4783b */ /* 0x000f6e0000000200 */
[C---:B------:R-:W-:Y:S08]  /*5900*/  HMMA.16816.F32.BF16 R20, R156.reuse, R168, R20 ;  /* 0x000000a89c14723c */ /* 0x040ff00000041814 */
[C---:B------:R-:W-:Y:S01]  /*5910*/  HMMA.16816.F32.BF16 R24, R156.reuse, R170, R24 ;  /* 0x000000aa9c18723c */ /* 0x040fe20000041818 */
[----:B------:R-:W-:Y:S07]  /*5920*/  LDSM.16.M88.4 R168, [R2+0xd900] ;  /* 0x00d9000002a8783b */ /* 0x000fee0000000200 */
[C---:B------:R-:W-:Y:S08]  /*5930*/  HMMA.16816.F32.BF16 R28, R156.reuse, R172, R28 ;  /* 0x000000ac9c1c723c */ /* 0x040ff0000004181c */
[----:B------:R-:W-:Y:S01]  /*5940*/  HMMA.16816.F32.BF16 R32, R156, R174, R32 ;  /* 0x000000ae9c20723c */ /* 0x000fe20000041820 */
[----:B------:R-:W4:Y:S07]  /*5950*/  LDSM.16.M88.4 R156, [R2+0xc900] ;  /* 0x00c90000029c783b */ /* 0x000f2e0000000200 */
[C---:B--2---:R-:W-:Y:S05]  /*5960*/  HMMA.16816.F32.BF16 R4, R140.reuse, R144, R4 ;  /* 0x000000908c04723c */ /* 0x044fea0000041804 */
[--C-:B---3--:R-:W-:Y:S02]  /*5970*/  IMAD.IADD R223, R221, 0x1, R218.reuse ;  /* 0x00000001dddf7824 */ /* 0x108fe400078e02da */
[----:B------:R-:W-:Y:S01]  /*5980*/  IMAD.IADD R222, R220, 0x1, R218 ;  /* 0x00000001dcde7824 */ /* 0x000fe200078e02da */
[C---:B------:R-:W-:Y:S01]  /*5990*/  HMMA.16816.F32.BF16 R8, R140.reuse, R146, R8 ;  /* 0x000000928c08723c */ /* 0x040fe20000041808 */
[----:B------:R-:W2:Y:S07]  /*59a0*/  LDSM.16.M88.4 R144, [R2+0xd100] ;  /* 0x00d100000290783b */ /* 0x000eae0000000200 */
[C---:B-1----:R-:W-:Y:S08]  /*59b0*/  HMMA.16816.F32.BF16 R12, R140.reuse, R136, R12 ;  /* 0x000000888c0c723c */ /* 0x042ff0000004180c */
[C---:B------:R-:W-:Y:S01]  /*59c0*/  HMMA.16816.F32.BF16 R16, R140.reuse, R138, R16 ;  /* 0x0000008a8c10723c */ /* 0x040fe20000041810 */
[----:B------:R-:W-:Y:S07]  /*59d0*/  LDSM.16.M88.4 R136, [R193+0x4000] ;  /* 0x00400000c188783b */ /* 0x000fee0000000200 */
[C---:B------:R-:W-:Y:S08]  /*59e0*/  HMMA.16816.F32.BF16 R20, R140.reuse, R148, R20 ;  /* 0x000000948c14723c */ /* 0x040ff00000041814 */
[C---:B------:R-:W-:Y:S01]  /*59f0*/  HMMA.16816.F32.BF16 R24, R140.reuse, R150, R24 ;  /* 0x000000968c18723c */ /* 0x040fe20000041818 */
[----:B------:R-:W-:Y:S07]  /*5a00*/  LDSM.16.M88.4 R148, [R191+UR4+0xe900] ;  /* 0x00e90004bf94783b */ /* 0x000fee0008000200 */
[C---:B----4-:R-:W-:Y:S08]  /*5a10*/  HMMA.16816.F32.BF16 R28, R140.reuse, R152, R28 ;  /* 0x000000988c1c723c */ /* 0x050ff0000004181c */
[----:B------:R-:W-:Y:S01]  /*5a20*/  HMMA.16816.F32.BF16 R32, R140, R154, R32 ;  /* 0x0000009a8c20723c */ /* 0x000fe20000041820 */
[----:B------:R-:W1:Y:S06]  /*5a30*/  LDSM.16.M88.4 R140, [R191+UR4+0xe100] ;  /* 0x00e10004bf8c783b */ /* 0x000e6c0008000200 */
[----:B------:R-:W-:Y:S01]  /*5a40*/  LDSM.16.M88.4 R152, [R191+UR4+0xf900] ;  /* 0x00f90004bf98783b */ /* 0x000fe20008000200 */
[C---:B-----5:R-:W-:Y:S08]  /*5a50*/  HMMA.16816.F32.BF16 R4, R160.reuse, R164, R4 ;  /* 0x000000a4a004723c */ /* 0x060ff00000041804 */
[C---:B------:R-:W-:Y:S01]  /*5a60*/  HMMA.16816.F32.BF16 R8, R160.reuse, R166, R8 ;  /* 0x000000a6a008723c */ /* 0x040fe20000041808 */
[----:B------:R-:W-:Y:S07]  /*5a70*/  LDSM.16.M88.4 R164, [R0+0xf100] ;  /* 0x00f1000000a4783b */ /* 0x000fee0000000200 */
[C---:B------:R-:W-:Y:S08]  /*5a80*/  HMMA.16816.F32.BF16 R12, R160.reuse, R156, R12 ;  /* 0x0000009ca00c723c */ /* 0x040ff0000004180c */
[C---:B------:R-:W-:Y:S01]  /*5a90*/  HMMA.16816.F32.BF16 R16, R160.reuse, R158, R16 ;  /* 0x0000009ea010723c */ /* 0x040fe20000041810 */
[----:B------:R-:W-:Y:S07]  /*5aa0*/  LDSM.16.M88.4 R156, [R189+0x4000] ;  /* 0x00400000bd9c783b */ /* 0x000fee0000000200 */
[C---:B--2---:R-:W-:Y:S08]  /*5ab0*/  HMMA.16816.F32.BF16 R20, R160.reuse, R144, R20 ;  /* 0x00000090a014723c */ /* 0x044ff00000041814 */
[C---:B------:R-:W-:Y:S01]  /*5ac0*/  HMMA.16816.F32.BF16 R24, R160.reuse, R146, R24 ;  /* 0x00000092a018723c */ /* 0x040fe20000041818 */
[----:B------:R-:W2:Y:S07]  /*5ad0*/  LDSM.16.M88.4 R144, [R191+UR4+0xf100] ;  /* 0x00f10004bf90783b */ /* 0x000eae0008000200 */
[C---:B------:R-:W-:Y:S08]  /*5ae0*/  HMMA.16816.F32.BF16 R28, R160.reuse, R168, R28 ;  /* 0x000000a8a01c723c */ /* 0x040ff0000004181c */
[----:B------:R-:W-:Y:S01]  /*5af0*/  HMMA.16816.F32.BF16 R32, R160, R170, R32 ;  /* 0x000000aaa020723c */ /* 0x000fe20000041820 */
[----:B------:R-:W3:Y:S06]  /*5b00*/  LDSM.16.M88.4 R160, [R134+0xe100] ;  /* 0x00e1000086a0783b */ /* 0x000eec0000000200 */
[----:B------:R-:W-:Y:S01]  /*5b10*/  LDSM.16.M88.4 R168, [R2+0xe100] ;  /* 0x00e1000002a8783b */ /* 0x000fe20000000200 */
[C---:B-1----:R-:W-:Y:S08]  /*5b20*/  HMMA.16816.F32.BF16 R4, R136.reuse, R140, R4 ;  /* 0x0000008c8804723c */ /* 0x042ff00000041804 */
[C---:B------:R-:W-:Y:S01]  /*5b30*/  HMMA.16816.F32.BF16 R8, R136.reuse, R142, R8 ;  /* 0x0000008e8808723c */ /* 0x040fe20000041808 */
[----:B------:R-:W1:Y:S07]  /*5b40*/  LDSM.16.M88.4 R140, [R134+0xe900] ;  /* 0x00e90000868c783b */ /* 0x000e6e0000000200 */
[C---:B------:R-:W-:Y:S08]  /*5b50*/  HMMA.16816.F32.BF16 R12, R136.reuse, R148, R12 ;  /* 0x00000094880c723c */ /* 0x040ff0000004180c */
[C---:B------:R-:W-:Y:S01]  /*5b60*/  HMMA.16816.F32.BF16 R16, R136.reuse, R150, R16 ;  /* 0x000000968810723c */ /* 0x040fe20000041810 */
[----:B------:R-:W4:Y:S07]  /*5b70*/  LDSM.16.M88.4 R148, [R134+0xf100] ;  /* 0x00f100008694783b */ /* 0x000f2e0000000200 */
[C---:B--2---:R-:W-:Y:S08]  /*5b80*/  HMMA.16816.F32.BF16 R20, R136.reuse, R144, R20 ;  /* 0x000000908814723c */ /* 0x044ff00000041814 */
[C---:B------:R-:W-:Y:S01]  /*5b90*/  HMMA.16816.F32.BF16 R24, R136.reuse, R146, R24 ;  /* 0x000000928818723c */ /* 0x040fe20000041818 */
[----:B------:R-:W2:Y:S07]  /*5ba0*/  LDSM.16.M88.4 R144, [R134+0xf900] ;  /* 0x00f900008690783b */ /* 0x000eae0000000200 */
[C---:B------:R-:W-:Y:S08]  /*5bb0*/  HMMA.16816.F32.BF16 R28, R136.reuse, R152, R28 ;  /* 0x00000098881c723c */ /* 0x040ff0000004181c */
[----:B------:R-:W-:Y:S01]  /*5bc0*/  HMMA.16816.F32.BF16 R32, R136, R154, R32 ;  /* 0x0000009a8820723c */ /* 0x000fe20000041820 */
[----:B------:R-:W-:Y:S06]  /*5bd0*/  LDSM.16.M88.4 R136, [R187+0x4000] ;  /* 0x00400000bb88783b */ /* 0x000fec0000000200 */
[----:B------:R-:W5:Y:S01]  /*5be0*/  LDSM.16.M88.4 R152, [R0+0xe100] ;  /* 0x00e100000098783b */ /* 0x000f620000000200 */
[C---:B---3--:R-:W-:Y:S08]  /*5bf0*/  HMMA.16816.F32.BF16 R4, R156.reuse, R160, R4 ;  /* 0x000000a09c04723c */ /* 0x048ff00000041804 */
[C---:B------:R-:W-:Y:S01]  /*5c00*/  HMMA.16816.F32.BF16 R8, R156.reuse, R162, R8 ;  /* 0x000000a29c08723c */ /* 0x040fe20000041808 */
[----:B------:R-:W3:Y:S07]  /*5c10*/  LDSM.16.M88.4 R160, [R0+0xe900] ;  /* 0x00e9000000a0783b */ /* 0x000eee0000000200 */
[C---:B-1----:R-:W-:Y:S08]  /*5c20*/  HMMA.16816.F32.BF16 R12, R156.reuse, R140, R12 ;  /* 0x0000008c9c0c723c */ /* 0x042ff0000004180c */
[C---:B------:R-:W-:Y:S01]  /*5c30*/  HMMA.16816.F32.BF16 R16, R156.reuse, R142, R16 ;  /* 0x0000008e9c10723c */ /* 0x040fe20000041810 */
[----:B------:R-:W1:Y:S07]  /*5c40*/  LDSM.16.M88.4 R140, [R0+0xf900] ;  /* 0x00f90000008c783b */ /* 0x000e6e0000000200 */
[C---:B----4-:R-:W-:Y:S08]  /*5c50*/  HMMA.16816.F32.BF16 R20, R156.reuse, R148, R20 ;  /* 0x000000949c14723c */ /* 0x050ff00000041814 */
[C---:B------:R-:W-:Y:S01]  /*5c60*/  HMMA.16816.F32.BF16 R24, R156.reuse, R150, R24 ;  /* 0x000000969c18723c */ /* 0x040fe20000041818 */
[----:B------:R-:W4:Y:S07]  /*5c70*/  LDSM.16.M88.4 R148, [R186+0x4000] ;  /* 0x00400000ba94783b */ /* 0x000f2e0000000200 */
[C---:B--2---:R-:W-:Y:S08]  /*5c80*/  HMMA.16816.F32.BF16 R28, R156.reuse, R144, R28 ;  /* 0x000000909c1c723c */ /* 0x044ff0000004181c */
[----:B------:R-:W-:Y:S01]  /*5c90*/  HMMA.16816.F32.BF16 R32, R156, R146, R32 ;  /* 0x000000929c20723c */ /* 0x000fe20000041820 */
[----:B------:R-:W2:Y:S06]  /*5ca0*/  LDSM.16.M88.4 R144, [R133+0xe900] ;  /* 0x00e900008590783b */ /* 0x000eac0000000200 */
[----:B------:R-:W1:Y:S01]  /*5cb0*/  LDSM.16.M88.4 R156, [R133+0xf100] ;  /* 0x00f10000859c783b */ /* 0x000e620000000200 */
[C---:B-----5:R-:W-:Y:S08]  /*5cc0*/  HMMA.16816.F32.BF16 R4, R136.reuse, R152, R4 ;  /* 0x000000988804723c */ /* 0x060ff00000041804 */
[C---:B------:R-:W-:Y:S01]  /*5cd0*/  HMMA.16816.F32.BF16 R8, R136.reuse, R154, R8 ;  /* 0x0000009a8808723c */ /* 0x040fe20000041808 */
[----:B------:R-:W5:Y:S07]  /*5ce0*/  LDSM.16.M88.4 R152, [R133+0xf900] ;  /* 0x00f900008598783b */ /* 0x000f6e0000000200 */
[C---:B---3--:R-:W-:Y:S08]  /*5cf0*/  HMMA.16816.F32.BF16 R12, R136.reuse, R160, R12 ;  /* 0x000000a0880c723c */ /* 0x048ff0000004180c */
[C---:B------:R-:W-:Y:S01]  /*5d00*/  HMMA.16816.F32.BF16 R16, R136.reuse, R162, R16 ;  /* 0x000000a28810723c */ /* 0x040fe20000041810 */
[----:B------:R-:W-:Y:S07]  /*5d10*/  LDSM.16.M88.4 R160, [R191+UR4+0x10900] ;  /* 0x01090004bfa0783b */ /* 0x000fee0008000200 */
[C---:B------:R-:W-:Y:S08]  /*5d20*/  HMMA.16816.F32.BF16 R20, R136.reuse, R164, R20 ;  /* 0x000000a48814723c */ /* 0x040ff00000041814 */
[C---:B------:R-:W-:Y:S01]  /*5d30*/  HMMA.16816.F32.BF16 R24, R136.reuse, R166, R24 ;  /* 0x000000a68818723c */ /* 0x040fe20000041818 */
[----:B------:R-:W-:Y:S07]  /*5d40*/  LDSM.16.M88.4 R164, [R191+UR4+0x11100] ;  /* 0x01110004bfa4783b */ /* 0x000fee0008000200 */
[C---:B-1----:R-:W-:Y:S08]  /*5d50*/  HMMA.16816.F32.BF16 R28, R136.reuse, R140, R28 ;  /* 0x0000008c881c723c */ /* 0x042ff0000004181c */
[----:B------:R-:W-:Y:S01]  /*5d60*/  HMMA.16816.F32.BF16 R32, R136, R142, R32 ;  /* 0x0000008e8820723c */ /* 0x000fe20000041820 */
[----:B------:R-:W-:Y:S06]  /*5d70*/  LDSM.16.M88.4 R136, [R193+0x8000] ;  /* 0x00800000c188783b */ /* 0x000fec0000000200 */
[----:B------:R-:W1:Y:S01]  /*5d80*/  LDSM.16.M88.4 R140, [R191+UR4+0x10100] ;  /* 0x01010004bf8c783b */ /* 0x000e620008000200 */
[C---:B----4-:R-:W-:Y:S08]  /*5d90*/  HMMA.16816.F32.BF16 R4, R148.reuse, R168, R4 ;  /* 0x000000a89404723c */ /* 0x050ff00000041804 */
[C---:B------:R-:W-:Y:S01]  /*5da0*/  HMMA.16816.F32.BF16 R8, R148.reuse, R170, R8 ;  /* 0x000000aa9408723c */ /* 0x040fe20000041808 */
[----:B------:R-:W-:Y:S07]  /*5db0*/  LDSM.16.M88.4 R168, [R134+0x10100] ;  /* 0x0101000086a8783b */ /* 0x000fee0000000200 */
[C---:B--2---:R-:W-:Y:S08]  /*5dc0*/  HMMA.16816.F32.BF16 R12, R148.reuse, R144, R12 ;  /* 0x00000090940c723c */ /* 0x044ff0000004180c */
[C---:B------:R-:W-:Y:S01]  /*5dd0*/  HMMA.16816.F32.BF16 R16, R148.reuse, R146, R16 ;  /* 0x000000929410723c */ /* 0x040fe20000041810 */
[----:B------:R-:W2:Y:S07]  /*5de0*/  LDSM.16.M88.4 R144, [R191+UR4+0x11900] ;  /* 0x01190004bf90783b */ /* 0x000eae0008000200 */
[C---:B------:R-:W-:Y:S08]  /*5df0*/  HMMA.16816.F32.BF16 R20, R148.reuse, R156, R20 ;  /* 0x0000009c9414723c */ /* 0x040ff00000041814 */
[C---:B------:R-:W-:Y:S01]  /*5e00*/  HMMA.16816.F32.BF16 R24, R148.reuse, R158, R24 ;  /* 0x0000009e9418723c */ /* 0x040fe20000041818 */
[----:B------:R-:W3:Y:S07]  /*5e10*/  LDSM.16.M88.4 R156, [R189+0x8000] ;  /* 0x00800000bd9c783b */ /* 0x000eee0000000200 */
[C---:B-----5:R-:W-:Y:S08]  /*5e20*/  HMMA.16816.F32.BF16 R28, R148.reuse, R152, R28 ;  /* 0x00000098941c723c */ /* 0x060ff0000004181c */
[----:B------:R-:W-:Y:S01]  /*5e30*/  HMMA.16816.F32.BF16 R32, R148, R154, R32 ;  /* 0x0000009a9420723c */ /* 0x000fe20000041820 */
[----:B------:R-:W-:Y:S06]  /*5e40*/  LDSM.16.M88.4 R148, [R134+0x11100] ;  /* 0x011100008694783b */ /* 0x000fec0000000200 */
[----:B------:R-:W-:Y:S01]  /*5e50*/  LDSM.16.M88.4 R152, [R134+0x11900] ;  /* 0x011900008698783b */ /* 0x000fe20000000200 */
        /* <DEDUP_REMOVED lines=8> */
[----:B------:R-:W4:Y:S07]  /*5ee0*/  LDSM.16.M88.4 R164, [R0+0x10100] ;  /* 0x0101000000a4783b */ /* 0x000f2e0000000200 */
[C---:B--2---:R-:W-:Y:S08]  /*5ef0*/  HMMA.16816.F32.BF16 R28, R136.reuse, R144, R28 ;  /* 0x00000090881c723c */ /* 0x044ff0000004181c */
[----:B------:R-:W-:Y:S01]  /*5f00*/  HMMA.16816.F32.BF16 R32, R136, R146, R32 ;  /* 0x000000928820723c */ /* 0x000fe20000041820 */
[----:B------:R-:W2:Y:S06]  /*5f10*/  LDSM.16.M88.4 R136, [R0+0x10900] ;  /* 0x010900000088783b */ /* 0x000eac0000000200 */
[----:B------:R-:W5:Y:S01]  /*5f20*/  LDSM.16.M88.4 R144, [R0+0x11100] ;  /* 0x011100000090783b */ /* 0x000f620000000200 */
[C---:B---3--:R-:W-:Y:S08]  /*5f30*/  HMMA.16816.F32.BF16 R4, R156.reuse, R168, R4 ;  /* 0x000000a89c04723c */ /* 0x048ff00000041804 */
[C---:B------:R-:W-:Y:S08]  /*5f40*/  HMMA.16816.F32.BF16 R8, R156.reuse, R170, R8 ;  /* 0x000000aa9c08723c */ /* 0x040ff00000041808 */
[C---:B-1----:R-:W-:Y:S08]  /*5f50*/  HMMA.16816.F32.BF16 R12, R156.reuse, R140, R12 ;  /* 0x0000008c9c0c723c */ /* 0x042ff0000004180c */
[C---:B------:R-:W-:Y:S01]  /*5f60*/  HMMA.16816.F32.BF16 R16, R156.reuse, R142, R16 ;  /* 0x0000008e9c10723c */ /* 0x040fe20000041810 */
[----:B------:R-:W1:Y:S07]  /*5f70*/  LDSM.16.M88.4 R140, [R0+0x11900] ;  /* 0x01190000008c783b */ /* 0x000e6e0000000200 */
[C---:B------:R-:W-:Y:S08]  /*5f80*/  HMMA.16816.F32.BF16 R20, R156.reuse, R148, R20 ;  /* 0x000000949c14723c */ /* 0x040ff00000041814 */
[C---:B------:R-:W-:Y:S01]  /*5f90*/  HMMA.16816.F32.BF16 R24, R156.reuse, R150, R24 ;  /* 0x000000969c18723c */ /* 0x040fe20000041818 */
[----:B------:R-:W-:Y:S07]  /*5fa0*/  LDSM.16.M88.4 R148, [R186+0x8000] ;  /* 0x00800000ba94783b */ /* 0x000fee0000000200 */
[C---:B------:R-:W-:Y:S08]  /*5fb0*/  HMMA.16816.F32.BF16 R28, R156.reuse, R152, R28 ;  /* 0x000000989c1c723c */ /* 0x040ff0000004181c */
[----:B------:R-:W-:Y:S01]  /*5fc0*/  HMMA.16816.F32.BF16 R32, R156, R154, R32 ;  /* 0x0000009a9c20723c */ /* 0x000fe20000041820 */
[----:B------:R-:W3:Y:S06]  /*5fd0*/  LDSM.16.M88.4 R152, [R2+0x10100] ;  /* 0x010100000298783b */ /* 0x000eec0000000200 */
[----:B------:R-:W1:Y:S01]  /*5fe0*/  LDSM.16.M88.4 R156, [R133+0x10900] ;  /* 0x01090000859c783b */ /* 0x000e620000000200 */
[C---:B----4-:R-:W-:Y:S08]  /*5ff0*/  HMMA.16816.F32.BF16 R4, R160.reuse, R164, R4 ;  /* 0x000000a4a004723c */ /* 0x050ff00000041804 */
[C---:B------:R-:W-:Y:S01]  /*6000*/  HMMA.16816.F32.BF16 R8, R160.reuse, R166, R8 ;  /* 0x000000a6a008723c */ /* 0x040fe20000041808 */
[----:B------:R-:W4:Y:S07]  /*6010*/  LDSM.16.M88.4 R164, [R133+0x11100] ;  /* 0x0111000085a4783b */ /* 0x000f2e0000000200 */
[C---:B--2---:R-:W-:Y:S08]  /*6020*/  HMMA.16816.F32.BF16 R12, R160.reuse, R136, R12 ;  /* 0x00000088a00c723c */ /* 0x044ff0000004180c */
[C---:B------:R-:W-:Y:S01]  /*6030*/  HMMA.16816.F32.BF16 R16, R160.reuse, R138, R16 ;  /* 0x0000008aa010723c */ /* 0x040fe20000041810 */
[----:B------:R-:W2:Y:S07]  /*6040*/  LDSM.16.M88.4 R136, [R133+0x11900] ;  /* 0x011900008588783b */ /* 0x000eae0000000200 */
[C---:B-----5:R-:W-:Y:S08]  /*6050*/  HMMA.16816.F32.BF16 R20, R160.reuse, R144, R20 ;  /* 0x00000090a014723c */ /* 0x060ff00000041814 */
[C---:B------:R-:W-:Y:S08]  /*6060*/  HMMA.16816.F32.BF16 R24, R160.reuse, R146, R24 ;  /* 0x00000092a018723c */ /* 0x040ff00000041818 */
[C---:B-1----:R-:W-:Y:S08]  /*6070*/  HMMA.16816.F32.BF16 R28, R160.reuse, R140, R28 ;  /* 0x0000008ca01c723c */ /* 0x042ff0000004181c */
[----:B------:R-:W-:Y:S08]  /*6080*/  HMMA.16816.F32.BF16 R32, R160, R142, R32 ;  /* 0x0000008ea020723c */ /* 0x000ff00000041820 */
[C---:B---3--:R-:W-:Y:S08]  /*6090*/  HMMA.16816.F32.BF16 R4, R148.reuse, R152, R4 ;  /* 0x000000989404723c */ /* 0x048ff00000041804 */
[C---:B------:R-:W-:Y:S08]  /*60a0*/  HMMA.16816.F32.BF16 R8, R148.reuse, R154, R8 ;  /* 0x0000009a9408723c */ /* 0x040ff00000041808 */
[C---:B------:R-:W-:Y:S08]  /*60b0*/  HMMA.16816.F32.BF16 R12, R148.reuse, R156, R12 ;  /* 0x0000009c940c723c */ /* 0x040ff0000004180c */
[C---:B------:R-:W-:Y:S08]  /*60c0*/  HMMA.16816.F32.BF16 R16, R148.reuse, R158, R16 ;  /* 0x0000009e9410723c */ /* 0x040ff00000041810 */
[C---:B----4-:R-:W-:Y:S08]  /*60d0*/  HMMA.16816.F32.BF16 R20, R148.reuse, R164, R20 ;  /* 0x000000a49414723c */ /* 0x050ff00000041814 */
[C---:B------:R-:W-:Y:S08]  /*60e0*/  HMMA.16816.F32.BF16 R24, R148.reuse, R166, R24 ;  /* 0x000000a69418723c */ /* 0x040ff00000041818 */
[C---:B--2---:R-:W-:Y:S08]  /*60f0*/  HMMA.16816.F32.BF16 R28, R148.reuse, R136, R28 ;  /* 0x00000088941c723c */ /* 0x044ff0000004181c */
[----:B------:R-:W-:Y:S01]  /*6100*/  HMMA.16816.F32.BF16 R32, R148, R138, R32 ;  /* 0x0000008a9420723c */ /* 0x000fe20000041820 */
[----:B------:R-:W-:-:S07]  /*6110*/  @!P2 BRA `(.L_x_1032) ;  /* 0x000001900000a947 */ /* 0x000fce0003800000 */
[----:B------:R-:W-:Y:S01]  /*6120*/  IMAD R218, R181, c[0x0][0x1d0], R218 ;  /* 0x00007400b5da7a24 */ /* 0x000fe200078e02da */
[----:B------:R-:W-:Y:S04]  /*6130*/  BSSY B0, `(.L_x_1033) ;  /* 0x0000012000007945 */ /* 0x000fe80003800000 */
        /* <DEDUP_REMOVED lines=12> */
.L_x_1034:
[----:B------:R-:W-:Y:S04]  /*6200*/  MOV R0, c[0x0][0x32c] ;  /* 0x0000cb0000007a02 */ /* 0x000fe80000000f00 */
[----:B------:R-:W-:Y:S11]  /*6210*/  ISETP.NE.AND P0, PT, R0, 0x1, PT ;  /* 0x000000010000780c */ /* 0x000ff60003f05270 */
[----:B------:R-:W-:Y:S02]  /*6220*/  @!UPT UIADD3 URZ, URZ, URZ, URZ ;  /* 0x0000003f3f3ff290 */ /* 0x000fe4000fffe03f */
[----:B------:R-:W-:Y:S05]  /*6230*/  @P0 IMAD.HI.U32 R0, R218, c[0x0][0x330], RZ ;  /* 0x0000cc00da000a27 */ /* 0x000fea00078e00ff */
[----:B------:R-:W-:Y:S02]  /*6240*/  @P0 SHF.R.U32.HI R218, RZ, c[0x0][0x334], R0 ;  /* 0x0000cd00ffda0a19 */ /* 0x000fe40000011600 */
.L_x_1035:
[----:B------:R-:W-:Y:S05]  /*6250*/  BSYNC B0 ;  /* 0x0000000000007941 */ /* 0x000fea0003800000 */
.L_x_1033:
[----:B------:R-:W-:Y:S04]  /*6260*/  IMAD R133, R218, c[0x0][0x32c], -R209 ;  /* 0x0000cb00da857a24 */ /* 0x000fe800078e0ad1 */
[----:B------:R-:W-:Y:S05]  /*6270*/  IMAD.IADD R133, R133, 0x1, -R206 ;  /* 0x0000000185857824 */ /* 0x000fea00078e0ace */
[----:B------:R-:W-:Y:S02]  /*6280*/  IADD3 R0, R133, c[0x0][0x32c], RZ ;  /* 0x0000cb0085007a10 */ /* 0x000fe40007ffe0ff */
[----:B------:R-:W-:Y:S02]  /*6290*/  IMNMX R222, R222, R133, !PT ;  /* 0x00000085dede7217 */ /* 0x000fe40007800200 */
[----:B------:R-:W-:Y:S02]  /*62a0*/  IMNMX R223, R223, R0, PT ;  /* 0x00000000dfdf7217 */ /* 0x000fe40003800200 */
.L_x_1032:
[----:B------:R-:W-:Y:S01]  /*62b0*/  ISETP.GT.AND P1, PT, R217, -0x1, PT ;  /* 0xffffffffd900780c */ /* 0x000fe20003f24270 */
[----:B------:R-:W1:Y:S03]  /*62c0*/  SHFL.IDX PT, R0, R219, 0x1, 0x1c1f ;  /* 0x003c1f00db007f89 */ /* 0x000e6600000e0000 */
[----:B------:R-:W-:Y:S04]  /*62d0*/  ISETP.GT.AND P0, PT, R222, RZ, P1 ;  /* 0x000000ffde00720c */ /* 0x000fe80000f04270 */
[C---:B------:R-:W-:Y:S04]  /*62e0*/  ISETP.LT.OR P0, PT, R223.reuse, 0x1, P0 ;  /* 0x00000001df00780c */ /* 0x040fe80000701670 */
[----:B------:R-:W-:Y:S02]  /*62f0*/  FSEL R133, R4, -INF , !P0 ;  /* 0xff80000004857808 */ /* 0x000fe40004000000 */
[C---:B------:R-:W-:Y:S04]  /*6300*/  ISETP.GT.AND P0, PT, R222.reuse, 0x1, P1 ;  /* 0x00000001de00780c */ /* 0x040fe80000f04270 */
[----:B------:R-:W-:Y:S04]  /*6310*/  ISETP.LT.OR P0, PT, R223, 0x2, P0 ;  /* 0x00000002df00780c */ /* 0x000fe80000701670 */
[----:B------:R-:W-:Y:S02]  /*6320*/  FSEL R136, R5, -INF , !P0 ;  /* 0xff80000005887808 */ /* 0x000fe40004000000 */
[----:B------:R-:W-:Y:S01]  /*6330*/  ISETP.GT.AND P0, PT, R222, 0x8, P1 ;  /* 0x00000008de00780c */ /* 0x000fe20000f04270 */
[--C-:B-1----:R-:W-:Y:S02]  /*6340*/  IMAD.IADD R221, R221, 0x1, R0.reuse ;  /* 0x00000001dddd7824 */ /* 0x102fe400078e0200 */
[----:B------:R-:W-:Y:S01]  /*6350*/  IMAD.IADD R220, R220, 0x1, R0 ;  /* 0x00000001dcdc7824 */ /* 0x000fe200078e0200 */
[C---:B------:R-:W-:Y:S04]  /*6360*/  ISETP.LT.OR P0, PT, R223.reuse, 0x9, P0 ;  /* 0x00000009df00780c */ /* 0x040fe80000701670 */
[----:B------:R-:W-:Y:S02]  /*6370*/  FSEL R134, R8, -INF , !P0 ;  /* 0xff80000008867808 */ /* 0x000fe40004000000 */
[C---:B------:R-:W-:Y:S04]  /*6380*/  ISETP.GT.AND P0, PT, R222.reuse, 0x9, P1 ;  /* 0x00000009de00780c */ /* 0x040fe80000f04270 */
[----:B------:R-:W-:Y:S04]  /*6390*/  ISETP.LT.OR P0, PT, R223, 0xa, P0 ;  /* 0x0000000adf00780c */ /* 0x000fe80000701670 */
[----:B------:R-:W-:Y:S02]  /*63a0*/  FSEL R8, R9, -INF , !P0 ;  /* 0xff80000009087808 */ /* 0x000fe40004000000 */
[----:B------:R-:W-:Y:S04]  /*63b0*/  ISETP.GT.AND P0, PT, R222, 0x10, P1 ;  /* 0x00000010de00780c */ /* 0x000fe80000f04270 */
        /* <DEDUP_REMOVED lines=32> */
[----:B------:R-:W-:Y:S04]  /*65c0*/  ISETP.GT.AND P0, PT, R222, 0x39, P1 ;  /* 0x00000039de00780c */ /* 0x000fe80000f04270 */
[----:B------:R-:W-:Y:S04]  /*65d0*/  ISETP.LT.OR P0, PT, R223, 0x3a, P0 ;  /* 0x0000003adf00780c */ /* 0x000fe80000701670 */
[----:B------:R-:W-:Y:S01]  /*65e0*/  FSEL R146, R33, -INF , !P0 ;  /* 0xff80000021927808 */ /* 0x000fe20004000000 */
[----:B------:R-:W-:-:S05]  /*65f0*/  @!P2 BRA `(.L_x_1036) ;  /* 0x000001900000a947 */ /* 0x000fca0003800000 */
        /* <DEDUP_REMOVED lines=14> */
.L_x_1038:
[----:B------:R-:W-:Y:S04]  /*66e0*/  MOV R0, c[0x0][0x32c] ;  /* 0x0000cb0000007a02 */ /* 0x000fe80000000f00 */
[----:B------:R-:W-:Y:S11]  /*66f0*/  ISETP.NE.AND P0, PT, R0, 0x1, PT ;  /* 0x000000010000780c */ /* 0x000ff60003f05270 */
[----:B------:R-:W-:Y:S02]  /*6700*/  @!UPT UIADD3 URZ, URZ, URZ, URZ ;  /* 0x0000003f3f3ff290 */ /* 0x000fe4000fffe03f */
[----:B------:R-:W-:Y:S05]  /*6710*/  @P0 IMAD.HI.U32 R0, R2, c[0x0][0x330], RZ ;  /* 0x0000cc0002000a27 */ /* 0x000fea00078e00ff */
[----:B------:R-:W-:Y:S02]  /*6720*/  @P0 SHF.R.U32.HI R2, RZ, c[0x0][0x334], R0 ;  /* 0x0000cd00ff020a19 */ /* 0x000fe40000011600 */
.L_x_1039:
[----:B------:R-:W-:Y:S05]  /*6730*/  BSYNC B0 ;  /* 0x0000000000007941 */ /* 0x000fea0003800000 */
.L_x_1037:
[----:B------:R-:W-:Y:S04]  /*6740*/  IMAD R5, R2, c[0x0][0x32c], -R209 ;  /* 0x0000cb0002057a24 */ /* 0x000fe800078e0ad1 */
[----:B------:R-:W-:Y:S05]  /*6750*/  IMAD.IADD R5, R5, 0x1, -R206 ;  /* 0x0000000105057824 */ /* 0x000fea00078e0ace */
[----:B------:R-:W-:Y:S02]  /*6760*/  IADD3 R0, R5, c[0x0][0x32c], RZ ;  /* 0x0000cb0005007a10 */ /* 0x000fe40007ffe0ff */
[----:B------:R-:W-:Y:S02]  /*6770*/  IMNMX R220, R220, R5, !PT ;  /* 0x00000005dcdc7217 */ /* 0x000fe40007800200 */
[----:B------:R-:W-:Y:S02]  /*6780*/  IMNMX R221, R221, R0, PT ;  /* 0x00000000dddd7217 */ /* 0x000fe40003800200 */
.L_x_1036:
[----:B------:R-:W-:Y:S01]  /*6790*/  FMNMX.FTZ R5, R133, R132, !PT ;  /* 0x0000008485057209 */ /* 0x000fe20007810000 */
[----:B------:R-:W-:Y:S04]  /*67a0*/  DEPBAR.LE SB0, 0x2 ;  /* 0x000080800000791a */ /* 0x000fe80000000000 */
[----:B------:R-:W-:Y:S01]  /*67b0*/  FMNMX.FTZ R5, R136, R5, !PT ;  /* 0x0000000588057209 */ /* 0x000fe20007810000 */
[----:B------:R-:W-:Y:S01]  /*67c0*/  BAR.SYNC.DEFER_BLOCKING 0x0 ;  /* 0x0000000000007b1d */ /* 0x000fe20000010000 */
[----:B------:R-:W-:Y:S02]  /*67d0*/  ISETP.GT.AND P0, PT, R220, RZ, P1 ;  /* 0x000000ffdc00720c */ /* 0x000fe40000f04270 */
[----:B------:R-:W-:Y:S02]  /*67e0*/  FMNMX.FTZ R5, R134, R5, !PT ;  /* 0x0000000586057209 */ /* 0x000fe40007810000 */
[C---:B------:R-:W-:Y:S02]  /*67f0*/  ISETP.LT.OR P0, PT, R221.reuse, 0x1, P0 ;  /* 0x00000001dd00780c */ /* 0x040fe40000701670 */
[----:B------:R-:W-:Y:S02]  /*6800*/  FMNMX.FTZ R5, R8, R5, !PT ;  /* 0x0000000508057209 */ /* 0x000fe40007810000 */
[----:B------:R-:W-:Y:S02]  /*6810*/  FSEL R6, R6, -INF , !P0 ;  /* 0xff80000006067808 */ /* 0x000fe40004000000 */
[----:B------:R-:W-:Y:S02]  /*6820*/  FMNMX.FTZ R5, R168, R5, !PT ;  /* 0x00000005a8057209 */ /* 0x000fe40007810000 */
[----:B------:R-:W-:Y:S02]  /*6830*/  ISETP.GT.AND P0, PT, R220, 0x1, P1 ;  /* 0x00000001dc00780c */ /* 0x000fe40000f04270 */
[----:B------:R-:W-:Y:S02]  /*6840*/  FMNMX.FTZ R5, R170, R5, !PT ;  /* 0x00000005aa057209 */ /* 0x000fe40007810000 */
[----:B------:R-:W-:Y:S02]  /*6850*/  ISETP.LT.OR P0, PT, R221, 0x2, P0 ;  /* 0x00000002dd00780c */ /* 0x000fe40000701670 */
[----:B------:R-:W-:Y:S02]  /*6860*/  FMNMX.FTZ R5, R142, R5, !PT ;  /* 0x000000058e057209 */ /* 0x000fe40007810000 */
[----:B------:R-:W-:Y:S02]  /*6870*/  FSEL R9, R7, -INF , !P0 ;  /* 0xff80000007097808 */ /* 0x000fe40004000000 */
[----:B------:R-:W-:Y:S02]  /*6880*/  FMNMX.FTZ R5, R140, R5, !PT ;  /* 0x000000058c057209 */ /* 0x000fe40007810000 */
[----:B------:R-:W-:Y:S02]  /*6890*/  ISETP.GT.AND P0, PT, R220, 0x8, P1 ;  /* 0x00000008dc00780c */ /* 0x000fe40000f04270 */
[----:B------:R-:W-:Y:S02]  /*68a0*/  FMNMX.FTZ R5, R218, R5, !PT ;  /* 0x00000005da057209 */ /* 0x000fe40007810000 */
[C---:B------:R-:W-:Y:S02]  /*68b0*/  ISETP.LT.OR P0, PT, R221.reuse, 0x9, P0 ;  /* 0x00000009dd00780c */ /* 0x040fe40000701670 */
        /* <DEDUP_REMOVED lines=15> */
[----:B------:R-:W-:Y:S02]  /*69b0*/  IADD3 R17, R184, UR4, RZ ;  /* 0x00000004b8117c10 */ /* 0x000fe4000fffe0ff */
[----:B------:R-:W-:Y:S02]  /*69c0*/  FSEL R173, R15, -INF , !P0 ;  /* 0xff8000000fad7808 */ /* 0x000fe40004000000 */
[----:B------:R-:W-:Y:S02]  /*69d0*/  FMNMX.FTZ R15, R146, R5, !PT ;  /* 0x00000005920f7209 */ /* 0x000fe40007810000 */
[----:B------:R-:W-:Y:S03]  /*69e0*/  ISETP.GT.AND P0, PT, R220, 0x18, P1 ;  /* 0x00000018dc00780c */ /* 0x000fe60000f04270 */
[----:B------:R-:W1:Y:S01]  /*69f0*/  SHFL.BFLY PT, R0, R15, 0x2, 0x1f ;  /* 0x0c401f000f007f89 */ /* 0x000e6200000e0000 */
[C---:B------:R-:W-:Y:S04]  /*6a00*/  ISETP.LT.OR P0, PT, R221.reuse, 0x19, P0 ;  /* 0x00000019dd00780c */ /* 0x040fe80000701670 */
[----:B------:R-:W-:Y:S02]  /*6a10*/  FSEL R143, R18, -INF , !P0 ;  /* 0xff800000128f7808 */ /* 0x000fe40004000000 */
[C---:B------:R-:W-:Y:S04]  /*6a20*/  ISETP.GT.AND P0, PT, R220.reuse, 0x19, P1 ;  /* 0x00000019dc00780c */ /* 0x040fe80000f04270 */
[----:B------:R-:W-:Y:S04]  /*6a30*/  ISETP.LT.OR P0, PT, R221, 0x1a, P0 ;  /* 0x0000001add00780c */ /* 0x000fe80000701670 */
[----:B------:R-:W-:Y:S02]  /*6a40*/  FSEL R141, R19, -INF , !P0 ;  /* 0xff800000138d7808 */ /* 0x000fe40004000000 */
[----:B------:R-:W-:Y:S04]  /*6a50*/  ISETP.GT.AND P0, PT, R220, 0x20, P1 ;  /* 0x00000020dc00780c */ /* 0x000fe80000f04270 */
[----:B------:R-:W-:Y:S02]  /*6a60*/  ISETP.LT.OR P0, PT, R221, 0x21, P0 ;  /* 0x00000021dd00780c */ /* 0x000fe40000701670 */
[----:B-1----:R-:W-:Y:S02]  /*6a70*/  FMNMX.FTZ R13, R15, R0, !PT ;  /* 0x000000000f0d7209 */ /* 0x002fe40007810000 */
[----:B------:R-:W-:Y:S02]  /*6a80*/  FSEL R219, R22, -INF , !P0 ;  /* 0xff80000016db7808 */ /* 0x000fe40004000000 */
[----:B------:R-:W-:Y:S01]  /*6a90*/  ISETP.GT.AND P0, PT, R220, 0x21, P1 ;  /* 0x00000021dc00780c */ /* 0x000fe20000f04270 */
[----:B------:R-:W1:Y:S01]  /*6aa0*/  SHFL.BFLY PT, R2, R13, 0x1, 0x1f ;  /* 0x0c201f000d027f89 */ /* 0x000e6200000e0000 */
        /* <DEDUP_REMOVED lines=9> */
[C---:B------:R-:W-:Y:S02]  /*6b40*/  ISETP.GT.AND P0, PT, R220.reuse, 0x29, P1 ;  /* 0x00000029dc00780c */ /* 0x040fe40000f04270 */
[----:B------:R-:W-:Y:S02]  /*6b50*/  FMNMX.FTZ R0, R175, R0, !PT ;  /* 0x00000000af007209 */ /* 0x000fe40007810000 */
[----:B------:R-:W-:Y:S02]  /*6b60*/  ISETP.LT.OR P0, PT, R221, 0x2a, P0 ;  /* 0x0000002add00780c */ /* 0x000fe40000701670 */
        /* <DEDUP_REMOVED lines=13> */
[----:B------:R-:W-:Y:S01]  /*6c40*/  ISETP.GT.AND P0, PT, R220, 0x38, P1 ;  /* 0x00000038dc00780c */ /* 0x000fe20000f04270 */
[----:B------:R-:W-:Y:S01]  /*6c50*/  LDSM.16.MT88.4 R28, [R184+UR4+0x100] ;  /* 0x00010004b81c783b */ /* 0x000fe20008004200 */
        /* <DEDUP_REMOVED lines=9> */
[----:B-1----:R-:W-:Y:S02]  /*6cf0*/  FMNMX.FTZ R2, R13, R2, !PT ;  /* 0x000000020d027209 */ /* 0x002fe40007810000 */
[----:B------:R-:W-:Y:S02]  /*6d00*/  FMNMX.FTZ R15, R145, R0, !PT ;  /* 0x00000000910f7209 */ /* 0x000fe40007810000 */
[C---:B------:R-:W-:Y:S01]  /*6d10*/  FSETP.NEU.FTZ.AND P0, PT, R2.reuse, -INF , PT ;  /* 0xff8000000200780b */ /* 0x040fe20003f1d000 */
[C---:B------:R-:W-:Y:S02]  /*6d20*/  FMUL.FTZ R153, R2.reuse, c[0x0][0x2d0] ;  /* 0x0000b40002997a20 */ /* 0x040fe40000410000 */
[----:B------:R-:W1:Y:S01]  /*6d30*/  SHFL.BFLY PT, R0, R15, 0x2, 0x1f ;  /* 0x0c401f000f007f89 */ /* 0x000e6200000e0000 */
[----:B------:R-:W-:Y:S02]  /*6d40*/  FSEL R5, R2, RZ, P0 ;  /* 0x000000ff02057208 */ /* 0x000fe40000000000 */
[----:B------:R-:W-:Y:S03]  /*6d50*/  FSEL R153, R153, RZ, P0 ;  /* 0x000000ff99997208 */ /* 0x000fe60000000000 */
[----:B------:R-:W-:Y:S02]  /*6d60*/  FADD.FTZ R5, -R5, R132 ;  /* 0x0000008405057221 */ /* 0x000fe40000010100 */
[--C-:B------:R-:W-:Y:S02]  /*6d70*/  FFMA.FTZ R165, R133, c[0x0][0x2d0], -R153.reuse ;  /* 0x0000b40085a57a23 */ /* 0x100fe40000010899 */
[--C-:B------:R-:W-:Y:S02]  /*6d80*/  FFMA.FTZ R162, R136, c[0x0][0x2d0], -R153.reuse ;  /* 0x0000b40088a27a23 */ /* 0x100fe40000010899 */
[--C-:B------:R-:W-:Y:S01]  /*6d90*/  FFMA.FTZ R161, R134, c[0x0][0x2d0], -R153.reuse ;  /* 0x0000b40086a17a23 */ /* 0x100fe20000010899 */
[----:B------:R-:W-:Y:S01]  /*6da0*/  IADD3 R134, R190, R17, RZ ;  /* 0x00000011be867210 */ /* 0x000fe20007ffe0ff */
[--C-:B------:R-:W-:Y:S01]  /*6db0*/  FFMA.FTZ R160, R8, c[0x0][0x2d0], -R153.reuse ;  /* 0x0000b40008a07a23 */ /* 0x100fe20000010899 */
[----:B------:R-:W-:Y:S01]  /*6dc0*/  MUFU.EX2 R165, R165 ;  /* 0x000000a500a57308 */ /* 0x000fe20000000800 */
[----:B------:R-:W-:Y:S01]  /*6dd0*/  FMUL.FTZ R132, R5, c[0x0][0x2d0] ;  /* 0x0000b40005847a20 */ /* 0x000fe20000410000 */
[----:B------:R-:W-:Y:S01]  /*6de0*/  IADD3 R5, R185, UR4, RZ ;  /* 0x00000004b9057c10 */ /* 0x000fe2000fffe0ff */
[--C-:B------:R-:W-:Y:S02]  /*6df0*/  FFMA.FTZ R171, R140, c[0x0][0x2d0], -R153.reuse ;  /* 0x0000b4008cab7a23 */ /* 0x100fe40000010899 */
[--C-:B------:R-:W-:Y:S01]  /*6e00*/  FFMA.FTZ R221, R158, c[0x0][0x2d0], -R153.reuse ;  /* 0x0000b4009edd7a23 */ /* 0x100fe20000010899 */
[----:B------:R-:W-:Y:S01]  /*6e10*/  IADD3 R133, R190, R5, RZ ;  /* 0x00000005be857210 */ /* 0x000fe20007ffe0ff */
[--C-:B------:R-:W-:Y:S01]  /*6e20*/  FFMA.FTZ R220, R156, c[0x0][0x2d0], -R153.reuse ;  /* 0x0000b4009cdc7a23 */ /* 0x100fe20000010899 */
[----:B-1----:R-:W-:Y:S02]  /*6e30*/  FMNMX.FTZ R13, R15, R0, !PT ;  /* 0x000000000f0d7209 */ /* 0x002fe40007810000 */
[----:B------:R-:W1:Y:S01]  /*6e40*/  MUFU.EX2 R162, R162 ;  /* 0x000000a200a27308 */ /* 0x000e620000000800 */
[----:B------:R-:W-:Y:S01]  /*6e50*/  LDSM.16.MT88.4 R20, [R133+0x100] ;  /* 0x000100008514783b */ /* 0x000fe20000004200 */
[--C-:B------:R-:W-:Y:S02]  /*6e60*/  FFMA.FTZ R223, R154, c[0x0][0x2d0], -R153.reuse ;  /* 0x0000b4009adf7a23 */ /* 0x100fe40000010899 */
[--C-:B------:R-:W-:Y:S02]  /*6e70*/  FFMA.FTZ R226, R152, c[0x0][0x2d0], -R153.reuse ;  /* 0x0000b40098e27a23 */ /* 0x100fe40000010899 */
[--C-:B------:R-:W-:Y:S02]  /*6e80*/  FFMA.FTZ R227, R150, c[0x0][0x2d0], -R153.reuse ;  /* 0x0000b40096e37a23 */ /* 0x100fe40000010899 */
[--C-:B------:R-:W-:Y:S01]  /*6e90*/  FFMA.FTZ R228, R148, c[0x0][0x2d0], -R153.reuse ;  /* 0x0000b40094e47a23 */ /* 0x100fe20000010899 */
[----:B------:R-:W2:Y:S01]  /*6ea0*/  SHFL.BFLY PT, R0, R13, 0x1, 0x1f ;  /* 0x0c201f000d007f89 */ /* 0x000ea200000e0000 */
[----:B------:R-:W-:Y:S01]  /*6eb0*/  MUFU.EX2 R161, R161 ;  /* 0x000000a100a17308 */ /* 0x000fe20000000800 */
[--C-:B------:R-:W-:Y:S02]  /*6ec0*/  FFMA.FTZ R168, R168, c[0x0][0x2d0], -R153.reuse ;  /* 0x0000b400a8a87a23 */ /* 0x100fe40000010899 */
[--C-:B------:R-:W-:Y:S02]  /*6ed0*/  FFMA.FTZ R169, R170, c[0x0][0x2d0], -R153.reuse ;  /* 0x0000b400aaa97a23 */ /* 0x100fe40000010899 */
[--C-:B------:R-:W-:Y:S02]  /*6ee0*/  FFMA.FTZ R170, R142, c[0x0][0x2d0], -R153.reuse ;  /* 0x0000b4008eaa7a23 */ /* 0x100fe40000010899 */
[--C-:B------:R-:W-:Y:S02]  /*6ef0*/  FFMA.FTZ R218, R218, c[0x0][0x2d0], -R153.reuse ;  /* 0x0000b400dada7a23 */ /* 0x100fe40000010899 */
[----:B------:R-:W-:Y:S01]  /*6f00*/  FFMA.FTZ R153, R146, c[0x0][0x2d0], -R153 ;  /* 0x0000b40092997a23 */ /* 0x000fe20000010899 */
[----:B------:R-:W3:Y:S01]  /*6f10*/  MUFU.EX2 R160, R160 ;  /* 0x000000a000a07308 */ /* 0x000ee20000000800 */
[----:B-1----:R-:W-:Y:S09]  /*6f20*/  F2FP.BF16.PACK_AB R136, R162, R165 ;  /* 0x000000a5a288723e */ /* 0x002ff200000010ff */
[----:B------:R-:W1:Y:S01]  /*6f30*/  MUFU.EX2 R132, R132 ;  /* 0x0000008400847308 */ /* 0x000e620000000800 */
[----:B--2---:R-:W-:Y:S02]  /*6f40*/  FMNMX.FTZ R0, R13, R0, !PT ;  /* 0x000000000d007209 */ /* 0x004fe40007810000 */
[----:B------:R-:W2:Y:S02]  /*6f50*/  LDSM.16.MT88.4 R12, [R185+UR4+0x100] ;  /* 0x00010004b90c783b */ /* 0x000ea40008004200 */
[C---:B------:R-:W-:Y:S01]  /*6f60*/  FSETP.NEU.FTZ.AND P0, PT, R0.reuse, -INF , PT ;  /* 0xff8000000000780b */ /* 0x040fe20003f1d000 */
[C---:B------:R-:W-:Y:S04]  /*6f70*/  FMUL.FTZ R144, R0.reuse, c[0x0][0x2d0] ;  /* 0x0000b40000907a20 */ /* 0x040fe80000410000 */
[----:B------:R-:W-:Y:S01]  /*6f80*/  MUFU.EX2 R229, R153 ;  /* 0x0000009900e57308 */ /* 0x000fe20000000800 */
[----:B------:R-:W-:Y:S02]  /*6f90*/  FSEL R4, R0, RZ, P0 ;  /* 0x000000ff00047208 */ /* 0x000fe40000000000 */
[----:B------:R-:W-:Y:S02]  /*6fa0*/  FSEL R144, R144, RZ, P0 ;  /* 0x000000ff90907208 */ /* 0x000fe40000000000 */
[----:B---3--:R-:W-:Y:S01]  /*6fb0*/  F2FP.BF16.PACK_AB R138, R160, R161 ;  /* 0x000000a1a08a723e */ /* 0x008fe200000010ff */
[----:B------:R-:W-:Y:S02]  /*6fc0*/  FADD.FTZ R4, -R4, R3 ;  /* 0x0000000304047221 */ /* 0x000fe40000010100 */
[--C-:B------:R-:W-:Y:S02]  /*6fd0*/  FFMA.FTZ R167, R6, c[0x0][0x2d0], -R144.reuse ;  /* 0x0000b40006a77a23 */ /* 0x100fe40000010890 */
[--C-:B------:R-:W-:Y:S01]  /*6fe0*/  FFMA.FTZ R164, R9, c[0x0][0x2d0], -R144.reuse ;  /* 0x0000b40009a47a23 */ /* 0x100fe20000010890 */
[----:B------:R-:W-:Y:S01]  /*6ff0*/  MUFU.EX2 R168, R168 ;  /* 0x000000a800a87308 */ /* 0x000fe20000000800 */
[--C-:B------:R-:W-:Y:S02]  /*7000*/  FFMA.FTZ R163, R7, c[0x0][0x2d0], -R144.reuse ;  /* 0x0000b40007a37a23 */ /* 0x100fe40000010890 */
[--C-:B------:R-:W-:Y:S02]  /*7010*/  FFMA.FTZ R166, R11, c[0x0][0x2d0], -R144.reuse ;  /* 0x0000b4000ba67a23 */ /* 0x100fe40000010890 */
[----:B------:R-:W-:Y:S02]  /*7020*/  FMUL.FTZ R3, R4, c[0x0][0x2d0] ;  /* 0x0000b40004037a20 */ /* 0x000fe40000410000 */
[C---:B-1----:R-:W-:Y:S02]  /*7030*/  FMUL.FTZ R4, R132.reuse, R128 ;  /* 0x0000008084047220 */ /* 0x042fe40000410000 */
[C---:B------:R-:W-:Y:S01]  /*7040*/  FMUL.FTZ R5, R132.reuse, R129 ;  /* 0x0000008184057220 */ /* 0x040fe20000410000 */
        /* <DEDUP_REMOVED lines=8> */
[C---:B------:R-:W-:Y:S02]  /*70d0*/  FMUL.FTZ R32, R132.reuse, R120 ;  /* 0x0000007884207220 */ /* 0x040fe40000410000 */
[----:B------:R-:W-:Y:S02]  /*70e0*/  FMUL.FTZ R33, R132, R121 ;  /* 0x0000007984217220 */ /* 0x000fe40000410000 */
[--C-:B------:R-:W-:Y:S02]  /*70f0*/  FFMA.FTZ R174, R143, c[0x0][0x2d0], -R144.reuse ;  /* 0x0000b4008fae7a23 */ /* 0x100fe40000010890 */
[--C-:B------:R-:W-:Y:S01]  /*7100*/  FFMA.FTZ R222, R159, c[0x0][0x2d0], -R144.reuse ;  /* 0x0000b4009fde7a23 */ /* 0x100fe20000010890 */
[----:B------:R-:W-:Y:S01]  /*7110*/  MUFU.EX2 R163, R163 ;  /* 0x000000a300a37308 */ /* 0x000fe20000000800 */
[--C-:B------:R-:W-:Y:S02]  /*7120*/  FFMA.FTZ R224, R157, c[0x0][0x2d0], -R144.reuse ;  /* 0x0000b4009de07a23 */ /* 0x100fe40000010890 */
[----:B------:R-:W-:Y:S01]  /*7130*/  LDSM.16.MT88.4 R156, [R185+UR4+0x5900] ;  /* 0x00590004b99c783b */ /* 0x000fe20008004200 */
[--C-:B------:R-:W-:Y:S02]  /*7140*/  FFMA.FTZ R225, R155, c[0x0][0x2d0], -R144.reuse ;  /* 0x0000b4009be17a23 */ /* 0x100fe40000010890 */
[--C-:B------:R-:W-:Y:S02]  /*7150*/  FFMA.FTZ R230, R151, c[0x0][0x2d0], -R144.reuse ;  /* 0x0000b40097e67a23 */ /* 0x100fe40000010890 */
[--C-:B------:R-:W-:Y:S02]  /*7160*/  FFMA.FTZ R231, R149, c[0x0][0x2d0], -R144.reuse ;  /* 0x0000b40095e77a23 */ /* 0x100fe40000010890 */
[----:B------:R-:W3:Y:S01]  /*7170*/  MUFU.EX2 R166, R166 ;  /* 0x000000a600a67308 */ /* 0x000ee20000000800 */
[----:B------:R-:W-:Y:S01]  /*7180*/  LDSM.16.MT88.4 R148, [R184+UR4+0x3900] ;  /* 0x00390004b894783b */ /* 0x000fe20008004200 */
[--C-:B------:R-:W-:Y:S01]  /*7190*/  FFMA.FTZ R232, R147, c[0x0][0x2d0], -R144.reuse ;  /* 0x0000b40093e87a23 */ /* 0x100fe20000010890 */
[----:B-1----:R-:W-:Y:S01]  /*71a0*/  F2FP.BF16.PACK_AB R137, R164, R167 ;  /* 0x000000a7a489723e */ /* 0x002fe200000010ff */
[C---:B------:R-:W-:Y:S02]  /*71b0*/  FMUL.FTZ R36, R132.reuse, R36 ;  /* 0x0000002484247220 */ /* 0x040fe40000410000 */
[C---:B------:R-:W-:Y:S03]  /*71c0*/  FMUL.FTZ R37, R132.reuse, R37 ;  /* 0x0000002584257220 */ /* 0x040fe60000410000 */
[----:B------:R-:W-:Y:S01]  /*71d0*/  LDSM.16.MT88.4 R152, [R134+0x3900] ;  /* 0x003900008698783b */ /* 0x000fe20000004200 */
[----:B------:R-:W1:Y:S01]  /*71e0*/  MUFU.EX2 R3, R3 ;  /* 0x0000000300037308 */ /* 0x000e620000000800 */
[C---:B------:R-:W-:Y:S02]  /*71f0*/  FMUL.FTZ R40, R132.reuse, R40 ;  /* 0x0000002884287220 */ /* 0x040fe40000410000 */
[C---:B------:R-:W-:Y:S02]  /*7200*/  FMUL.FTZ R41, R132.reuse, R41 ;  /* 0x0000002984297220 */ /* 0x040fe40000410000 */
[C---:B------:R-:W-:Y:S02]  /*7210*/  FMUL.FTZ R44, R132.reuse, R44 ;  /* 0x0000002c842c7220 */ /* 0x040fe40000410000 */
[C---:B------:R-:W-:Y:S02]  /*7220*/  FMUL.FTZ R45, R132.reuse, R45 ;  /* 0x0000002d842d7220 */ /* 0x040fe40000410000 */
[C---:B------:R-:W-:Y:S01]  /*7230*/  FMUL.FTZ R48, R132.reuse, R48 ;  /* 0x0000003084307220 */ /* 0x040fe20000410000 */
[----:B------:R-:W4:Y:S01]  /*7240*/  MUFU.EX2 R169, R169 ;  /* 0x000000a900a97308 */ /* 0x000f220000000800 */
[C---:B------:R-:W-:Y:S02]  /*7250*/  FMUL.FTZ R49, R132.reuse, R49 ;  /* 0x0000003184317220 */ /* 0x040fe40000410000 */
[----:B------:R-:W-:Y:S01]  /*7260*/  FMUL.FTZ R52, R132, R52 ;  /* 0x0000003484347220 */ /* 0x000fe20000410000 */
[----:B---3--:R-:W-:Y:S01]  /*7270*/  F2FP.BF16.PACK_AB R139, R166, R163 ;  /* 0x000000a3a68b723e */ /* 0x008fe200000010ff */
        /* <DEDUP_REMOVED lines=12> */
[C---:B--2---:R-:W-:Y:S03]  /*7340*/  HMMA.16816.F32.BF16 R4, R136.reuse, R12, R4 ;  /* 0x0000000c8804723c */ /* 0x044fe60000041804 */
[----:B------:R-:W-:Y:S02]  /*7350*/  LDSM.16.MT88.4 R124, [R185+UR4+0x2900] ;  /* 0x00290004b97c783b */ /* 0x000fe40008004200 */
[C---:B------:R-:W-:Y:S02]  /*7360*/  FMUL.FTZ R18, R3.reuse, R106 ;  /* 0x0000006a03127220 */ /* 0x040fe40000410000 */
[C---:B------:R-:W-:Y:S01]  /*7370*/  FMUL.FTZ R12, R132.reuse, R100 ;  /* 0x00000064840c7220 */ /* 0x040fe20000410000 */
[C---:B------:R-:W-:Y:S01]  /*7380*/  HMMA.16816.F32.BF16 R8, R136.reuse, R14, R8 ;  /* 0x0000000e8808723c */ /* 0x040fe20000041808 */
[----:B------:R-:W-:Y:S03]  /*7390*/  MUFU.EX2 R174, R174 ;  /* 0x000000ae00ae7308 */ /* 0x000fe60000000800 */
[C---:B------:R-:W-:Y:S02]  /*73a0*/  FMUL.FTZ R13, R132.reuse, R101 ;  /* 0x00000065840d7220 */ /* 0x040fe40000410000 */
[C---:B------:R-:W-:Y:S02]  /*73b0*/  FMUL.FTZ R19, R3.reuse, R107 ;  /* 0x0000006b03137220 */ /* 0x040fe40000410000 */
[C---:B------:R-:W-:Y:S01]  /*73c0*/  FMUL.FTZ R14, R3.reuse, R102 ;  /* 0x00000066030e7220 */ /* 0x040fe20000410000 */
[----:B------:R-:W-:Y:S02]  /*73d0*/  LDSM.16.MT88.4 R104, [R185+UR4+0x2100] ;  /* 0x00210004b968783b */ /* 0x000fe40008004200 */
[----:B------:R-:W-:Y:S01]  /*73e0*/  MUFU.EX2 R218, R218 ;  /* 0x000000da00da7308 */ /* 0x000fe20000000800 */
[C---:B------:R-:W-:Y:S02]  /*73f0*/  FMUL.FTZ R15, R3.reuse, R103 ;  /* 0x00000067030f7220 */ /* 0x040fe40000410000 */
[C---:B------:R-:W-:Y:S02]  /*7400*/  FMUL.FTZ R26, R3.reuse, R114 ;  /* 0x00000072031a7220 */ /* 0x040fe40000410000 */
[C---:B------:R-:W-:Y:S01]  /*7410*/  FMUL.FTZ R27, R3.reuse, R115 ;  /* 0x00000073031b7220 */ /* 0x040fe20000410000 */
[----:B------:R-:W2:Y:S01]  /*7420*/  LDSM.16.MT88.4 R100, [R134+0x100] ;  /* 0x000100008664783b */ /* 0x000ea20000004200 */
[C---:B------:R-:W-:Y:S01]  /*7430*/  FMUL.FTZ R34, R3.reuse, R122 ;  /* 0x0000007a03227220 */ /* 0x040fe20000410000 */
[C---:B------:R-:W-:Y:S02]  /*7440*/  HMMA.16816.F32.BF16 R12, R136.reuse, R20, R12 ;  /* 0x00000014880c723c */ /* 0x040fe4000004180c */
[----:B------:R-:W-:Y:S01]  /*7450*/  MUFU.EX2 R221, R221 ;  /* 0x000000dd00dd7308 */ /* 0x000fe20000000800 */
[C---:B------:R-:W-:Y:S02]  /*7460*/  FMUL.FTZ R35, R3.reuse, R123 ;  /* 0x0000007b03237220 */ /* 0x040fe40000410000 */
[C---:B------:R-:W-:Y:S01]  /*7470*/  FMUL.FTZ R38, R3.reuse, R38 ;  /* 0x0000002603267220 */ /* 0x040fe20000410000 */
[----:B------:R-:W-:Y:S01]  /*7480*/  LDSM.16.MT88.4 R112, [R185+UR4+0x900] ;  /* 0x00090004b970783b */ /* 0x000fe20008004200 */
[C---:B------:R-:W-:Y:S01]  /*7490*/  FMUL.FTZ R20, R132.reuse, R108 ;  /* 0x0000006c84147220 */ /* 0x040fe20000410000 */
[C---:B------:R-:W-:Y:S04]  /*74a0*/  HMMA.16816.F32.BF16 R16, R136.reuse, R22, R16 ;  /* 0x000000168810723c */ /* 0x040fe80000041810 */
[C---:B------:R-:W-:Y:S01]  /*74b0*/  FMUL.FTZ R21, R132.reuse, R109 ;  /* 0x0000006d84157220 */ /* 0x040fe20000410000 */
[----:B------:R-:W-:Y:S01]  /*74c0*/  MUFU.EX2 R220, R220 ;  /* 0x000000dc00dc7308 */ /* 0x000fe20000000800 */
[----:B------:R-:W-:Y:S01]  /*74d0*/  LDSM.16.MT88.4 R120, [R134+0x900] ;  /* 0x000900008678783b */ /* 0x000fe20000004200 */
[C---:B------:R-:W-:Y:S02]  /*74e0*/  FMUL.FTZ R22, R3.reuse, R110 ;  /* 0x0000006e03167220 */ /* 0x040fe40000410000 */
[C---:B------:R-:W-:Y:S03]  /*74f0*/  FMUL.FTZ R23, R3.reuse, R111 ;  /* 0x0000006f03177220 */ /* 0x040fe60000410000 */
[C---:B------:R-:W-:Y:S02]  /*7500*/  FMUL.FTZ R39, R3.reuse, R39 ;  /* 0x0000002703277220 */ /* 0x040fe40000410000 */
[----:B------:R-:W3:Y:S01]  /*7510*/  LDSM.16.MT88.4 R108, [R133+0x2100] ;  /* 0x00210000856c783b */ /* 0x000ee20000004200 */
[C---:B------:R-:W-:Y:S01]  /*7520*/  FMUL.FTZ R42, R3.reuse, R42 ;  /* 0x0000002a032a7220 */ /* 0x040fe20000410000 */
[C---:B------:R-:W-:Y:S01]  /*7530*/  HMMA.16816.F32.BF16 R20, R136.reuse, R28, R20 ;  /* 0x0000001c8814723c */ /* 0x040fe20000041814 */
[----:B------:R-:W-:Y:S02]  /*7540*/  MUFU.EX2 R223, R223 ;  /* 0x000000df00df7308 */ /* 0x000fe40000000800 */
        /* <DEDUP_REMOVED lines=19> */
[----:B------:R-:W2:Y:S03]  /*7680*/  LDSM.16.MT88.4 R100, [R184+UR4+0x2100] ;  /* 0x00210004b864783b */ /* 0x000ea60008004200 */
[C---:B------:R-:W-:Y:S02]  /*7690*/  FMUL.FTZ R59, R3.reuse, R59 ;  /* 0x0000003b033b7220 */ /* 0x040fe40000410000 */
[C---:B------:R-:W-:Y:S01]  /*76a0*/  FMUL.FTZ R62, R3.reuse, R62 ;  /* 0x0000003e033e7220 */ /* 0x040fe20000410000 */
[----:B------:R-:W-:Y:S01]  /*76b0*/  MUFU.EX2 R226, R226 ;  /* 0x000000e200e27308 */ /* 0x000fe20000000800 */
[C---:B------:R-:W-:Y:S04]  /*76c0*/  HMMA.16816.F32.BF16 R36, R136.reuse, R104, R36 ;  /* 0x000000688824723c */ /* 0x040fe80000041824 */
[C---:B------:R-:W-:Y:S02]  /*76d0*/  FMUL.FTZ R63, R3.reuse, R63 ;  /* 0x0000003f033f7220 */ /* 0x040fe40000410000 */
[C---:B------:R-:W-:Y:S02]  /*76e0*/  FMUL.FTZ R64, R132.reuse, R64 ;  /* 0x0000004084407220 */ /* 0x040fe40000410000 */
[C---:B------:R-:W-:Y:S01]  /*76f0*/  HMMA.16816.F32.BF16 R40, R136.reuse, R106, R40 ;  /* 0x0000006a8828723c */ /* 0x040fe20000041828 */
[----:B------:R-:W5:Y:S01]  /*7700*/  LDSM.16.MT88.4 R104, [R134+0x2100] ;  /* 0x002100008668783b */ /* 0x000f620000004200 */
[----:B------:R-:W-:Y:S02]  /*7710*/  MUFU.EX2 R227, R227 ;  /* 0x000000e300e37308 */ /* 0x000fe40000000800 */
[C---:B------:R-:W-:Y:S02]  /*7720*/  FMUL.FTZ R65, R132.reuse, R65 ;  /* 0x0000004184417220 */ /* 0x040fe40000410000 */
[C---:B------:R-:W-:Y:S02]  /*7730*/  FMUL.FTZ R66, R3.reuse, R66 ;  /* 0x0000004203427220 */ /* 0x040fe40000410000 */
[C---:B---3--:R-:W-:Y:S04]  /*7740*/  HMMA.16816.F32.BF16 R44, R136.reuse, R108, R44 ;  /* 0x0000006c882c723c */ /* 0x048fe8000004182c */
[C---:B------:R-:W-:Y:S01]  /*7750*/  FMUL.FTZ R67, R3.reuse, R67 ;  /* 0x0000004303437220 */ /* 0x040fe20000410000 */
[----:B------:R-:W-:Y:S01]  /*7760*/  MUFU.EX2 R228, R228 ;  /* 0x000000e400e47308 */ /* 0x000fe20000000800 */
[C---:B------:R-:W-:Y:S02]  /*7770*/  FMUL.FTZ R68, R132.reuse, R68 ;  /* 0x0000004484447220 */ /* 0x040fe40000410000 */
[C---:B------:R-:W-:Y:S01]  /*7780*/  HMMA.16816.F32.BF16 R48, R136.reuse, R110, R48 ;  /* 0x0000006e8830723c */ /* 0x040fe20000041830 */
[----:B------:R-:W3:Y:S03]  /*7790*/  LDSM.16.MT88.4 R108, [R185+UR4+0x4100] ;  /* 0x00410004b96c783b */ /* 0x000ee60008004200 */
        /* <DEDUP_REMOVED lines=18> */
[----:B------:R-:W5:Y:S03]  /*78c0*/  LDSM.16.MT88.4 R104, [R184+UR4+0x4100] ;  /* 0x00410004b868783b */ /* 0x000f660008004200 */
        /* <DEDUP_REMOVED lines=11> */
[C---:B------:R-:W-:Y:S02]  /*7980*/  FMUL.FTZ R86, R3.reuse, R86 ;  /* 0x0000005603567220 */ /* 0x040fe40000410000 */
[----:B------:R-:W-:Y:S02]  /*7990*/  FMUL.FTZ R87, R3, R87 ;  /* 0x0000005703577220 */ /* 0x000fe40000410000 */
[--C-:B------:R-:W-:Y:S01]  /*79a0*/  FFMA.FTZ R172, R175, c[0x0][0x2d0], -R144.reuse ;  /* 0x0000b400afac7a23 */ /* 0x100fe20000010890 */
[C---:B------:R-:W-:Y:S04]  /*79b0*/  HMMA.16816.F32.BF16 R80, R136.reuse, R102, R80 ;  /* 0x000000668850723c */ /* 0x040fe80000041850 */
[--C-:B------:R-:W-:Y:S01]  /*79c0*/  FFMA.FTZ R175, R141, c[0x0][0x2d0], -R144.reuse ;  /* 0x0000b4008daf7a23 */ /* 0x100fe20000010890 */
[----:B----4-:R-:W-:Y:S01]  /*79d0*/  F2FP.BF16.PACK_AB R100, R169, R168 ;  /* 0x000000a8a964723e */ /* 0x010fe200000010ff */
[--C-:B------:R-:W-:Y:S01]  /*79e0*/  FFMA.FTZ R173, R173, c[0x0][0x2d0], -R144.reuse ;  /* 0x0000b400adad7a23 */ /* 0x100fe20000010890 */
[----:B------:R-:W-:Y:S01]  /*79f0*/  LDSM.16.MT88.4 R140, [R184+UR4+0x2900] ;  /* 0x00290004b88c783b */ /* 0x000fe20008004200 */
[C---:B-----5:R-:W-:Y:S01]  /*7a00*/  HMMA.16816.F32.BF16 R84, R136.reuse, R104, R84 ;  /* 0x000000688854723c */ /* 0x060fe20000041854 */
[----:B------:R-:W-:Y:S03]  /*7a10*/  MUFU.EX2 R172, R172 ;  /* 0x000000ac00ac7308 */ /* 0x000fe60000000800 */
[C---:B------:R-:W-:Y:S01]  /*7a20*/  FMUL.FTZ R88, R132.reuse, R88 ;  /* 0x0000005884587220 */ /* 0x040fe20000410000 */
[----:B-1----:R-:W-:Y:S01]  /*7a30*/  F2FP.BF16.PACK_AB R102, R171, R170 ;  /* 0x000000aaab66723e */ /* 0x002fe200000010ff */
[C---:B------:R-:W-:Y:S02]  /*7a40*/  FMUL.FTZ R89, R132.reuse, R89 ;  /* 0x0000005984597220 */ /* 0x040fe40000410000 */
[C---:B------:R-:W-:Y:S03]  /*7a50*/  FMUL.FTZ R90, R3.reuse, R90 ;  /* 0x0000005a035a7220 */ /* 0x040fe60000410000 */
[----:B------:R-:W1:Y:S01]  /*7a60*/  MUFU.EX2 R173, R173 ;  /* 0x000000ad00ad7308 */ /* 0x000e620000000800 */
[C---:B------:R-:W-:Y:S02]  /*7a70*/  FMUL.FTZ R91, R3.reuse, R91 ;  /* 0x0000005b035b7220 */ /* 0x040fe40000410000 */
[C---:B------:R-:W-:Y:S02]  /*7a80*/  FMUL.FTZ R92, R132.reuse, R92 ;  /* 0x0000005c845c7220 */ /* 0x040fe40000410000 */
[C---:B------:R-:W-:Y:S02]  /*7a90*/  FMUL.FTZ R93, R132.reuse, R93 ;  /* 0x0000005d845d7220 */ /* 0x040fe40000410000 */
[C---:B------:R-:W-:Y:S01]  /*7aa0*/  FMUL.FTZ R94, R3.reuse, R94 ;  /* 0x0000005e035e7220 */ /* 0x040fe20000410000 */
[C---:B------:R-:W-:Y:S01]  /*7ab0*/  HMMA.16816.F32.BF16 R88, R136.reuse, R106, R88 ;  /* 0x0000006a8858723c */ /* 0x040fe20000041858 */
[----:B------:R-:W2:Y:S01]  /*7ac0*/  LDSM.16.MT88.4 R104, [R184+UR4+0x900] ;  /* 0x00090004b868783b */ /* 0x000ea20008004200 */
[----:B------:R-:W4:Y:S01]  /*7ad0*/  MUFU.EX2 R175, R175 ;  /* 0x000000af00af7308 */ /* 0x000f220000000800 */
[C---:B------:R-:W-:Y:S02]  /*7ae0*/  FMUL.FTZ R95, R3.reuse, R95 ;  /* 0x0000005f035f7220 */ /* 0x040fe40000410000 */
[C---:B------:R-:W-:Y:S02]  /*7af0*/  FMUL.FTZ R96, R132.reuse, R96 ;  /* 0x0000006084607220 */ /* 0x040fe40000410000 */
[C---:B------:R-:W-:Y:S02]  /*7b00*/  FMUL.FTZ R97, R132.reuse, R97 ;  /* 0x0000006184617220 */ /* 0x040fe40000410000 */
[C---:B------:R-:W-:Y:S01]  /*7b10*/  FMUL.FTZ R98, R3.reuse, R98 ;  /* 0x0000006203627220 */ /* 0x040fe20000410000 */
[C---:B---3--:R-:W-:Y:S03]  /*7b20*/  HMMA.16816.F32.BF16 R92, R136.reuse, R108, R92 ;  /* 0x0000006c885c723c */ /* 0x048fe6000004185c */
[----:B------:R-:W-:Y:S02]  /*7b30*/  FMUL.FTZ R99, R3, R99 ;  /* 0x0000006303637220 */ /* 0x000fe40000410000 */
[--C-:B------:R-:W-:Y:S01]  /*7b40*/  FFMA.FTZ R219, R219, c[0x0][0x2d0], -R144.reuse ;  /* 0x0000b400dbdb7a23 */ /* 0x100fe20000010890 */
[----:B-1----:R-:W-:Y:S01]  /*7b50*/  F2FP.BF16.PACK_AB R101, R173, R172 ;  /* 0x000000acad65723e */ /* 0x002fe200000010ff */
[----:B------:R-:W-:Y:S02]  /*7b60*/  FFMA.FTZ R144, R145, c[0x0][0x2d0], -R144 ;  /* 0x0000b40091907a23 */ /* 0x000fe40000010890 */
[----:B------:R-:W-:Y:S01]  /*7b70*/  FFMA.FTZ R165, R132, R207, R165 ;  /* 0x000000cf84a57223 */ /* 0x000fe200000100a5 */
[----:B------:R-:W-:Y:S01]  /*7b80*/  HMMA.16816.F32.BF16 R96, R136, R110, R96 ;  /* 0x0000006e8860723c */ /* 0x000fe20000041860 */
[----:B------:R-:W1:Y:S01]  /*7b90*/  LDSM.16.MT88.4 R108, [R134+0x2900] ;  /* 0x00290000866c783b */ /* 0x000e620000004200 */
[----:B------:R3:W-:Y:S01]  /*7ba0*/  MUFU.EX2 R233, R144 ;  /* 0x0000009000e97308 */ /* 0x0007e20000000800 */
[----:B------:R-:W-:Y:S01]  /*7bb0*/  FFMA.FTZ R167, R3, R208, R167 ;  /* 0x000000d003a77223 */ /* 0x000fe200000100a7 */
[----:B------:R-:W-:Y:S01]  /*7bc0*/  IADD3 R3, R217, -0x2, RZ ;  /* 0xfffffffed9037810 */ /* 0x000fe20007ffe0ff */
[----:B------:R-:W-:Y:S01]  /*7bd0*/  FADD.FTZ R162, R162, R165 ;  /* 0x000000a5a2a27221 */ /* 0x000fe20000010000 */
[----:B----4-:R-:W-:Y:S01]  /*7be0*/  F2FP.BF16.PACK_AB R103, R175, R174 ;  /* 0x000000aeaf67723e */ /* 0x010fe200000010ff */
[----:B------:R-:W-:Y:S01]  /*7bf0*/  FADD.FTZ R164, R164, R167 ;  /* 0x000000a7a4a47221 */ /* 0x000fe20000010000 */
[----:B------:R-:W-:Y:S01]  /*7c00*/  ISETP.GE.AND P0, PT, R3, R194, PT ;  /* 0x000000c20300720c */ /* 0x000fe20003f06270 */
[----:B------:R-:W-:Y:S03]  /*7c10*/  LDSM.16.MT88.4 R136, [R184+UR4+0x3100] ;  /* 0x00310004b888783b */ /* 0x000fe60008004200 */
[----:B------:R-:W4:Y:S01]  /*7c20*/  MUFU.EX2 R219, R219 ;  /* 0x000000db00db7308 */ /* 0x000f220000000800 */
[C---:B------:R-:W-:Y:S05]  /*7c30*/  HMMA.16816.F32.BF16 R4, R100.reuse, R112, R4 ;  /* 0x000000706404723c */ /* 0x040fea0000041804 */
[----:B------:R-:W-:Y:S02]  /*7c40*/  FADD.FTZ R161, R161, R162 ;  /* 0x000000a2a1a17221 */ /* 0x000fe40000010000 */
[----:B------:R-:W-:Y:S01]  /*7c50*/  FADD.FTZ R163, R163, R164 ;  /* 0x000000a4a3a37221 */ /* 0x000fe20000010000 */
[C---:B------:R-:W-:Y:S01]  /*7c60*/  HMMA.16816.F32.BF16 R8, R100.reuse, R114, R8 ;  /* 0x000000726408723c */ /* 0x040fe20000041808 */
[----:B------:R-:W-:Y:S03]  /*7c70*/  LDSM.16.MT88.4 R112, [R133+0x4900] ;  /* 0x004900008570783b */ /* 0x000fe60000004200 */
[----:B------:R-:W-:Y:S02]  /*7c80*/  FADD.FTZ R161, R160, R161 ;  /* 0x000000a1a0a17221 */ /* 0x000fe40000010000 */
[----:B------:R-:W-:Y:S02]  /*7c90*/  FADD.FTZ R163, R166, R163 ;  /* 0x000000a3a6a37221 */ /* 0x000fe40000010000 */
[C---:B------:R-:W-:Y:S01]  /*7ca0*/  HMMA.16816.F32.BF16 R12, R100.reuse, R116, R12 ;  /* 0x00000074640c723c */ /* 0x040fe2000004180c */
[----:B---3--:R-:W-:Y:S03]  /*7cb0*/  LDSM.16.MT88.4 R144, [R133+0x3900] ;  /* 0x003900008590783b */ /* 0x008fe60000004200 */
[----:B------:R-:W-:Y:S02]  /*7cc0*/  FADD.FTZ R168, R168, R161 ;  /* 0x000000a1a8a87221 */ /* 0x000fe40000010000 */
[----:B------:R-:W-:Y:S02]  /*7cd0*/  FADD.FTZ R172, R172, R163 ;  /* 0x000000a3acac7221 */ /* 0x000fe40000010000 */
[C---:B------:R-:W-:Y:S01]  /*7ce0*/  HMMA.16816.F32.BF16 R16, R100.reuse, R118, R16 ;  /* 0x000000766410723c */ /* 0x040fe20000041810 */
[----:B------:R-:W-:Y:S03]  /*7cf0*/  LDSM.16.MT88.4 R116, [R184+UR4+0x4900] ;  /* 0x00490004b874783b */ /* 0x000fe60008004200 */
[----:B------:R-:W-:Y:S02]  /*7d00*/  FADD.FTZ R169, R169, R168 ;  /* 0x000000a8a9a97221 */ /* 0x000fe40000010000 */
[----:B------:R-:W-:Y:S02]  /*7d10*/  FADD.FTZ R173, R173, R172 ;  /* 0x000000acadad7221 */ /* 0x000fe40000010000 */
[C---:B--2---:R-:W-:Y:S04]  /*7d20*/  HMMA.16816.F32.BF16 R20, R100.reuse, R104, R20 ;  /* 0x000000686414723c */ /* 0x044fe80000041814 */
[----:B------:R-:W-:Y:S02]  /*7d30*/  FADD.FTZ R170, R170, R169 ;  /* 0x000000a9aaaa7221 */ /* 0x000fe40000010000 */
[----:B------:R-:W-:Y:S02]  /*7d40*/  FADD.FTZ R174, R174, R173 ;  /* 0x000000adaeae7221 */ /* 0x000fe40000010000 */
[C---:B------:R-:W-:Y:S01]  /*7d50*/  HMMA.16816.F32.BF16 R24, R100.reuse, R106, R24 ;  /* 0x0000006a6418723c */ /* 0x040fe20000041818 */
[----:B------:R-:W2:Y:S03]  /*7d60*/  LDSM.16.MT88.4 R104, [R185+UR4+0x4900] ;  /* 0x00490004b968783b */ /* 0x000ea60008004200 */
[----:B------:R-:W-:Y:S02]  /*7d70*/  FADD.FTZ R171, R171, R170 ;  /* 0x000000aaabab7221 */ /* 0x000fe40000010000 */
[----:B------:R-:W-:Y:S02]  /*7d80*/  FADD.FTZ R174, R175, R174 ;  /* 0x000000aeafae7221 */ /* 0x000fe40000010000 */
        /* <DEDUP_REMOVED lines=11> */
[----:B------:R-:W-:Y:S07]  /*7e40*/  LDSM.16.MT88.4 R140, [R185+UR4+0x3900] ;  /* 0x00390004b98c783b */ /* 0x000fee0008004200 */
[C---:B-1----:R-:W-:Y:S08]  /*7e50*/  HMMA.16816.F32.BF16 R60, R100.reuse, R108, R60 ;  /* 0x0000006c643c723c */ /* 0x042ff0000004183c */
[C---:B------:R-:W-:Y:S01]  /*7e60*/  HMMA.16816.F32.BF16 R64, R100.reuse, R110, R64 ;  /* 0x0000006e6440723c */ /* 0x040fe20000041840 */
[----:B------:R-:W1:Y:S07]  /*7e70*/  LDSM.16.MT88.4 R108, [R134+0x4900] ;  /* 0x00490000866c783b */ /* 0x000e6e0000004200 */
[C---:B--2---:R-:W-:Y:S08]  /*7e80*/  HMMA.16816.F32.BF16 R68, R100.reuse, R104, R68 ;  /* 0x000000686444723c */ /* 0x044ff00000041844 */
[C---:B------:R-:W-:Y:S01]  /*7e90*/  HMMA.16816.F32.BF16 R72, R100.reuse, R106, R72 ;  /* 0x0000006a6448723c */ /* 0x040fe20000041848 */
[----:B------:R-:W2:Y:S07]  /*7ea0*/  LDSM.16.MT88.4 R104, [R185+UR4+0x1100] ;  /* 0x00110004b968783b */ /* 0x000eae0008004200 */
[C---:B------:R-:W-:Y:S08]  /*7eb0*/  HMMA.16816.F32.BF16 R76, R100.reuse, R112, R76 ;  /* 0x00000070644c723c */ /* 0x040ff0000004184c */
[C---:B------:R-:W-:Y:S01]  /*7ec0*/  HMMA.16816.F32.BF16 R80, R100.reuse, R114, R80 ;  /* 0x000000726450723c */ /* 0x040fe20000041850 */
[----:B------:R-:W3:Y:S07]  /*7ed0*/  LDSM.16.MT88.4 R112, [R184+UR4+0x1100] ;  /* 0x00110004b870783b */ /* 0x000eee0008004200 */
[C---:B------:R-:W-:Y:S08]  /*7ee0*/  HMMA.16816.F32.BF16 R84, R100.reuse, R116, R84 ;  /* 0x000000746454723c */ /* 0x040ff00000041854 */
[C---:B------:R-:W-:Y:S01]  /*7ef0*/  HMMA.16816.F32.BF16 R88, R100.reuse, R118, R88 ;  /* 0x000000766458723c */ /* 0x040fe20000041858 */
[----:B------:R-:W5:Y:S07]  /*7f00*/  LDSM.16.MT88.4 R116, [R185+UR4+0x3100] ;  /* 0x00310004b974783b */ /* 0x000f6e0008004200 */
[C---:B-1----:R-:W-:Y:S08]  /*7f10*/  HMMA.16816.F32.BF16 R92, R100.reuse, R108, R92 ;  /* 0x0000006c645c723c */ /* 0x042ff0000004185c */
[----:B------:R-:W-:Y:S01]  /*7f20*/  HMMA.16816.F32.BF16 R96, R100, R110, R96 ;  /* 0x0000006e6460723c */ /* 0x000fe20000041860 */
[----:B------:R-:W-:Y:S06]  /*7f30*/  LDSM.16.MT88.4 R108, [R185+UR4+0x5100] ;  /* 0x00510004b96c783b */ /* 0x000fec0008004200 */
[----:B------:R-:W-:Y:S01]  /*7f40*/  F2FP.BF16.PACK_AB R100, R221, R218 ;  /* 0x000000dadd64723e */ /* 0x000fe200000010ff */
[----:B------:R-:W-:Y:S01]  /*7f50*/  FADD.FTZ R218, R218, R171 ;  /* 0x000000abdada7221 */ /* 0x000fe20000010000 */
[----:B------:R-:W-:Y:S03]  /*7f60*/  F2FP.BF16.PACK_AB R102, R223, R220 ;  /* 0x000000dcdf66723e */ /* 0x000fe600000010ff */
[C---:B----4-:R-:W-:Y:S01]  /*7f70*/  F2FP.BF16.PACK_AB R101, R222.reuse, R219 ;  /* 0x000000dbde65723e */ /* 0x050fe200000010ff */
        /* <DEDUP_REMOVED lines=19> */
[----:B------:R-:W-:Y:S07]  /*80b0*/  LDSM.16.MT88.4 R124, [R185+UR4+0x1900] ;  /* 0x00190004b97c783b */ /* 0x000fee0008004200 */
[C---:B-----5:R-:W-:Y:S08]  /*80c0*/  HMMA.16816.F32.BF16 R36, R100.reuse, R116, R36 ;  /* 0x000000746424723c */ /* 0x060ff00000041824 */
[C---:B------:R-:W-:Y:S01]  /*80d0*/  HMMA.16816.F32.BF16 R40, R100.reuse, R118, R40 ;  /* 0x000000766428723c */ /* 0x040fe20000041828 */
[----:B------:R-:W3:Y:S07]  /*80e0*/  LDSM.16.MT88.4 R116, [R184+UR4+0x5100] ;  /* 0x00510004b874783b */ /* 0x000eee0008004200 */
        /* <DEDUP_REMOVED lines=24> */
[----:B------:R-:W2:Y:S07]  /*8270*/  LDSM.16.MT88.4 R112, [R184+UR4+0x1900] ;  /* 0x00190004b870783b */ /* 0x000eae0008004200 */
[C---:B---3--:R-:W-:Y:S08]  /*8280*/  HMMA.16816.F32.BF16 R84, R100.reuse, R116, R84 ;  /* 0x000000746454723c */ /* 0x048ff00000041854 */
[C---:B------:R-:W-:Y:S08]  /*8290*/  HMMA.16816.F32.BF16 R88, R100.reuse, R118, R88 ;  /* 0x000000766458723c */ /* 0x040ff00000041858 */
[C---:B-1----:R-:W-:Y:S08]  /*82a0*/  HMMA.16816.F32.BF16 R92, R100.reuse, R104, R92 ;  /* 0x00000068645c723c */ /* 0x042ff0000004185c */
[----:B------:R-:W-:Y:S08]  /*82b0*/  HMMA.16816.F32.BF16 R96, R100, R106, R96 ;  /* 0x0000006a6460723c */ /* 0x000ff00000041860 */
[C---:B------:R-:W-:Y:S01]  /*82c0*/  HMMA.16816.F32.BF16 R128, R136.reuse, R124, R4 ;  /* 0x0000007c8880723c */ /* 0x040fe20000041804 */
[----:B------:R-:W1:Y:S07]  /*82d0*/  LDSM.16.MT88.4 R4, [R133+0x5900] ;  /* 0x005900008504783b */ /* 0x000e6e0000004200 */
[C---:B------:R-:W-:Y:S01]  /*82e0*/  HMMA.16816.F32.BF16 R124, R136.reuse, R126, R8 ;  /* 0x0000007e887c723c */ /* 0x040fe20000041808 */
[----:B------:R-:W3:Y:S07]  /*82f0*/  LDSM.16.MT88.4 R8, [R184+UR4+0x5900] ;  /* 0x00590004b808783b */ /* 0x000eee0008004200 */
        /* <DEDUP_REMOVED lines=23> */
[----:B------:R-:W-:-:S07]  /*8470*/  @!P0 BRA `(.L_x_1040) ;  /* 0x000003f000008947 */ /* 0x000fce0003800000 */
[----:B------:R-:W-:Y:S01]  /*8480*/  ISETP.NE.AND P2, PT, R195, 0x1, PT ;  /* 0x00000001c300780c */ /* 0x000fe20003f45270 */
[----:B------:R-:W-:Y:S01]  /*8490*/  IMAD.MOV.U32 R200, RZ, RZ, RZ ;  /* 0x000000ffffc87224 */ /* 0x000fe200078e00ff */
[----:B------:R-:W-:Y:S02]  /*84a0*/  IADD3 R201, R203, R209, R204 ;  /* 0x000000d1cbc97210 */ /* 0x000fe40007ffe0cc */
[----:B------:R-:W-:Y:S02]  /*84b0*/  IADD3 R10, -R213, 0x10, RZ ;  /* 0x00000010d50a7810 */ /* 0x000fe40007ffe1ff */
[----:B------:R-:W-:Y:S02]  /*84c0*/  IADD3 R201, R201, -0x80, RZ ;  /* 0xffffff80c9c97810 */ /* 0x000fe40007ffe0ff */
[----:B------:R-:W-:Y:S02]  /*84d0*/  LOP3.LUT R10, R10, 0xf, RZ, 0xc0, !PT ;  /* 0x0000000f0a0a7812 */ /* 0x000fe400078ec0ff */
[----:B------:R-:W-:Y:S01]  /*84e0*/  IADD3 R8, -R210, 0x10, RZ ;  /* 0x00000010d2087810 */ /* 0x000fe20007ffe1ff */
[----:B------:R-:W-:Y:S02]  /*84f0*/  IMAD.MOV.U32 R3, RZ, RZ, R201 ;  /* 0x000000ffff037224 */ /* 0x000fe400078e00c9 */
[----:B------:R-:W-:Y:S01]  /*8500*/  @P2 IMAD.HI.U32 R6, R201, c[0x0][0x2bc], RZ ;  /* 0x0000af00c9062a27 */ /* 0x000fe200078e00ff */
[----:B------:R-:W-:Y:S04]  /*8510*/  LOP3.LUT R8, R8, 0xf, RZ, 0xc0, !PT ;  /* 0x0000000f08087812 */ /* 0x000fe800078ec0ff */
        /* <DEDUP_REMOVED lines=8> */
[----:B------:R-:W-:Y:S01]  /*85a0*/  IMAD.WIDE.U32 R6, R201, c[0x0][0x1e0], RZ ;  /* 0x00007800c9067a25 */ /* 0x000fe200078e00ff */
        /* <DEDUP_REMOVED lines=12> */
[----:B------:R-:W1:Y:S01]  /*8670*/  SHFL.IDX PT, R7, R4, 0x1, 0x181f ;  /* 0x00381f0004077f89 */ /* 0x000e6200000e0000 */
[----:B------:R-:W-:Y:S03]  /*8680*/  IADD3 R6, -R180, 0x10, RZ ;  /* 0x00000010b4067810 */ /* 0x000fe60007ffe1ff */
[----:B------:R-:W2:Y:S01]  /*8690*/  SHFL.IDX PT, R3, R18, 0x1, 0x181f ;  /* 0x00381f0012037f89 */ /* 0x000ea200000e0000 */
[----:B------:R-:W-:Y:S03]  /*86a0*/  LOP3.LUT R6, R6, 0xf, RZ, 0xc0, !PT ;  /* 0x0000000f06067812 */ /* 0x000fe600078ec0ff */
[----:B------:R-:W3:Y:S01]  /*86b0*/  SHFL.IDX PT, R4, R4, RZ, 0x181f ;  /* 0x00181fff04047589 */ /* 0x000ee200000e0000 */
[----:B-1----:R-:W-:Y:S04]  /*86c0*/  IADD3 R10, P1, P0, R10, R7, R214 ;  /* 0x000000070a0a7210 */ /* 0x002fe8000783e0d6 */
[----:B--2---:R-:W-:Y:S02]  /*86d0*/  IADD3.X R11, RZ, R3, R215, P1, P0 ;  /* 0x00000003ff0b7210 */ /* 0x004fe40000fe04d7 */
[----:B------:R-:W-:Y:S04]  /*86e0*/  IADD3 R8, P1, P0, R8, R7, R211 ;  /* 0x0000000708087210 */ /* 0x000fe8000783e0d3 */
[----:B------:R-:W-:Y:S02]  /*86f0*/  IADD3.X R9, RZ, R3, R212, P1, P0 ;  /* 0x00000003ff097210 */ /* 0x000fe40000fe04d4 */
[----:B------:R-:W-:Y:S04]  /*8700*/  IADD3 R6, P1, P0, R6, R7, R183 ;  /* 0x0000000706067210 */ /* 0x000fe8000783e0b7 */
[----:B------:R-:W-:Y:S02]  /*8710*/  IADD3.X R7, RZ, R3, R192, P1, P0 ;  /* 0x00000003ff077210 */ /* 0x000fe40000fe04c0 */
[----:B------:R-:W1:Y:S01]  /*8720*/  SHFL.IDX PT, R3, R18, RZ, 0x181f ;  /* 0x00181fff12037589 */ /* 0x000e6200000e0000 */
[C---:B---3--:R-:W-:Y:S05]  /*8730*/  IADD3 R14, P0, R4.reuse, R214, RZ ;  /* 0x000000d6040e7210 */ /* 0x048fea0007f1e0ff */
[C---:B-1----:R-:W-:Y:S01]  /*8740*/  IMAD.X R15, R3.reuse, 0x1, R215, P0 ;  /* 0x00000001030f7824 */ /* 0x042fe200000e06d7 */
[C---:B------:R-:W-:Y:S05]  /*8750*/  IADD3 R12, P0, R4.reuse, R211, RZ ;  /* 0x000000d3040c7210 */ /* 0x040fea0007f1e0ff */
[C---:B------:R-:W-:Y:S01]  /*8760*/  IMAD.X R13, R3.reuse, 0x1, R212, P0 ;  /* 0x00000001030d7824 */ /* 0x040fe200000e06d4 */
[----:B------:R-:W-:Y:S05]  /*8770*/  IADD3 R16, P0, R4, R183, RZ ;  /* 0x000000b704107210 */ /* 0x000fea0007f1e0ff */
[----:B------:R-:W-:Y:S01]  /*8780*/  IMAD.X R17, R3, 0x1, R192, P0 ;  /* 0x0000000103117824 */ /* 0x000fe200000e06c0 */
[----:B------:R-:W-:Y:S01]  /*8790*/  ISETP.NE.U32.AND P0, PT, R213, RZ, PT ;  /* 0x000000ffd500720c */ /* 0x000fe20003f05070 */
[----:B------:R-:W-:Y:S04]  /*87a0*/  IMAD.U32 R3, RZ, RZ, UR16 ;  /* 0x00000010ff037e24 */ /* 0x000fe8000f8e00ff */
[----:B------:R-:W-:Y:S04]  /*87b0*/  IMAD R3, R3, 0x3000, R202 ;  /* 0x0000300003037824 */ /* 0x000fe800078e02ca */
[----:B------:R-:W-:Y:S05]  /*87c0*/  IMAD.SHL.U32 R5, R3, 0x2, RZ ;  /* 0x0000000203057824 */ /* 0x000fea00078e00ff */
[----:B------:R1:W-:Y:S04]  /*87d0*/  LDGSTS.E.BYPASS.LTC128B.128 [R5+0xc100], [R14.64], !P5 ;  /* 0x0c1000000e057fae */ /* 0x0003e8000e901d4c */
        /* <DEDUP_REMOVED lines=9> */
.L_x_1040:
[----:B------:R-:W0:Y:S01]  /*8870*/  LDGDEPBAR ;  /* 0x00000000000079af */ /* 0x000e220000000000 */
[----:B------:R-:W-:Y:S01]  /*8880*/  UIADD3 UR4, UR5, 0x1, URZ ;  /* 0x0000000105047890 */ /* 0x000fe2000fffe03f */
[C---:B------:R-:W-:Y:S01]  /*8890*/  ISETP.GT.AND P0, PT, R217.reuse, R216, PT ;  /* 0x000000d8d900720c */ /* 0x040fe20003f04270 */
[----:B------:R-:W-:Y:S01]  /*88a0*/  UISETP.GE.AND UP0, UPT, UR5, 0x1, UPT ;  /* 0x000000010500788c */ /* 0x000fe2000bf06270 */
[----:B------:R-:W-:Y:S01]  /*88b0*/  IADD3 R209, R217, -0x1, RZ ;  /* 0xffffffffd9d17810 */ /* 0x000fe20007ffe0ff */
[----:B------:R-:W-:Y:S01]  /*88c0*/  IMAD.MOV.U32 R3, RZ, RZ, R0 ;  /* 0x000000ffff037224 */ /* 0x000fe200078e0000 */
[----:B------:R-:W-:Y:S01]  /*88d0*/  MOV R132, R2 ;  /* 0x0000000200847202 */ /* 0x000fe20000000f00 */
[----:B------:R-:W-:Y:S02]  /*88e0*/  USEL UR5, UR4, URZ, !UP0 ;  /* 0x0000003f04057287 */ /* 0x000fe4000c000000 */
[----:B------:R-:W-:Y:S06]  /*88f0*/  IMAD.MOV.U32 R217, RZ, RZ, R209 ;  /* 0x000000ffffd97224 */ /* 0x000fec00078e00d1 */
[----:B------:R-:W-:-:S05]  /*8900*/  @P0 BRA `(.L_x_1041) ;  /* 0xffffc98000000947 */ /* 0x000fca000383ffff */
.L_x_1030:
[----:B------:R-:W-:Y:S01]  /*8910*/  ISETP.NE.AND P1, PT, R197, 0x1, PT ;  /* 0x00000001c500780c */ /* 0x000fe20003f25270 */
[----:B------:R-:W-:Y:S01]  /*8920*/  IMAD.MOV.U32 R4, RZ, RZ, 0x1 ;  /* 0x00000001ff047424 */ /* 0x000fe200078e00ff */
[----:B------:R-:W-:-:S02]  /*8930*/  LEA R182, R182, 0x7f, 0x7 ;  /* 0x0000007fb6b67811 */ /* 0x000fc400078e38ff */
[----:B------:R-:W-:Y:S02]  /*8940*/  ISETP.LE.AND P0, PT, R196, c[0x0][0x32c], PT ;  /* 0x0000cb00c4007a0c */ /* 0x000fe40003f03270 */
[----:B------:R-:W-:-:S05]  /*8950*/  IADD3 R4, R4, -c[0x0][0x168], RZ ;  /* 0x80005a0004047a10 */ /* 0x000fca0007ffe0ff */
[----:B------:R-:W-:Y:S02]  /*8960*/  IMAD R181, R181, c[0x0][0x1d0], R4 ;  /* 0x00007400b5b57a24 */ /* 0x000fe400078e0204 */
[----:B------:R-:W-:-:S05]  /*8970*/  @P1 IMAD.HI.U32 R3, R182, c[0x0][0x2c8], RZ ;  /* 0x0000b200b6031a27 */ /* 0x000fca00078e00ff */
[----:B------:R-:W-:-:S05]  /*8980*/  @P1 SHF.R.U32.HI R182, RZ, c[0x0][0x2cc], R3 ;  /* 0x0000b300ffb61a19 */ /* 0x000fca0000011603 */
[----:B-1----:R-:W-:-:S05]  /*8990*/  IMAD.IADD R5, R181, 0x1, R182 ;  /* 0x00000001b5057824 */ /* 0x002fca00078e02b6 */
[----:B------:R-:W-:Y:S01]  /*89a0*/  IADD3 R4, R5, -c[0x0][0x324], RZ ;  /* 0x8000c90005047a10 */ /* 0x000fe20007ffe0ff */
        /* <DEDUP_REMOVED lines=10> */
.L_x_1043:
[----:B------:R-:W-:-:S04]  /*8a50*/  MOV R3, c[0x0][0x32c] ;  /* 0x0000cb0000037a02 */ /* 0x000fc80000000f00 */
[----:B------:R-:W-:-:S13]  /*8a60*/  ISETP.NE.AND P0, PT, R3, 0x1, PT ;  /* 0x000000010300780c */ /* 0x000fda0003f05270 */
[----:B------:R-:W-:-:S05]  /*8a70*/  @P0 IMAD.HI.U32 R3, R5, c[0x0][0x330], RZ ;  /* 0x0000cc0005030a27 */ /* 0x000fca00078e00ff */
[----:B------:R-:W-:-:S05]  /*8a80*/  @P0 SHF.R.U32.HI R5, RZ, c[0x0][0x334], R3 ;  /* 0x0000cd00ff050a19 */ /* 0x000fca0000011603 */
.L_x_1044:
[----:B------:R-:W-:-:S05]  /*8a90*/  IMAD R5, R5, c[0x0][0x32c], RZ ;  /* 0x0000cb0005057a24 */ /* 0x000fca00078e02ff */
[----:B------:R-:W-:-:S04]  /*8aa0*/  IMNMX R4, R4, R5, !PT ;  /* 0x0000000504047217 */ /* 0x000fc80007800200 */
.L_x_1042:
[----:B------:R-:W-:-:S04]  /*8ab0*/  IADD3 R4, R4, 0x3f, RZ ;  /* 0x0000003f04047810 */ /* 0x000fc80007ffe0ff */
[----:B------:R-:W-:-:S04]  /*8ac0*/  SHF.R.S32.HI R3, RZ, 0x1f, R4 ;  /* 0x0000001fff037819 */ /* 0x000fc80000011404 */
        /* <DEDUP_REMOVED lines=8> */
[----:B------:R-:W-:Y:S01]  /*8b50*/  SHF.R.S32.HI R213, RZ, 0x1f, R178 ;  /* 0x0000001fffd57819 */ /* 0x000fe200000114b2 */
[----:B------:R-:W-:Y:S01]  /*8b60*/  IMAD.MOV.U32 R133, RZ, RZ, R2 ;  /* 0x000000ffff857224 */ /* 0x000fe200078e0002 */
[----:B------:R-:W-:Y:S01]  /*8b70*/  SHF.R.S32.HI R210, RZ, 0x1f, R177 ;  /* 0x0000001fffd27819 */ /* 0x000fe200000114b1 */
[----:B------:R-:W-:Y:S01]  /*8b80*/  IMAD.MOV.U32 R215, RZ, RZ, R209 ;  /* 0x000000ffffd77224 */ /* 0x000fe200078e00d1 */
[----:B------:R-:W-:Y:S01]  /*8b90*/  SHF.R.S32.HI R5, RZ, 0x1f, R176 ;  /* 0x0000001fff057819 */ /* 0x000fe200000114b0 */
[----:B------:R-:W-:Y:S01]  /*8ba0*/  IMAD.SHL.U32 R212, R178, 0x2, RZ ;  /* 0x00000002b2d47824 */ /* 0x000fe200078e00ff */
[----:B------:R-:W-:Y:S01]  /*8bb0*/  SEL R188, R188, 0xffffffe0, !P0 ;  /* 0xffffffe0bcbc7807 */ /* 0x000fe20004000000 */
[----:B------:R-:W-:Y:S01]  /*8bc0*/  IMAD.SHL.U32 R192, R177, 0x2, RZ ;  /* 0x00000002b1c07824 */ /* 0x000fe200078e00ff */
[----:B------:R-:W-:Y:S01]  /*8bd0*/  SEL R211, RZ, 0x10, P5 ;  /* 0x00000010ffd37807 */ /* 0x000fe20002800000 */
[----:B------:R-:W-:Y:S01]  /*8be0*/  IMAD.SHL.U32 R181, R176, 0x2, RZ ;  /* 0x00000002b0b57824 */ /* 0x000fe200078e00ff */
[----:B------:R-:W-:-:S02]  /*8bf0*/  SEL R183, RZ, 0x10, P4 ;  /* 0x00000010ffb77807 */ /* 0x000fc40002000000 */
[----:B------:R-:W-:Y:S02]  /*8c00*/  SHF.L.U64.HI R213, R178, 0x1, R213 ;  /* 0x00000001b2d57819 */ /* 0x000fe400000102d5 */
[----:B------:R-:W-:Y:S02]  /*8c10*/  SHF.L.U64.HI R210, R177, 0x1, R210 ;  /* 0x00000001b1d27819 */ /* 0x000fe400000102d2 */
[----:B------:R-:W-:Y:S02]  /*8c20*/  SHF.L.U64.HI R182, R176, 0x1, R5 ;  /* 0x00000001b0b67819 */ /* 0x000fe40000010205 */
.L_x_1048:
        /* <DEDUP_REMOVED lines=33> */
[----:B------:R-:W-:Y:S01]  /*8e40*/  LEA.HI.X R4, R0, c[0x0][0x1fc], R9, 0x1, P0 ;  /* 0x00007f0000047a11 */ /* 0x000fe200000f0c09 */
        /* <DEDUP_REMOVED lines=9> */
[----:B------:R-:W-:Y:S04]  /*8ee0*/  IADD3 R6, P1, P0, R0, R7, R181 ;  /* 0x0000000700067210 */ /* 0x000fe8000783e0b5 */
[----:B------:R-:W-:Y:S02]  /*8ef0*/  IADD3.X R7, RZ, R9, R182, P1, P0 ;  /* 0x00000009ff077210 */ /* 0x000fe40000fe04b6 */
[----:B------:R-:W4:Y:S01]  /*8f00*/  SHFL.IDX PT, R9, R4, RZ, 0x181f ;  /* 0x00181fff04097589 */ /* 0x000f2200000e0000 */
[----:B---3--:R-:W-:Y:S05]  /*8f10*/  IADD3 R22, P0, R5, R212, RZ ;  /* 0x000000d405167210 */ /* 0x008fea0007f1e0ff */
[----:B----4-:R-:W-:Y:S01]  /*8f20*/  IMAD.X R23, R9, 0x1, R213, P0 ;  /* 0x0000000109177824 */ /* 0x010fe200000e06d5 */
[----:B------:R-:W-:Y:S05]  /*8f30*/  IADD3 R20, P0, R5, R192, RZ ;  /* 0x000000c005147210 */ /* 0x000fea0007f1e0ff */
[----:B------:R-:W-:Y:S01]  /*8f40*/  IMAD.X R21, R9, 0x1, R210, P0 ;  /* 0x0000000109157824 */ /* 0x000fe200000e06d2 */
        /* <DEDUP_REMOVED lines=15> */
.L_x_1046:
[C---:B--23--:R-:W-:Y:S01]  /*9040*/  HMMA.16816.F32.BF16 R4, R136.reuse, R140, RZ ;  /* 0x0000008c8804723c */ /* 0x04cfe200000418ff */
[----:B------:R-:W0:Y:S01]  /*9050*/  LDGDEPBAR ;  /* 0x00000000000079af */ /* 0x000e220000000000 */
[----:B------:R-:W-:Y:S02]  /*9060*/  UIADD3 UR18, UR16, 0x1, URZ ;  /* 0x0000000110127890 */ /* 0x000fe4000fffe03f */
[C---:B------:R-:W-:Y:S01]  /*9070*/  IADD3 R0, R135.reuse, R132, RZ ;  /* 0x0000008487007210 */ /* 0x040fe20007ffe0ff */
[----:B------:R-:W-:Y:S01]  /*9080*/  UISETP.GE.AND UP0, UPT, UR16, 0x1, UPT ;  /* 0x000000011000788c */ /* 0x000fe2000bf06270 */
[----:B------:R-:W-:Y:S02]  /*9090*/  IADD3 R172, R135, R2, RZ ;  /* 0x0000000287ac7210 */ /* 0x000fe40007ffe0ff */
[C---:B------:R-:W-:Y:S01]  /*90a0*/  HMMA.16816.F32.BF16 R8, R136.reuse, R142, RZ ;  /* 0x0000008e8808723c */ /* 0x040fe200000418ff */
[----:B------:R-:W-:Y:S01]  /*90b0*/  LDSM.16.M88.4 R140, [R0+0xc100] ;  /* 0x00c10000008c783b */ /* 0x000fe20000000200 */
[----:B------:R-:W-:Y:S02]  /*90c0*/  USEL UR16, UR18, URZ, !UP0 ;  /* 0x0000003f12107287 */ /* 0x000fe4000c000000 */
[----:B------:R-:W-:Y:S04]  /*90d0*/  IADD3 R132, R188, R132, R135 ;  /* 0x00000084bc847210 */ /* 0x000fe80007ffe087 */
[C---:B----4-:R-:W-:Y:S01]  /*90e0*/  HMMA.16816.F32.BF16 R12, R136.reuse, R16, RZ ;  /* 0x00000010880c723c */ /* 0x050fe200000418ff */
[----:B------:R-:W-:Y:S07]  /*90f0*/  LDSM.16.M88.4 R164, [R0+0xd900] ;  /* 0x00d9000000a4783b */ /* 0x000fee0000000200 */
[C---:B------:R-:W-:Y:S01]  /*9100*/  HMMA.16816.F32.BF16 R16, R136.reuse, R18, RZ ;  /* 0x000000128810723c */ /* 0x040fe200000418ff */
[----:B------:R-:W-:Y:S07]  /*9110*/  LDSM.16.M88.4 R168, [R172+0xc100] ;  /* 0x00c10000aca8783b */ /* 0x000fee0000000200 */
[C---:B-1----:R-:W-:Y:S08]  /*9120*/  HMMA.16816.F32.BF16 R20, R136.reuse, R24, RZ ;  /* 0x000000188814723c */ /* 0x042ff000000418ff */
[C---:B------:R-:W-:Y:S08]  /*9130*/  HMMA.16816.F32.BF16 R24, R136.reuse, R26, RZ ;  /* 0x0000001a8818723c */ /* 0x040ff000000418ff */
[C---:B------:R-:W-:Y:S08]  /*9140*/  HMMA.16816.F32.BF16 R28, R136.reuse, R32, RZ ;  /* 0x00000020881c723c */ /* 0x040ff000000418ff */
[----:B------:R-:W-:Y:S01]  /*9150*/  HMMA.16816.F32.BF16 R32, R136, R34, RZ ;  /* 0x000000228820723c */ /* 0x000fe200000418ff */
[----:B------:R-:W1:Y:S07]  /*9160*/  LDSM.16.M88.4 R136, [R187] ;  /* 0x00000000bb88783b */ /* 0x000e6e0000000200 */
        /* <DEDUP_REMOVED lines=8> */
[----:B------:R-:W4:Y:S07]  /*91f0*/  LDSM.16.M88.4 R156, [R186] ;  /* 0x00000000ba9c783b */ /* 0x000f2e0000000200 */
[C---:B------:R-:W-:Y:S08]  /*9200*/  HMMA.16816.F32.BF16 R28, R144.reuse, R160, R28 ;  /* 0x000000a0901c723c */ /* 0x040ff0000004181c */
[----:B------:R-:W-:Y:S01]  /*9210*/  HMMA.16816.F32.BF16 R32, R144, R162, R32 ;  /* 0x000000a29020723c */ /* 0x000fe20000041820 */
[----:B------:R-:W5:Y:S07]  /*9220*/  LDSM.16.M88.4 R144, [R172+0xc900] ;  /* 0x00c90000ac90783b */ /* 0x000f6e0000000200 */
[C---:B-1----:R-:W-:Y:S01]  /*9230*/  HMMA.16816.F32.BF16 R4, R136.reuse, R140, R4 ;  /* 0x0000008c8804723c */ /* 0x042fe20000041804 */
[----:B------:R-:W1:Y:S07]  /*9240*/  LDSM.16.M88.4 R160, [R172+0xd100] ;  /* 0x00d10000aca0783b */ /* 0x000e6e0000000200 */
[C---:B------:R-:W-:Y:S01]  /*9250*/  HMMA.16816.F32.BF16 R8, R136.reuse, R142, R8 ;  /* 0x0000008e8808723c */ /* 0x040fe20000041808 */
[----:B------:R-:W1:Y:S07]  /*9260*/  LDSM.16.M88.4 R140, [R172+0xd900] ;  /* 0x00d90000ac8c783b */ /* 0x000e6e0000000200 */
[C---:B--2---:R-:W-:Y:S08]  /*9270*/  HMMA.16816.F32.BF16 R12, R136.reuse, R148, R12 ;  /* 0x00000094880c723c */ /* 0x044ff0000004180c */
[C---:B------:R-:W-:Y:S01]  /*9280*/  HMMA.16816.F32.BF16 R16, R136.reuse, R150, R16 ;  /* 0x000000968810723c */ /* 0x040fe20000041810 */
[----:B------:R-:W-:Y:S07]  /*9290*/  LDSM.16.M88.4 R148, [R191+UR4+0xe100] ;  /* 0x00e10004bf94783b */ /* 0x000fee0008000200 */
[C---:B---3--:R-:W-:Y:S08]  /*92a0*/  HMMA.16816.F32.BF16 R20, R136.reuse, R152, R20 ;  /* 0x000000988814723c */ /* 0x048ff00000041814 */
[C---:B------:R-:W-:Y:S01]  /*92b0*/  HMMA.16816.F32.BF16 R24, R136.reuse, R154, R24 ;  /* 0x0000009a8818723c */ /* 0x040fe20000041818 */
[----:B------:R-:W-:Y:S07]  /*92c0*/  LDSM.16.M88.4 R152, [R191+UR4+0xe900] ;  /* 0x00e90004bf98783b */ /* 0x000fee0008000200 */
[C---:B------:R-:W-:Y:S08]  /*92d0*/  HMMA.16816.F32.BF16 R28, R136.reuse, R164, R28 ;  /* 0x000000a4881c723c */ /* 0x040ff0000004181c */
[----:B------:R-:W-:Y:S01]  /*92e0*/  HMMA.16816.F32.BF16 R32, R136, R166, R32 ;  /* 0x000000a68820723c */ /* 0x000fe20000041820 */
[----:B------:R-:W2:Y:S07]  /*92f0*/  LDSM.16.M88.4 R136, [R193+0x4000] ;  /* 0x00400000c188783b */ /* 0x000eae0000000200 */
[C---:B----4-:R-:W-:Y:S01]  /*9300*/  HMMA.16816.F32.BF16 R4, R156.reuse, R168, R4 ;  /* 0x000000a89c04723c */ /* 0x050fe20000041804 */
[----:B------:R-:W-:Y:S07]  /*9310*/  LDSM.16.M88.4 R164, [R189+0x4000] ;  /* 0x00400000bda4783b */ /* 0x000fee0000000200 */
[C---:B------:R-:W-:Y:S01]  /*9320*/  HMMA.16816.F32.BF16 R8, R156.reuse, R170, R8 ;  /* 0x000000aa9c08723c */ /* 0x040fe20000041808 */
[----:B------:R-:W-:Y:S07]  /*9330*/  LDSM.16.M88.4 R168, [R2+0xe100] ;  /* 0x00e1000002a8783b */ /* 0x000fee0000000200 */
[C---:B-----5:R-:W-:Y:S08]  /*9340*/  HMMA.16816.F32.BF16 R12, R156.reuse, R144, R12 ;  /* 0x000000909c0c723c */ /* 0x060ff0000004180c */
[C---:B------:R-:W-:Y:S01]  /*9350*/  HMMA.16816.F32.BF16 R16, R156.reuse, R146, R16 ;  /* 0x000000929c10723c */ /* 0x040fe20000041810 */
[----:B------:R-:W3:Y:S07]  /*9360*/  LDSM.16.M88.4 R144, [R191+UR4+0xf100] ;  /* 0x00f10004bf90783b */ /* 0x000eee0008000200 */
[C---:B-1----:R-:W-:Y:S08]  /*9370*/  HMMA.16816.F32.BF16 R20, R156.reuse, R160, R20 ;  /* 0x000000a09c14723c */ /* 0x042ff00000041814 */
[C---:B------:R-:W-:Y:S01]  /*9380*/  HMMA.16816.F32.BF16 R24, R156.reuse, R162, R24 ;  /* 0x000000a29c18723c */ /* 0x040fe20000041818 */
[----:B------:R-:W1:Y:S07]  /*9390*/  LDSM.16.M88.4 R160, [R191+UR4+0xf900] ;  /* 0x00f90004bfa0783b */ /* 0x000e6e0008000200 */
[C---:B------:R-:W-:Y:S08]  /*93a0*/  HMMA.16816.F32.BF16 R28, R156.reuse, R140, R28 ;  /* 0x0000008c9c1c723c */ /* 0x040ff0000004181c */
[----:B------:R-:W-:Y:S01]  /*93b0*/  HMMA.16816.F32.BF16 R32, R156, R142, R32 ;  /* 0x0000008e9c20723c */ /* 0x000fe20000041820 */
[----:B------:R-:W4:Y:S07]  /*93c0*/  LDSM.16.M88.4 R140, [R2+0xe900] ;  /* 0x00e90000028c783b */ /* 0x000f2e0000000200 */
[C---:B--2---:R-:W-:Y:S01]  /*93d0*/  HMMA.16816.F32.BF16 R4, R136.reuse, R148, R4 ;  /* 0x000000948804723c */ /* 0x044fe20000041804 */
[----:B------:R-:W-:Y:S07]  /*93e0*/  LDSM.16.M88.4 R156, [R2+0xf900] ;  /* 0x00f90000029c783b */ /* 0x000fee0000000200 */
[C---:B------:R-:W-:Y:S01]  /*93f0*/  HMMA.16816.F32.BF16 R8, R136.reuse, R150, R8 ;  /* 0x000000968808723c */ /* 0x040fe20000041808 */
[----:B------:R-:W2:Y:S07]  /*9400*/  LDSM.16.M88.4 R148, [R2+0xf100] ;  /* 0x00f100000294783b */ /* 0x000eae0000000200 */
[C---:B------:R-:W-:Y:S08]  /*9410*/  HMMA.16816.F32.BF16 R12, R136.reuse, R152, R12 ;  /* 0x00000098880c723c */ /* 0x040ff0000004180c */
[C---:B------:R-:W-:Y:S01]  /*9420*/  HMMA.16816.F32.BF16 R16, R136.reuse, R154, R16 ;  /* 0x0000009a8810723c */ /* 0x040fe20000041810 */
[----:B------:R-:W-:Y:S07]  /*9430*/  LDSM.16.M88.4 R152, [R0+0xe100] ;  /* 0x00e100000098783b */ /* 0x000fee0000000200 */
[C---:B---3--:R-:W-:Y:S08]  /*9440*/  HMMA.16816.F32.BF16 R20, R136.reuse, R144, R20 ;  /* 0x000000908814723c */ /* 0x048ff00000041814 */
[C---:B------:R-:W-:Y:S01]  /*9450*/  HMMA.16816.F32.BF16 R24, R136.reuse, R146, R24 ;  /* 0x000000928818723c */ /* 0x040fe20000041818 */
[----:B------:R-:W3:Y:S07]  /*9460*/  LDSM.16.M88.4 R144, [R187+0x4000] ;  /* 0x00400000bb90783b */ /* 0x000eee0000000200 */
[C---:B-1----:R-:W-:Y:S08]  /*9470*/  HMMA.16816.F32.BF16 R28, R136.reuse, R160, R28 ;  /* 0x000000a0881c723c */ /* 0x042ff0000004181c */
[----:B------:R-:W-:Y:S01]  /*9480*/  HMMA.16816.F32.BF16 R32, R136, R162, R32 ;  /* 0x000000a28820723c */ /* 0x000fe20000041820 */
[----:B------:R-:W1:Y:S07]  /*9490*/  LDSM.16.M88.4 R136, [R0+0xe900] ;  /* 0x00e900000088783b */ /* 0x000e6e0000000200 */
[C---:B------:R-:W-:Y:S01]  /*94a0*/  HMMA.16816.F32.BF16 R4, R164.reuse, R168, R4 ;  /* 0x000000a8a404723c */ /* 0x040fe20000041804 */
[----:B------:R-:W-:Y:S07]  /*94b0*/  LDSM.16.M88.4 R160, [R186+0x4000] ;  /* 0x00400000baa0783b */ /* 0x000fee0000000200 */
[C---:B------:R-:W-:Y:S01]  /*94c0*/  HMMA.16816.F32.BF16 R8, R164.reuse, R170, R8 ;  /* 0x000000aaa408723c */ /* 0x040fe20000041808 */
[----:B------:R-:W-:Y:S07]  /*94d0*/  LDSM.16.M88.4 R168, [R172+0xe100] ;  /* 0x00e10000aca8783b */ /* 0x000fee0000000200 */
[C---:B----4-:R-:W-:Y:S01]  /*94e0*/  HMMA.16816.F32.BF16 R12, R164.reuse, R140, R12 ;  /* 0x0000008ca40c723c */ /* 0x050fe2000004180c */
[----:B------:R-:W-:Y:S07]  /*94f0*/  LDSM.16.M88.4 R172, [R172+0x10100] ;  /* 0x01010000acac783b */ /* 0x000fee0000000200 */
[C---:B------:R-:W-:Y:S01]  /*9500*/  HMMA.16816.F32.BF16 R16, R164.reuse, R142, R16 ;  /* 0x0000008ea410723c */ /* 0x040fe20000041810 */
[----:B------:R-:W4:Y:S07]  /*9510*/  LDSM.16.M88.4 R140, [R0+0xf100] ;  /* 0x00f10000008c783b */ /* 0x000f2e0000000200 */
[C---:B--2---:R-:W-:Y:S08]  /*9520*/  HMMA.16816.F32.BF16 R20, R164.reuse, R148, R20 ;  /* 0x00000094a414723c */ /* 0x044ff00000041814 */
[C---:B------:R-:W-:Y:S01]  /*9530*/  HMMA.16816.F32.BF16 R24, R164.reuse, R150, R24 ;  /* 0x00000096a418723c */ /* 0x040fe20000041818 */
[----:B------:R-:W2:Y:S07]  /*9540*/  LDSM.16.M88.4 R148, [R0+0xf900] ;  /* 0x00f900000094783b */ /* 0x000eae0000000200 */
[C---:B------:R-:W-:Y:S08]  /*9550*/  HMMA.16816.F32.BF16 R28, R164.reuse, R156, R28 ;  /* 0x0000009ca41c723c */ /* 0x040ff0000004181c */
[----:B------:R-:W-:Y:S01]  /*9560*/  HMMA.16816.F32.BF16 R32, R164, R158, R32 ;  /* 0x0000009ea420723c */ /* 0x000fe20000041820 */
[----:B------:R-:W5:Y:S07]  /*9570*/  LDSM.16.M88.4 R156, [R132+0xe900] ;  /* 0x00e90000849c783b */ /* 0x000f6e0000000200 */
[C---:B---3--:R-:W-:Y:S01]  /*9580*/  HMMA.16816.F32.BF16 R4, R144.reuse, R152, R4 ;  /* 0x000000989004723c */ /* 0x048fe20000041804 */
[----:B------:R-:W-:Y:S07]  /*9590*/  LDSM.16.M88.4 R164, [R191+UR4+0x11100] ;  /* 0x01110004bfa4783b */ /* 0x000fee0008000200 */
[C---:B------:R-:W-:Y:S01]  /*95a0*/  HMMA.16816.F32.BF16 R8, R144.reuse, R154, R8 ;  /* 0x0000009a9008723c */ /* 0x040fe20000041808 */
[----:B------:R-:W-:Y:S07]  /*95b0*/  LDSM.16.M88.4 R152, [R191+UR4+0x10900] ;  /* 0x01090004bf98783b */ /* 0x000fee0008000200 */
[C---:B-1----:R-:W-:Y:S08]  /*95c0*/  HMMA.16816.F32.BF16 R12, R144.reuse, R136, R12 ;  /* 0x00000088900c723c */ /* 0x042ff0000004180c */
[C---:B------:R-:W-:Y:S01]  /*95d0*/  HMMA.16816.F32.BF16 R16, R144.reuse, R138, R16 ;  /* 0x0000008a9010723c */ /* 0x040fe20000041810 */
[----:B------:R-:W1:Y:S07]  /*95e0*/  LDSM.16.M88.4 R136, [R132+0xf100] ;  /* 0x00f100008488783b */ /* 0x000e6e0000000200 */
[C---:B----4-:R-:W-:Y:S08]  /*95f0*/  HMMA.16816.F32.BF16 R20, R144.reuse, R140, R20 ;  /* 0x0000008c9014723c */ /* 0x050ff00000041814 */
[C---:B------:R-:W-:Y:S01]  /*9600*/  HMMA.16816.F32.BF16 R24, R144.reuse, R142, R24 ;  /* 0x0000008e9018723c */ /* 0x040fe20000041818 */
[----:B------:R-:W3:Y:S07]  /*9610*/  LDSM.16.M88.4 R140, [R132+0xf900] ;  /* 0x00f90000848c783b */ /* 0x000eee0000000200 */
[C---:B--2---:R-:W-:Y:S08]  /*9620*/  HMMA.16816.F32.BF16 R28, R144.reuse, R148, R28 ;  /* 0x00000094901c723c */ /* 0x044ff0000004181c */
[----:B------:R-:W-:Y:S01]  /*9630*/  HMMA.16816.F32.BF16 R32, R144, R150, R32 ;  /* 0x000000969020723c */ /* 0x000fe20000041820 */
[----:B------:R-:W-:Y:S07]  /*9640*/  LDSM.16.M88.4 R144, [R193+0x8000] ;  /* 0x00800000c190783b */ /* 0x000fee0000000200 */
[C---:B------:R-:W-:Y:S01]  /*9650*/  HMMA.16816.F32.BF16 R4, R160.reuse, R168, R4 ;  /* 0x000000a8a004723c */ /* 0x040fe20000041804 */
[----:B------:R-:W2:Y:S07]  /*9660*/  LDSM.16.M88.4 R148, [R191+UR4+0x10100] ;  /* 0x01010004bf94783b */ /* 0x000eae0008000200 */
[C---:B------:R-:W-:Y:S01]  /*9670*/  HMMA.16816.F32.BF16 R8, R160.reuse, R170, R8 ;  /* 0x000000aaa008723c */ /* 0x040fe20000041808 */
[----:B------:R-:W-:Y:S07]  /*9680*/  LDSM.16.M88.4 R168, [R2+0x10100] ;  /* 0x0101000002a8783b */ /* 0x000fee0000000200 */
[C---:B-----5:R-:W-:Y:S08]  /*9690*/  HMMA.16816.F32.BF16 R12, R160.reuse, R156, R12 ;  /* 0x0000009ca00c723c */ /* 0x060ff0000004180c */
[C---:B------:R-:W-:Y:S01]  /*96a0*/  HMMA.16816.F32.BF16 R16, R160.reuse, R158, R16 ;  /* 0x0000009ea010723c */ /* 0x040fe20000041810 */
[----:B------:R-:W4:Y:S07]  /*96b0*/  LDSM.16.M88.4 R156, [R191+UR4+0x11900] ;  /* 0x01190004bf9c783b */ /* 0x000f2e0008000200 */
[C---:B-1----:R-:W-:Y:S08]  /*96c0*/  HMMA.16816.F32.BF16 R20, R160.reuse, R136, R20 ;  /* 0x00000088a014723c */ /* 0x042ff00000041814 */
[C---:B------:R-:W-:Y:S01]  /*96d0*/  HMMA.16816.F32.BF16 R24, R160.reuse, R138, R24 ;  /* 0x0000008aa018723c */ /* 0x040fe20000041818 */
[----:B------:R-:W1:Y:S07]  /*96e0*/  LDSM.16.M88.4 R136, [R189+0x8000] ;  /* 0x00800000bd88783b */ /* 0x000e6e0000000200 */
[C---:B---3--:R-:W-:Y:S08]  /*96f0*/  HMMA.16816.F32.BF16 R28, R160.reuse, R140, R28 ;  /* 0x0000008ca01c723c */ /* 0x048ff0000004181c */
[----:B------:R-:W-:Y:S01]  /*9700*/  HMMA.16816.F32.BF16 R32, R160, R142, R32 ;  /* 0x0000008ea020723c */ /* 0x000fe20000041820 */
[----:B------:R-:W3:Y:S07]  /*9710*/  LDSM.16.M88.4 R140, [R2+0x10900] ;  /* 0x01090000028c783b */ /* 0x000eee0000000200 */
        /* <DEDUP_REMOVED lines=10> */
[C---:B----4-:R-:W-:Y:S08]  /*97c0*/  HMMA.16816.F32.BF16 R28, R144.reuse, R156, R28 ;  /* 0x0000009c901c723c */ /* 0x050ff0000004181c */
[----:B------:R-:W-:Y:S01]  /*97d0*/  HMMA.16816.F32.BF16 R32, R144, R158, R32 ;  /* 0x0000009e9020723c */ /* 0x000fe20000041820 */
[----:B------:R-:W4:Y:S07]  /*97e0*/  LDSM.16.M88.4 R144, [R0+0x10900] ;  /* 0x010900000090783b */ /* 0x000f2e0000000200 */
[C---:B-1----:R-:W-:Y:S01]  /*97f0*/  HMMA.16816.F32.BF16 R4, R136.reuse, R168, R4 ;  /* 0x000000a88804723c */ /* 0x042fe20000041804 */
[----:B------:R-:W1:Y:S07]  /*9800*/  LDSM.16.M88.4 R156, [R0+0x11100] ;  /* 0x01110000009c783b */ /* 0x000e6e0000000200 */
[C---:B------:R-:W-:Y:S01]  /*9810*/  HMMA.16816.F32.BF16 R8, R136.reuse, R170, R8 ;  /* 0x000000aa8808723c */ /* 0x040fe20000041808 */
[----:B------:R-:W-:Y:S07]  /*9820*/  LDSM.16.M88.4 R168, [R186+0x8000] ;  /* 0x00800000baa8783b */ /* 0x000fee0000000200 */
[C---:B---3--:R-:W-:Y:S08]  /*9830*/  HMMA.16816.F32.BF16 R12, R136.reuse, R140, R12 ;  /* 0x0000008c880c723c */ /* 0x048ff0000004180c */
[C---:B------:R-:W-:Y:S01]  /*9840*/  HMMA.16816.F32.BF16 R16, R136.reuse, R142, R16 ;  /* 0x0000008e8810723c */ /* 0x040fe20000041810 */
[----:B------:R-:W3:Y:S07]  /*9850*/  LDSM.16.M88.4 R140, [R0+0x11900] ;  /* 0x01190000008c783b */ /* 0x000eee0000000200 */
[C---:B--2---:R-:W-:Y:S08]  /*9860*/  HMMA.16816.F32.BF16 R20, R136.reuse, R148, R20 ;  /* 0x000000948814723c */ /* 0x044ff00000041814 */
[C---:B------:R-:W-:Y:S08]  /*9870*/  HMMA.16816.F32.BF16 R24, R136.reuse, R150, R24 ;  /* 0x000000968818723c */ /* 0x040ff00000041818 */
[C---:B-----5:R-:W-:Y:S08]  /*9880*/  HMMA.16816.F32.BF16 R28, R136.reuse, R152, R28 ;  /* 0x00000098881c723c */ /* 0x060ff0000004181c */
[----:B------:R-:W-:Y:S01]  /*9890*/  HMMA.16816.F32.BF16 R32, R136, R154, R32 ;  /* 0x0000009a8820723c */ /* 0x000fe20000041820 */
[----:B------:R-:W2:Y:S07]  /*98a0*/  LDSM.16.M88.4 R136, [R132+0x10900] ;  /* 0x010900008488783b */ /* 0x000eae0000000200 */
[C---:B------:R-:W-:Y:S08]  /*98b0*/  HMMA.16816.F32.BF16 R4, R160.reuse, R164, R4 ;  /* 0x000000a4a004723c */ /* 0x040ff00000041804 */
[C---:B------:R-:W-:Y:S08]  /*98c0*/  HMMA.16816.F32.BF16 R8, R160.reuse, R166, R8 ;  /* 0x000000a6a008723c */ /* 0x040ff00000041808 */
[C---:B----4-:R-:W-:Y:S08]  /*98d0*/  HMMA.16816.F32.BF16 R12, R160.reuse, R144, R12 ;  /* 0x00000090a00c723c */ /* 0x050ff0000004180c */
[C---:B------:R-:W-:Y:S01]  /*98e0*/  HMMA.16816.F32.BF16 R16, R160.reuse, R146, R16 ;  /* 0x00000092a010723c */ /* 0x040fe20000041810 */
[----:B------:R-:W4:Y:S07]  /*98f0*/  LDSM.16.M88.4 R144, [R132+0x11100] ;  /* 0x011100008490783b */ /* 0x000f2e0000000200 */
[C---:B-1----:R-:W-:Y:S08]  /*9900*/  HMMA.16816.F32.BF16 R20, R160.reuse, R156, R20 ;  /* 0x0000009ca014723c */ /* 0x042ff00000041814 */
[C---:B------:R-:W-:Y:S08]  /*9910*/  HMMA.16816.F32.BF16 R24, R160.reuse, R158, R24 ;  /* 0x0000009ea018723c */ /* 0x040ff00000041818 */
[C---:B---3--:R-:W-:Y:S08]  /*9920*/  HMMA.16816.F32.BF16 R28, R160.reuse, R140, R28 ;  /* 0x0000008ca01c723c */ /* 0x048ff0000004181c */
        /* <DEDUP_REMOVED lines=11> */
[C---:B----4-:R-:W-:Y:S01]  /*99e0*/  HMMA.16816.F32.BF16 R20, R168.reuse, R144, R20 ;  /* 0x00000090a814723c */ /* 0x050fe20000041814 */
[----:B------:R-:W-:Y:S03]  /*99f0*/  LDSM.16.MT88.4 R152, [R184+UR4+0x2900] ;  /* 0x00290004b898783b */ /* 0x000fe60008004200 */
[----:B------:R-:W-:Y:S04]  /*9a00*/  FMNMX.FTZ R149, R5, R0, !PT ;  /* 0x0000000005957209 */ /* 0x000fe80007810000 */
[C---:B------:R-:W-:Y:S04]  /*9a10*/  HMMA.16816.F32.BF16 R24, R168.reuse, R146, R24 ;  /* 0x00000092a818723c */ /* 0x040fe80000041818 */
        /* <DEDUP_REMOVED lines=36> */
[----:B------:R-:W2:Y:S01]  /*9c60*/  SHFL.BFLY PT, R0, R143, 0x1, 0x1f ;  /* 0x0c201f008f007f89 */ /* 0x000ea200000e0000 */
[----:B-1----:R-:W-:Y:S07]  /*9c70*/  FMNMX.FTZ R2, R145, R2, !PT ;  /* 0x0000000291027209 */ /* 0x002fee0007810000 */
[----:B------:R-:W-:Y:S01]  /*9c80*/  LDSM.16.MT88.4 R144, [R185+UR4+0x2900] ;  /* 0x00290004b990783b */ /* 0x000fe20008004200 */
[C---:B------:R-:W-:Y:S02]  /*9c90*/  FADD.FTZ R133, -R2.reuse, R133 ;  /* 0x0000008502857221 */ /* 0x040fe40000010100 */
[----:B------:R-:W-:Y:S01]  /*9ca0*/  FMUL.FTZ R165, R2, c[0x0][0x2d0] ;  /* 0x0000b40002a57a20 */ /* 0x000fe20000410000 */
[----:B--2---:R-:W-:Y:S01]  /*9cb0*/  FMNMX.FTZ R0, R143, R0, !PT ;  /* 0x000000008f007209 */ /* 0x004fe20007810000 */
[----:B------:R-:W-:Y:S02]  /*9cc0*/  FMUL.FTZ R132, R133, c[0x0][0x2d0] ;  /* 0x0000b40085847a20 */ /* 0x000fe40000410000 */
[----:B------:R-:W-:Y:S02]  /*9cd0*/  FFMA.FTZ R158, R4, c[0x0][0x2d0], -R165 ;  /* 0x0000b400049e7a23 */ /* 0x000fe400000108a5 */
[C---:B------:R-:W-:Y:S02]  /*9ce0*/  FADD.FTZ R133, -R0.reuse, R3 ;  /* 0x0000000300857221 */ /* 0x040fe40000010100 */
[----:B------:R-:W-:Y:S01]  /*9cf0*/  FMUL.FTZ R164, R0, c[0x0][0x2d0] ;  /* 0x0000b40000a47a20 */ /* 0x000fe20000410000 */
[----:B------:R-:W1:Y:S01]  /*9d00*/  MUFU.EX2 R132, R132 ;  /* 0x0000008400847308 */ /* 0x000e620000000800 */
[----:B------:R-:W-:Y:S02]  /*9d10*/  FMUL.FTZ R3, R133, c[0x0][0x2d0] ;  /* 0x0000b40085037a20 */ /* 0x000fe40000410000 */
[--C-:B------:R-:W-:Y:S02]  /*9d20*/  FFMA.FTZ R161, R5, c[0x0][0x2d0], -R165.reuse ;  /* 0x0000b40005a17a23 */ /* 0x100fe400000108a5 */
[--C-:B------:R-:W-:Y:S02]  /*9d30*/  FFMA.FTZ R156, R8, c[0x0][0x2d0], -R165.reuse ;  /* 0x0000b400089c7a23 */ /* 0x100fe400000108a5 */
[--C-:B------:R-:W-:Y:S01]  /*9d40*/  FFMA.FTZ R157, R9, c[0x0][0x2d0], -R165.reuse ;  /* 0x0000b400099d7a23 */ /* 0x100fe200000108a5 */
[----:B------:R-:W-:Y:S01]  /*9d50*/  IADD3 R9, R185, UR4, RZ ;  /* 0x00000004b9097c10 */ /* 0x000fe2000fffe0ff */
[--C-:B------:R-:W-:Y:S01]  /*9d60*/  FFMA.FTZ R162, R6, c[0x0][0x2d0], -R164.reuse ;  /* 0x0000b40006a27a23 */ /* 0x100fe200000108a4 */
[----:B------:R-:W2:Y:S01]  /*9d70*/  MUFU.EX2 R3, R3 ;  /* 0x0000000300037308 */ /* 0x000ea20000000800 */
[--C-:B------:R-:W-:Y:S01]  /*9d80*/  FFMA.FTZ R159, R7, c[0x0][0x2d0], -R164.reuse ;  /* 0x0000b400079f7a23 */ /* 0x100fe200000108a4 */
[----:B------:R-:W-:Y:S01]  /*9d90*/  IADD3 R133, R190, R9, RZ ;  /* 0x00000009be857210 */ /* 0x000fe20007ffe0ff */
[--C-:B------:R-:W-:Y:S02]  /*9da0*/  FFMA.FTZ R160, R10, c[0x0][0x2d0], -R164.reuse ;  /* 0x0000b4000aa07a23 */ /* 0x100fe400000108a4 */
[--C-:B------:R-:W-:Y:S02]  /*9db0*/  FFMA.FTZ R163, R11, c[0x0][0x2d0], -R164.reuse ;  /* 0x0000b4000ba37a23 */ /* 0x100fe400000108a4 */
[----:B------:R-:W3:Y:S01]  /*9dc0*/  LDSM.16.MT88.4 R140, [R133+0x100] ;  /* 0x00010000858c783b */ /* 0x000ee20000004200 */
[--C-:B------:R-:W-:Y:S02]  /*9dd0*/  FFMA.FTZ R166, R12, c[0x0][0x2d0], -R165.reuse ;  /* 0x0000b4000ca67a23 */ /* 0x100fe400000108a5 */
        /* <DEDUP_REMOVED lines=9> */
[C---:B------:R-:W-:Y:S02]  /*9e70*/  FMUL.FTZ R100, R132.reuse, R100 ;  /* 0x0000006484647220 */ /* 0x040fe40000410000 */
[C---:B--2---:R-:W-:Y:S02]  /*9e80*/  FMUL.FTZ R6, R3.reuse, R130 ;  /* 0x0000008203067220 */ /* 0x044fe40000410000 */
[C---:B------:R-:W-:Y:S02]  /*9e90*/  FMUL.FTZ R7, R3.reuse, R131 ;  /* 0x0000008303077220 */ /* 0x040fe40000410000 */
[C---:B------:R-:W-:Y:S01]  /*9ea0*/  FMUL.FTZ R10, R3.reuse, R126 ;  /* 0x0000007e030a7220 */ /* 0x040fe20000410000 */
[----:B------:R-:W-:Y:S01]  /*9eb0*/  MUFU.EX2 R156, R156 ;  /* 0x0000009c009c7308 */ /* 0x000fe20000000800 */
[C---:B------:R-:W-:Y:S02]  /*9ec0*/  FMUL.FTZ R11, R3.reuse, R127 ;  /* 0x0000007f030b7220 */ /* 0x040fe40000410000 */
[----:B------:R-:W2:Y:S01]  /*9ed0*/  LDSM.16.MT88.4 R124, [R184+UR4+0x100] ;  /* 0x00010004b87c783b */ /* 0x000ea20008004200 */
[C---:B------:R-:W-:Y:S02]  /*9ee0*/  FMUL.FTZ R101, R132.reuse, R101 ;  /* 0x0000006584657220 */ /* 0x040fe40000410000 */
[C---:B------:R-:W-:Y:S02]  /*9ef0*/  FMUL.FTZ R102, R3.reuse, R102 ;  /* 0x0000006603667220 */ /* 0x040fe40000410000 */
[----:B------:R-:W-:Y:S02]  /*9f00*/  FMUL.FTZ R103, R3, R103 ;  /* 0x0000006703677220 */ /* 0x000fe40000410000 */
[----:B------:R-:W4:Y:S01]  /*9f10*/  MUFU.EX2 R157, R157 ;  /* 0x0000009d009d7308 */ /* 0x000f220000000800 */
[C---:B------:R-:W-:Y:S02]  /*9f20*/  FMUL.FTZ R104, R132.reuse, R104 ;  /* 0x0000006884687220 */ /* 0x040fe40000410000 */
[C---:B------:R-:W-:Y:S01]  /*9f30*/  FMUL.FTZ R105, R132.reuse, R105 ;  /* 0x0000006984697220 */ /* 0x040fe20000410000 */
[----:B-1----:R-:W-:Y:S01]  /*9f40*/  F2FP.BF16.PACK_AB R128, R161, R158 ;  /* 0x0000009ea180723e */ /* 0x002fe200000010ff */
        /* <DEDUP_REMOVED lines=10> */
[--C-:B------:R-:W-:Y:S02]  /*9ff0*/  FFMA.FTZ R171, R17, c[0x0][0x2d0], -R165.reuse ;  /* 0x0000b40011ab7a23 */ /* 0x100fe400000108a5 */
[--C-:B------:R-:W-:Y:S01]  /*a000*/  FFMA.FTZ R172, R18, c[0x0][0x2d0], -R164.reuse ;  /* 0x0000b40012ac7a23 */ /* 0x100fe200000108a4 */
[----:B----4-:R-:W-:Y:S01]  /*a010*/  F2FP.BF16.PACK_AB R130, R157, R156 ;  /* 0x0000009c9d82723e */ /* 0x010fe200000010ff */
[--C-:B------:R-:W-:Y:S02]  /*a020*/  FFMA.FTZ R173, R19, c[0x0][0x2d0], -R164.reuse ;  /* 0x0000b40013ad7a23 */ /* 0x100fe400000108a4 */
[----:B------:R-:W-:Y:S01]  /*a030*/  LDSM.16.MT88.4 R16, [R133+0x900] ;  /* 0x000900008510783b */ /* 0x000fe20000004200 */
[--C-:B------:R-:W-:Y:S02]  /*a040*/  FFMA.FTZ R174, R28, c[0x0][0x2d0], -R165.reuse ;  /* 0x0000b4001cae7a23 */ /* 0x100fe400000108a5 */
[----:B------:R-:W-:Y:S01]  /*a050*/  MUFU.EX2 R160, R160 ;  /* 0x000000a000a07308 */ /* 0x000fe20000000800 */
[--C-:B------:R-:W-:Y:S02]  /*a060*/  FFMA.FTZ R175, R29, c[0x0][0x2d0], -R165.reuse ;  /* 0x0000b4001daf7a23 */ /* 0x100fe400000108a5 */
[--C-:B------:R-:W-:Y:S02]  /*a070*/  FFMA.FTZ R209, R30, c[0x0][0x2d0], -R164.reuse ;  /* 0x0000b4001ed17a23 */ /* 0x100fe400000108a4 */
[--C-:B------:R-:W-:Y:S02]  /*a080*/  FFMA.FTZ R216, R31, c[0x0][0x2d0], -R164.reuse ;  /* 0x0000b4001fd87a23 */ /* 0x100fe400000108a4 */
[----:B------:R-:W-:Y:S01]  /*a090*/  LDSM.16.MT88.4 R28, [R184+UR4+0x1900] ;  /* 0x00190004b81c783b */ /* 0x000fe20008004200 */
[----:B------:R-:W-:Y:S02]  /*a0a0*/  FFMA.FTZ R217, R32, c[0x0][0x2d0], -R165 ;  /* 0x0000b40020d97a23 */ /* 0x000fe400000108a5 */
[----:B------:R-:W4:Y:S01]  /*a0b0*/  MUFU.EX2 R163, R163 ;  /* 0x000000a300a37308 */ /* 0x000f220000000800 */
[----:B------:R-:W-:Y:S02]  /*a0c0*/  FFMA.FTZ R219, R34, c[0x0][0x2d0], -R164 ;  /* 0x0000b40022db7a23 */ /* 0x000fe400000108a4 */
        /* <DEDUP_REMOVED lines=13> */
[----:B------:R-:W-:Y:S01]  /*a1a0*/  FMUL.FTZ R122, R3, R122 ;  /* 0x0000007a037a7220 */ /* 0x000fe20000410000 */
[----:B----4-:R-:W-:Y:S01]  /*a1b0*/  F2FP.BF16.PACK_AB R131, R163, R160 ;  /* 0x000000a0a383723e */ /* 0x010fe200000010ff */
[C---:B------:R-:W-:Y:S02]  /*a1c0*/  FMUL.FTZ R123, R3.reuse, R123 ;  /* 0x0000007b037b7220 */ /* 0x040fe40000410000 */
[C---:B------:R-:W-:Y:S02]  /*a1d0*/  FMUL.FTZ R36, R132.reuse, R36 ;  /* 0x0000002484247220 */ /* 0x040fe40000410000 */
[----:B------:R-:W-:Y:S01]  /*a1e0*/  FMUL.FTZ R37, R132, R37 ;  /* 0x0000002584257220 */ /* 0x000fe20000410000 */
[----:B------:R-:W-:Y:S01]  /*a1f0*/  MUFU.EX2 R168, R168 ;  /* 0x000000a800a87308 */ /* 0x000fe20000000800 */
[C---:B------:R-:W-:Y:S05]  /*a200*/  HMMA.16816.F32.BF16 R4, R128.reuse, R136, R4 ;  /* 0x000000888004723c */ /* 0x040fea0000041804 */
[C---:B------:R-:W-:Y:S02]  /*a210*/  FMUL.FTZ R38, R3.reuse, R38 ;  /* 0x0000002603267220 */ /* 0x040fe40000410000 */
[----:B------:R-:W-:Y:S01]  /*a220*/  IADD3 R137, R184, UR4, RZ ;  /* 0x00000004b8897c10 */ /* 0x000fe2000fffe0ff */
[C---:B------:R-:W-:Y:S01]  /*a230*/  HMMA.16816.F32.BF16 R8, R128.reuse, R138, R8 ;  /* 0x0000008a8008723c */ /* 0x040fe20000041808 */
[----:B------:R-:W4:Y:S03]  /*a240*/  MUFU.EX2 R169, R169 ;  /* 0x000000a900a97308 */ /* 0x000f260000000800 */
[----:B------:R-:W-:Y:S01]  /*a250*/  IADD3 R134, R190, R137, RZ ;  /* 0x00000089be867210 */ /* 0x000fe20007ffe0ff */
[C---:B------:R-:W-:Y:S02]  /*a260*/  FMUL.FTZ R39, R3.reuse, R39 ;  /* 0x0000002703277220 */ /* 0x040fe40000410000 */
[C---:B------:R-:W-:Y:S01]  /*a270*/  FMUL.FTZ R40, R132.reuse, R40 ;  /* 0x0000002884287220 */ /* 0x040fe20000410000 */
[C---:B---3--:R-:W-:Y:S01]  /*a280*/  HMMA.16816.F32.BF16 R100, R128.reuse, R140, R100 ;  /* 0x0000008c8064723c */ /* 0x048fe20000041864 */
[----:B------:R-:W3:Y:S02]  /*a290*/  LDSM.16.MT88.4 R136, [R134+0x100] ;  /* 0x000100008688783b */ /* 0x000ee40000004200 */
[----:B------:R-:W-:Y:S01]  /*a2a0*/  MUFU.EX2 R170, R170 ;  /* 0x000000aa00aa7308 */ /* 0x000fe20000000800 */
[C---:B------:R-:W-:Y:S02]  /*a2b0*/  FMUL.FTZ R41, R132.reuse, R41 ;  /* 0x0000002984297220 */ /* 0x040fe40000410000 */
[C---:B------:R-:W-:Y:S02]  /*a2c0*/  FMUL.FTZ R42, R3.reuse, R42 ;  /* 0x0000002a032a7220 */ /* 0x040fe40000410000 */
[C---:B------:R-:W-:Y:S01]  /*a2d0*/  HMMA.16816.F32.BF16 R104, R128.reuse, R142, R104 ;  /* 0x0000008e8068723c */ /* 0x040fe20000041868 */
[----:B------:R-:W5:Y:S03]  /*a2e0*/  LDSM.16.MT88.4 R140, [R185+UR4+0x2100] ;  /* 0x00210004b98c783b */ /* 0x000f660008004200 */
[C---:B------:R-:W-:Y:S01]  /*a2f0*/  FMUL.FTZ R43, R3.reuse, R43 ;  /* 0x0000002b032b7220 */ /* 0x040fe20000410000 */
[----:B------:R-:W1:Y:S01]  /*a300*/  MUFU.EX2 R171, R171 ;  /* 0x000000ab00ab7308 */ /* 0x000e620000000800 */
[C---:B------:R-:W-:Y:S02]  /*a310*/  FMUL.FTZ R44, R132.reuse, R44 ;  /* 0x0000002c842c7220 */ /* 0x040fe40000410000 */
[C---:B--2---:R-:W-:Y:S01]  /*a320*/  HMMA.16816.F32.BF16 R108, R128.reuse, R124, R108 ;  /* 0x0000007c806c723c */ /* 0x044fe2000004186c */
[----:B------:R-:W-:Y:S03]  /*a330*/  LDSM.16.MT88.4 R12, [R134+0x4100] ;  /* 0x00410000860c783b */ /* 0x000fe60000004200 */
[C---:B------:R-:W-:Y:S02]  /*a340*/  FMUL.FTZ R45, R132.reuse, R45 ;  /* 0x0000002d842d7220 */ /* 0x040fe40000410000 */
[C---:B------:R-:W-:Y:S01]  /*a350*/  FMUL.FTZ R46, R3.reuse, R46 ;  /* 0x0000002e032e7220 */ /* 0x040fe20000410000 */
[----:B------:R-:W-:Y:S01]  /*a360*/  MUFU.EX2 R172, R172 ;  /* 0x000000ac00ac7308 */ /* 0x000fe20000000800 */
[C---:B------:R-:W-:Y:S01]  /*a370*/  HMMA.16816.F32.BF16 R112, R128.reuse, R126, R112 ;  /* 0x0000007e8070723c */ /* 0x040fe20000041870 */
[----:B------:R-:W2:Y:S03]  /*a380*/  LDSM.16.MT88.4 R124, [R133+0x2100] ;  /* 0x00210000857c783b */ /* 0x000ea60000004200 */
[C---:B------:R-:W-:Y:S02]  /*a390*/  FMUL.FTZ R47, R3.reuse, R47 ;  /* 0x0000002f032f7220 */ /* 0x040fe40000410000 */
[C---:B------:R-:W-:Y:S02]  /*a3a0*/  FMUL.FTZ R48, R132.reuse, R48 ;  /* 0x0000003084307220 */ /* 0x040fe40000410000 */
[C---:B------:R-:W-:Y:S01]  /*a3b0*/  FMUL.FTZ R49, R132.reuse, R49 ;  /* 0x0000003184317220 */ /* 0x040fe20000410000 */
[----:B------:R-:W1:Y:S03]  /*a3c0*/  MUFU.EX2 R173, R173 ;  /* 0x000000ad00ad7308 */ /* 0x000e660000000800 */
[C---:B------:R-:W-:Y:S02]  /*a3d0*/  FMUL.FTZ R50, R3.reuse, R50 ;  /* 0x0000003203327220 */ /* 0x040fe40000410000 */
[C---:B------:R-:W-:Y:S02]  /*a3e0*/  FMUL.FTZ R51, R3.reuse, R51 ;  /* 0x0000003303337220 */ /* 0x040fe40000410000 */
[C---:B------:R-:W-:Y:S01]  /*a3f0*/  FMUL.FTZ R52, R132.reuse, R52 ;  /* 0x0000003484347220 */ /* 0x040fe20000410000 */
[C---:B---3--:R-:W-:Y:S02]  /*a400*/  HMMA.16816.F32.BF16 R116, R128.reuse, R136, R116 ;  /* 0x000000888074723c */ /* 0x048fe40000041874 */
[----:B------:R-:W-:Y:S01]  /*a410*/  MUFU.EX2 R174, R174 ;  /* 0x000000ae00ae7308 */ /* 0x000fe20000000800 */
[C---:B------:R-:W-:Y:S02]  /*a420*/  FMUL.FTZ R53, R132.reuse, R53 ;  /* 0x0000003584357220 */ /* 0x040fe40000410000 */
[C---:B------:R-:W-:Y:S02]  /*a430*/  FMUL.FTZ R54, R3.reuse, R54 ;  /* 0x0000003603367220 */ /* 0x040fe40000410000 */
[C---:B------:R-:W-:Y:S01]  /*a440*/  FMUL.FTZ R55, R3.reuse, R55 ;  /* 0x0000003703377220 */ /* 0x040fe20000410000 */
[C---:B------:R-:W-:Y:S01]  /*a450*/  HMMA.16816.F32.BF16 R120, R128.reuse, R138, R120 ;  /* 0x0000008a8078723c */ /* 0x040fe20000041878 */
[----:B------:R-:W3:Y:S03]  /*a460*/  LDSM.16.MT88.4 R136, [R184+UR4+0x2100] ;  /* 0x00210004b888783b */ /* 0x000ee60008004200 */
[C---:B------:R-:W-:Y:S01]  /*a470*/  FMUL.FTZ R56, R132.reuse, R56 ;  /* 0x0000003884387220 */ /* 0x040fe20000410000 */
[----:B------:R-:W-:Y:S01]  /*a480*/  MUFU.EX2 R175, R175 ;  /* 0x000000af00af7308 */ /* 0x000fe20000000800 */
[C---:B------:R-:W-:Y:S02]  /*a490*/  FMUL.FTZ R57, R132.reuse, R57 ;  /* 0x0000003984397220 */ /* 0x040fe40000410000 */
[C---:B-----5:R-:W-:Y:S04]  /*a4a0*/  HMMA.16816.F32.BF16 R36, R128.reuse, R140, R36 ;  /* 0x0000008c8024723c */ /* 0x060fe80000041824 */
[C---:B------:R-:W-:Y:S02]  /*a4b0*/  FMUL.FTZ R58, R3.reuse, R58 ;  /* 0x0000003a033a7220 */ /* 0x040fe40000410000 */
[C---:B------:R-:W-:Y:S01]  /*a4c0*/  FMUL.FTZ R59, R3.reuse, R59 ;  /* 0x0000003b033b7220 */ /* 0x040fe20000410000 */
[----:B------:R-:W-:Y:S01]  /*a4d0*/  MUFU.EX2 R209, R209 ;  /* 0x000000d100d17308 */ /* 0x000fe20000000800 */
[C---:B------:R-:W-:Y:S01]  /*a4e0*/  HMMA.16816.F32.BF16 R40, R128.reuse, R142, R40 ;  /* 0x0000008e8028723c */ /* 0x040fe20000041828 */
[----:B------:R-:W5:Y:S03]  /*a4f0*/  LDSM.16.MT88.4 R140, [R134+0x2100] ;  /* 0x00210000868c783b */ /* 0x000f660000004200 */
[C---:B------:R-:W-:Y:S02]  /*a500*/  FMUL.FTZ R60, R132.reuse, R60 ;  /* 0x0000003c843c7220 */ /* 0x040fe40000410000 */
[C---:B------:R-:W-:Y:S02]  /*a510*/  FMUL.FTZ R61, R132.reuse, R61 ;  /* 0x0000003d843d7220 */ /* 0x040fe40000410000 */
[C---:B--2---:R-:W-:Y:S01]  /*a520*/  HMMA.16816.F32.BF16 R44, R128.reuse, R124, R44 ;  /* 0x0000007c802c723c */ /* 0x044fe2000004182c */
[----:B------:R-:W-:Y:S03]  /*a530*/  MUFU.EX2 R216, R216 ;  /* 0x000000d800d87308 */ /* 0x000fe60000000800 */
[C---:B------:R-:W-:Y:S02]  /*a540*/  FMUL.FTZ R62, R3.reuse, R62 ;  /* 0x0000003e033e7220 */ /* 0x040fe40000410000 */
[C---:B------:R-:W-:Y:S02]  /*a550*/  FMUL.FTZ R63, R3.reuse, R63 ;  /* 0x0000003f033f7220 */ /* 0x040fe40000410000 */
[C---:B------:R-:W-:Y:S01]  /*a560*/  HMMA.16816.F32.BF16 R48, R128.reuse, R126, R48 ;  /* 0x0000007e8030723c */ /* 0x040fe20000041830 */
[----:B------:R-:W2:Y:S02]  /*a570*/  LDSM.16.MT88.4 R124, [R185+UR4+0x4100] ;  /* 0x00410004b97c783b */ /* 0x000ea40008004200 */
[----:B------:R-:W-:Y:S01]  /*a580*/  MUFU.EX2 R217, R217 ;  /* 0x000000d900d97308 */ /* 0x000fe20000000800 */
[C---:B------:R-:W-:Y:S02]  /*a590*/  FMUL.FTZ R64, R132.reuse, R64 ;  /* 0x0000004084407220 */ /* 0x040fe40000410000 */
[C---:B------:R-:W-:Y:S02]  /*a5a0*/  FMUL.FTZ R65, R132.reuse, R65 ;  /* 0x0000004184417220 */ /* 0x040fe40000410000 */
[C---:B------:R-:W-:Y:S01]  /*a5b0*/  FMUL.FTZ R66, R3.reuse, R66 ;  /* 0x0000004203427220 */ /* 0x040fe20000410000 */
        /* <DEDUP_REMOVED lines=13> */
[----:B------:R-:W5:Y:S03]  /*a690*/  LDSM.16.MT88.4 R140, [R184+UR4+0x4100] ;  /* 0x00410004b88c783b */ /* 0x000f660008004200 */
[C---:B------:R-:W-:Y:S02]  /*a6a0*/  FMUL.FTZ R74, R3.reuse, R74 ;  /* 0x0000004a034a7220 */ /* 0x040fe40000410000 */
[C---:B------:R-:W-:Y:S02]  /*a6b0*/  FMUL.FTZ R75, R3.reuse, R75 ;  /* 0x0000004b034b7220 */ /* 0x040fe40000410000 */
[C---:B--2---:R-:W-:Y:S04]  /*a6c0*/  HMMA.16816.F32.BF16 R68, R128.reuse, R124, R68 ;  /* 0x0000007c8044723c */ /* 0x044fe80000041844 */
[C---:B------:R-:W-:Y:S02]  /*a6d0*/  FMUL.FTZ R76, R132.reuse, R76 ;  /* 0x0000004c844c7220 */ /* 0x040fe40000410000 */
[C---:B------:R-:W-:Y:S02]  /*a6e0*/  FMUL.FTZ R77, R132.reuse, R77 ;  /* 0x0000004d844d7220 */ /* 0x040fe40000410000 */
[C---:B------:R-:W-:Y:S01]  /*a6f0*/  HMMA.16816.F32.BF16 R72, R128.reuse, R126, R72 ;  /* 0x0000007e8048723c */ /* 0x040fe20000041848 */
[----:B------:R-:W2:Y:S03]  /*a700*/  LDSM.16.MT88.4 R124, [R185+UR4+0x900] ;  /* 0x00090004b97c783b */ /* 0x000ea60008004200 */
[C---:B------:R-:W-:Y:S02]  /*a710*/  FMUL.FTZ R78, R3.reuse, R78 ;  /* 0x0000004e034e7220 */ /* 0x040fe40000410000 */
[C---:B------:R-:W-:Y:S02]  /*a720*/  FMUL.FTZ R79, R3.reuse, R79 ;  /* 0x0000004f034f7220 */ /* 0x040fe40000410000 */
[C---:B------:R-:W-:Y:S04]  /*a730*/  FMUL.FTZ R80, R132.reuse, R80 ;  /* 0x0000005084507220 */ /* 0x040fe80000410000 */
[C---:B------:R-:W-:Y:S01]  /*a740*/  FMUL.FTZ R81, R132.reuse, R81 ;  /* 0x0000005184517220 */ /* 0x040fe20000410000 */
[C---:B---3--:R-:W-:Y:S03]  /*a750*/  HMMA.16816.F32.BF16 R76, R128.reuse, R136, R76 ;  /* 0x00000088804c723c */ /* 0x048fe6000004184c */
[C---:B------:R-:W-:Y:S02]  /*a760*/  FMUL.FTZ R82, R3.reuse, R82 ;  /* 0x0000005203527220 */ /* 0x040fe40000410000 */
[C---:B------:R-:W-:Y:S02]  /*a770*/  FMUL.FTZ R83, R3.reuse, R83 ;  /* 0x0000005303537220 */ /* 0x040fe40000410000 */
[C---:B------:R-:W-:Y:S02]  /*a780*/  FMUL.FTZ R84, R132.reuse, R84 ;  /* 0x0000005484547220 */ /* 0x040fe40000410000 */
[C---:B------:R-:W-:Y:S03]  /*a790*/  FMUL.FTZ R85, R132.reuse, R85 ;  /* 0x0000005584557220 */ /* 0x040fe60000410000 */
[C---:B------:R-:W-:Y:S01]  /*a7a0*/  HMMA.16816.F32.BF16 R80, R128.reuse, R138, R80 ;  /* 0x0000008a8050723c */ /* 0x040fe20000041850 */
[----:B------:R-:W3:Y:S02]  /*a7b0*/  LDSM.16.MT88.4 R136, [R184+UR4+0x900] ;  /* 0x00090004b888783b */ /* 0x000ee40008004200 */
        /* <DEDUP_REMOVED lines=15> */
[C---:B------:R-:W-:Y:S03]  /*a8b0*/  HMMA.16816.F32.BF16 R92, R128.reuse, R12, R92 ;  /* 0x0000000c805c723c */ /* 0x040fe6000004185c */
[C---:B------:R-:W-:Y:S02]  /*a8c0*/  FMUL.FTZ R98, R3.reuse, R98 ;  /* 0x0000006203627220 */ /* 0x040fe40000410000 */
[----:B------:R-:W-:Y:S02]  /*a8d0*/  FMUL.FTZ R99, R3, R99 ;  /* 0x0000006303637220 */ /* 0x000fe40000410000 */
[----:B-1----:R-:W-:Y:S01]  /*a8e0*/  F2FP.BF16.PACK_AB R12, R167, R166 ;  /* 0x000000a6a70c723e */ /* 0x002fe200000010ff */
[----:B------:R-:W-:Y:S01]  /*a8f0*/  FFMA.FTZ R158, R132, R207, R158 ;  /* 0x000000cf849e7223 */ /* 0x000fe2000001009e */
[----:B----4-:R-:W-:Y:S03]  /*a900*/  F2FP.BF16.PACK_AB R13, R169, R168 ;  /* 0x000000a8a90d723e */ /* 0x010fe600000010ff */
[----:B------:R-:W-:Y:S01]  /*a910*/  HMMA.16816.F32.BF16 R96, R128, R14, R96 ;  /* 0x0000000e8060723c */ /* 0x000fe20000041860 */
[----:B------:R-:W1:Y:S02]  /*a920*/  LDSM.16.MT88.4 R128, [R134+0x2900] ;  /* 0x002900008680783b */ /* 0x000e640000004200 */
[----:B------:R-:W-:Y:S01]  /*a930*/  FFMA.FTZ R162, R3, R208, R162 ;  /* 0x000000d003a27223 */ /* 0x000fe200000100a2 */
[----:B------:R-:W-:Y:S01]  /*a940*/  IADD3 R3, R215, -0x2, RZ ;  /* 0xfffffffed7037810 */ /* 0x000fe20007ffe0ff */
[----:B------:R-:W-:Y:S02]  /*a950*/  FADD.FTZ R161, R161, R158 ;  /* 0x0000009ea1a17221 */ /* 0x000fe40000010000 */
[----:B------:R-:W-:Y:S01]  /*a960*/  F2FP.BF16.PACK_AB R14, R171, R170 ;  /* 0x000000aaab0e723e */ /* 0x000fe200000010ff */
[----:B------:R-:W-:Y:S01]  /*a970*/  FADD.FTZ R159, R159, R162 ;  /* 0x000000a29f9f7221 */ /* 0x000fe20000010000 */
[----:B------:R-:W-:Y:S02]  /*a980*/  F2FP.BF16.PACK_AB R15, R173, R172 ;  /* 0x000000acad0f723e */ /* 0x000fe400000010ff */
[----:B------:R-:W-:Y:S01]  /*a990*/  ISETP.GE.AND P0, PT, R3, R194, PT ;  /* 0x000000c20300720c */ /* 0x000fe20003f06270 */
[----:B------:R-:W-:Y:S02]  /*a9a0*/  FADD.FTZ R156, R156, R161 ;  /* 0x000000a19c9c7221 */ /* 0x000fe40000010000 */
[----:B------:R-:W-:Y:S02]  /*a9b0*/  FADD.FTZ R160, R160, R159 ;  /* 0x0000009fa0a07221 */ /* 0x000fe40000010000 */
[C---:B--2---:R-:W-:Y:S05]  /*a9c0*/  HMMA.16816.F32.BF16 R4, R12.reuse, R124, R4 ;  /* 0x0000007c0c04723c */ /* 0x044fea0000041804 */
        /* <DEDUP_REMOVED lines=10> */
[----:B------:R-:W2:Y:S03]  /*aa70*/  LDSM.16.MT88.4 R16, [R185+UR4+0x4900] ;  /* 0x00490004b910783b */ /* 0x000ea60008004200 */
[----:B------:R-:W-:Y:S02]  /*aa80*/  FADD.FTZ R170, R170, R167 ;  /* 0x000000a7aaaa7221 */ /* 0x000fe40000010000 */
[----:B------:R-:W-:Y:S02]  /*aa90*/  FADD.FTZ R172, R172, R169 ;  /* 0x000000a9acac7221 */ /* 0x000fe40000010000 */
[C---:B---3--:R-:W-:Y:S04]  /*aaa0*/  HMMA.16816.F32.BF16 R108, R12.reuse, R136, R108 ;  /* 0x000000880c6c723c */ /* 0x048fe8000004186c */
[----:B------:R-:W-:Y:S02]  /*aab0*/  FADD.FTZ R171, R171, R170 ;  /* 0x000000aaabab7221 */ /* 0x000fe40000010000 */
[----:B------:R-:W-:Y:S02]  /*aac0*/  FADD.FTZ R173, R173, R172 ;  /* 0x000000acadad7221 */ /* 0x000fe40000010000 */
[C---:B------:R-:W-:Y:S01]  /*aad0*/  HMMA.16816.F32.BF16 R112, R12.reuse, R138, R112 ;  /* 0x0000008a0c70723c */ /* 0x040fe20000041870 */
[----:B------:R-:W3:Y:S07]  /*aae0*/  LDSM.16.MT88.4 R136, [R184+UR4+0x4900] ;  /* 0x00490004b888783b */ /* 0x000eee0008004200 */
[C---:B-----5:R-:W-:Y:S08]  /*aaf0*/  HMMA.16816.F32.BF16 R116, R12.reuse, R140, R116 ;  /* 0x0000008c0c74723c */ /* 0x060ff00000041874 */
        /* <DEDUP_REMOVED lines=13> */
[----:B------:R-:W4:Y:S01]  /*abd0*/  LDSM.16.MT88.4 R20, [R134+0x4900] ;  /* 0x004900008614783b */ /* 0x000f220000004200 */
[--C-:B------:R-:W-:Y:S01]  /*abe0*/  FFMA.FTZ R152, R24, c[0x0][0x2d0], -R165.reuse ;  /* 0x0000b40018987a23 */ /* 0x100fe200000108a5 */
[C---:B------:R-:W-:Y:S01]  /*abf0*/  HMMA.16816.F32.BF16 R56, R12.reuse, R154, R56 ;  /* 0x0000009a0c38723c */ /* 0x040fe20000041838 */
[----:B------:R-:W5:Y:S03]  /*ac00*/  MUFU.EX2 R149, R149 ;  /* 0x0000009500957308 */ /* 0x000f660000000800 */
[--C-:B------:R-:W-:Y:S02]  /*ac10*/  FFMA.FTZ R153, R25, c[0x0][0x2d0], -R165.reuse ;  /* 0x0000b40019997a23 */ /* 0x100fe400000108a5 */
[----:B------:R-:W-:Y:S02]  /*ac20*/  FFMA.FTZ R165, R33, c[0x0][0x2d0], -R165 ;  /* 0x0000b40021a57a23 */ /* 0x000fe400000108a5 */
[C---:B-1----:R-:W-:Y:S03]  /*ac30*/  HMMA.16816.F32.BF16 R60, R12.reuse, R128, R60 ;  /* 0x000000800c3c723c */ /* 0x042fe6000004183c */
[----:B------:R-:W-:Y:S01]  /*ac40*/  MUFU.EX2 R150, R150 ;  /* 0x0000009600967308 */ /* 0x000fe20000000800 */
[--C-:B------:R-:W-:Y:S02]  /*ac50*/  FFMA.FTZ R154, R26, c[0x0][0x2d0], -R164.reuse ;  /* 0x0000b4001a9a7a23 */ /* 0x100fe400000108a4 */
[--C-:B------:R-:W-:Y:S02]  /*ac60*/  FFMA.FTZ R155, R27, c[0x0][0x2d0], -R164.reuse ;  /* 0x0000b4001b9b7a23 */ /* 0x100fe400000108a4 */
[C---:B------:R-:W-:Y:S01]  /*ac70*/  HMMA.16816.F32.BF16 R64, R12.reuse, R130, R64 ;  /* 0x000000820c40723c */ /* 0x040fe20000041840 */
[----:B------:R-:W-:Y:S03]  /*ac80*/  LDSM.16.MT88.4 R24, [R133+0x1100] ;  /* 0x001100008518783b */ /* 0x000fe60000004200 */
[----:B------:R-:W-:Y:S01]  /*ac90*/  FFMA.FTZ R164, R35, c[0x0][0x2d0], -R164 ;  /* 0x0000b40023a47a23 */ /* 0x000fe200000108a4 */
[----:B------:R-:W1:Y:S03]  /*aca0*/  MUFU.EX2 R151, R151 ;  /* 0x0000009700977308 */ /* 0x000e660000000800 */
[C---:B--2---:R-:W-:Y:S01]  /*acb0*/  HMMA.16816.F32.BF16 R68, R12.reuse, R16, R68 ;  /* 0x000000100c44723c */ /* 0x044fe20000041844 */
[----:B------:R-:W-:Y:S06]  /*acc0*/  LDSM.16.MT88.4 R128, [R134+0x1100] ;  /* 0x001100008680783b */ /* 0x000fec0000004200 */
[----:B------:R-:W-:Y:S01]  /*acd0*/  MUFU.EX2 R152, R152 ;  /* 0x0000009800987308 */ /* 0x000fe20000000800 */
[C---:B------:R-:W-:Y:S01]  /*ace0*/  HMMA.16816.F32.BF16 R72, R12.reuse, R18, R72 ;  /* 0x000000120c48723c */ /* 0x040fe20000041848 */
[----:B------:R-:W2:Y:S07]  /*acf0*/  LDSM.16.MT88.4 R16, [R185+UR4+0x1100] ;  /* 0x00110004b910783b */ /* 0x000eae0008004200 */
[C---:B------:R-:W-:Y:S01]  /*ad00*/  HMMA.16816.F32.BF16 R76, R12.reuse, R124, R76 ;  /* 0x0000007c0c4c723c */ /* 0x040fe2000004184c */
[----:B------:R-:W-:Y:S01]  /*ad10*/  LDSM.16.MT88.4 R32, [R134+0x1900] ;  /* 0x001900008620783b */ /* 0x000fe20000004200 */
[----:B------:R-:W1:Y:S06]  /*ad20*/  MUFU.EX2 R153, R153 ;  /* 0x0000009900997308 */ /* 0x000e6c0000000800 */
[C---:B------:R-:W-:Y:S01]  /*ad30*/  HMMA.16816.F32.BF16 R80, R12.reuse, R126, R80 ;  /* 0x0000007e0c50723c */ /* 0x040fe20000041850 */
[----:B------:R-:W1:Y:S03]  /*ad40*/  LDSM.16.MT88.4 R124, [R184+UR4+0x1100] ;  /* 0x00110004b87c783b */ /* 0x000e660008004200 */
[----:B------:R-:W-:Y:S04]  /*ad50*/  MUFU.EX2 R154, R154 ;  /* 0x0000009a009a7308 */ /* 0x000fe80000000800 */
[C---:B---3--:R-:W-:Y:S06]  /*ad60*/  HMMA.16816.F32.BF16 R84, R12.reuse, R136, R84 ;  /* 0x000000880c54723c */ /* 0x048fec0000041854 */
[----:B------:R-:W3:Y:S02]  /*ad70*/  MUFU.EX2 R155, R155 ;  /* 0x0000009b009b7308 */ /* 0x000ee40000000800 */
[C---:B------:R-:W-:Y:S01]  /*ad80*/  HMMA.16816.F32.BF16 R88, R12.reuse, R138, R88 ;  /* 0x0000008a0c58723c */ /* 0x040fe20000041858 */
[----:B------:R-:W-:Y:S07]  /*ad90*/  LDSM.16.MT88.4 R136, [R133+0x3100] ;  /* 0x003100008588783b */ /* 0x000fee0000004200 */
[C---:B----4-:R-:W-:Y:S01]  /*ada0*/  HMMA.16816.F32.BF16 R92, R12.reuse, R20, R92 ;  /* 0x000000140c5c723c */ /* 0x050fe2000004185c */
[----:B------:R-:W4:Y:S07]  /*adb0*/  MUFU.EX2 R218, R165 ;  /* 0x000000a500da7308 */ /* 0x000f2e0000000800 */
[----:B------:R-:W-:Y:S01]  /*adc0*/  HMMA.16816.F32.BF16 R96, R12, R22, R96 ;  /* 0x000000160c60723c */ /* 0x000fe20000041860 */
[----:B------:R-:W4:Y:S02]  /*add0*/  LDSM.16.MT88.4 R20, [R185+UR4+0x3100] ;  /* 0x00310004b914783b */ /* 0x000f240008004200 */
[----:B------:R-:W4:Y:S04]  /*ade0*/  MUFU.EX2 R164, R164 ;  /* 0x000000a400a47308 */ /* 0x000f280000000800 */
[----:B-----5:R-:W-:Y:S01]  /*adf0*/  F2FP.BF16.PACK_AB R12, R149, R148 ;  /* 0x00000094950c723e */ /* 0x020fe200000010ff */
[----:B------:R-:W-:Y:S01]  /*ae00*/  FADD.FTZ R148, R148, R171 ;  /* 0x000000ab94947221 */ /* 0x000fe20000010000 */
[----:B-1----:R-:W-:Y:S03]  /*ae10*/  F2FP.BF16.PACK_AB R13, R151, R150 ;  /* 0x00000096970d723e */ /* 0x002fe600000010ff */
[----:B------:R-:W-:Y:S01]  /*ae20*/  F2FP.BF16.PACK_AB R14, R153, R152 ;  /* 0x00000098990e723e */ /* 0x000fe200000010ff */
[----:B------:R-:W-:Y:S01]  /*ae30*/  FADD.FTZ R150, R150, R173 ;  /* 0x000000ad96967221 */ /* 0x000fe20000010000 */
[----:B---3--:R-:W-:Y:S01]  /*ae40*/  F2FP.BF16.PACK_AB R15, R155, R154 ;  /* 0x0000009a9b0f723e */ /* 0x008fe200000010ff */
        /* <DEDUP_REMOVED lines=8> */
[----:B------:R-:W1:Y:S07]  /*aed0*/  LDSM.16.MT88.4 R16, [R184+UR4+0x3100] ;  /* 0x00310004b810783b */ /* 0x000e6e0008004200 */
[C---:B------:R-:W-:Y:S08]  /*aee0*/  HMMA.16816.F32.BF16 R100, R12.reuse, R24, R100 ;  /* 0x000000180c64723c */ /* 0x040ff00000041864 */
[C---:B------:R-:W-:Y:S01]  /*aef0*/  HMMA.16816.F32.BF16 R104, R12.reuse, R26, R104 ;  /* 0x0000001a0c68723c */ /* 0x040fe20000041868 */
[----:B------:R-:W2:Y:S07]  /*af00*/  LDSM.16.MT88.4 R24, [R134+0x3100] ;  /* 0x003100008618783b */ /* 0x000eae0000004200 */
[C---:B------:R-:W-:Y:S08]  /*af10*/  HMMA.16816.F32.BF16 R108, R12.reuse, R124, R108 ;  /* 0x0000007c0c6c723c */ /* 0x040ff0000004186c */
[C---:B------:R-:W-:Y:S01]  /*af20*/  HMMA.16816.F32.BF16 R112, R12.reuse, R126, R112 ;  /* 0x0000007e0c70723c */ /* 0x040fe20000041870 */
[----:B------:R-:W3:Y:S07]  /*af30*/  LDSM.16.MT88.4 R124, [R185+UR4+0x5100] ;  /* 0x00510004b97c783b */ /* 0x000eee0008004200 */
        /* <DEDUP_REMOVED lines=8> */
[C---:B-1----:R-:W-:Y:S08]  /*afc0*/  HMMA.16816.F32.BF16 R52, R12.reuse, R16, R52 ;  /* 0x000000100c34723c */ /* 0x042ff00000041834 */
[C---:B------:R-:W-:Y:S01]  /*afd0*/  HMMA.16816.F32.BF16 R56, R12.reuse, R18, R56 ;  /* 0x000000120c38723c */ /* 0x040fe20000041838 */
[----:B------:R-:W1:Y:S07]  /*afe0*/  LDSM.16.MT88.4 R16, [R184+UR4+0x5100] ;  /* 0x00510004b810783b */ /* 0x000e6e0008004200 */
[C---:B--2---:R-:W-:Y:S08]  /*aff0*/  HMMA.16816.F32.BF16 R60, R12.reuse, R24, R60 ;  /* 0x000000180c3c723c */ /* 0x044ff0000004183c */
[C---:B------:R-:W-:Y:S01]  /*b000*/  HMMA.16816.F32.BF16 R64, R12.reuse, R26, R64 ;  /* 0x0000001a0c40723c */ /* 0x040fe20000041840 */
[----:B------:R-:W2:Y:S07]  /*b010*/  LDSM.16.MT88.4 R24, [R134+0x5100] ;  /* 0x005100008618783b */ /* 0x000eae0000004200 */
[C---:B---3--:R-:W-:Y:S08]  /*b020*/  HMMA.16816.F32.BF16 R68, R12.reuse, R124, R68 ;  /* 0x0000007c0c44723c */ /* 0x048ff00000041844 */
[C---:B------:R-:W-:Y:S01]  /*b030*/  HMMA.16816.F32.BF16 R72, R12.reuse, R126, R72 ;  /* 0x0000007e0c48723c */ /* 0x040fe20000041848 */
[----:B------:R-:W3:Y:S07]  /*b040*/  LDSM.16.MT88.4 R124, [R185+UR4+0x1900] ;  /* 0x00190004b97c783b */ /* 0x000eee0008004200 */
[C---:B----4-:R-:W-:Y:S08]  /*b050*/  HMMA.16816.F32.BF16 R76, R12.reuse, R20, R76 ;  /* 0x000000140c4c723c */ /* 0x050ff0000004184c */
[C---:B------:R-:W-:Y:S01]  /*b060*/  HMMA.16816.F32.BF16 R80, R12.reuse, R22, R80 ;  /* 0x000000160c50723c */ /* 0x040fe20000041850 */
[----:B------:R-:W4:Y:S07]  /*b070*/  LDSM.16.MT88.4 R20, [R133+0x1900] ;  /* 0x001900008514783b */ /* 0x000f2e0000004200 */
[C---:B-1----:R-:W-:Y:S08]  /*b080*/  HMMA.16816.F32.BF16 R84, R12.reuse, R16, R84 ;  /* 0x000000100c54723c */ /* 0x042ff00000041854 */
[C---:B------:R-:W-:Y:S01]  /*b090*/  HMMA.16816.F32.BF16 R88, R12.reuse, R18, R88 ;  /* 0x000000120c58723c */ /* 0x040fe20000041858 */
[----:B------:R-:W1:Y:S07]  /*b0a0*/  LDSM.16.MT88.4 R16, [R185+UR4+0x3900] ;  /* 0x00390004b910783b */ /* 0x000e6e0008004200 */
[C---:B--2---:R-:W-:Y:S08]  /*b0b0*/  HMMA.16816.F32.BF16 R92, R12.reuse, R24, R92 ;  /* 0x000000180c5c723c */ /* 0x044ff0000004185c */
[----:B------:R-:W-:Y:S01]  /*b0c0*/  HMMA.16816.F32.BF16 R96, R12, R26, R96 ;  /* 0x0000001a0c60723c */ /* 0x000fe20000041860 */
[----:B------:R-:W2:Y:S06]  /*b0d0*/  LDSM.16.MT88.4 R24, [R185+UR4+0x5900] ;  /* 0x00590004b918783b */ /* 0x000eac0008004200 */
[----:B------:R-:W-:Y:S02]  /*b0e0*/  F2FP.BF16.PACK_AB R12, R175, R174 ;  /* 0x000000aeaf0c723e */ /* 0x000fe400000010ff */
[----:B------:R-:W-:Y:S03]  /*b0f0*/  F2FP.BF16.PACK_AB R13, R216, R209 ;  /* 0x000000d1d80d723e */ /* 0x000fe600000010ff */
[----:B------:R-:W-:Y:S01]  /*b100*/  F2FP.BF16.PACK_AB R14, R218, R217 ;  /* 0x000000d9da0e723e */ /* 0x000fe200000010ff */
[----:B------:R-:W-:Y:S01]  /*b110*/  FADD.FTZ R209, R209, R154 ;  /* 0x0000009ad1d17221 */ /* 0x000fe20000010000 */
[----:B------:R-:W-:Y:S03]  /*b120*/  F2FP.BF16.PACK_AB R15, R164, R219 ;  /* 0x000000dba40f723e */ /* 0x000fe600000010ff */
[----:B------:R-:W-:Y:S04]  /*b130*/  FADD.FTZ R216, R216, R209 ;  /* 0x000000d1d8d87221 */ /* 0x000fe80000010000 */
[C---:B---3--:R-:W-:Y:S03]  /*b140*/  HMMA.16816.F32.BF16 R128, R12.reuse, R124, R4 ;  /* 0x0000007c0c80723c */ /* 0x048fe60000041804 */
[----:B------:R-:W-:Y:S04]  /*b150*/  FADD.FTZ R219, R219, R216 ;  /* 0x000000d8dbdb7221 */ /* 0x000fe80000010000 */
[----:B------:R-:W-:Y:S01]  /*b160*/  FADD.FTZ R208, R164, R219 ;  /* 0x000000dba4d07221 */ /* 0x000fe20000010000 */
[C---:B------:R-:W-:Y:S01]  /*b170*/  HMMA.16816.F32.BF16 R124, R12.reuse, R126, R8 ;  /* 0x0000007e0c7c723c */ /* 0x040fe20000041808 */
[----:B------:R-:W3:Y:S07]  /*b180*/  LDSM.16.MT88.4 R8, [R133+0x5900] ;  /* 0x005900008508783b */ /* 0x000eee0000004200 */
[C---:B----4-:R-:W-:Y:S08]  /*b190*/  HMMA.16816.F32.BF16 R100, R12.reuse, R20, R100 ;  /* 0x000000140c64723c */ /* 0x050ff00000041864 */
[C---:B------:R-:W-:Y:S01]  /*b1a0*/  HMMA.16816.F32.BF16 R104, R12.reuse, R22, R104 ;  /* 0x000000160c68723c */ /* 0x040fe20000041868 */
[----:B------:R-:W-:Y:S07]  /*b1b0*/  LDSM.16.MT88.4 R20, [R134+0x5900] ;  /* 0x005900008614783b */ /* 0x000fee0000004200 */
[C---:B------:R-:W-:Y:S08]  /*b1c0*/  HMMA.16816.F32.BF16 R108, R12.reuse, R28, R108 ;  /* 0x0000001c0c6c723c */ /* 0x040ff0000004186c */
[C---:B------:R-:W-:Y:S08]  /*b1d0*/  HMMA.16816.F32.BF16 R112, R12.reuse, R30, R112 ;  /* 0x0000001e0c70723c */ /* 0x040ff00000041870 */
[C---:B------:R-:W-:Y:S08]  /*b1e0*/  HMMA.16816.F32.BF16 R116, R12.reuse, R32, R116 ;  /* 0x000000200c74723c */ /* 0x040ff00000041874 */
[C---:B------:R-:W-:Y:S08]  /*b1f0*/  HMMA.16816.F32.BF16 R120, R12.reuse, R34, R120 ;  /* 0x000000220c78723c */ /* 0x040ff00000041878 */
[C---:B-1----:R-:W-:Y:S08]  /*b200*/  HMMA.16816.F32.BF16 R36, R12.reuse, R16, R36 ;  /* 0x000000100c24723c */ /* 0x042ff00000041824 */
[C---:B------:R-:W-:Y:S01]  /*b210*/  HMMA.16816.F32.BF16 R40, R12.reuse, R18, R40 ;  /* 0x000000120c28723c */ /* 0x040fe20000041828 */
[----:B------:R-:W1:Y:S07]  /*b220*/  LDSM.16.MT88.4 R16, [R184+UR4+0x5900] ;  /* 0x00590004b810783b */ /* 0x000e6e0008004200 */
[C---:B------:R-:W-:Y:S08]  /*b230*/  HMMA.16816.F32.BF16 R44, R12.reuse, R136, R44 ;  /* 0x000000880c2c723c */ /* 0x040ff0000004182c */
[C---:B------:R-:W-:Y:S08]  /*b240*/  HMMA.16816.F32.BF16 R48, R12.reuse, R138, R48 ;  /* 0x0000008a0c30723c */ /* 0x040ff00000041830 */
[C---:B------:R-:W-:Y:S08]  /*b250*/  HMMA.16816.F32.BF16 R52, R12.reuse, R140, R52 ;  /* 0x0000008c0c34723c */ /* 0x040ff00000041834 */
[C---:B------:R-:W-:Y:S08]  /*b260*/  HMMA.16816.F32.BF16 R56, R12.reuse, R142, R56 ;  /* 0x0000008e0c38723c */ /* 0x040ff00000041838 */
[C---:B------:R-:W-:Y:S08]  /*b270*/  HMMA.16816.F32.BF16 R60, R12.reuse, R144, R60 ;  /* 0x000000900c3c723c */ /* 0x040ff0000004183c */
[C---:B------:R-:W-:Y:S08]  /*b280*/  HMMA.16816.F32.BF16 R64, R12.reuse, R146, R64 ;  /* 0x000000920c40723c */ /* 0x040ff00000041840 */
[C---:B--2---:R-:W-:Y:S08]  /*b290*/  HMMA.16816.F32.BF16 R68, R12.reuse, R24, R68 ;  /* 0x000000180c44723c */ /* 0x044ff00000041844 */
[C---:B------:R-:W-:Y:S08]  /*b2a0*/  HMMA.16816.F32.BF16 R72, R12.reuse, R26, R72 ;  /* 0x0000001a0c48723c */ /* 0x040ff00000041848 */
[C---:B---3--:R-:W-:Y:S07]  /*b2b0*/  HMMA.16816.F32.BF16 R76, R12.reuse, R8, R76 ;  /* 0x000000080c4c723c */ /* 0x048fee000004184c */
[----:B------:R-:W-:Y:S01]  /*b2c0*/  FADD.FTZ R8, R174, R153 ;  /* 0x00000099ae087221 */ /* 0x000fe20000010000 */
[C---:B------:R-:W-:Y:S04]  /*b2d0*/  HMMA.16816.F32.BF16 R80, R12.reuse, R10, R80 ;  /* 0x0000000a0c50723c */ /* 0x040fe80000041850 */
[----:B------:R-:W-:Y:S04]  /*b2e0*/  FADD.FTZ R8, R175, R8 ;  /* 0x00000008af087221 */ /* 0x000fe80000010000 */
[C---:B-1----:R-:W-:Y:S04]  /*b2f0*/  HMMA.16816.F32.BF16 R84, R12.reuse, R16, R84 ;  /* 0x000000100c54723c */ /* 0x042fe80000041854 */
[----:B------:R-:W-:Y:S04]  /*b300*/  FADD.FTZ R207, R217, R8 ;  /* 0x00000008d9cf7221 */ /* 0x000fe80000010000 */
[C---:B------:R-:W-:Y:S04]  /*b310*/  HMMA.16816.F32.BF16 R88, R12.reuse, R18, R88 ;  /* 0x000000120c58723c */ /* 0x040fe80000041858 */
[----:B------:R-:W-:Y:S04]  /*b320*/  FADD.FTZ R207, R218, R207 ;  /* 0x000000cfdacf7221 */ /* 0x000fe80000010000 */
[C---:B------:R-:W-:Y:S08]  /*b330*/  HMMA.16816.F32.BF16 R92, R12.reuse, R20, R92 ;  /* 0x000000140c5c723c */ /* 0x040ff0000004185c */
[----:B------:R-:W-:Y:S01]  /*b340*/  HMMA.16816.F32.BF16 R96, R12, R22, R96 ;  /* 0x000000160c60723c */ /* 0x000fe20000041860 */
[----:B------:R-:W-:-:S07]  /*b350*/  @!P0 BRA `(.L_x_1047) ;  /* 0x000003f000008947 */ /* 0x000fce0003800000 */
[----:B------:R-:W-:Y:S01]  /*b360*/  ISETP.NE.AND P1, PT, R195, 0x1, PT ;  /* 0x00000001c300780c */ /* 0x000fe20003f25270 */
[----:B------:R-:W-:Y:S01]  /*b370*/  IMAD R6, R215, 0x40, R204 ;  /* 0x00000040d7067824 */ /* 0x000fe200078e02cc */
[----:B------:R-:W-:Y:S01]  /*b380*/  IADD3 R12, -R211, 0x10, RZ ;  /* 0x00000010d30c7810 */ /* 0x000fe20007ffe1ff */
[----:B------:R-:W-:Y:S01]  /*b390*/  IMAD.MOV.U32 R200, RZ, RZ, RZ ;  /* 0x000000ffffc87224 */ /* 0x000fe200078e00ff */
[----:B------:R-:W-:Y:S02]  /*b3a0*/  IADD3 R8, -R183, 0x10, RZ ;  /* 0x00000010b7087810 */ /* 0x000fe40007ffe1ff */
[----:B------:R-:W-:Y:S02]  /*b3b0*/  IADD3 R201, R6, -0x80, R203 ;  /* 0xffffff8006c97810 */ /* 0x000fe40007ffe0cb */
[----:B------:R-:W-:Y:S02]  /*b3c0*/  LOP3.LUT R12, R12, 0xf, RZ, 0xc0, !PT ;  /* 0x0000000f0c0c7812 */ /* 0x000fe400078ec0ff */
[----:B------:R-:W-:Y:S01]  /*b3d0*/  LOP3.LUT R8, R8, 0xf, RZ, 0xc0, !PT ;  /* 0x0000000f08087812 */ /* 0x000fe200078ec0ff */
        /* <DEDUP_REMOVED lines=9> */
[----:B------:R-:W-:Y:S01]  /*b470*/  IMAD R201, R6, c[0x0][0x2b8], R201 ;  /* 0x0000ae0006c97a24 */ /* 0x000fe200078e02c9 */
[----:B------:R-:W-:Y:S04]  /*b480*/  IADD3 R6, -R180, 0x10, RZ ;  /* 0x00000010b4067810 */ /* 0x000fe80007ffe1ff */
[----:B------:R-:W-:Y:S02]  /*b490*/  SHF.R.S32.HI R3, RZ, 0x1f, R201 ;  /* 0x0000001fff037819 */ /* 0x000fe400000114c9 */
[----:B------:R-:W-:Y:S03]  /*b4a0*/  LOP3.LUT R6, R6, 0xf, RZ, 0xc0, !PT ;  /* 0x0000000f06067812 */ /* 0x000fe600078ec0ff */
[----:B------:R-:W-:Y:S04]  /*b4b0*/  IMAD R3, R3, c[0x0][0x1e0], RZ ;  /* 0x0000780003037a24 */ /* 0x000fe800078e02ff */
[C---:B------:R-:W-:Y:S02]  /*b4c0*/  IMAD R3, R201.reuse, c[0x0][0x1e4], R3 ;  /* 0x00007900c9037a24 */ /* 0x040fe400078e0203 */
[----:B-1----:R-:W-:Y:S04]  /*b4d0*/  IMAD.WIDE.U32 R4, R201, c[0x0][0x1e0], RZ ;  /* 0x00007800c9047a25 */ /* 0x002fe800078e00ff */
        /* <DEDUP_REMOVED lines=9> */
[----:B------:R-:W1:Y:S04]  /*b570*/  SHFL.IDX PT, R7, R18, 0x1, 0x181f ;  /* 0x00381f0012077f89 */ /* 0x000e6800000e0000 */
[----:B------:R-:W2:Y:S04]  /*b580*/  SHFL.IDX PT, R3, R10, 0x1, 0x181f ;  /* 0x00381f000a037f89 */ /* 0x000ea800000e0000 */
[----:B------:R-:W-:Y:S01]  /*b590*/  SHFL.IDX PT, R5, R10, RZ, 0x181f ;  /* 0x00181fff0a057589 */ /* 0x000fe200000e0000 */
[----:B-1----:R-:W-:Y:S04]  /*b5a0*/  IADD3 R12, P1, P0, R12, R7, R212 ;  /* 0x000000070c0c7210 */ /* 0x002fe8000783e0d4 */
[----:B--2---:R-:W-:Y:S02]  /*b5b0*/  IADD3.X R13, RZ, R3, R213, P1, P0 ;  /* 0x00000003ff0d7210 */ /* 0x004fe40000fe04d5 */
[----:B------:R-:W-:Y:S04]  /*b5c0*/  IADD3 R8, P1, P0, R8, R7, R192 ;  /* 0x0000000708087210 */ /* 0x000fe8000783e0c0 */
[----:B------:R-:W-:Y:S02]  /*b5d0*/  IADD3.X R9, RZ, R3, R210, P1, P0 ;  /* 0x00000003ff097210 */ /* 0x000fe40000fe04d2 */
[----:B------:R-:W-:Y:S04]  /*b5e0*/  IADD3 R6, P1, P0, R6, R7, R181 ;  /* 0x0000000706067210 */ /* 0x000fe8000783e0b5 */
[----:B------:R-:W-:Y:S02]  /*b5f0*/  IADD3.X R7, RZ, R3, R182, P1, P0 ;  /* 0x00000003ff077210 */ /* 0x000fe40000fe04b6 */
[----:B------:R-:W1:Y:S02]  /*b600*/  SHFL.IDX PT, R3, R18, RZ, 0x181f ;  /* 0x00181fff12037589 */ /* 0x000e6400000e0000 */
[----:B-1----:R-:W-:Y:S05]  /*b610*/  IADD3 R16, P0, R3, R212, RZ ;  /* 0x000000d403107210 */ /* 0x002fea0007f1e0ff */
[----:B------:R-:W-:Y:S01]  /*b620*/  IMAD.X R17, R5, 0x1, R213, P0 ;  /* 0x0000000105117824 */ /* 0x000fe200000e06d5 */
[----:B------:R-:W-:Y:S05]  /*b630*/  IADD3 R14, P0, R3, R192, RZ ;  /* 0x000000c0030e7210 */ /* 0x000fea0007f1e0ff */
[----:B------:R-:W-:Y:S01]  /*b640*/  IMAD.X R15, R5, 0x1, R210, P0 ;  /* 0x00000001050f7824 */ /* 0x000fe200000e06d2 */
[----:B------:R-:W-:Y:S01]  /*b650*/  IADD3 R4, P0, R3, R181, RZ ;  /* 0x000000b503047210 */ /* 0x000fe20007f1e0ff */
[----:B------:R-:W-:Y:S04]  /*b660*/  IMAD.U32 R3, RZ, RZ, UR16 ;  /* 0x00000010ff037e24 */ /* 0x000fe8000f8e00ff */
[----:B------:R-:W-:Y:S02]  /*b670*/  IMAD R3, R3, 0x3000, R202 ;  /* 0x0000300003037824 */ /* 0x000fe400078e02ca */
[----:B------:R-:W-:Y:S01]  /*b680*/  IMAD.X R5, R5, 0x1, R182, P0 ;  /* 0x0000000105057824 */ /* 0x000fe200000e06b6 */
[----:B------:R-:W-:Y:S01]  /*b690*/  ISETP.NE.U32.AND P0, PT, R211, RZ, PT ;  /* 0x000000ffd300720c */ /* 0x000fe20003f05070 */
        /* <DEDUP_REMOVED lines=11> */
.L_x_1047:
        /* <DEDUP_REMOVED lines=10> */
.L_x_1045:
[----:B------:R-:W-:-:S13]  /*b7f0*/  ISETP.GE.AND P0, PT, R209, R194, PT ;  /* 0x000000c2d100720c */ /* 0x000fda0003f06270 */
[----:B------:R-:W-:Y:S05]  /*b800*/  @!P0 BRA `(.L_x_1049) ;  /* 0x0000362000008947 */ /* 0x000fea0003800000 */
[----:B------:R-:W-:Y:S01]  /*b810*/  IMAD.MOV.U32 R192, RZ, RZ, 0x40 ;  /* 0x00000040ffc07424 */ /* 0x000fe200078e00ff */
[----:B------:R-:W-:Y:S01]  /*b820*/  LOP3.LUT P0, RZ, R179, 0x4, RZ, 0xc0, !PT ;  /* 0x00000004b3ff7812 */ /* 0x000fe2000780c0ff */
[----:B------:R-:W-:Y:S01]  /*b830*/  IMAD.MOV.U32 R3, RZ, RZ, R0 ;  /* 0x000000ffff037224 */ /* 0x000fe200078e0000 */
[----:B-1----:R-:W-:Y:S01]  /*b840*/  SHF.R.S32.HI R5, RZ, 0x1f, R178 ;  /* 0x0000001fff057819 */ /* 0x002fe200000114b2 */
[----:B------:R-:W-:Y:S01]  /*b850*/  IMAD.MOV.U32 R132, RZ, RZ, R2 ;  /* 0x000000ffff847224 */ /* 0x000fe200078e0002 */
[----:B------:R-:W-:Y:S01]  /*b860*/  SHF.R.S32.HI R0, RZ, 0x1f, R177 ;  /* 0x0000001fff007819 */ /* 0x000fe200000114b1 */
[----:B------:R-:W-:Y:S01]  /*b870*/  IMAD.SHL.U32 R212, R178, 0x2, RZ ;  /* 0x00000002b2d47824 */ /* 0x000fe200078e00ff */
[----:B------:R-:W-:Y:S01]  /*b880*/  SHF.R.S32.HI R213, RZ, 0x1f, R176 ;  /* 0x0000001fffd57819 */ /* 0x000fe200000114b0 */
[----:B------:R-:W-:Y:S01]  /*b890*/  IMAD.SHL.U32 R214, R177, 0x2, RZ ;  /* 0x00000002b1d67824 */ /* 0x000fe200078e00ff */
[----:B------:R-:W-:Y:S01]  /*b8a0*/  SEL R192, R192, 0xffffffc0, !P0 ;  /* 0xffffffc0c0c07807 */ /* 0x000fe20004000000 */
[----:B------:R-:W-:Y:S01]  /*b8b0*/  IMAD.SHL.U32 R215, R176, 0x2, RZ ;  /* 0x00000002b0d77824 */ /* 0x000fe200078e00ff */
[----:B------:R-:W-:-:S02]  /*b8c0*/  SHF.L.U64.HI R210, R178, 0x1, R5 ;  /* 0x00000001b2d27819 */ /* 0x000fc40000010205 */
[----:B------:R-:W-:Y:S02]  /*b8d0*/  SHF.L.U64.HI R211, R177, 0x1, R0 ;  /* 0x00000001b1d37819 */ /* 0x000fe40000010200 */
[----:B------:R-:W-:Y:S02]  /*b8e0*/  SHF.L.U64.HI R213, R176, 0x1, R213 ;  /* 0x00000001b0d57819 */ /* 0x000fe400000102d5 */
.L_x_1060:
        /* <DEDUP_REMOVED lines=30> */
[----:B------:R-:W5:Y:S04]  /*bad0*/  SHFL.IDX PT, R11, R4, RZ, 0x181f ;  /* 0x00181fff040b7589 */ /* 0x000f6800000e0000 */
[----:B------:R-:W4:Y:S04]  /*bae0*/  SHFL.IDX PT, R0, R2, RZ, 0x181f ;  /* 0x00181fff02007589 */ /* 0x000f2800000e0000 */
[----:B------:R-:W3:Y:S01]  /*baf0*/  SHFL.IDX PT, R5, R4, 0x1, 0x181f ;  /* 0x00381f0004057f89 */ /* 0x000ee200000e0000 */
[C---:B-----5:R-:W-:Y:S05]  /*bb00*/  IADD3 R22, P0, R11.reuse, R212, RZ ;  /* 0x000000d40b167210 */ /* 0x060fea0007f1e0ff */
[C-C-:B----4-:R-:W-:Y:S01]  /*bb10*/  IMAD.X R23, R0.reuse, 0x1, R210.reuse, P0 ;  /* 0x0000000100177824 */ /* 0x150fe200000e06d2 */
[C---:B------:R-:W-:Y:S04]  /*bb20*/  IADD3 R14, P0, R11.reuse, R214, RZ ;  /* 0x000000d60b0e7210 */ /* 0x040fe80007f1e0ff */
[C---:B------:R-:W-:Y:S02]  /*bb30*/  IADD3.X R15, R0.reuse, R211, RZ, P0, !PT ;  /* 0x000000d3000f7210 */ /* 0x040fe400007fe4ff */
[----:B------:R-:W-:Y:S05]  /*bb40*/  IADD3 R10, P0, R11, R215, RZ ;  /* 0x000000d70b0a7210 */ /* 0x000fea0007f1e0ff */
[--C-:B------:R-:W-:Y:S01]  /*bb50*/  IMAD.X R11, R0, 0x1, R213.reuse, P0 ;  /* 0x00000001000b7824 */ /* 0x100fe200000e06d5 */
[C---:B---3--:R-:W-:Y:S01]  /*bb60*/  IADD3 R8, P0, R5.reuse, R212, RZ ;  /* 0x000000d405087210 */ /* 0x048fe20007f1e0ff */
[----:B------:R-:W3:Y:S04]  /*bb70*/  SHFL.IDX PT, R0, R2, 0x1, 0x181f ;  /* 0x00381f0002007f89 */ /* 0x000ee800000e0000 */
[C---:B---3--:R-:W-:Y:S01]  /*bb80*/  IMAD.X R9, R0.reuse, 0x1, R210, P0 ;  /* 0x0000000100097824 */ /* 0x048fe200000e06d2 */
[C---:B------:R-:W-:Y:S04]  /*bb90*/  IADD3 R6, P0, R5.reuse, R214, RZ ;  /* 0x000000d605067210 */ /* 0x040fe80007f1e0ff */
[C---:B------:R-:W-:Y:S02]  /*bba0*/  IADD3.X R7, R0.reuse, R211, RZ, P0, !PT ;  /* 0x000000d300077210 */ /* 0x040fe400007fe4ff */
[----:B------:R-:W-:Y:S02]  /*bbb0*/  IADD3 R28, P0, R5, R215, RZ ;  /* 0x000000d7051c7210 */ /* 0x000fe40007f1e0ff */
[----:B------:R-:W-:Y:S03]  /*bbc0*/  MOV R5, UR16 ;  /* 0x0000001000057c02 */ /* 0x000fe60008000f00 */
[----:B------:R-:W-:Y:S02]  /*bbd0*/  IMAD.X R29, R0, 0x1, R213, P0 ;  /* 0x00000001001d7824 */ /* 0x000fe400000e06d5 */
[----:B------:R-:W-:Y:S05]  /*bbe0*/  IMAD R13, R5, 0x6000, R198 ;  /* 0x00006000050d7824 */ /* 0x000fea00078e02c6 */
[----:B------:R3:W-:Y:S04]  /*bbf0*/  LDGSTS.E.BYPASS.LTC128B.128 [R13], [R22.64], !P5 ;  /* 0x00000000160d7fae */ /* 0x0007e8000e901d4c */
[----:B------:R3:W-:Y:S04]  /*bc00*/  LDGSTS.E.BYPASS.LTC128B.128 [R13+0x2000], [R14.64], !P4 ;  /* 0x020000000e0d7fae */ /* 0x0007e8000e101d4c */
[----:B------:R3:W-:Y:S04]  /*bc10*/  LDGSTS.E.BYPASS.LTC128B.128 [R13+0x4000], [R10.64], !P6 ;  /* 0x040000000a0d7fae */ /* 0x0007e8000f101d4c */
[----:B------:R3:W-:Y:S04]  /*bc20*/  LDGSTS.E.BYPASS.LTC128B.128 [R13+0x1000], [R8.64], !P5 ;  /* 0x01000000080d7fae */ /* 0x0007e8000e901d4c */
[----:B------:R3:W-:Y:S04]  /*bc30*/  LDGSTS.E.BYPASS.LTC128B.128 [R13+0x3000], [R6.64], !P4 ;  /* 0x03000000060d7fae */ /* 0x0007e8000e101d4c */
[----:B------:R3:W-:Y:S02]  /*bc40*/  LDGSTS.E.BYPASS.LTC128B.128 [R13+0x5000], [R28.64], !P6 ;  /* 0x050000001c0d7fae */ /* 0x0007e4000f101d4c */
.L_x_1050:
[C---:B--23--:R-:W-:Y:S01]  /*bc50*/  HMMA.16816.F32.BF16 R4, R136.reuse, R140, RZ ;  /* 0x0000008c8804723c */ /* 0x04cfe200000418ff */
[----:B------:R-:W-:Y:S01]  /*bc60*/  LDSM.16.M88.4 R172, [R186] ;  /* 0x00000000baac783b */ /* 0x000fe20000000200 */
[----:B------:R-:W-:Y:S01]  /*bc70*/  UIADD3 UR18, UR16, 0x1, URZ ;  /* 0x0000000110127890 */ /* 0x000fe2000fffe03f */
[----:B------:R-:W-:Y:S01]  /*bc80*/  ISETP.NE.AND P0, PT, R197, 0x1, PT ;  /* 0x00000001c500780c */ /* 0x000fe20003f05270 */
[C---:B------:R-:W-:Y:S01]  /*bc90*/  IMAD.IADD R0, R192.reuse, 0x1, R21 ;  /* 0x00000001c0007824 */ /* 0x040fe200078e0215 */
[C---:B------:R-:W-:Y:S01]  /*bca0*/  IADD3 R135, R192.reuse, UR4, R191 ;  /* 0x00000004c0877c10 */ /* 0x040fe2000fffe0bf */
[----:B------:R-:W-:Y:S01]  /*bcb0*/  IMAD.IADD R2, R192, 0x1, R133 ;  /* 0x00000001c0027824 */ /* 0x000fe200078e0285 */
[----:B------:R-:W0:Y:S01]  /*bcc0*/  LDGDEPBAR ;  /* 0x00000000000079af */ /* 0x000e220000000000 */
[C---:B------:R-:W-:Y:S01]  /*bcd0*/  HMMA.16816.F32.BF16 R8, R136.reuse, R142, RZ ;  /* 0x0000008e8808723c */ /* 0x040fe200000418ff */
[----:B------:R-:W-:Y:S01]  /*bce0*/  ISETP.LE.AND P2, PT, R196, c[0x0][0x32c], PT ;  /* 0x0000cb00c4007a0c */ /* 0x000fe20003f43270 */
[----:B------:R-:W-:Y:S02]  /*bcf0*/  UISETP.GE.AND UP0, UPT, UR16, 0x1, UPT ;  /* 0x000000011000788c */ /* 0x000fe4000bf06270 */
[----:B------:R-:W-:Y:S01]  /*bd00*/  IMAD.IADD R134, R188, 0x1, R135 ;  /* 0x00000001bc867824 */ /* 0x000fe200078e0287 */
[----:B------:R-:W-:Y:S01]  /*bd10*/  LDSM.16.M88.4 R140, [R187] ;  /* 0x00000000bb8c783b */ /* 0x000fe20000000200 */
[----:B------:R-:W-:Y:S02]  /*bd20*/  USEL UR16, UR18, URZ, !UP0 ;  /* 0x0000003f12107287 */ /* 0x000fe4000c000000 */
[C---:B----4-:R-:W-:Y:S03]  /*bd30*/  HMMA.16816.F32.BF16 R12, R136.reuse, R16, RZ ;  /* 0x00000010880c723c */ /* 0x050fe600000418ff */
[----:B------:R-:W2:Y:S05]  /*bd40*/  LDSM.16.M88.4 R164, [R0+0xc100] ;  /* 0x00c1000000a4783b */ /* 0x000eaa0000000200 */
[C---:B------:R-:W-:Y:S01]  /*bd50*/  HMMA.16816.F32.BF16 R16, R136.reuse, R18, RZ ;  /* 0x000000128810723c */ /* 0x040fe200000418ff */
[----:B------:R-:W3:Y:S06]  /*bd60*/  LDSM.16.M88.4 R168, [R0+0xc900] ;  /* 0x00c9000000a8783b */ /* 0x000eec0000000200 */
[----:B------:R-:W-:Y:S01]  /*bd70*/  LDSM.16.M88.4 R176, [R2+0xc100] ;  /* 0x00c1000002b0783b */ /* 0x000fe20000000200 */
[C---:B-1----:R-:W-:Y:S05]  /*bd80*/  HMMA.16816.F32.BF16 R20, R136.reuse, R24, RZ ;  /* 0x000000188814723c */ /* 0x042fea00000418ff */
[----:B------:R-:W-:Y:S03]  /*bd90*/  LDSM.16.M88.4 R180, [R2+0xc900] ;  /* 0x00c9000002b4783b */ /* 0x000fe60000000200 */
[C---:B------:R-:W-:Y:S08]  /*bda0*/  HMMA.16816.F32.BF16 R24, R136.reuse, R26, RZ ;  /* 0x0000001a8818723c */ /* 0x040ff000000418ff */
[C---:B------:R-:W-:Y:S08]  /*bdb0*/  HMMA.16816.F32.BF16 R28, R136.reuse, R32, RZ ;  /* 0x00000020881c723c */ /* 0x040ff000000418ff */
[----:B------:R-:W-:Y:S01]  /*bdc0*/  HMMA.16816.F32.BF16 R32, R136, R34, RZ ;  /* 0x000000228820723c */ /* 0x000fe200000418ff */
[----:B------:R-:W1:Y:S07]  /*bdd0*/  LDSM.16.M88.4 R136, [R0+0xd100] ;  /* 0x00d100000088783b */ /* 0x000e6e0000000200 */
[C---:B------:R-:W-:Y:S08]  /*bde0*/  HMMA.16816.F32.BF16 R4, R144.reuse, R148, R4 ;  /* 0x000000949004723c */ /* 0x040ff00000041804 */
[C---:B------:R-:W-:Y:S01]  /*bdf0*/  HMMA.16816.F32.BF16 R8, R144.reuse, R150, R8 ;  /* 0x000000969008723c */ /* 0x040fe20000041808 */
[----:B------:R-:W4:Y:S07]  /*be00*/  LDSM.16.M88.4 R148, [R0+0xd900] ;  /* 0x00d900000094783b */ /* 0x000f2e0000000200 */
        /* <DEDUP_REMOVED lines=8> */
[----:B------:R-:W5:Y:S06]  /*be90*/  LDSM.16.M88.4 R144, [R2+0xd100] ;  /* 0x00d100000290783b */ /* 0x000f6c0000000200 */
[----:B------:R-:W4:Y:S01]  /*bea0*/  LDSM.16.M88.4 R160, [R191+UR4+0xe100] ;  /* 0x00e10004bfa0783b */ /* 0x000f220008000200 */
[C---:B--2---:R-:W-:Y:S08]  /*beb0*/  HMMA.16816.F32.BF16 R4, R140.reuse, R164, R4 ;  /* 0x000000a48c04723c */ /* 0x044ff00000041804 */
[C---:B------:R-:W-:Y:S01]  /*bec0*/  HMMA.16816.F32.BF16 R8, R140.reuse, R166, R8 ;  /* 0x000000a68c08723c */ /* 0x040fe20000041808 */
[----:B------:R-:W2:Y:S07]  /*bed0*/  LDSM.16.M88.4 R164, [R191+UR4+0xe900] ;  /* 0x00e90004bfa4783b */ /* 0x000eae0008000200 */
[C---:B---3--:R-:W-:Y:S08]  /*bee0*/  HMMA.16816.F32.BF16 R12, R140.reuse, R168, R12 ;  /* 0x000000a88c0c723c */ /* 0x048ff0000004180c */
[C---:B------:R-:W-:Y:S01]  /*bef0*/  HMMA.16816.F32.BF16 R16, R140.reuse, R170, R16 ;  /* 0x000000aa8c10723c */ /* 0x040fe20000041810 */
[----:B------:R-:W-:Y:S07]  /*bf00*/  LDSM.16.M88.4 R168, [R133+0xe100] ;  /* 0x00e1000085a8783b */ /* 0x000fee0000000200 */
[C---:B-1----:R-:W-:Y:S08]  /*bf10*/  HMMA.16816.F32.BF16 R20, R140.reuse, R136, R20 ;  /* 0x000000888c14723c */ /* 0x042ff00000041814 */
[C---:B------:R-:W-:Y:S01]  /*bf20*/  HMMA.16816.F32.BF16 R24, R140.reuse, R138, R24 ;  /* 0x0000008a8c18723c */ /* 0x040fe20000041818 */
[----:B------:R-:W1:Y:S07]  /*bf30*/  LDSM.16.M88.4 R136, [R191+UR4+0xf100] ;  /* 0x00f10004bf88783b */ /* 0x000e6e0008000200 */
[C---:B----4-:R-:W-:Y:S08]  /*bf40*/  HMMA.16816.F32.BF16 R28, R140.reuse, R148, R28 ;  /* 0x000000948c1c723c */ /* 0x050ff0000004181c */
[----:B------:R-:W-:Y:S01]  /*bf50*/  HMMA.16816.F32.BF16 R32, R140, R150, R32 ;  /* 0x000000968c20723c */ /* 0x000fe20000041820 */
[----:B------:R-:W3:Y:S06]  /*bf60*/  LDSM.16.M88.4 R140, [R191+UR4+0xf900] ;  /* 0x00f90004bf8c783b */ /* 0x000eec0008000200 */
[----:B------:R-:W4:Y:S01]  /*bf70*/  LDSM.16.M88.4 R148, [R189+0x4000] ;  /* 0x00400000bd94783b */ /* 0x000f220000000200 */
[C---:B------:R-:W-:Y:S08]  /*bf80*/  HMMA.16816.F32.BF16 R4, R172.reuse, R176, R4 ;  /* 0x000000b0ac04723c */ /* 0x040ff00000041804 */
[C---:B------:R-:W-:Y:S01]  /*bf90*/  HMMA.16816.F32.BF16 R8, R172.reuse, R178, R8 ;  /* 0x000000b2ac08723c */ /* 0x040fe20000041808 */
[----:B------:R-:W1:Y:S07]  /*bfa0*/  LDSM.16.M88.4 R176, [R133+0xe900] ;  /* 0x00e9000085b0783b */ /* 0x000e6e0000000200 */
[C---:B------:R-:W-:Y:S08]  /*bfb0*/  HMMA.16816.F32.BF16 R12, R172.reuse, R180, R12 ;  /* 0x000000b4ac0c723c */ /* 0x040ff0000004180c */
[C---:B------:R-:W-:Y:S08]  /*bfc0*/  HMMA.16816.F32.BF16 R16, R172.reuse, R182, R16 ;  /* 0x000000b6ac10723c */ /* 0x040ff00000041810 */
[C---:B-----5:R-:W-:Y:S08]  /*bfd0*/  HMMA.16816.F32.BF16 R20, R172.reuse, R144, R20 ;  /* 0x00000090ac14723c */ /* 0x060ff00000041814 */
[C---:B------:R-:W-:Y:S01]  /*bfe0*/  HMMA.16816.F32.BF16 R24, R172.reuse, R146, R24 ;  /* 0x00000092ac18723c */ /* 0x040fe20000041818 */
[----:B------:R-:W5:Y:S07]  /*bff0*/  LDSM.16.M88.4 R144, [R133+0xf100] ;  /* 0x00f100008590783b */ /* 0x000f6e0000000200 */
[C---:B------:R-:W-:Y:S08]  /*c000*/  HMMA.16816.F32.BF16 R28, R172.reuse, R152, R28 ;  /* 0x00000098ac1c723c */ /* 0x040ff0000004181c */
[----:B------:R-:W-:Y:S01]  /*c010*/  HMMA.16816.F32.BF16 R32, R172, R154, R32 ;  /* 0x0000009aac20723c */ /* 0x000fe20000041820 */
[----:B------:R-:W3:Y:S07]  /*c020*/  LDSM.16.M88.4 R152, [R133+0xf900] ;  /* 0x00f900008598783b */ /* 0x000eee0000000200 */
[C---:B------:R-:W-:Y:S08]  /*c030*/  HMMA.16816.F32.BF16 R4, R156.reuse, R160, R4 ;  /* 0x000000a09c04723c */ /* 0x040ff00000041804 */
[C---:B------:R-:W-:Y:S01]  /*c040*/  HMMA.16816.F32.BF16 R8, R156.reuse, R162, R8 ;  /* 0x000000a29c08723c */ /* 0x040fe20000041808 */
[----:B------:R-:W-:Y:S07]  /*c050*/  LDSM.16.M88.4 R160, [R0+0xf100] ;  /* 0x00f1000000a0783b */ /* 0x000fee0000000200 */
[C---:B--2---:R-:W-:Y:S08]  /*c060*/  HMMA.16816.F32.BF16 R12, R156.reuse, R164, R12 ;  /* 0x000000a49c0c723c */ /* 0x044ff0000004180c */
[C---:B------:R-:W-:Y:S01]  /*c070*/  HMMA.16816.F32.BF16 R16, R156.reuse, R166, R16 ;  /* 0x000000a69c10723c */ /* 0x040fe20000041810 */
[----:B------:R-:W-:Y:S07]  /*c080*/  LDSM.16.M88.4 R164, [R186+0x4000] ;  /* 0x00400000baa4783b */ /* 0x000fee0000000200 */
[C---:B-1----:R-:W-:Y:S08]  /*c090*/  HMMA.16816.F32.BF16 R20, R156.reuse, R136, R20 ;  /* 0x000000889c14723c */ /* 0x042ff00000041814 */
[C---:B------:R-:W-:Y:S01]  /*c0a0*/  HMMA.16816.F32.BF16 R24, R156.reuse, R138, R24 ;  /* 0x0000008a9c18723c */ /* 0x040fe20000041818 */
[----:B------:R-:W-:Y:S07]  /*c0b0*/  LDSM.16.M88.4 R136, [R187+0x4000] ;  /* 0x00400000bb88783b */ /* 0x000fee0000000200 */
[C---:B---3--:R-:W-:Y:S08]  /*c0c0*/  HMMA.16816.F32.BF16 R28, R156.reuse, R140, R28 ;  /* 0x0000008c9c1c723c */ /* 0x048ff0000004181c */
[----:B------:R-:W-:Y:S01]  /*c0d0*/  HMMA.16816.F32.BF16 R32, R156, R142, R32 ;  /* 0x0000008e9c20723c */ /* 0x000fe20000041820 */
[----:B------:R-:W1:Y:S06]  /*c0e0*/  LDSM.16.M88.4 R140, [R0+0xe100] ;  /* 0x00e10000008c783b */ /* 0x000e6c0000000200 */
[----:B------:R-:W2:Y:S01]  /*c0f0*/  LDSM.16.M88.4 R156, [R0+0xe900] ;  /* 0x00e90000009c783b */ /* 0x000ea20000000200 */
[C---:B----4-:R-:W-:Y:S08]  /*c100*/  HMMA.16816.F32.BF16 R4, R148.reuse, R168, R4 ;  /* 0x000000a89404723c */ /* 0x050ff00000041804 */
[C---:B------:R-:W-:Y:S01]  /*c110*/  HMMA.16816.F32.BF16 R8, R148.reuse, R170, R8 ;  /* 0x000000aa9408723c */ /* 0x040fe20000041808 */
[----:B------:R-:W-:Y:S07]  /*c120*/  LDSM.16.M88.4 R168, [R2+0xe100] ;  /* 0x00e1000002a8783b */ /* 0x000fee0000000200 */
[C---:B------:R-:W-:Y:S08]  /*c130*/  HMMA.16816.F32.BF16 R12, R148.reuse, R176, R12 ;  /* 0x000000b0940c723c */ /* 0x040ff0000004180c */
[C---:B------:R-:W-:Y:S08]  /*c140*/  HMMA.16816.F32.BF16 R16, R148.reuse, R178, R16 ;  /* 0x000000b29410723c */ /* 0x040ff00000041810 */
[C---:B-----5:R-:W-:Y:S08]  /*c150*/  HMMA.16816.F32.BF16 R20, R148.reuse, R144, R20 ;  /* 0x000000909414723c */ /* 0x060ff00000041814 */
[C---:B------:R-:W-:Y:S01]  /*c160*/  HMMA.16816.F32.BF16 R24, R148.reuse, R146, R24 ;  /* 0x000000929418723c */ /* 0x040fe20000041818 */
[----:B------:R-:W3:Y:S07]  /*c170*/  LDSM.16.M88.4 R144, [R0+0xf900] ;  /* 0x00f900000090783b */ /* 0x000eee0000000200 */
[C---:B------:R-:W-:Y:S08]  /*c180*/  HMMA.16816.F32.BF16 R28, R148.reuse, R152, R28 ;  /* 0x00000098941c723c */ /* 0x040ff0000004181c */
[----:B------:R-:W-:Y:S01]  /*c190*/  HMMA.16816.F32.BF16 R32, R148, R154, R32 ;  /* 0x0000009a9420723c */ /* 0x000fe20000041820 */
[----:B------:R-:W4:Y:S06]  /*c1a0*/  LDSM.16.M88.4 R148, [R134+0xe900] ;  /* 0x00e900008694783b */ /* 0x000f2c0000000200 */
[----:B------:R-:W5:Y:S01]  /*c1b0*/  LDSM.16.M88.4 R152, [R134+0xf100] ;  /* 0x00f100008698783b */ /* 0x000f620000000200 */
[C---:B-1----:R-:W-:Y:S08]  /*c1c0*/  HMMA.16816.F32.BF16 R4, R136.reuse, R140, R4 ;  /* 0x0000008c8804723c */ /* 0x042ff00000041804 */
[C---:B------:R-:W-:Y:S01]  /*c1d0*/  HMMA.16816.F32.BF16 R8, R136.reuse, R142, R8 ;  /* 0x0000008e8808723c */ /* 0x040fe20000041808 */
[----:B------:R-:W1:Y:S07]  /*c1e0*/  LDSM.16.M88.4 R140, [R134+0xf900] ;  /* 0x00f90000868c783b */ /* 0x000e6e0000000200 */
[C---:B--2---:R-:W-:Y:S08]  /*c1f0*/  HMMA.16816.F32.BF16 R12, R136.reuse, R156, R12 ;  /* 0x0000009c880c723c */ /* 0x044ff0000004180c */
[C---:B------:R-:W-:Y:S01]  /*c200*/  HMMA.16816.F32.BF16 R16, R136.reuse, R158, R16 ;  /* 0x0000009e8810723c */ /* 0x040fe20000041810 */
[----:B------:R-:W-:Y:S07]  /*c210*/  LDSM.16.M88.4 R156, [R191+UR4+0x10900] ;  /* 0x01090004bf9c783b */ /* 0x000fee0008000200 */
[C---:B------:R-:W-:Y:S08]  /*c220*/  HMMA.16816.F32.BF16 R20, R136.reuse, R160, R20 ;  /* 0x000000a08814723c */ /* 0x040ff00000041814 */
[C---:B------:R-:W-:Y:S01]  /*c230*/  HMMA.16816.F32.BF16 R24, R136.reuse, R162, R24 ;  /* 0x000000a28818723c */ /* 0x040fe20000041818 */
[----:B------:R-:W-:Y:S07]  /*c240*/  LDSM.16.M88.4 R160, [R191+UR4+0x11100] ;  /* 0x01110004bfa0783b */ /* 0x000fee0008000200 */
[C---:B---3--:R-:W-:Y:S08]  /*c250*/  HMMA.16816.F32.BF16 R28, R136.reuse, R144, R28 ;  /* 0x00000090881c723c */ /* 0x048ff0000004181c */
[----:B------:R-:W-:Y:S01]  /*c260*/  HMMA.16816.F32.BF16 R32, R136, R146, R32 ;  /* 0x000000928820723c */ /* 0x000fe20000041820 */
[----:B------:R-:W-:Y:S06]  /*c270*/  LDSM.16.M88.4 R136, [R193+0x8000] ;  /* 0x00800000c188783b */ /* 0x000fec0000000200 */
[----:B------:R-:W2:Y:S01]  /*c280*/  LDSM.16.M88.4 R144, [R191+UR4+0x10100] ;  /* 0x01010004bf90783b */ /* 0x000ea20008000200 */
[C---:B------:R-:W-:Y:S08]  /*c290*/  HMMA.16816.F32.BF16 R4, R164.reuse, R168, R4 ;  /* 0x000000a8a404723c */ /* 0x040ff00000041804 */
[C---:B------:R-:W-:Y:S01]  /*c2a0*/  HMMA.16816.F32.BF16 R8, R164.reuse, R170, R8 ;  /* 0x000000aaa408723c */ /* 0x040fe20000041808 */
[----:B------:R-:W-:Y:S07]  /*c2b0*/  LDSM.16.M88.4 R168, [R133+0x10100] ;  /* 0x0101000085a8783b */ /* 0x000fee0000000200 */
[C---:B----4-:R-:W-:Y:S08]  /*c2c0*/  HMMA.16816.F32.BF16 R12, R164.reuse, R148, R12 ;  /* 0x00000094a40c723c */ /* 0x050ff0000004180c */
[C---:B------:R-:W-:Y:S01]  /*c2d0*/  HMMA.16816.F32.BF16 R16, R164.reuse, R150, R16 ;  /* 0x00000096a410723c */ /* 0x040fe20000041810 */
[----:B------:R-:W3:Y:S07]  /*c2e0*/  LDSM.16.M88.4 R148, [R191+UR4+0x11900] ;  /* 0x01190004bf94783b */ /* 0x000eee0008000200 */
[C---:B-----5:R-:W-:Y:S08]  /*c2f0*/  HMMA.16816.F32.BF16 R20, R164.reuse, R152, R20 ;  /* 0x00000098a414723c */ /* 0x060ff00000041814 */
[C---:B------:R-:W-:Y:S01]  /*c300*/  HMMA.16816.F32.BF16 R24, R164.reuse, R154, R24 ;  /* 0x0000009aa418723c */ /* 0x040fe20000041818 */
[----:B------:R-:W4:Y:S07]  /*c310*/  LDSM.16.M88.4 R152, [R189+0x8000] ;  /* 0x00800000bd98783b */ /* 0x000f2e0000000200 */
[C---:B-1----:R-:W-:Y:S08]  /*c320*/  HMMA.16816.F32.BF16 R28, R164.reuse, R140, R28 ;  /* 0x0000008ca41c723c */ /* 0x042ff0000004181c */
[----:B------:R-:W-:Y:S01]  /*c330*/  HMMA.16816.F32.BF16 R32, R164, R142, R32 ;  /* 0x0000008ea420723c */ /* 0x000fe20000041820 */
[----:B------:R-:W1:Y:S06]  /*c340*/  LDSM.16.M88.4 R140, [R133+0x10900] ;  /* 0x01090000858c783b */ /* 0x000e6c0000000200 */
[----:B------:R-:W-:Y:S01]  /*c350*/  LDSM.16.M88.4 R164, [R0+0x10100] ;  /* 0x0101000000a4783b */ /* 0x000fe20000000200 */
[C---:B--2---:R-:W-:Y:S08]  /*c360*/  HMMA.16816.F32.BF16 R4, R136.reuse, R144, R4 ;  /* 0x000000908804723c */ /* 0x044ff00000041804 */
        /* <DEDUP_REMOVED lines=10> */
[----:B------:R-:W3:Y:S06]  /*c410*/  LDSM.16.M88.4 R136, [R0+0x10900] ;  /* 0x010900000088783b */ /* 0x000eec0000000200 */
[----:B------:R-:W3:Y:S01]  /*c420*/  LDSM.16.M88.4 R148, [R0+0x11100] ;  /* 0x011100000094783b */ /* 0x000ee20000000200 */
[C---:B----4-:R-:W-:Y:S08]  /*c430*/  HMMA.16816.F32.BF16 R4, R152.reuse, R168, R4 ;  /* 0x000000a89804723c */ /* 0x050ff00000041804 */
[C---:B------:R-:W-:Y:S08]  /*c440*/  HMMA.16816.F32.BF16 R8, R152.reuse, R170, R8 ;  /* 0x000000aa9808723c */ /* 0x040ff00000041808 */
[C---:B-1----:R-:W-:Y:S08]  /*c450*/  HMMA.16816.F32.BF16 R12, R152.reuse, R140, R12 ;  /* 0x0000008c980c723c */ /* 0x042ff0000004180c */
[C---:B------:R-:W-:Y:S01]  /*c460*/  HMMA.16816.F32.BF16 R16, R152.reuse, R142, R16 ;  /* 0x0000008e9810723c */ /* 0x040fe20000041810 */
[----:B------:R1:W4:Y:S07]  /*c470*/  LDSM.16.M88.4 R140, [R0+0x11900] ;  /* 0x01190000008c783b */ /* 0x00032e0000000200 */
[C---:B--2---:R-:W-:Y:S08]  /*c480*/  HMMA.16816.F32.BF16 R20, R152.reuse, R144, R20 ;  /* 0x000000909814723c */ /* 0x044ff00000041814 */
[C---:B------:R-:W-:Y:S01]  /*c490*/  HMMA.16816.F32.BF16 R24, R152.reuse, R146, R24 ;  /* 0x000000929818723c */ /* 0x040fe20000041818 */
[----:B------:R-:W-:Y:S07]  /*c4a0*/  LDSM.16.M88.4 R144, [R186+0x8000] ;  /* 0x00800000ba90783b */ /* 0x000fee0000000200 */
[C---:B-----5:R-:W-:Y:S04]  /*c4b0*/  HMMA.16816.F32.BF16 R28, R152.reuse, R156, R28 ;  /* 0x0000009c981c723c */ /* 0x060fe8000004181c */
[----:B-1----:R-:W-:Y:S04]  /*c4c0*/  IMAD.MOV.U32 R0, RZ, RZ, R205 ;  /* 0x000000ffff007224 */ /* 0x002fe800078e00cd */
[----:B------:R-:W-:Y:S01]  /*c4d0*/  HMMA.16816.F32.BF16 R32, R152, R158, R32 ;  /* 0x0000009e9820723c */ /* 0x000fe20000041820 */
[----:B------:R1:W2:Y:S06]  /*c4e0*/  LDSM.16.M88.4 R152, [R2+0x10100] ;  /* 0x010100000298783b */ /* 0x0002ac0000000200 */
[----:B------:R-:W-:Y:S01]  /*c4f0*/  LDSM.16.M88.4 R156, [R134+0x10900] ;  /* 0x01090000869c783b */ /* 0x000fe20000000200 */
[C---:B------:R-:W-:Y:S08]  /*c500*/  HMMA.16816.F32.BF16 R4, R160.reuse, R164, R4 ;  /* 0x000000a4a004723c */ /* 0x040ff00000041804 */
[C---:B------:R-:W-:Y:S01]  /*c510*/  HMMA.16816.F32.BF16 R8, R160.reuse, R166, R8 ;  /* 0x000000a6a008723c */ /* 0x040fe20000041808 */
[----:B------:R-:W-:Y:S07]  /*c520*/  LDSM.16.M88.4 R164, [R134+0x11100] ;  /* 0x0111000086a4783b */ /* 0x000fee0000000200 */
[C---:B---3--:R-:W-:Y:S04]  /*c530*/  HMMA.16816.F32.BF16 R12, R160.reuse, R136, R12 ;  /* 0x00000088a00c723c */ /* 0x048fe8000004180c */
[----:B-1----:R-:W-:Y:S04]  /*c540*/  @P0 IMAD.HI.U32 R2, R205, c[0x0][0x2c8], RZ ;  /* 0x0000b200cd020a27 */ /* 0x002fe800078e00ff */
[C---:B------:R-:W-:Y:S01]  /*c550*/  HMMA.16816.F32.BF16 R16, R160.reuse, R138, R16 ;  /* 0x0000008aa010723c */ /* 0x040fe20000041810 */
[----:B------:R-:W-:Y:S03]  /*c560*/  LDSM.16.M88.4 R136, [R134+0x11900] ;  /* 0x011900008688783b */ /* 0x000fe60000000200 */
[----:B------:R-:W-:Y:S04]  /*c570*/  @P0 SHF.R.U32.HI R0, RZ, c[0x0][0x2cc], R2 ;  /* 0x0000b300ff000a19 */ /* 0x000fe80000011602 */
[C---:B------:R-:W-:Y:S01]  /*c580*/  HMMA.16816.F32.BF16 R20, R160.reuse, R148, R20 ;  /* 0x00000094a014723c */ /* 0x040fe20000041814 */
[----:B------:R-:W1:Y:S06]  /*c590*/  SHFL.IDX PT, R134, R0, RZ, 0x1c1f ;  /* 0x001c1fff00867589 */ /* 0x000e6c00000e0000 */
[----:B------:R-:W-:Y:S01]  /*c5a0*/  IMAD.SHL.U32 R149, R209, 0x40, RZ ;  /* 0x00000040d1957824 */ /* 0x000fe200078e00ff */
[C---:B------:R-:W-:Y:S04]  /*c5b0*/  HMMA.16816.F32.BF16 R24, R160.reuse, R150, R24 ;  /* 0x00000096a018723c */ /* 0x040fe80000041818 */
[----:B------:R-:W-:Y:S04]  /*c5c0*/  IADD3 R2, -R206, 0x1, -R149 ;  /* 0x00000001ce027810 */ /* 0x000fe80007ffe995 */
[C---:B----4-:R-:W-:Y:S04]  /*c5d0*/  HMMA.16816.F32.BF16 R28, R160.reuse, R140, R28 ;  /* 0x0000008ca01c723c */ /* 0x050fe8000004181c */
[----:B------:R-:W-:Y:S04]  /*c5e0*/  IADD3 R2, R2, -c[0x0][0x168], R199 ;  /* 0x80005a0002027a10 */ /* 0x000fe80007ffe0c7 */
[----:B------:R-:W-:Y:S04]  /*c5f0*/  HMMA.16816.F32.BF16 R32, R160, R142, R32 ;  /* 0x0000008ea020723c */ /* 0x000fe80000041820 */
[C---:B------:R-:W-:Y:S02]  /*c600*/  IADD3 R133, R2.reuse, c[0x0][0x328], RZ ;  /* 0x0000ca0002857a10 */ /* 0x040fe40007ffe0ff */
[----:B------:R-:W-:Y:S02]  /*c610*/  IADD3 R2, R2, UR17, RZ ;  /* 0x0000001102027c10 */ /* 0x000fe4000fffe0ff */
[C---:B--2---:R-:W-:Y:S05]  /*c620*/  HMMA.16816.F32.BF16 R4, R144.reuse, R152, R4 ;  /* 0x000000989004723c */ /* 0x044fea0000041804 */
[--C-:B-1----:R-:W-:Y:S02]  /*c630*/  IMAD.IADD R142, R133, 0x1, R134.reuse ;  /* 0x00000001858e7824 */ /* 0x102fe400078e0286 */
[----:B------:R-:W-:Y:S01]  /*c640*/  IMAD.IADD R135, R2, 0x1, R134 ;  /* 0x0000000102877824 */ /* 0x000fe200078e0286 */
[C---:B------:R-:W-:Y:S08]  /*c650*/  HMMA.16816.F32.BF16 R8, R144.reuse, R154, R8 ;  /* 0x0000009a9008723c */ /* 0x040ff00000041808 */
[C---:B------:R-:W-:Y:S08]  /*c660*/  HMMA.16816.F32.BF16 R12, R144.reuse, R156, R12 ;  /* 0x0000009c900c723c */ /* 0x040ff0000004180c */
[C---:B------:R-:W-:Y:S08]  /*c670*/  HMMA.16816.F32.BF16 R16, R144.reuse, R158, R16 ;  /* 0x0000009e9010723c */ /* 0x040ff00000041810 */
[C---:B------:R-:W-:Y:S08]  /*c680*/  HMMA.16816.F32.BF16 R20, R144.reuse, R164, R20 ;  /* 0x000000a49014723c */ /* 0x040ff00000041814 */
[C---:B------:R-:W-:Y:S08]  /*c690*/  HMMA.16816.F32.BF16 R24, R144.reuse, R166, R24 ;  /* 0x000000a69018723c */ /* 0x040ff00000041818 */
[C---:B------:R-:W-:Y:S08]  /*c6a0*/  HMMA.16816.F32.BF16 R28, R144.reuse, R136, R28 ;  /* 0x00000088901c723c */ /* 0x040ff0000004181c */
[----:B------:R-:W-:Y:S01]  /*c6b0*/  HMMA.16816.F32.BF16 R32, R144, R138, R32 ;  /* 0x0000008a9020723c */ /* 0x000fe20000041820 */
[----:B------:R-:W-:-:S07]  /*c6c0*/  @!P2 BRA `(.L_x_1051) ;  /* 0x000001a00000a947 */ /* 0x000fce0003800000 */
        /* <DEDUP_REMOVED lines=15> */
.L_x_1053:
[----:B------:R-:W-:Y:S04]  /*c7c0*/  MOV R134, c[0x0][0x32c] ;  /* 0x0000cb0000867a02 */ /* 0x000fe80000000f00 */
[----:B------:R-:W-:Y:S11]  /*c7d0*/  ISETP.NE.AND P0, PT, R134, 0x1, PT ;  /* 0x000000018600780c */ /* 0x000ff60003f05270 */
[----:B------:R-:W-:Y:S02]  /*c7e0*/  @!UPT UIADD3 URZ, URZ, URZ, URZ ;  /* 0x0000003f3f3ff290 */ /* 0x000fe4000fffe03f */
[----:B------:R-:W-:Y:S05]  /*c7f0*/  @P0 IMAD.HI.U32 R134, R136, c[0x0][0x330], RZ ;  /* 0x0000cc0088860a27 */ /* 0x000fea00078e00ff */
[----:B------:R-:W-:Y:S02]  /*c800*/  @P0 SHF.R.U32.HI R136, RZ, c[0x0][0x334], R134 ;  /* 0x0000cd00ff880a19 */ /* 0x000fe40000011686 */
.L_x_1054:
[----:B------:R-:W-:Y:S05]  /*c810*/  BSYNC B0 ;  /* 0x0000000000007941 */ /* 0x000fea0003800000 */
.L_x_1052:
[----:B------:R-:W-:Y:S04]  /*c820*/  IMAD R137, R136, c[0x0][0x32c], -R149 ;  /* 0x0000cb0088897a24 */ /* 0x000fe800078e0a95 */
[----:B------:R-:W-:Y:S05]  /*c830*/  IMAD.IADD R134, R137, 0x1, -R206 ;  /* 0x0000000189867824 */ /* 0x000fea00078e0ace */
[----:B------:R-:W-:Y:S02]  /*c840*/  IADD3 R137, R134, c[0x0][0x32c], RZ ;  /* 0x0000cb0086897a10 */ /* 0x000fe40007ffe0ff */
[----:B------:R-:W-:Y:S02]  /*c850*/  IMNMX R135, R135, R134, !PT ;  /* 0x0000008687877217 */ /* 0x000fe40007800200 */
[----:B------:R-:W-:Y:S02]  /*c860*/  IMNMX R142, R142, R137, PT ;  /* 0x000000898e8e7217 */ /* 0x000fe40003800200 */
.L_x_1051:
[----:B------:R-:W-:Y:S01]  /*c870*/  ISETP.GT.AND P1, PT, R209, -0x1, PT ;  /* 0xffffffffd100780c */ /* 0x000fe20003f24270 */
[----:B------:R-:W1:Y:S03]  /*c880*/  SHFL.IDX PT, R0, R0, 0x1, 0x1c1f ;  /* 0x003c1f0000007f89 */ /* 0x000e6600000e0000 */
[C---:B------:R-:W-:Y:S04]  /*c890*/  ISETP.GT.AND P0, PT, R135.reuse, RZ, P1 ;  /* 0x000000ff8700720c */ /* 0x040fe80000f04270 */
[----:B------:R-:W-:Y:S04]  /*c8a0*/  ISETP.LT.OR P0, PT, R142, 0x1, P0 ;  /* 0x000000018e00780c */ /* 0x000fe80000701670 */
[----:B------:R-:W-:Y:S02]  /*c8b0*/  FSEL R139, R4, -INF , !P0 ;  /* 0xff800000048b7808 */ /* 0x000fe40004000000 */
[----:B------:R-:W-:Y:S04]  /*c8c0*/  ISETP.GT.AND P0, PT, R135, 0x1, P1 ;  /* 0x000000018700780c */ /* 0x000fe80000f04270 */
[----:B------:R-:W-:Y:S04]  /*c8d0*/  ISETP.LT.OR P0, PT, R142, 0x2, P0 ;  /* 0x000000028e00780c */ /* 0x000fe80000701670 */
[----:B------:R-:W-:Y:S02]  /*c8e0*/  FSEL R150, R5, -INF , !P0 ;  /* 0xff80000005967808 */ /* 0x000fe40004000000 */
[----:B------:R-:W-:Y:S01]  /*c8f0*/  ISETP.GT.AND P0, PT, R135, 0x8, P1 ;  /* 0x000000088700780c */ /* 0x000fe20000f04270 */
[--C-:B-1----:R-:W-:Y:S02]  /*c900*/  IMAD.IADD R4, R133, 0x1, R0.reuse ;  /* 0x0000000185047824 */ /* 0x102fe400078e0200 */
[----:B------:R-:W-:Y:S01]  /*c910*/  IMAD.IADD R2, R2, 0x1, R0 ;  /* 0x0000000102027824 */ /* 0x000fe200078e0200 */
        /* <DEDUP_REMOVED lines=39> */
[----:B------:R-:W-:Y:S04]  /*cb90*/  ISETP.LT.OR P0, PT, R142, 0x3a, P0 ;  /* 0x0000003a8e00780c */ /* 0x000fe80000701670 */
[----:B------:R-:W-:Y:S01]  /*cba0*/  FSEL R142, R33, -INF , !P0 ;  /* 0xff800000218e7808 */ /* 0x000fe20004000000 */
[----:B------:R-:W-:-:S05]  /*cbb0*/  @!P2 BRA `(.L_x_1055) ;  /* 0x000001a00000a947 */ /* 0x000fca0003800000 */
        /* <DEDUP_REMOVED lines=15> */
.L_x_1057:
[----:B------:R-:W-:Y:S04]  /*ccb0*/  MOV R0, c[0x0][0x32c] ;  /* 0x0000cb0000007a02 */ /* 0x000fe80000000f00 */
[----:B------:R-:W-:Y:S11]  /*ccc0*/  ISETP.NE.AND P0, PT, R0, 0x1, PT ;  /* 0x000000010000780c */ /* 0x000ff60003f05270 */
[----:B------:R-:W-:Y:S02]  /*ccd0*/  @!UPT UIADD3 URZ, URZ, URZ, URZ ;  /* 0x0000003f3f3ff290 */ /* 0x000fe4000fffe03f */
[----:B------:R-:W-:Y:S05]  /*cce0*/  @P0 IMAD.HI.U32 R0, R12, c[0x0][0x330], RZ ;  /* 0x0000cc000c000a27 */ /* 0x000fea00078e00ff */
[----:B------:R-:W-:Y:S02]  /*ccf0*/  @P0 SHF.R.U32.HI R12, RZ, c[0x0][0x334], R0 ;  /* 0x0000cd00ff0c0a19 */ /* 0x000fe40000011600 */
.L_x_1058:
[----:B------:R-:W-:Y:S05]  /*cd00*/  BSYNC B0 ;  /* 0x0000000000007941 */ /* 0x000fea0003800000 */
.L_x_1056:
[----:B------:R-:W-:Y:S04]  /*cd10*/  IMAD R9, R12, c[0x0][0x32c], -R149 ;  /* 0x0000cb000c097a24 */ /* 0x000fe800078e0a95 */
[----:B------:R-:W-:Y:S05]  /*cd20*/  IMAD.IADD R9, R9, 0x1, -R206 ;  /* 0x0000000109097824 */ /* 0x000fea00078e0ace */
[----:B------:R-:W-:Y:S02]  /*cd30*/  IADD3 R5, R9, c[0x0][0x32c], RZ ;  /* 0x0000cb0009057a10 */ /* 0x000fe40007ffe0ff */
[----:B------:R-:W-:Y:S02]  /*cd40*/  IMNMX R2, R2, R9, !PT ;  /* 0x0000000902027217 */ /* 0x000fe40007800200 */
[----:B------:R-:W-:Y:S02]  /*cd50*/  IMNMX R4, R4, R5, PT ;  /* 0x0000000504047217 */ /* 0x000fe40003800200 */
.L_x_1055:
[----:B------:R-:W-:Y:S01]  /*cd60*/  FMNMX.FTZ R5, R139, R132, !PT ;  /* 0x000000848b057209 */ /* 0x000fe20007810000 */
[----:B------:R-:W-:Y:S04]  /*cd70*/  DEPBAR.LE SB0, 0x2 ;  /* 0x000080800000791a */ /* 0x000fe80000000000 */
[----:B------:R-:W-:Y:S01]  /*cd80*/  FMNMX.FTZ R5, R150, R5, !PT ;  /* 0x0000000596057209 */ /* 0x000fe20007810000 */
[----:B------:R-:W-:Y:S01]  /*cd90*/  BAR.SYNC.DEFER_BLOCKING 0x0 ;  /* 0x0000000000007b1d */ /* 0x000fe20000010000 */
[----:B------:R-:W-:Y:S02]  /*cda0*/  ISETP.GT.AND P0, PT, R2, RZ, P1 ;  /* 0x000000ff0200720c */ /* 0x000fe40000f04270 */
        /* <DEDUP_REMOVED lines=30> */
[----:B------:R-:W-:Y:S02]  /*cf90*/  FMNMX.FTZ R15, R142, R5, !PT ;  /* 0x000000058e0f7209 */ /* 0x000fe40007810000 */
[----:B------:R-:W-:Y:S03]  /*cfa0*/  ISETP.GT.AND P0, PT, R2, 0x18, P1 ;  /* 0x000000180200780c */ /* 0x000fe60000f04270 */
[----:B------:R-:W1:Y:S01]  /*cfb0*/  SHFL.BFLY PT, R0, R15, 0x2, 0x1f ;  /* 0x0c401f000f007f89 */ /* 0x000e6200000e0000 */
[----:B------:R-:W-:Y:S04]  /*cfc0*/  ISETP.LT.OR P0, PT, R4, 0x19, P0 ;  /* 0x000000190400780c */ /* 0x000fe80000701670 */
[----:B------:R-:W-:Y:S02]  /*cfd0*/  FSEL R33, R18, -INF , !P0 ;  /* 0xff80000012217808 */ /* 0x000fe40004000000 */
[----:B------:R-:W-:Y:S04]  /*cfe0*/  ISETP.GT.AND P0, PT, R2, 0x19, P1 ;  /* 0x000000190200780c */ /* 0x000fe80000f04270 */
[----:B------:R-:W-:Y:S04]  /*cff0*/  ISETP.LT.OR P0, PT, R4, 0x1a, P0 ;  /* 0x0000001a0400780c */ /* 0x000fe80000701670 */
[----:B------:R-:W-:Y:S02]  /*d000*/  FSEL R133, R19, -INF , !P0 ;  /* 0xff80000013857808 */ /* 0x000fe40004000000 */
[----:B------:R-:W-:Y:S04]  /*d010*/  ISETP.GT.AND P0, PT, R2, 0x20, P1 ;  /* 0x000000200200780c */ /* 0x000fe80000f04270 */
[----:B------:R-:W-:Y:S02]  /*d020*/  ISETP.LT.OR P0, PT, R4, 0x21, P0 ;  /* 0x000000210400780c */ /* 0x000fe40000701670 */
[----:B-1----:R-:W-:Y:S02]  /*d030*/  FMNMX.FTZ R13, R15, R0, !PT ;  /* 0x000000000f0d7209 */ /* 0x002fe40007810000 */
[----:B------:R-:W-:Y:S02]  /*d040*/  FSEL R175, R22, -INF , !P0 ;  /* 0xff80000016af7808 */ /* 0x000fe40004000000 */
[----:B------:R-:W-:Y:S02]  /*d050*/  FMNMX.FTZ R0, R6, R3, !PT ;  /* 0x0000000306007209 */ /* 0x000fe40007810000 */
[----:B------:R-:W-:Y:S02]  /*d060*/  ISETP.GT.AND P0, PT, R2, 0x21, P1 ;  /* 0x000000210200780c */ /* 0x000fe40000f04270 */
        /* <DEDUP_REMOVED lines=32> */
[----:B------:R-:W-:Y:S01]  /*d270*/  FMNMX.FTZ R0, R145, R0, !PT ;  /* 0x0000000091007209 */ /* 0x000fe20007810000 */
[----:B------:R-:W1:Y:S01]  /*d280*/  SHFL.BFLY PT, R2, R13, 0x1, 0x1f ;  /* 0x0c201f000d027f89 */ /* 0x000e6200000e0000 */
[----:B------:R-:W-:Y:S02]  /*d290*/  ISETP.LT.OR P0, PT, R4, 0x3a, P0 ;  /* 0x0000003a0400780c */ /* 0x000fe40000701670 */
[----:B------:R-:W-:Y:S02]  /*d2a0*/  FMNMX.FTZ R0, R143, R0, !PT ;  /* 0x000000008f007209 */ /* 0x000fe40007810000 */
[----:B------:R-:W-:Y:S04]  /*d2b0*/  FSEL R141, R35, -INF , !P0 ;  /* 0xff800000238d7808 */ /* 0x000fe80004000000 */
[----:B------:R-:W-:Y:S05]  /*d2c0*/  FMNMX.FTZ R15, R141, R0, !PT ;  /* 0x000000008d0f7209 */ /* 0x000fea0007810000 */
        /* <DEDUP_REMOVED lines=8> */
[--C-:B------:R-:W-:Y:S01]  /*d350*/  FFMA.FTZ R155, R139, c[0x0][0x2d0], -R159.reuse ;  /* 0x0000b4008b9b7a23 */ /* 0x100fe2000001089f */
[----:B------:R-:W-:Y:S01]  /*d360*/  IADD3 R15, R184, UR4, RZ ;  /* 0x00000004b80f7c10 */ /* 0x000fe2000fffe0ff */
[--C-:B------:R-:W-:Y:S02]  /*d370*/  FFMA.FTZ R150, R150, c[0x0][0x2d0], -R159.reuse ;  /* 0x0000b40096967a23 */ /* 0x100fe4000001089f */
[----:B------:R-:W1:Y:S01]  /*d380*/  SHFL.BFLY PT, R0, R13, 0x1, 0x1f ;  /* 0x0c201f000d007f89 */ /* 0x000e6200000e0000 */
[--C-:B------:R-:W-:Y:S01]  /*d390*/  FFMA.FTZ R151, R148, c[0x0][0x2d0], -R159.reuse ;  /* 0x0000b40094977a23 */ /* 0x100fe2000001089f */
[----:B------:R-:W-:Y:S01]  /*d3a0*/  MUFU.EX2 R155, R155 ;  /* 0x0000009b009b7308 */ /* 0x000fe20000000800 */
[--C-:B------:R-:W-:Y:S01]  /*d3b0*/  FFMA.FTZ R148, R8, c[0x0][0x2d0], -R159.reuse ;  /* 0x0000b40008947a23 */ /* 0x100fe2000001089f */
[----:B------:R-:W-:Y:S01]  /*d3c0*/  IADD3 R14, R190, R15, RZ ;  /* 0x0000000fbe0e7210 */ /* 0x000fe20007ffe0ff */
[----:B------:R-:W-:Y:S01]  /*d3d0*/  FMUL.FTZ R12, R5, c[0x0][0x2d0] ;  /* 0x0000b400050c7a20 */ /* 0x000fe20000410000 */
[----:B------:R-:W-:Y:S01]  /*d3e0*/  IADD3 R5, R185, UR4, RZ ;  /* 0x00000004b9057c10 */ /* 0x000fe2000fffe0ff */
[--C-:B------:R-:W-:Y:S02]  /*d3f0*/  FFMA.FTZ R161, R138, c[0x0][0x2d0], -R159.reuse ;  /* 0x0000b4008aa17a23 */ /* 0x100fe4000001089f */
[--C-:B------:R-:W-:Y:S02]  /*d400*/  FFMA.FTZ R160, R136, c[0x0][0x2d0], -R159.reuse ;  /* 0x0000b40088a07a23 */ /* 0x100fe4000001089f */
[--C-:B------:R-:W-:Y:S01]  /*d410*/  FFMA.FTZ R163, R134, c[0x0][0x2d0], -R159.reuse ;  /* 0x0000b40086a37a23 */ /* 0x100fe2000001089f */
[----:B------:R-:W2:Y:S01]  /*d420*/  MUFU.EX2 R12, R12 ;  /* 0x0000000c000c7308 */ /* 0x000ea20000000800 */
[--C-:B------:R-:W-:Y:S02]  /*d430*/  FFMA.FTZ R174, R144, c[0x0][0x2d0], -R159.reuse ;  /* 0x0000b40090ae7a23 */ /* 0x100fe4000001089f */
[--C-:B------:R-:W-:Y:S02]  /*d440*/  FFMA.FTZ R158, R158, c[0x0][0x2d0], -R159.reuse ;  /* 0x0000b4009e9e7a23 */ /* 0x100fe4000001089f */
[--C-:B------:R-:W-:Y:S02]  /*d450*/  FFMA.FTZ R172, R172, c[0x0][0x2d0], -R159.reuse ;  /* 0x0000b400acac7a23 */ /* 0x100fe4000001089f */
[--C-:B------:R-:W-:Y:S02]  /*d460*/  FFMA.FTZ R177, R170, c[0x0][0x2d0], -R159.reuse ;  /* 0x0000b400aab17a23 */ /* 0x100fe4000001089f */
[--C-:B------:R-:W-:Y:S01]  /*d470*/  FFMA.FTZ R168, R168, c[0x0][0x2d0], -R159.reuse ;  /* 0x0000b400a8a87a23 */ /* 0x100fe2000001089f */
[----:B------:R-:W3:Y:S01]  /*d480*/  MUFU.EX2 R150, R150 ;  /* 0x0000009600967308 */ /* 0x000ee20000000800 */
[--C-:B------:R-:W-:Y:S01]  /*d490*/  FFMA.FTZ R179, R166, c[0x0][0x2d0], -R159.reuse ;  /* 0x0000b400a6b37a23 */ /* 0x100fe2000001089f */
[----:B-1----:R-:W-:Y:S01]  /*d4a0*/  FMNMX.FTZ R0, R13, R0, !PT ;  /* 0x000000000d007209 */ /* 0x002fe20007810000 */
[----:B------:R-:W-:Y:S01]  /*d4b0*/  FFMA.FTZ R156, R156, c[0x0][0x2d0], -R159 ;  /* 0x0000b4009c9c7a23 */ /* 0x000fe2000001089f */
[----:B------:R-:W-:Y:S02]  /*d4c0*/  IADD3 R13, R190, R5, RZ ;  /* 0x00000005be0d7210 */ /* 0x000fe40007ffe0ff */
[C---:B------:R-:W-:Y:S01]  /*d4d0*/  FSETP.NEU.FTZ.AND P0, PT, R0.reuse, -INF , PT ;  /* 0xff8000000000780b */ /* 0x040fe20003f1d000 */
[C---:B------:R-:W-:Y:S02]  /*d4e0*/  FMUL.FTZ R140, R0.reuse, c[0x0][0x2d0] ;  /* 0x0000b400008c7a20 */ /* 0x040fe40000410000 */
[----:B------:R-:W1:Y:S01]  /*d4f0*/  LDSM.16.MT88.4 R24, [R13+0x100] ;  /* 0x000100000d18783b */ /* 0x000e620000004200 */
[----:B------:R-:W-:Y:S01]  /*d500*/  FSEL R4, R0, RZ, P0 ;  /* 0x000000ff00047208 */ /* 0x000fe20000000000 */
[----:B------:R-:W-:Y:S01]  /*d510*/  MUFU.EX2 R151, R151 ;  /* 0x0000009700977308 */ /* 0x000fe20000000800 */
[----:B------:R-:W-:Y:S01]  /*d520*/  FSEL R140, R140, RZ, P0 ;  /* 0x000000ff8c8c7208 */ /* 0x000fe20000000000 */
[----:B--2---:R-:W-:Y:S02]  /*d530*/  FMUL.FTZ R5, R12, R129 ;  /* 0x000000810c057220 */ /* 0x004fe40000410000 */
[----:B------:R-:W-:Y:S02]  /*d540*/  FADD.FTZ R4, -R4, R3 ;  /* 0x0000000304047221 */ /* 0x000fe40000010100 */
[--C-:B------:R-:W-:Y:S02]  /*d550*/  FFMA.FTZ R154, R6, c[0x0][0x2d0], -R140.reuse ;  /* 0x0000b400069a7a23 */ /* 0x100fe4000001088c */
[--C-:B------:R-:W-:Y:S02]  /*d560*/  FFMA.FTZ R153, R9, c[0x0][0x2d0], -R140.reuse ;  /* 0x0000b40009997a23 */ /* 0x100fe4000001088c */
[----:B------:R-:W2:Y:S01]  /*d570*/  MUFU.EX2 R148, R148 ;  /* 0x0000009400947308 */ /* 0x000ea20000000800 */
[--C-:B------:R-:W-:Y:S02]  /*d580*/  FFMA.FTZ R152, R7, c[0x0][0x2d0], -R140.reuse ;  /* 0x0000b40007987a23 */ /* 0x100fe4000001088c */
[--C-:B------:R-:W-:Y:S01]  /*d590*/  FFMA.FTZ R157, R11, c[0x0][0x2d0], -R140.reuse ;  /* 0x0000b4000b9d7a23 */ /* 0x100fe2000001088c */
[----:B---3--:R-:W-:Y:S01]  /*d5a0*/  F2FP.BF16.PACK_AB R16, R150, R155 ;  /* 0x0000009b9610723e */ /* 0x008fe200000010ff */
[----:B------:R-:W-:Y:S02]  /*d5b0*/  FMUL.FTZ R3, R4, c[0x0][0x2d0] ;  /* 0x0000b40004037a20 */ /* 0x000fe40000410000 */
        /* <DEDUP_REMOVED lines=26> */
[C---:B------:R-:W-:Y:S01]  /*d760*/  FMUL.FTZ R10, R3.reuse, R126 ;  /* 0x0000007e030a7220 */ /* 0x040fe20000410000 */
[----:B------:R-:W3:Y:S01]  /*d770*/  MUFU.EX2 R157, R157 ;  /* 0x0000009d009d7308 */ /* 0x000ee20000000800 */
[C---:B------:R-:W-:Y:S01]  /*d780*/  FMUL.FTZ R11, R3.reuse, R127 ;  /* 0x0000007f030b7220 */ /* 0x040fe20000410000 */
[----:B------:R-:W-:Y:S01]  /*d790*/  LDSM.16.MT88.4 R128, [R185+UR4+0x2900] ;  /* 0x00290004b980783b */ /* 0x000fe20008004200 */
[----:B------:R-:W-:Y:S01]  /*d7a0*/  FMUL.FTZ R102, R3, R102 ;  /* 0x0000006603667220 */ /* 0x000fe20000410000 */
[----:B--2---:R-:W-:Y:S01]  /*d7b0*/  F2FP.BF16.PACK_AB R17, R153, R154 ;  /* 0x0000009a9911723e */ /* 0x004fe200000010ff */
[C---:B------:R-:W-:Y:S02]  /*d7c0*/  FMUL.FTZ R103, R3.reuse, R103 ;  /* 0x0000006703677220 */ /* 0x040fe40000410000 */
[C---:B------:R-:W-:Y:S02]  /*d7d0*/  FMUL.FTZ R106, R3.reuse, R106 ;  /* 0x0000006a036a7220 */ /* 0x040fe40000410000 */
[C---:B------:R-:W-:Y:S01]  /*d7e0*/  FMUL.FTZ R107, R3.reuse, R107 ;  /* 0x0000006b036b7220 */ /* 0x040fe20000410000 */
[----:B------:R-:W-:Y:S01]  /*d7f0*/  LDSM.16.MT88.4 R124, [R14+0x900] ;  /* 0x000900000e7c783b */ /* 0x000fe20000004200 */
[C---:B------:R-:W-:Y:S01]  /*d800*/  FMUL.FTZ R110, R3.reuse, R110 ;  /* 0x0000006e036e7220 */ /* 0x040fe20000410000 */
[----:B------:R-:W-:Y:S01]  /*d810*/  MUFU.EX2 R158, R158 ;  /* 0x0000009e009e7308 */ /* 0x000fe20000000800 */
[----:B------:R-:W-:Y:S02]  /*d820*/  FMUL.FTZ R111, R3, R111 ;  /* 0x0000006f036f7220 */ /* 0x000fe40000410000 */
[C---:B------:R-:W-:Y:S02]  /*d830*/  FMUL.FTZ R44, R12.reuse, R44 ;  /* 0x0000002c0c2c7220 */ /* 0x040fe40000410000 */
[C---:B------:R-:W-:Y:S02]  /*d840*/  FMUL.FTZ R45, R12.reuse, R45 ;  /* 0x0000002d0c2d7220 */ /* 0x040fe40000410000 */
[C---:B------:R-:W-:Y:S02]  /*d850*/  FMUL.FTZ R48, R12.reuse, R48 ;  /* 0x000000300c307220 */ /* 0x040fe40000410000 */
[C---:B------:R-:W-:Y:S01]  /*d860*/  FMUL.FTZ R49, R12.reuse, R49 ;  /* 0x000000310c317220 */ /* 0x040fe20000410000 */
[----:B------:R-:W2:Y:S01]  /*d870*/  MUFU.EX2 R161, R161 ;  /* 0x000000a100a17308 */ /* 0x000ea20000000800 */
[C---:B------:R-:W-:Y:S01]  /*d880*/  FMUL.FTZ R52, R12.reuse, R52 ;  /* 0x000000340c347220 */ /* 0x040fe20000410000 */
[----:B---3--:R-:W-:Y:S01]  /*d890*/  F2FP.BF16.PACK_AB R19, R157, R152 ;  /* 0x000000989d13723e */ /* 0x008fe200000010ff */
[C---:B------:R-:W-:Y:S02]  /*d8a0*/  FMUL.FTZ R53, R12.reuse, R53 ;  /* 0x000000350c357220 */ /* 0x040fe40000410000 */
[C---:B------:R-:W-:Y:S02]  /*d8b0*/  FMUL.FTZ R56, R12.reuse, R56 ;  /* 0x000000380c387220 */ /* 0x040fe40000410000 */
[C---:B------:R-:W-:Y:S02]  /*d8c0*/  FMUL.FTZ R57, R12.reuse, R57 ;  /* 0x000000390c397220 */ /* 0x040fe40000410000 */
[C---:B------:R-:W-:Y:S01]  /*d8d0*/  HMMA.16816.F32.BF16 R4, R16.reuse, R20, R4 ;  /* 0x000000141004723c */ /* 0x040fe20000041804 */
[----:B------:R-:W-:Y:S04]  /*d8e0*/  MUFU.EX2 R160, R160 ;  /* 0x000000a000a07308 */ /* 0x000fe80000000800 */
[C---:B------:R-:W-:Y:S02]  /*d8f0*/  FMUL.FTZ R60, R12.reuse, R60 ;  /* 0x0000003c0c3c7220 */ /* 0x040fe40000410000 */
[C---:B------:R-:W-:Y:S01]  /*d900*/  FMUL.FTZ R61, R12.reuse, R61 ;  /* 0x0000003d0c3d7220 */ /* 0x040fe20000410000 */
[C---:B------:R-:W-:Y:S01]  /*d910*/  HMMA.16816.F32.BF16 R8, R16.reuse, R22, R8 ;  /* 0x000000161008723c */ /* 0x040fe20000041808 */
[----:B------:R-:W3:Y:S02]  /*d920*/  LDSM.16.MT88.4 R20, [R14+0x100] ;  /* 0x000100000e14783b */ /* 0x000ee40000004200 */
[----:B------:R-:W4:Y:S01]  /*d930*/  MUFU.EX2 R163, R163 ;  /* 0x000000a300a37308 */ /* 0x000f220000000800 */
[C---:B------:R-:W-:Y:S02]  /*d940*/  FMUL.FTZ R64, R12.reuse, R64 ;  /* 0x000000400c407220 */ /* 0x040fe40000410000 */
[C---:B------:R-:W-:Y:S02]  /*d950*/  FMUL.FTZ R65, R12.reuse, R65 ;  /* 0x000000410c417220 */ /* 0x040fe40000410000 */
[C---:B-1----:R-:W-:Y:S04]  /*d960*/  HMMA.16816.F32.BF16 R100, R16.reuse, R24, R100 ;  /* 0x000000181064723c */ /* 0x042fe80000041864 */
[C---:B------:R-:W-:Y:S01]  /*d970*/  FMUL.FTZ R68, R12.reuse, R68 ;  /* 0x000000440c447220 */ /* 0x040fe20000410000 */
[----:B------:R-:W-:Y:S01]  /*d980*/  MUFU.EX2 R172, R172 ;  /* 0x000000ac00ac7308 */ /* 0x000fe20000000800 */
[C---:B------:R-:W-:Y:S02]  /*d990*/  FMUL.FTZ R69, R12.reuse, R69 ;  /* 0x000000450c457220 */ /* 0x040fe40000410000 */
[C---:B------:R-:W-:Y:S01]  /*d9a0*/  HMMA.16816.F32.BF16 R104, R16.reuse, R26, R104 ;  /* 0x0000001a1068723c */ /* 0x040fe20000041868 */
[----:B------:R-:W1:Y:S03]  /*d9b0*/  LDSM.16.MT88.4 R24, [R185+UR4+0x2100] ;  /* 0x00210004b918783b */ /* 0x000e660008004200 */
[C---:B------:R-:W-:Y:S02]  /*d9c0*/  FMUL.FTZ R72, R12.reuse, R72 ;  /* 0x000000480c487220 */ /* 0x040fe40000410000 */
[C---:B------:R-:W-:Y:S01]  /*d9d0*/  FMUL.FTZ R73, R12.reuse, R73 ;  /* 0x000000490c497220 */ /* 0x040fe20000410000 */
[----:B------:R-:W-:Y:S01]  /*d9e0*/  MUFU.EX2 R177, R177 ;  /* 0x000000b100b17308 */ /* 0x000fe20000000800 */
[C---:B------:R-:W-:Y:S04]  /*d9f0*/  HMMA.16816.F32.BF16 R108, R16.reuse, R28, R108 ;  /* 0x0000001c106c723c */ /* 0x040fe8000004186c */
[C---:B------:R-:W-:Y:S02]  /*da00*/  FMUL.FTZ R114, R3.reuse, R114 ;  /* 0x0000007203727220 */ /* 0x040fe40000410000 */
[C---:B------:R-:W-:Y:S02]  /*da10*/  FMUL.FTZ R115, R3.reuse, R115 ;  /* 0x0000007303737220 */ /* 0x040fe40000410000 */
[C---:B------:R-:W-:Y:S01]  /*da20*/  FMUL.FTZ R76, R12.reuse, R76 ;  /* 0x0000004c0c4c7220 */ /* 0x040fe20000410000 */
[----:B------:R-:W-:Y:S03]  /*da30*/  MUFU.EX2 R168, R168 ;  /* 0x000000a800a87308 */ /* 0x000fe60000000800 */
[C---:B------:R-:W-:Y:S01]  /*da40*/  FMUL.FTZ R77, R12.reuse, R77 ;  /* 0x0000004d0c4d7220 */ /* 0x040fe20000410000 */
[C---:B------:R-:W-:Y:S01]  /*da50*/  HMMA.16816.F32.BF16 R112, R16.reuse, R30, R112 ;  /* 0x0000001e1070723c */ /* 0x040fe20000041870 */
[----:B------:R-:W5:Y:S02]  /*da60*/  LDSM.16.MT88.4 R28, [R13+0x2100] ;  /* 0x002100000d1c783b */ /* 0x000f640000004200 */
[C---:B------:R-:W-:Y:S02]  /*da70*/  FMUL.FTZ R118, R3.reuse, R118 ;  /* 0x0000007603767220 */ /* 0x040fe40000410000 */
[C---:B------:R-:W-:Y:S01]  /*da80*/  FMUL.FTZ R119, R3.reuse, R119 ;  /* 0x0000007703777220 */ /* 0x040fe20000410000 */
[----:B------:R-:W-:Y:S01]  /*da90*/  MUFU.EX2 R179, R179 ;  /* 0x000000b300b37308 */ /* 0x000fe20000000800 */
[C---:B------:R-:W-:Y:S02]  /*daa0*/  FMUL.FTZ R80, R12.reuse, R80 ;  /* 0x000000500c507220 */ /* 0x040fe40000410000 */
[C---:B------:R-:W-:Y:S03]  /*dab0*/  FMUL.FTZ R81, R12.reuse, R81 ;  /* 0x000000510c517220 */ /* 0x040fe60000410000 */
[C---:B---3--:R-:W-:Y:S03]  /*dac0*/  HMMA.16816.F32.BF16 R116, R16.reuse, R20, R116 ;  /* 0x000000141074723c */ /* 0x048fe60000041874 */
[C---:B------:R-:W-:Y:S01]  /*dad0*/  FMUL.FTZ R122, R3.reuse, R122 ;  /* 0x0000007a037a7220 */ /* 0x040fe20000410000 */
[----:B------:R-:W-:Y:S01]  /*dae0*/  MUFU.EX2 R156, R156 ;  /* 0x0000009c009c7308 */ /* 0x000fe20000000800 */
[C---:B------:R-:W-:Y:S02]  /*daf0*/  FMUL.FTZ R123, R3.reuse, R123 ;  /* 0x0000007b037b7220 */ /* 0x040fe40000410000 */
[C---:B------:R-:W-:Y:S02]  /*db00*/  FMUL.FTZ R84, R12.reuse, R84 ;  /* 0x000000540c547220 */ /* 0x040fe40000410000 */
[C---:B------:R-:W-:Y:S03]  /*db10*/  FMUL.FTZ R85, R12.reuse, R85 ;  /* 0x000000550c557220 */ /* 0x040fe60000410000 */
[C---:B------:R-:W-:Y:S01]  /*db20*/  HMMA.16816.F32.BF16 R120, R16.reuse, R22, R120 ;  /* 0x000000161078723c */ /* 0x040fe20000041878 */
[----:B------:R-:W3:Y:S01]  /*db30*/  LDSM.16.MT88.4 R20, [R184+UR4+0x2100] ;  /* 0x00210004b814783b */ /* 0x000ee20008004200 */
[----:B------:R-:W-:Y:S01]  /*db40*/  MUFU.EX2 R174, R174 ;  /* 0x000000ae00ae7308 */ /* 0x000fe20000000800 */
[C---:B------:R-:W-:Y:S02]  /*db50*/  FMUL.FTZ R38, R3.reuse, R38 ;  /* 0x0000002603267220 */ /* 0x040fe40000410000 */
[----:B------:R-:W-:Y:S02]  /*db60*/  FMUL.FTZ R39, R3, R39 ;  /* 0x0000002703277220 */ /* 0x000fe40000410000 */
[--C-:B------:R-:W-:Y:S02]  /*db70*/  FFMA.FTZ R162, R137, c[0x0][0x2d0], -R140.reuse ;  /* 0x0000b40089a27a23 */ /* 0x100fe4000001088c */
[----:B------:R-:W-:Y:S03]  /*db80*/  LDSM.16.MT88.4 R136, [R184+UR4+0x2900] ;  /* 0x00290004b888783b */ /* 0x000fe60008004200 */
[C---:B-1----:R-:W-:Y:S01]  /*db90*/  HMMA.16816.F32.BF16 R36, R16.reuse, R24, R36 ;  /* 0x000000181024723c */ /* 0x042fe20000041824 */
[----:B------:R-:W-:Y:S02]  /*dba0*/  MUFU.EX2 R162, R162 ;  /* 0x000000a200a27308 */ /* 0x000fe40000000800 */
[C---:B------:R-:W-:Y:S02]  /*dbb0*/  FMUL.FTZ R42, R3.reuse, R42 ;  /* 0x0000002a032a7220 */ /* 0x040fe40000410000 */
[----:B------:R-:W-:Y:S02]  /*dbc0*/  FMUL.FTZ R43, R3, R43 ;  /* 0x0000002b032b7220 */ /* 0x000fe40000410000 */
[--C-:B------:R-:W-:Y:S02]  /*dbd0*/  FFMA.FTZ R165, R135, c[0x0][0x2d0], -R140.reuse ;  /* 0x0000b40087a57a23 */ /* 0x100fe4000001088c */
[--C-:B------:R-:W-:Y:S02]  /*dbe0*/  FFMA.FTZ R164, R33, c[0x0][0x2d0], -R140.reuse ;  /* 0x0000b40021a47a23 */ /* 0x100fe4000001088c */
[----:B------:R-:W-:Y:S01]  /*dbf0*/  LDSM.16.MT88.4 R32, [R13+0x900] ;  /* 0x000900000d20783b */ /* 0x000fe20000004200 */
[C---:B------:R-:W-:Y:S01]  /*dc00*/  HMMA.16816.F32.BF16 R40, R16.reuse, R26, R40 ;  /* 0x0000001a1028723c */ /* 0x040fe20000041828 */
[----:B------:R-:W1:Y:S02]  /*dc10*/  MUFU.EX2 R165, R165 ;  /* 0x000000a500a57308 */ /* 0x000e640000000800 */
[C---:B------:R-:W-:Y:S02]  /*dc20*/  FMUL.FTZ R46, R3.reuse, R46 ;  /* 0x0000002e032e7220 */ /* 0x040fe40000410000 */
[C---:B------:R-:W-:Y:S02]  /*dc30*/  FMUL.FTZ R47, R3.reuse, R47 ;  /* 0x0000002f032f7220 */ /* 0x040fe40000410000 */
[----:B------:R-:W1:Y:S01]  /*dc40*/  LDSM.16.MT88.4 R24, [R14+0x2100] ;  /* 0x002100000e18783b */ /* 0x000e620000004200 */
[C---:B------:R-:W-:Y:S03]  /*dc50*/  FMUL.FTZ R88, R12.reuse, R88 ;  /* 0x000000580c587220 */ /* 0x040fe60000410000 */
[----:B------:R-:W-:Y:S01]  /*dc60*/  MUFU.EX2 R164, R164 ;  /* 0x000000a400a47308 */ /* 0x000fe20000000800 */
[C---:B-----5:R-:W-:Y:S03]  /*dc70*/  HMMA.16816.F32.BF16 R44, R16.reuse, R28, R44 ;  /* 0x0000001c102c723c */ /* 0x060fe6000004182c */
[C---:B------:R-:W-:Y:S02]  /*dc80*/  FMUL.FTZ R50, R3.reuse, R50 ;  /* 0x0000003203327220 */ /* 0x040fe40000410000 */
[----:B------:R-:W-:Y:S02]  /*dc90*/  FMUL.FTZ R51, R3, R51 ;  /* 0x0000003303337220 */ /* 0x000fe40000410000 */
[C---:B------:R-:W-:Y:S02]  /*dca0*/  FMUL.FTZ R89, R12.reuse, R89 ;  /* 0x000000590c597220 */ /* 0x040fe40000410000 */
[--C-:B------:R-:W-:Y:S02]  /*dcb0*/  FFMA.FTZ R167, R133, c[0x0][0x2d0], -R140.reuse ;  /* 0x0000b40085a77a23 */ /* 0x100fe4000001088c */
[----:B------:R-:W-:Y:S01]  /*dcc0*/  LDSM.16.MT88.4 R132, [R13+0x2900] ;  /* 0x002900000d84783b */ /* 0x000fe20000004200 */
[C---:B------:R-:W-:Y:S03]  /*dcd0*/  HMMA.16816.F32.BF16 R48, R16.reuse, R30, R48 ;  /* 0x0000001e1030723c */ /* 0x040fe60000041830 */
[C---:B------:R-:W-:Y:S01]  /*dce0*/  FMUL.FTZ R54, R3.reuse, R54 ;  /* 0x0000003603367220 */ /* 0x040fe20000410000 */
[----:B------:R-:W5:Y:S01]  /*dcf0*/  MUFU.EX2 R167, R167 ;  /* 0x000000a700a77308 */ /* 0x000f620000000800 */
[C---:B------:R-:W-:Y:S02]  /*dd00*/  FMUL.FTZ R55, R3.reuse, R55 ;  /* 0x0000003703377220 */ /* 0x040fe40000410000 */
[----:B------:R-:W2:Y:S01]  /*dd10*/  LDSM.16.MT88.4 R28, [R185+UR4+0x4100] ;  /* 0x00410004b91c783b */ /* 0x000ea20008004200 */
[C---:B------:R-:W-:Y:S04]  /*dd20*/  FMUL.FTZ R92, R12.reuse, R92 ;  /* 0x0000005c0c5c7220 */ /* 0x040fe80000410000 */
        /* <DEDUP_REMOVED lines=8> */
[----:B------:R-:W-:Y:S02]  /*ddb0*/  FMUL.FTZ R63, R3, R63 ;  /* 0x0000003f033f7220 */ /* 0x000fe40000410000 */
[C---:B------:R-:W-:Y:S02]  /*ddc0*/  FMUL.FTZ R97, R12.reuse, R97 ;  /* 0x000000610c617220 */ /* 0x040fe40000410000 */
[--C-:B------:R-:W-:Y:S03]  /*ddd0*/  FFMA.FTZ R176, R145, c[0x0][0x2d0], -R140.reuse ;  /* 0x0000b40091b07a23 */ /* 0x100fe6000001088c */
[C---:B-1----:R-:W-:Y:S03]  /*dde0*/  HMMA.16816.F32.BF16 R60, R16.reuse, R24, R60 ;  /* 0x00000018103c723c */ /* 0x042fe6000004183c */
[C---:B------:R-:W-:Y:S01]  /*ddf0*/  FMUL.FTZ R66, R3.reuse, R66 ;  /* 0x0000004203427220 */ /* 0x040fe20000410000 */
[----:B------:R-:W-:Y:S01]  /*de00*/  MUFU.EX2 R176, R176 ;  /* 0x000000b000b07308 */ /* 0x000fe20000000800 */
[----:B------:R-:W-:Y:S02]  /*de10*/  FMUL.FTZ R67, R3, R67 ;  /* 0x0000004303437220 */ /* 0x000fe40000410000 */
[--C-:B------:R-:W-:Y:S02]  /*de20*/  FFMA.FTZ R178, R143, c[0x0][0x2d0], -R140.reuse ;  /* 0x0000b4008fb27a23 */ /* 0x100fe4000001088c */
[----:B------:R-:W-:Y:S03]  /*de30*/  FFMA.FTZ R155, R12, R207, R155 ;  /* 0x000000cf0c9b7223 */ /* 0x000fe6000001009b */
[C---:B------:R-:W-:Y:S01]  /*de40*/  HMMA.16816.F32.BF16 R64, R16.reuse, R26, R64 ;  /* 0x0000001a1040723c */ /* 0x040fe20000041840 */
[----:B------:R-:W1:Y:S01]  /*de50*/  LDSM.16.MT88.4 R24, [R184+UR4+0x4100] ;  /* 0x00410004b818783b */ /* 0x000e620008004200 */
[----:B------:R-:W-:Y:S01]  /*de60*/  MUFU.EX2 R178, R178 ;  /* 0x000000b200b27308 */ /* 0x000fe20000000800 */
[C---:B------:R-:W-:Y:S02]  /*de70*/  FMUL.FTZ R70, R3.reuse, R70 ;  /* 0x0000004603467220 */ /* 0x040fe40000410000 */
[C---:B------:R-:W-:Y:S02]  /*de80*/  FMUL.FTZ R71, R3.reuse, R71 ;  /* 0x0000004703477220 */ /* 0x040fe40000410000 */
[C---:B------:R-:W-:Y:S02]  /*de90*/  FMUL.FTZ R74, R3.reuse, R74 ;  /* 0x0000004a034a7220 */ /* 0x040fe40000410000 */
[C---:B------:R-:W-:Y:S03]  /*dea0*/  FMUL.FTZ R75, R3.reuse, R75 ;  /* 0x0000004b034b7220 */ /* 0x040fe60000410000 */
[C---:B--2---:R-:W-:Y:S03]  /*deb0*/  HMMA.16816.F32.BF16 R68, R16.reuse, R28, R68 ;  /* 0x0000001c1044723c */ /* 0x044fe60000041844 */
[C---:B------:R-:W-:Y:S02]  /*dec0*/  FMUL.FTZ R78, R3.reuse, R78 ;  /* 0x0000004e034e7220 */ /* 0x040fe40000410000 */
[C---:B------:R-:W-:Y:S02]  /*ded0*/  FMUL.FTZ R79, R3.reuse, R79 ;  /* 0x0000004f034f7220 */ /* 0x040fe40000410000 */
[C---:B------:R-:W-:Y:S01]  /*dee0*/  FMUL.FTZ R82, R3.reuse, R82 ;  /* 0x0000005203527220 */ /* 0x040fe20000410000 */
[C---:B------:R-:W-:Y:S01]  /*def0*/  HMMA.16816.F32.BF16 R72, R16.reuse, R30, R72 ;  /* 0x0000001e1048723c */ /* 0x040fe20000041848 */
[----:B------:R-:W2:Y:S03]  /*df00*/  LDSM.16.MT88.4 R28, [R14+0x4100] ;  /* 0x004100000e1c783b */ /* 0x000ea60000004200 */
[C---:B------:R-:W-:Y:S02]  /*df10*/  FMUL.FTZ R83, R3.reuse, R83 ;  /* 0x0000005303537220 */ /* 0x040fe40000410000 */
[C---:B------:R-:W-:Y:S02]  /*df20*/  FMUL.FTZ R86, R3.reuse, R86 ;  /* 0x0000005603567220 */ /* 0x040fe40000410000 */
[C---:B---3--:R-:W-:Y:S04]  /*df30*/  HMMA.16816.F32.BF16 R76, R16.reuse, R20, R76 ;  /* 0x00000014104c723c */ /* 0x048fe8000004184c */
[C---:B------:R-:W-:Y:S02]  /*df40*/  FMUL.FTZ R87, R3.reuse, R87 ;  /* 0x0000005703577220 */ /* 0x040fe40000410000 */
[C---:B------:R-:W-:Y:S02]  /*df50*/  FMUL.FTZ R90, R3.reuse, R90 ;  /* 0x0000005a035a7220 */ /* 0x040fe40000410000 */
[C---:B------:R-:W-:Y:S01]  /*df60*/  HMMA.16816.F32.BF16 R80, R16.reuse, R22, R80 ;  /* 0x000000161050723c */ /* 0x040fe20000041850 */
[----:B------:R-:W3:Y:S03]  /*df70*/  LDSM.16.MT88.4 R20, [R185+UR4+0x900] ;  /* 0x00090004b914783b */ /* 0x000ee60008004200 */
[C---:B------:R-:W-:Y:S02]  /*df80*/  FMUL.FTZ R91, R3.reuse, R91 ;  /* 0x0000005b035b7220 */ /* 0x040fe40000410000 */
[C---:B------:R-:W-:Y:S02]  /*df90*/  FMUL.FTZ R94, R3.reuse, R94 ;  /* 0x0000005e035e7220 */ /* 0x040fe40000410000 */
[C---:B-1----:R-:W-:Y:S04]  /*dfa0*/  HMMA.16816.F32.BF16 R84, R16.reuse, R24, R84 ;  /* 0x000000181054723c */ /* 0x042fe80000041854 */
[C---:B------:R-:W-:Y:S02]  /*dfb0*/  FMUL.FTZ R95, R3.reuse, R95 ;  /* 0x0000005f035f7220 */ /* 0x040fe40000410000 */
[C---:B------:R-:W-:Y:S02]  /*dfc0*/  FMUL.FTZ R98, R3.reuse, R98 ;  /* 0x0000006203627220 */ /* 0x040fe40000410000 */
[C---:B------:R-:W-:Y:S01]  /*dfd0*/  HMMA.16816.F32.BF16 R88, R16.reuse, R26, R88 ;  /* 0x0000001a1058723c */ /* 0x040fe20000041858 */
[----:B------:R-:W1:Y:S03]  /*dfe0*/  LDSM.16.MT88.4 R24, [R184+UR4+0x900] ;  /* 0x00090004b818783b */ /* 0x000e660008004200 */
[----:B------:R-:W-:Y:S02]  /*dff0*/  FMUL.FTZ R99, R3, R99 ;  /* 0x0000006303637220 */ /* 0x000fe40000410000 */
[--C-:B------:R-:W-:Y:S02]  /*e000*/  FFMA.FTZ R166, R175, c[0x0][0x2d0], -R140.reuse ;  /* 0x0000b400afa67a23 */ /* 0x100fe4000001088c */
[--C-:B------:R-:W-:Y:S01]  /*e010*/  FFMA.FTZ R175, R147, c[0x0][0x2d0], -R140.reuse ;  /* 0x0000b40093af7a23 */ /* 0x100fe2000001088c */
[C---:B--2---:R-:W-:Y:S03]  /*e020*/  HMMA.16816.F32.BF16 R92, R16.reuse, R28, R92 ;  /* 0x0000001c105c723c */ /* 0x044fe6000004185c */
[--C-:B------:R-:W-:Y:S01]  /*e030*/  FFMA.FTZ R173, R173, c[0x0][0x2d0], -R140.reuse ;  /* 0x0000b400adad7a23 */ /* 0x100fe2000001088c */
[----:B------:R-:W-:Y:S01]  /*e040*/  MUFU.EX2 R166, R166 ;  /* 0x000000a600a67308 */ /* 0x000fe20000000800 */
[--C-:B------:R-:W-:Y:S02]  /*e050*/  FFMA.FTZ R170, R171, c[0x0][0x2d0], -R140.reuse ;  /* 0x0000b400abaa7a23 */ /* 0x100fe4000001088c */
[--C-:B------:R-:W-:Y:S01]  /*e060*/  FFMA.FTZ R171, R146, c[0x0][0x2d0], -R159.reuse ;  /* 0x0000b40092ab7a23 */ /* 0x100fe2000001089f */
[----:B------:R-:W-:Y:S01]  /*e070*/  HMMA.16816.F32.BF16 R96, R16, R30, R96 ;  /* 0x0000001e1060723c */ /* 0x000fe20000041860 */
[----:B------:R-:W-:Y:S03]  /*e080*/  LDSM.16.MT88.4 R28, [R13+0x4900] ;  /* 0x004900000d1c783b */ /* 0x000fe60000004200 */
[----:B------:R-:W-:Y:S02]  /*e090*/  FFMA.FTZ R159, R142, c[0x0][0x2d0], -R159 ;  /* 0x0000b4008e9f7a23 */ /* 0x000fe4000001089f */
[--C-:B------:R-:W-:Y:S01]  /*e0a0*/  FFMA.FTZ R169, R169, c[0x0][0x2d0], -R140.reuse ;  /* 0x0000b400a9a97a23 */ /* 0x100fe2000001088c */
[----:B------:R-:W-:Y:S01]  /*e0b0*/  F2FP.BF16.PACK_AB R16, R161, R158 ;  /* 0x0000009ea110723e */ /* 0x000fe200000010ff */
[----:B------:R-:W-:Y:S01]  /*e0c0*/  FFMA.FTZ R140, R141, c[0x0][0x2d0], -R140 ;  /* 0x0000b4008d8c7a23 */ /* 0x000fe2000001088c */
[----:B----4-:R-:W-:Y:S01]  /*e0d0*/  F2FP.BF16.PACK_AB R18, R163, R160 ;  /* 0x000000a0a312723e */ /* 0x010fe200000010ff */
[----:B------:R-:W-:Y:S01]  /*e0e0*/  LDSM.16.MT88.4 R144, [R185+UR4+0x5900] ;  /* 0x00590004b990783b */ /* 0x000fe20008004200 */
[----:B------:R-:W2:Y:S01]  /*e0f0*/  MUFU.EX2 R173, R173 ;  /* 0x000000ad00ad7308 */ /* 0x000ea20000000800 */
[----:B------:R-:W-:Y:S01]  /*e100*/  F2FP.BF16.PACK_AB R17, R165, R162 ;  /* 0x000000a2a511723e */ /* 0x000fe200000010ff */
[----:B------:R-:W-:Y:S01]  /*e110*/  FFMA.FTZ R154, R3, R208, R154 ;  /* 0x000000d0039a7223 */ /* 0x000fe2000001009a */
[----:B-----5:R-:W-:Y:S01]  /*e120*/  F2FP.BF16.PACK_AB R19, R167, R164 ;  /* 0x000000a4a713723e */ /* 0x020fe200000010ff */
[----:B------:R-:W-:Y:S01]  /*e130*/  FADD.FTZ R150, R150, R155 ;  /* 0x0000009b96967221 */ /* 0x000fe20000010000 */
[----:B------:R-:W-:Y:S01]  /*e140*/  IADD3 R3, R209, -0x2, RZ ;  /* 0xfffffffed1037810 */ /* 0x000fe20007ffe0ff */
[----:B------:R-:W-:Y:S02]  /*e150*/  FADD.FTZ R153, R153, R154 ;  /* 0x0000009a99997221 */ /* 0x000fe40000010000 */
[----:B------:R-:W-:Y:S01]  /*e160*/  FADD.FTZ R151, R151, R150 ;  /* 0x0000009697977221 */ /* 0x000fe20000010000 */
[----:B------:R-:W-:Y:S01]  /*e170*/  ISETP.GE.AND P0, PT, R3, R194, PT ;  /* 0x000000c20300720c */ /* 0x000fe20003f06270 */
[C---:B---3--:R-:W-:Y:S01]  /*e180*/  HMMA.16816.F32.BF16 R4, R16.reuse, R20, R4 ;  /* 0x000000141004723c */ /* 0x048fe20000041804 */
[----:B------:R3:W-:Y:S02]  /*e190*/  MUFU.EX2 R181, R140 ;  /* 0x0000008c00b57308 */ /* 0x0007e40000000800 */
[----:B------:R-:W-:Y:S02]  /*e1a0*/  FADD.FTZ R152, R152, R153 ;  /* 0x0000009998987221 */ /* 0x000fe40000010000 */
[----:B------:R-:W-:Y:S02]  /*e1b0*/  FADD.FTZ R151, R148, R151 ;  /* 0x0000009794977221 */ /* 0x000fe40000010000 */
[----:B------:R-:W-:Y:S01]  /*e1c0*/  FADD.FTZ R157, R157, R152 ;  /* 0x000000989d9d7221 */ /* 0x000fe20000010000 */
[C---:B------:R-:W-:Y:S01]  /*e1d0*/  HMMA.16816.F32.BF16 R8, R16.reuse, R22, R8 ;  /* 0x000000161008723c */ /* 0x040fe20000041808 */
[----:B------:R-:W4:Y:S02]  /*e1e0*/  LDSM.16.MT88.4 R20, [R14+0x2900] ;  /* 0x002900000e14783b */ /* 0x000f240000004200 */
[----:B------:R-:W-:Y:S01]  /*e1f0*/  MUFU.EX2 R170, R170 ;  /* 0x000000aa00aa7308 */ /* 0x000fe20000000800 */
[----:B------:R-:W-:Y:S02]  /*e200*/  FADD.FTZ R158, R158, R151 ;  /* 0x000000979e9e7221 */ /* 0x000fe40000010000 */
[----:B------:R-:W-:Y:S02]  /*e210*/  FADD.FTZ R162, R162, R157 ;  /* 0x0000009da2a27221 */ /* 0x000fe40000010000 */
[C---:B------:R-:W-:Y:S04]  /*e220*/  HMMA.16816.F32.BF16 R100, R16.reuse, R32, R100 ;  /* 0x000000201064723c */ /* 0x040fe80000041864 */
[----:B------:R-:W-:Y:S01]  /*e230*/  FADD.FTZ R161, R161, R158 ;  /* 0x0000009ea1a17221 */ /* 0x000fe20000010000 */
[----:B------:R-:W5:Y:S01]  /*e240*/  MUFU.EX2 R169, R169 ;  /* 0x000000a900a97308 */ /* 0x000f620000000800 */
[----:B------:R-:W-:Y:S02]  /*e250*/  FADD.FTZ R165, R165, R162 ;  /* 0x000000a2a5a57221 */ /* 0x000fe40000010000 */
[C---:B------:R-:W-:Y:S01]  /*e260*/  HMMA.16816.F32.BF16 R104, R16.reuse, R34, R104 ;  /* 0x000000221068723c */ /* 0x040fe20000041868 */
[----:B------:R-:W-:Y:S03]  /*e270*/  LDSM.16.MT88.4 R32, [R184+UR4+0x4900] ;  /* 0x00490004b820783b */ /* 0x000fe60008004200 */
[----:B------:R-:W-:Y:S02]  /*e280*/  FADD.FTZ R160, R160, R161 ;  /* 0x000000a1a0a07221 */ /* 0x000fe40000010000 */
[----:B------:R-:W-:Y:S01]  /*e290*/  FADD.FTZ R164, R164, R165 ;  /* 0x000000a5a4a47221 */ /* 0x000fe20000010000 */
[----:B------:R-:W2:Y:S01]  /*e2a0*/  MUFU.EX2 R171, R171 ;  /* 0x000000ab00ab7308 */ /* 0x000ea20000000800 */
[C---:B-1----:R-:W-:Y:S01]  /*e2b0*/  HMMA.16816.F32.BF16 R108, R16.reuse, R24, R108 ;  /* 0x00000018106c723c */ /* 0x042fe2000004186c */
[----:B---3--:R-:W-:Y:S03]  /*e2c0*/  LDSM.16.MT88.4 R140, [R14+0x3900] ;  /* 0x003900000e8c783b */ /* 0x008fe60000004200 */
[----:B------:R-:W-:Y:S02]  /*e2d0*/  FADD.FTZ R163, R163, R160 ;  /* 0x000000a0a3a37221 */ /* 0x000fe40000010000 */
[----:B------:R-:W-:Y:S02]  /*e2e0*/  FADD.FTZ R167, R167, R164 ;  /* 0x000000a4a7a77221 */ /* 0x000fe40000010000 */
[C---:B------:R-:W-:Y:S01]  /*e2f0*/  HMMA.16816.F32.BF16 R112, R16.reuse, R26, R112 ;  /* 0x0000001a1070723c */ /* 0x040fe20000041870 */
[----:B------:R-:W1:Y:S01]  /*e300*/  LDSM.16.MT88.4 R24, [R185+UR4+0x4900] ;  /* 0x00490004b918783b */ /* 0x000e620008004200 */
[----:B------:R-:W3:Y:S06]  /*e310*/  MUFU.EX2 R159, R159 ;  /* 0x0000009f009f7308 */ /* 0x000eec0000000800 */
[C---:B------:R-:W-:Y:S04]  /*e320*/  HMMA.16816.F32.BF16 R116, R16.reuse, R124, R116 ;  /* 0x0000007c1074723c */ /* 0x040fe80000041874 */
[----:B------:R-:W1:Y:S04]  /*e330*/  MUFU.EX2 R175, R175 ;  /* 0x000000af00af7308 */ /* 0x000e680000000800 */
        /* <DEDUP_REMOVED lines=11> */
[C---:B----4-:R-:W-:Y:S08]  /*e3f0*/  HMMA.16816.F32.BF16 R60, R16.reuse, R20, R60 ;  /* 0x00000014103c723c */ /* 0x050ff0000004183c */
[C---:B------:R-:W-:Y:S01]  /*e400*/  HMMA.16816.F32.BF16 R64, R16.reuse, R22, R64 ;  /* 0x000000161040723c */ /* 0x040fe20000041840 */
[----:B------:R-:W4:Y:S07]  /*e410*/  LDSM.16.MT88.4 R20, [R14+0x4900] ;  /* 0x004900000e14783b */ /* 0x000f2e0000004200 */
[C---:B-1----:R-:W-:Y:S08]  /*e420*/  HMMA.16816.F32.BF16 R68, R16.reuse, R24, R68 ;  /* 0x000000181044723c */ /* 0x042ff00000041844 */
[C---:B------:R-:W-:Y:S01]  /*e430*/  HMMA.16816.F32.BF16 R72, R16.reuse, R26, R72 ;  /* 0x0000001a1048723c */ /* 0x040fe20000041848 */
[----:B------:R-:W1:Y:S07]  /*e440*/  LDSM.16.MT88.4 R24, [R185+UR4+0x1100] ;  /* 0x00110004b918783b */ /* 0x000e6e0008004200 */
[C---:B------:R-:W-:Y:S08]  /*e450*/  HMMA.16816.F32.BF16 R76, R16.reuse, R28, R76 ;  /* 0x0000001c104c723c */ /* 0x040ff0000004184c */
[C---:B------:R-:W-:Y:S01]  /*e460*/  HMMA.16816.F32.BF16 R80, R16.reuse, R30, R80 ;  /* 0x0000001e1050723c */ /* 0x040fe20000041850 */
[----:B------:R-:W1:Y:S07]  /*e470*/  LDSM.16.MT88.4 R28, [R184+UR4+0x1100] ;  /* 0x00110004b81c783b */ /* 0x000e6e0008004200 */
[C---:B------:R-:W-:Y:S08]  /*e480*/  HMMA.16816.F32.BF16 R84, R16.reuse, R32, R84 ;  /* 0x000000201054723c */ /* 0x040ff00000041854 */
[C---:B------:R-:W-:Y:S01]  /*e490*/  HMMA.16816.F32.BF16 R88, R16.reuse, R34, R88 ;  /* 0x000000221058723c */ /* 0x040fe20000041858 */
[----:B------:R-:W3:Y:S07]  /*e4a0*/  LDSM.16.MT88.4 R32, [R185+UR4+0x3100] ;  /* 0x00310004b920783b */ /* 0x000eee0008004200 */
[C---:B----4-:R-:W-:Y:S08]  /*e4b0*/  HMMA.16816.F32.BF16 R92, R16.reuse, R20, R92 ;  /* 0x00000014105c723c */ /* 0x050ff0000004185c */
[----:B------:R-:W-:Y:S01]  /*e4c0*/  HMMA.16816.F32.BF16 R96, R16, R22, R96 ;  /* 0x000000161060723c */ /* 0x000fe20000041860 */
[----:B------:R-:W4:Y:S06]  /*e4d0*/  LDSM.16.MT88.4 R20, [R14+0x3100] ;  /* 0x003100000e14783b */ /* 0x000f2c0000004200 */
[----:B------:R-:W-:Y:S01]  /*e4e0*/  F2FP.BF16.PACK_AB R16, R177, R172 ;  /* 0x000000acb110723e */ /* 0x000fe200000010ff */
[----:B------:R-:W-:Y:S01]  /*e4f0*/  FADD.FTZ R172, R172, R163 ;  /* 0x000000a3acac7221 */ /* 0x000fe20000010000 */
[----:B------:R-:W-:Y:S03]  /*e500*/  F2FP.BF16.PACK_AB R18, R179, R168 ;  /* 0x000000a8b312723e */ /* 0x000fe600000010ff */
[----:B--2---:R-:W-:Y:S01]  /*e510*/  F2FP.BF16.PACK_AB R17, R173, R166 ;  /* 0x000000a6ad11723e */ /* 0x004fe200000010ff */
[----:B------:R-:W-:Y:S01]  /*e520*/  FADD.FTZ R166, R166, R167 ;  /* 0x000000a7a6a67221 */ /* 0x000fe20000010000 */
[----:B-----5:R-:W-:Y:S01]  /*e530*/  F2FP.BF16.PACK_AB R19, R169, R170 ;  /* 0x000000aaa913723e */ /* 0x020fe200000010ff */
        /* <DEDUP_REMOVED lines=8> */
[----:B------:R-:W1:Y:S07]  /*e5c0*/  LDSM.16.MT88.4 R24, [R185+UR4+0x5100] ;  /* 0x00510004b918783b */ /* 0x000e6e0008004200 */
[C---:B------:R-:W-:Y:S08]  /*e5d0*/  HMMA.16816.F32.BF16 R100, R16.reuse, R124, R100 ;  /* 0x0000007c1064723c */ /* 0x040ff00000041864 */
[C---:B------:R-:W-:Y:S01]  /*e5e0*/  HMMA.16816.F32.BF16 R104, R16.reuse, R126, R104 ;  /* 0x0000007e1068723c */ /* 0x040fe20000041868 */
[----:B------:R-:W-:Y:S07]  /*e5f0*/  LDSM.16.MT88.4 R124, [R185+UR4+0x1900] ;  /* 0x00190004b97c783b */ /* 0x000fee0008004200 */
[C---:B------:R-:W-:Y:S08]  /*e600*/  HMMA.16816.F32.BF16 R108, R16.reuse, R28, R108 ;  /* 0x0000001c106c723c */ /* 0x040ff0000004186c */
[C---:B------:R-:W-:Y:S01]  /*e610*/  HMMA.16816.F32.BF16 R112, R16.reuse, R30, R112 ;  /* 0x0000001e1070723c */ /* 0x040fe20000041870 */
[----:B------:R-:W2:Y:S07]  /*e620*/  LDSM.16.MT88.4 R28, [R13+0x5100] ;  /* 0x005100000d1c783b */ /* 0x000eae0000004200 */
[C---:B------:R-:W-:Y:S08]  /*e630*/  HMMA.16816.F32.BF16 R116, R16.reuse, R128, R116 ;  /* 0x000000801074723c */ /* 0x040ff00000041874 */
[C---:B------:R-:W-:Y:S08]  /*e640*/  HMMA.16816.F32.BF16 R120, R16.reuse, R130, R120 ;  /* 0x000000821078723c */ /* 0x040ff00000041878 */
[C---:B---3--:R-:W-:Y:S08]  /*e650*/  HMMA.16816.F32.BF16 R36, R16.reuse, R32, R36 ;  /* 0x000000201024723c */ /* 0x048ff00000041824 */
[C---:B------:R-:W-:Y:S01]  /*e660*/  HMMA.16816.F32.BF16 R40, R16.reuse, R34, R40 ;  /* 0x000000221028723c */ /* 0x040fe20000041828 */
[----:B------:R-:W3:Y:S07]  /*e670*/  LDSM.16.MT88.4 R32, [R184+UR4+0x5100] ;  /* 0x00510004b820783b */ /* 0x000eee0008004200 */
[C---:B------:R-:W-:Y:S08]  /*e680*/  HMMA.16816.F32.BF16 R44, R16.reuse, R132, R44 ;  /* 0x00000084102c723c */ /* 0x040ff0000004182c */
[C---:B------:R-:W-:Y:S01]  /*e690*/  HMMA.16816.F32.BF16 R48, R16.reuse, R134, R48 ;  /* 0x000000861030723c */ /* 0x040fe20000041830 */
[----:B------:R-:W-:Y:S07]  /*e6a0*/  LDSM.16.MT88.4 R132, [R185+UR4+0x3900] ;  /* 0x00390004b984783b */ /* 0x000fee0008004200 */
        /* <DEDUP_REMOVED lines=11> */
[----:B------:R-:W2:Y:S07]  /*e760*/  LDSM.16.MT88.4 R28, [R184+UR4+0x1900] ;  /* 0x00190004b81c783b */ /* 0x000eae0008004200 */
[C---:B---3--:R-:W-:Y:S08]  /*e770*/  HMMA.16816.F32.BF16 R84, R16.reuse, R32, R84 ;  /* 0x000000201054723c */ /* 0x048ff00000041854 */
[C---:B------:R-:W-:Y:S01]  /*e780*/  HMMA.16816.F32.BF16 R88, R16.reuse, R34, R88 ;  /* 0x000000221058723c */ /* 0x040fe20000041858 */
[----:B------:R-:W3:Y:S07]  /*e790*/  LDSM.16.MT88.4 R32, [R14+0x1900] ;  /* 0x001900000e20783b */ /* 0x000eee0000004200 */
[C---:B----4-:R-:W-:Y:S08]  /*e7a0*/  HMMA.16816.F32.BF16 R92, R16.reuse, R20, R92 ;  /* 0x00000014105c723c */ /* 0x050ff0000004185c */
[----:B------:R-:W-:Y:S01]  /*e7b0*/  HMMA.16816.F32.BF16 R96, R16, R22, R96 ;  /* 0x000000161060723c */ /* 0x000fe20000041860 */
[----:B------:R-:W4:Y:S06]  /*e7c0*/  LDSM.16.MT88.4 R20, [R184+UR4+0x3900] ;  /* 0x00390004b814783b */ /* 0x000f2c0008004200 */
[----:B------:R-:W-:Y:S01]  /*e7d0*/  F2FP.BF16.PACK_AB R16, R171, R156 ;  /* 0x0000009cab10723e */ /* 0x000fe200000010ff */
[----:B------:R-:W-:Y:S01]  /*e7e0*/  FADD.FTZ R156, R156, R179 ;  /* 0x000000b39c9c7221 */ /* 0x000fe20000010000 */
[----:B------:R-:W-:Y:S03]  /*e7f0*/  F2FP.BF16.PACK_AB R18, R159, R174 ;  /* 0x000000ae9f12723e */ /* 0x000fe600000010ff */
[C---:B------:R-:W-:Y:S01]  /*e800*/  F2FP.BF16.PACK_AB R17, R176.reuse, R175 ;  /* 0x000000afb011723e */ /* 0x040fe200000010ff */
[----:B------:R-:W-:Y:S01]  /*e810*/  FADD.FTZ R175, R175, R170 ;  /* 0x000000aaafaf7221 */ /* 0x000fe20000010000 */
[----:B------:R-:W-:Y:S01]  /*e820*/  F2FP.BF16.PACK_AB R19, R181, R178 ;  /* 0x000000b2b513723e */ /* 0x000fe200000010ff */
[----:B------:R-:W-:Y:S02]  /*e830*/  FADD.FTZ R171, R171, R156 ;  /* 0x0000009cabab7221 */ /* 0x000fe40000010000 */
[----:B------:R-:W-:Y:S02]  /*e840*/  FADD.FTZ R175, R176, R175 ;  /* 0x000000afb0af7221 */ /* 0x000fe40000010000 */
[----:B------:R-:W-:Y:S02]  /*e850*/  FADD.FTZ R174, R174, R171 ;  /* 0x000000abaeae7221 */ /* 0x000fe40000010000 */
[C---:B------:R-:W-:Y:S01]  /*e860*/  HMMA.16816.F32.BF16 R128, R16.reuse, R124, R4 ;  /* 0x0000007c1080723c */ /* 0x040fe20000041804 */
[----:B------:R-:W5:Y:S02]  /*e870*/  LDSM.16.MT88.4 R4, [R13+0x5900] ;  /* 0x005900000d04783b */ /* 0x000f640000004200 */
[----:B------:R-:W-:Y:S02]  /*e880*/  FADD.FTZ R178, R178, R175 ;  /* 0x000000afb2b27221 */ /* 0x000fe40000010000 */
[----:B------:R-:W-:Y:S02]  /*e890*/  FADD.FTZ R207, R159, R174 ;  /* 0x000000ae9fcf7221 */ /* 0x000fe40000010000 */
[----:B------:R-:W-:Y:S01]  /*e8a0*/  FADD.FTZ R208, R181, R178 ;  /* 0x000000b2b5d07221 */ /* 0x000fe20000010000 */
[C---:B------:R-:W-:Y:S01]  /*e8b0*/  HMMA.16816.F32.BF16 R124, R16.reuse, R126, R8 ;  /* 0x0000007e107c723c */ /* 0x040fe20000041808 */
[----:B------:R-:W4:Y:S07]  /*e8c0*/  LDSM.16.MT88.4 R8, [R184+UR4+0x5900] ;  /* 0x00590004b808783b */ /* 0x000f2e0008004200 */
[C---:B-1----:R-:W-:Y:S01]  /*e8d0*/  HMMA.16816.F32.BF16 R100, R16.reuse, R24, R100 ;  /* 0x000000181064723c */ /* 0x042fe20000041864 */
[----:B------:R-:W1:Y:S07]  /*e8e0*/  LDSM.16.MT88.4 R12, [R14+0x5900] ;  /* 0x005900000e0c783b */ /* 0x000e6e0000004200 */
[C---:B------:R-:W-:Y:S08]  /*e8f0*/  HMMA.16816.F32.BF16 R104, R16.reuse, R26, R104 ;  /* 0x0000001a1068723c */ /* 0x040ff00000041868 */
[C---:B--2---:R-:W-:Y:S08]  /*e900*/  HMMA.16816.F32.BF16 R108, R16.reuse, R28, R108 ;  /* 0x0000001c106c723c */ /* 0x044ff0000004186c */
[C---:B------:R-:W-:Y:S08]  /*e910*/  HMMA.16816.F32.BF16 R112, R16.reuse, R30, R112 ;  /* 0x0000001e1070723c */ /* 0x040ff00000041870 */
[C---:B---3--:R-:W-:Y:S08]  /*e920*/  HMMA.16816.F32.BF16 R116, R16.reuse, R32, R116 ;  /* 0x000000201074723c */ /* 0x048ff00000041874 */
        /* <DEDUP_REMOVED lines=17> */
[----:B------:R-:W-:-:S07]  /*ea40*/  @!P0 BRA `(.L_x_1059) ;  /* 0x0000034000008947 */ /* 0x000fce0003800000 */
[----:B------:R-:W-:Y:S01]  /*ea50*/  ISETP.NE.AND P2, PT, R195, 0x1, PT ;  /* 0x00000001c300780c */ /* 0x000fe20003f45270 */
[----:B------:R-:W-:Y:S01]  /*ea60*/  IMAD.MOV.U32 R200, RZ, RZ, RZ ;  /* 0x000000ffffc87224 */ /* 0x000fe200078e00ff */
[----:B------:R-:W-:Y:S04]  /*ea70*/  IADD3 R201, R203, R149, R204 ;  /* 0x00000095cbc97210 */ /* 0x000fe80007ffe0cc */
[----:B------:R-:W-:Y:S05]  /*ea80*/  IADD3 R201, R201, -0x80, RZ ;  /* 0xffffff80c9c97810 */ /* 0x000fea0007ffe0ff */
        /* <DEDUP_REMOVED lines=25> */
[----:B------:R-:W3:Y:S01]  /*ec20*/  SHFL.IDX PT, R3, R19, 0x1, 0x181f ;  /* 0x00381f0013037f89 */ /* 0x000ee200000e0000 */
[C---:B-1----:R-:W-:Y:S05]  /*ec30*/  IADD3 R14, P0, R11.reuse, R212, RZ ;  /* 0x000000d40b0e7210 */ /* 0x042fea0007f1e0ff */
[C-C-:B--2---:R-:W-:Y:S01]  /*ec40*/  IMAD.X R15, R4.reuse, 0x1, R210.reuse, P0 ;  /* 0x00000001040f7824 */ /* 0x144fe200000e06d2 */
[C---:B------:R-:W-:Y:S05]  /*ec50*/  IADD3 R12, P0, R11.reuse, R214, RZ ;  /* 0x000000d60b0c7210 */ /* 0x040fea0007f1e0ff */
[C-C-:B------:R-:W-:Y:S01]  /*ec60*/  IMAD.X R13, R4.reuse, 0x1, R211.reuse, P0 ;  /* 0x00000001040d7824 */ /* 0x140fe200000e06d3 */
[----:B------:R-:W-:Y:S04]  /*ec70*/  IADD3 R10, P0, R11, R215, RZ ;  /* 0x000000d70b0a7210 */ /* 0x000fe80007f1e0ff */
[----:B------:R-:W-:Y:S02]  /*ec80*/  IADD3.X R11, R4, R213, RZ, P0, !PT ;  /* 0x000000d5040b7210 */ /* 0x000fe400007fe4ff */
[----:B------:R-:W1:Y:S01]  /*ec90*/  SHFL.IDX PT, R4, R18, 0x1, 0x181f ;  /* 0x00381f0012047f89 */ /* 0x000e6200000e0000 */
[C---:B---3--:R-:W-:Y:S05]  /*eca0*/  IADD3 R8, P0, R3.reuse, R212, RZ ;  /* 0x000000d403087210 */ /* 0x048fea0007f1e0ff */
[C---:B-1----:R-:W-:Y:S01]  /*ecb0*/  IMAD.X R9, R4.reuse, 0x1, R210, P0 ;  /* 0x0000000104097824 */ /* 0x042fe200000e06d2 */
[C---:B------:R-:W-:Y:S05]  /*ecc0*/  IADD3 R6, P0, R3.reuse, R214, RZ ;  /* 0x000000d603067210 */ /* 0x040fea0007f1e0ff */
[C---:B------:R-:W-:Y:S01]  /*ecd0*/  IMAD.X R7, R4.reuse, 0x1, R211, P0 ;  /* 0x0000000104077824 */ /* 0x040fe200000e06d3 */
[----:B------:R-:W-:Y:S02]  /*ece0*/  IADD3 R16, P0, R3, R215, RZ ;  /* 0x000000d703107210 */ /* 0x000fe40007f1e0ff */
[----:B------:R-:W-:Y:S03]  /*ecf0*/  MOV R3, UR16 ;  /* 0x0000001000037c02 */ /* 0x000fe60008000f00 */
[----:B------:R-:W-:Y:S02]  /*ed00*/  IMAD.X R17, R4, 0x1, R213, P0 ;  /* 0x0000000104117824 */ /* 0x000fe400000e06d5 */
[----:B------:R-:W-:Y:S04]  /*ed10*/  IMAD R3, R3, 0x3000, R202 ;  /* 0x0000300003037824 */ /* 0x000fe800078e02ca */
[----:B------:R-:W-:Y:S05]  /*ed20*/  IMAD.SHL.U32 R5, R3, 0x2, RZ ;  /* 0x0000000203057824 */ /* 0x000fea00078e00ff */
[----:B------:R1:W-:Y:S04]  /*ed30*/  LDGSTS.E.BYPASS.LTC128B.128 [R5+0xc100], [R14.64], !P5 ;  /* 0x0c1000000e057fae */ /* 0x0003e8000e901d4c */
[----:B------:R1:W-:Y:S04]  /*ed40*/  LDGSTS.E.BYPASS.LTC128B.128 [R5+0xe100], [R12.64], !P4 ;  /* 0x0e1000000c057fae */ /* 0x0003e8000e101d4c */
[----:B------:R1:W-:Y:S04]  /*ed50*/  LDGSTS.E.BYPASS.LTC128B.128 [R5+0x10100], [R10.64], !P6 ;  /* 0x101000000a057fae */ /* 0x0003e8000f101d4c */
[----:B------:R1:W-:Y:S04]  /*ed60*/  LDGSTS.E.BYPASS.LTC128B.128 [R5+0xd100], [R8.64], !P5 ;  /* 0x0d10000008057fae */ /* 0x0003e8000e901d4c */
[----:B------:R1:W-:Y:S04]  /*ed70*/  LDGSTS.E.BYPASS.LTC128B.128 [R5+0xf100], [R6.64], !P4 ;  /* 0x0f10000006057fae */ /* 0x0003e8000e101d4c */
[----:B------:R1:W-:Y:S02]  /*ed80*/  LDGSTS.E.BYPASS.LTC128B.128 [R5+0x11100], [R16.64], !P6 ;  /* 0x1110000010057fae */ /* 0x0003e4000f101d4c */
.L_x_1059:
[----:B------:R-:W0:Y:S01]  /*ed90*/  LDGDEPBAR ;  /* 0x00000000000079af */ /* 0x000e220000000000 */
[----:B------:R-:W-:Y:S01]  /*eda0*/  UIADD3 UR4, UR5, 0x1, URZ ;  /* 0x0000000105047890 */ /* 0x000fe2000fffe03f */
[----:B------:R-:W-:Y:S01]  /*edb0*/  ISETP.GE.AND P0, PT, R194, R209, PT ;  /* 0x000000d1c200720c */ /* 0x000fe20003f06270 */
[----:B------:R-:W-:Y:S01]  /*edc0*/  UISETP.GE.AND UP0, UPT, UR5, 0x1, UPT ;  /* 0x000000010500788c */ /* 0x000fe2000bf06270 */
[----:B------:R-:W-:Y:S01]  /*edd0*/  IADD3 R4, R209, -0x1, RZ ;  /* 0xffffffffd1047810 */ /* 0x000fe20007ffe0ff */
[----:B------:R-:W-:Y:S01]  /*ede0*/  IMAD.MOV.U32 R3, RZ, RZ, R0 ;  /* 0x000000ffff037224 */ /* 0x000fe200078e0000 */
[----:B------:R-:W-:Y:S01]  /*edf0*/  MOV R132, R2 ;  /* 0x0000000200847202 */ /* 0x000fe20000000f00 */
[----:B------:R-:W-:Y:S02]  /*ee00*/  USEL UR5, UR4, URZ, !UP0 ;  /* 0x0000003f04057287 */ /* 0x000fe4000c000000 */
[----:B------:R-:W-:Y:S06]  /*ee10*/  IMAD.MOV.U32 R209, RZ, RZ, R4 ;  /* 0x000000ffffd17224 */ /* 0x000fec00078e0004 */
[----:B------:R-:W-:-:S05]  /*ee20*/  @!P0 BRA `(.L_x_1060) ;  /* 0xffffcac000008947 */ /* 0x000fca000383ffff */
.L_x_1049:
[----:B-1----:R-:W1:Y:S01]  /*ee30*/  SHFL.BFLY PT, R4, R207, 0x2, 0x1f ;  /* 0x0c401f00cf047f89 */ /* 0x002e6200000e0000 */
[----:B------:R-:W-:-:S02]  /*ee40*/  MOV R6, RZ ;  /* 0x000000ff00067202 */ /* 0x000fc40000000f00 */
[----:B------:R-:W-:Y:S01]  /*ee50*/  MOV R5, RZ ;  /* 0x000000ff00057202 */ /* 0x000fe20000000f00 */
[----:B------:R-:W2:Y:S01]  /*ee60*/  SHFL.BFLY PT, R3, R208, 0x2, 0x1f ;  /* 0x0c401f00d0037f89 */ /* 0x000ea200000e0000 */
        /* <DEDUP_REMOVED lines=13> */
[----:B------:R-:W2:Y:S01]  /*ef40*/  @P1 MUFU.LG2 R4, R4 ;  /* 0x0000000400041308 */ /* 0x000ea20000000c00 */
[----:B------:R-:W-:Y:S02]  /*ef50*/  @P0 FMUL.FTZ R11, R11, c[0x0][0x2d0] ;  /* 0x0000b4000b0b0a20 */ /* 0x000fe40000410000 */
[----:B-1----:R-:W-:-:S05]  /*ef60*/  FMUL.FTZ R128, R6, R128 ;  /* 0x0000008006807220 */ /* 0x002fca0000410000 */
[----:B------:R-:W1:Y:S01]  /*ef70*/  @P0 MUFU.RCP R5, R3 ;  /* 0x0000000300050308 */ /* 0x000e620000001000 */
        /* <DEDUP_REMOVED lines=46> */
[----:B------:R-:W-:Y:S02]  /*f260*/  FMUL.FTZ R97, R6, R97 ;  /* 0x0000006106617220 */ /* 0x000fe40000410000 */
[----:B------:R3:W4:Y:S01]  /*f270*/  @P0 MUFU.LG2 R6, R3 ;  /* 0x0000000300060308 */ /* 0x0007220000000c00 */
[----:B--2---:R-:W-:-:S02]  /*f280*/  @P1 FMUL.FTZ R9, R4, 0.69314718246459960938 ;  /* 0x3f31721804091820 */ /* 0x004fc40000410000 */
[----:B------:R-:W-:Y:S02]  /*f290*/  @P1 FMUL.FTZ R4, R8, c[0x0][0x2d0] ;  /* 0x0000b40008041a20 */ /* 0x000fe40000410000 */
[C---:B-1----:R-:W-:Y:S02]  /*f2a0*/  FMUL.FTZ R130, R5.reuse, R130 ;  /* 0x0000008205827220 */ /* 0x042fe40000410000 */
[C---:B------:R-:W-:Y:S02]  /*f2b0*/  FMUL.FTZ R131, R5.reuse, R131 ;  /* 0x0000008305837220 */ /* 0x040fe40000410000 */
[C---:B------:R-:W-:Y:S02]  /*f2c0*/  FMUL.FTZ R126, R5.reuse, R126 ;  /* 0x0000007e057e7220 */ /* 0x040fe40000410000 */
[C---:B------:R-:W-:Y:S02]  /*f2d0*/  FMUL.FTZ R127, R5.reuse, R127 ;  /* 0x0000007f057f7220 */ /* 0x040fe40000410000 */
[----:B------:R-:W-:-:S02]  /*f2e0*/  FMUL.FTZ R102, R5, R102 ;  /* 0x0000006605667220 */ /* 0x000fc40000410000 */
[C---:B------:R-:W-:Y:S01]  /*f2f0*/  FMUL.FTZ R103, R5.reuse, R103 ;  /* 0x0000006705677220 */ /* 0x040fe20000410000 */
[----:B---3--:R-:W-:Y:S01]  /*f300*/  MOV R3, 0xff800000 ;  /* 0xff80000000037802 */ /* 0x008fe20000000f00 */
[----:B----4-:R-:W-:Y:S02]  /*f310*/  @P0 FMUL.FTZ R6, R6, 0.69314718246459960938 ;  /* 0x3f31721806060820 */ /* 0x010fe40000410000 */
        /* <DEDUP_REMOVED lines=44> */
.L_x_1015:
[----:B------:R-:W-:Y:S01]  /*f5e0*/  USHF.R.S32.HI UR6, URZ, 0x1f, UR7 ;  /* 0x0000001f3f067899 */ /* 0x000fe20008011407 */
[----:B------:R-:W-:Y:S05]  /*f5f0*/  @P2 BRA `(.L_x_1061) ;  /* 0x0000157000002947 */ /* 0x000fea0003800000 */
[----:B------:R-:W1:Y:S01]  /*f600*/  S2R R0, SR_TID.X ;  /* 0x0000000000007919 */ /* 0x000e620000002100 */
[----:B------:R-:W-:Y:S01]  /*f610*/  IMAD.MOV.U32 R10, RZ, RZ, c[0x0][0x4e8] ;  /* 0x00013a00ff0a7624 */ /* 0x000fe200078e00ff */
[----:B------:R-:W-:Y:S01]  /*f620*/  ULDC.64 UR4, c[0x0][0x490] ;  /* 0x0001240000047ab9 */ /* 0x000fe20000000a00 */
[----:B------:R-:W-:Y:S01]  /*f630*/  F2FP.BF16.PACK_AB R128, R129, R128 ;  /* 0x000000808180723e */ /* 0x000fe200000010ff */
[----:B------:R-:W2:Y:S01]  /*f640*/  S2R R22, SR_CTAID.Z ;  /* 0x0000000000167919 */ /* 0x000ea20000002700 */
[----:B------:R-:W-:Y:S01]  /*f650*/  UIMAD UR8, UR6, UR4, URZ ;  /* 0x00000004060872a4 */ /* 0x000fe2000f8e023f */
[C---:B------:R-:W-:Y:S01]  /*f660*/  ISETP.NE.AND P3, PT, R10.reuse, 0x1, PT ;  /* 0x000000010a00780c */ /* 0x040fe20003f65270 */
[----:B------:R-:W-:Y:S01]  /*f670*/  UIMAD.WIDE.U32 UR10, UR7, UR4, URZ ;  /* 0x00000004070a72a5 */ /* 0x000fe2000f8e003f */
[----:B------:R-:W-:Y:S01]  /*f680*/  IMAD R10, R10, c[0x0][0x388], RZ ;  /* 0x0000e2000a0a7a24 */ /* 0x000fe200078e02ff */
[----:B------:R-:W-:Y:S01]  /*f690*/  UIMAD UR8, UR7, UR5, UR8 ;  /* 0x00000005070872a4 */ /* 0x000fe2000f8e0208 */
[----:B------:R-:W-:Y:S01]  /*f6a0*/  F2FP.BF16.PACK_AB R130, R131, R130 ;  /* 0x000000828382723e */ /* 0x000fe200000010ff */
[----:B------:R-:W-:Y:S01]  /*f6b0*/  BSSY B0, `(.L_x_1062) ;  /* 0x0000103000007945 */ /* 0x000fe20003800000 */
[----:B------:R-:W-:Y:S01]  /*f6c0*/  ULDC.64 UR4, c[0x0][0x3e8] ;  /* 0x0000fa0000047ab9 */ /* 0x000fe20000000a00 */
[----:B------:R-:W-:Y:S01]  /*f6d0*/  IMAD.U32 R25, RZ, RZ, UR11 ;  /* 0x0000000bff197e24 */ /* 0x000fe2000f8e00ff */
[----:B------:R-:W-:Y:S01]  /*f6e0*/  UIMAD UR6, UR6, UR4, URZ ;  /* 0x00000004060672a4 */ /* 0x000fe2000f8e023f */
[----:B------:R-:W-:Y:S01]  /*f6f0*/  IMAD.U32 R24, RZ, RZ, UR10 ;  /* 0x0000000aff187e24 */ /* 0x000fe2000f8e00ff */
[----:B------:R-:W-:Y:S01]  /*f700*/  UIMAD.WIDE.U32 UR14, UR7, UR4, URZ ;  /* 0x00000004070e72a5 */ /* 0x000fe2000f8e003f */
[----:B------:R-:W-:Y:S01]  /*f710*/  F2FP.BF16.PACK_AB R124, R125, R124 ;  /* 0x0000007c7d7c723e */ /* 0x000fe200000010ff */
[----:B------:R-:W-:Y:S01]  /*f720*/  UIMAD UR5, UR7, UR5, UR6 ;  /* 0x00000005070572a4 */ /* 0x000fe2000f8e0206 */
[----:B------:R-:W-:Y:S01]  /*f730*/  F2FP.BF16.PACK_AB R126, R127, R126 ;  /* 0x0000007e7f7e723e */ /* 0x000fe200000010ff */
[----:B------:R-:W-:Y:S01]  /*f740*/  UIADD3 UR8, UR11, UR8, URZ ;  /* 0x000000080b087290 */ /* 0x000fe2000fffe03f */
[----:B------:R-:W-:Y:S01]  /*f750*/  F2FP.BF16.PACK_AB R100, R101, R100 ;  /* 0x000000646564723e */ /* 0x000fe200000010ff */
[----:B------:R-:W-:Y:S01]  /*f760*/  UIADD3 UR5, UR15, UR5, URZ ;  /* 0x000000050f057290 */ /* 0x000fe2000fffe03f */
[----:B------:R-:W-:Y:S01]  /*f770*/  IMAD.U32 R27, RZ, RZ, UR15 ;  /* 0x0000000fff1b7e24 */ /* 0x000fe2000f8e00ff */
[----:B-1----:R-:W-:Y:S01]  /*f780*/  SHF.R.S32.HI R9, RZ, 0x1f, R0 ;  /* 0x0000001fff097819 */ /* 0x002fe20000011400 */
[----:B------:R-:W-:Y:S01]  /*f790*/  IMAD.U32 R26, RZ, RZ, UR14 ;  /* 0x0000000eff1a7e24 */ /* 0x000fe2000f8e00ff */
[----:B------:R-:W-:Y:S01]  /*f7a0*/  F2FP.BF16.PACK_AB R102, R103, R102 ;  /* 0x000000666766723e */ /* 0x000fe200000010ff */
[----:B------:R-:W-:Y:S01]  /*f7b0*/  IMAD.U32 R25, RZ, RZ, UR8 ;  /* 0x00000008ff197e24 */ /* 0x000fe2000f8e00ff */
[----:B------:R-:W-:Y:S01]  /*f7c0*/  LEA.HI R11, R9, R0, RZ, 0x2 ;  /* 0x00000000090b7211 */ /* 0x000fe200078f10ff */
[----:B------:R-:W-:Y:S01]  /*f7d0*/  IMAD.U32 R27, RZ, RZ, UR5 ;  /* 0x00000005ff1b7e24 */ /* 0x000fe2000f8e00ff */
[----:B--2---:R-:W-:Y:S01]  /*f7e0*/  SHF.R.S32.HI R15, RZ, 0x1f, R22 ;  /* 0x0000001fff0f7819 */ /* 0x004fe20000011416 */
[----:B------:R-:W-:Y:S01]  /*f7f0*/  IMAD.WIDE.U32 R24, R22, c[0x0][0x498], R24 ;  /* 0x0001260016187a25 */ /* 0x000fe200078e0018 */
[----:B------:R-:W-:-:S02]  /*f800*/  SHF.R.S32.HI R20, RZ, 0x2, R11 ;  /* 0x00000002ff147819 */ /* 0x000fc4000001140b */
[----:B------:R-:W-:Y:S02]  /*f810*/  SHF.R.S32.HI R13, RZ, 0x1f, R11 ;  /* 0x0000001fff0d7819 */ /* 0x000fe4000001140b */
[----:B------:R-:W-:Y:S02]  /*f820*/  LOP3.LUT R11, R11, 0xfffffffc, RZ, 0xc0, !PT ;  /* 0xfffffffc0b0b7812 */ /* 0x000fe400078ec0ff */
[----:B------:R-:W-:Y:S01]  /*f830*/  LEA.HI R4, R13, R20, RZ, 0x3 ;  /* 0x000000140d047211 */ /* 0x000fe200078f18ff */
[----:B------:R-:W-:Y:S01]  /*f840*/  IMAD R13, R15, c[0x0][0x498], RZ ;  /* 0x000126000f0d7a24 */ /* 0x000fe200078e02ff */
[-C--:B------:R-:W-:Y:S01]  /*f850*/  LEA.HI R18, R9, R0.reuse, RZ, 0x5 ;  /* 0x0000000009127211 */ /* 0x080fe200078f28ff */
[----:B------:R-:W-:Y:S01]  /*f860*/  IMAD.IADD R8, R0, 0x1, -R11 ;  /* 0x0000000100087824 */ /* 0x000fe200078e0a0b */
[----:B------:R-:W-:Y:S01]  /*f870*/  LOP3.LUT R11, R4, 0xfffffff8, RZ, 0xc0, !PT ;  /* 0xfffffff8040b7812 */ /* 0x000fe200078ec0ff */
[----:B------:R-:W-:Y:S01]  /*f880*/  IMAD R15, R15, c[0x0][0x3f0], RZ ;  /* 0x0000fc000f0f7a24 */ /* 0x000fe200078e02ff */
[CC--:B------:R-:W-:Y:S01]  /*f890*/  LEA.HI R6, R9.reuse, R0.reuse, RZ, 0x3 ;  /* 0x0000000009067211 */ /* 0x0c0fe200078f18ff */
[----:B------:R-:W-:Y:S01]  /*f8a0*/  IMAD R13, R22, c[0x0][0x49c], R13 ;  /* 0x00012700160d7a24 */ /* 0x000fe200078e020d */
[----:B------:R-:W-:Y:S01]  /*f8b0*/  LEA.HI R2, R9, R0, RZ, 0x6 ;  /* 0x0000000009027211 */ /* 0x000fe200078f30ff */
[----:B------:R-:W-:Y:S01]  /*f8c0*/  IMAD.IADD R20, R20, 0x1, -R11 ;  /* 0x0000000114147824 */ /* 0x000fe200078e0a0b */
[----:B------:R-:W-:Y:S01]  /*f8d0*/  LOP3.LUT R9, R18, 0xffffffe0, RZ, 0xc0, !PT ;  /* 0xffffffe012097812 */ /* 0x000fe200078ec0ff */
[----:B------:R-:W1:Y:S01]  /*f8e0*/  S2R R11, SR_CTAID.X ;  /* 0x00000000000b7919 */ /* 0x000e620000002500 */
[----:B------:R-:W-:Y:S01]  /*f8f0*/  LOP3.LUT R21, R6, 0xfffffff8, RZ, 0xc0, !PT ;  /* 0xfffffff806157812 */ /* 0x000fe200078ec0ff */
[----:B------:R-:W-:Y:S01]  /*f900*/  IMAD R12, R22, c[0x0][0x3f4], R15 ;  /* 0x0000fd00160c7a24 */ /* 0x000fe200078e020f */
[----:B------:R-:W-:Y:S01]  /*f910*/  SHF.R.S32.HI R6, RZ, 0x3, R6 ;  /* 0x00000003ff067819 */ /* 0x000fe20000011406 */
[C---:B------:R-:W-:Y:S01]  /*f920*/  IMAD.IADD R9, R0.reuse, 0x1, -R9 ;  /* 0x0000000100097824 */ /* 0x040fe200078e0a09 */
[--C-:B------:R-:W-:Y:S01]  /*f930*/  SHF.R.S32.HI R17, RZ, 0x5, R18.reuse ;  /* 0x00000005ff117819 */ /* 0x100fe20000011412 */
[----:B------:R-:W-:Y:S01]  /*f940*/  IMAD.IADD R21, R0, 0x1, -R21 ;  /* 0x0000000100157824 */ /* 0x000fe200078e0a15 */
[----:B------:R-:W-:Y:S01]  /*f950*/  SHF.R.S32.HI R18, RZ, 0x1f, R18 ;  /* 0x0000001fff127819 */ /* 0x000fe20000011412 */
[----:B------:R-:W-:Y:S01]  /*f960*/  IMAD.SHL.U32 R15, R6, 0x40, RZ ;  /* 0x00000040060f7824 */ /* 0x000fe200078e00ff */
[----:B------:R-:W-:Y:S01]  /*f970*/  SHF.R.S32.HI R0, RZ, 0x1f, R9 ;  /* 0x0000001fff007819 */ /* 0x000fe20000011409 */
[C---:B------:R-:W-:Y:S01]  /*f980*/  IMAD.SHL.U32 R4, R21.reuse, 0x8, RZ ;  /* 0x0000000815047824 */ /* 0x040fe200078e00ff */
[----:B------:R-:W-:Y:S01]  /*f990*/  LEA.HI R18, R18, R17, RZ, 0x3 ;  /* 0x0000001112127211 */ /* 0x000fe200078f18ff */
[----:B------:R-:W-:Y:S01]  /*f9a0*/  IMAD R16, R21, 0x20, R6 ;  /* 0x0000002015107824 */ /* 0x000fe200078e0206 */
[----:B------:R-:W-:Y:S01]  /*f9b0*/  LOP3.LUT R15, R15, 0x1c0, RZ, 0xc0, !PT ;  /* 0x000001c00f0f7812 */ /* 0x000fe200078ec0ff */
[----:B------:R-:W-:Y:S01]  /*f9c0*/  IMAD R14, R17, 0x200, R8 ;  /* 0x00000200110e7824 */ /* 0x000fe200078e0208 */
[----:B------:R-:W-:Y:S01]  /*f9d0*/  LOP3.LUT R18, R18, 0xffffff8, RZ, 0xc0, !PT ;  /* 0x0ffffff812127812 */ /* 0x000fe200078ec0ff */
[----:B------:R-:W-:Y:S01]  /*f9e0*/  IMAD.WIDE.U32 R22, R22, c[0x0][0x3f0], R26 ;  /* 0x0000fc0016167a25 */ /* 0x000fe200078e001a */
[----:B------:R-:W-:-:S02]  /*f9f0*/  LOP3.LUT P0, RZ, R9, 0x3, RZ, 0xc0, !PT ;  /* 0x0000000309ff7812 */ /* 0x000fc4000780c0ff */
[----:B------:R-:W-:Y:S01]  /*fa00*/  LEA.HI R19, R8, R8, RZ, 0x1 ;  /* 0x0000000808137211 */ /* 0x000fe200078f08ff */
[----:B------:R-:W-:Y:S01]  /*fa10*/  IMAD.IADD R18, R17, 0x1, -R18 ;  /* 0x0000000111127824 */ /* 0x000fe200078e0a12 */
[----:B------:R-:W-:Y:S01]  /*fa20*/  LEA.HI R9, R0, R9, RZ, 0x2 ;  /* 0x0000000900097211 */ /* 0x000fe200078f10ff */
[----:B------:R-:W-:Y:S01]  /*fa30*/  IMAD.IADD R23, R23, 0x1, R12 ;  /* 0x0000000117177824 */ /* 0x000fe200078e020c */
[----:B------:R-:W-:Y:S01]  /*fa40*/  SHF.R.U32.HI R0, RZ, 0x3, R15 ;  /* 0x00000003ff007819 */ /* 0x000fe2000001160f */
[----:B-1----:R-:W-:Y:S01]  /*fa50*/  IMAD R17, R11, 0x80, R16 ;  /* 0x000000800b117824 */ /* 0x002fe200078e0210 */
[----:B------:R-:W-:Y:S02]  /*fa60*/  LOP3.LUT R15, R15, 0x38, R4, 0xf8, !PT ;  /* 0x000000380f0f7812 */ /* 0x000fe400078ef804 */
[----:B------:R-:W-:Y:S01]  /*fa70*/  LOP3.LUT R19, R19, 0x1ffffffe, RZ, 0xc0, !PT ;  /* 0x1ffffffe13137812 */ /* 0x000fe200078ec0ff */
[----:B------:R-:W-:Y:S01]  /*fa80*/  IMAD.MOV.U32 R16, RZ, RZ, R17 ;  /* 0x000000ffff107224 */ /* 0x000fe200078e0011 */
[----:B------:R-:W-:Y:S01]  /*fa90*/  LOP3.LUT R0, R15, R0, RZ, 0x3c, !PT ;  /* 0x000000000f007212 */ /* 0x000fe200078e3cff */
[----:B------:R-:W-:Y:S01]  /*faa0*/  @P3 IMAD.HI.U32 R15, R17, c[0x0][0x4ec], RZ ;  /* 0x00013b00110f3a27 */ /* 0x000fe200078e00ff */
[----:B------:R-:W-:-:S02]  /*fab0*/  SHF.R.S32.HI R9, RZ, 0x2, R9 ;  /* 0x00000002ff097819 */ /* 0x000fc40000011409 */
[----:B------:R-:W-:Y:S01]  /*fac0*/  R2P PR, R20, 0x6 ;  /* 0x0000000614007804 */ /* 0x000fe20000000000 */
[----:B------:R-:W-:Y:S01]  /*fad0*/  IMAD.IADD R8, R8, 0x1, -R19 ;  /* 0x0000000108087824 */ /* 0x000fe200078e0a13 */
[C---:B------:R-:W-:Y:S01]  /*fae0*/  LOP3.LUT R19, R20.reuse, 0x1, RZ, 0xc0, !PT ;  /* 0x0000000114137812 */ /* 0x040fe200078ec0ff */
[----:B------:R-:W-:Y:S01]  /*faf0*/  IMAD.SHL.U32 R20, R20, 0x40, RZ ;  /* 0x0000004014147824 */ /* 0x000fe200078e00ff */
[----:B------:R-:W-:Y:S01]  /*fb00*/  @P3 SHF.R.U32.HI R16, RZ, c[0x0][0x4f0], R15 ;  /* 0x00013c00ff103a19 */ /* 0x000fe2000001160f */
[----:B------:R-:W-:Y:S01]  /*fb10*/  IMAD R9, R18, 0x10, R9 ;  /* 0x0000001012097824 */ /* 0x000fe200078e0209 */
[----:B------:R-:W-:Y:S01]  /*fb20*/  ISETP.NE.U32.AND P4, PT, R19, 0x1, PT ;  /* 0x000000011300780c */ /* 0x000fe20003f85070 */
[----:B------:R-:W-:Y:S01]  /*fb30*/  IMAD.SHL.U32 R15, R2, 0x8, RZ ;  /* 0x00000008020f7824 */ /* 0x000fe200078e00ff */
[----:B------:R-:W-:Y:S01]  /*fb40*/  LOP3.LUT R20, R20, 0x1c0, RZ, 0xc0, !PT ;  /* 0x000001c014147812 */ /* 0x000fe200078ec0ff */
[----:B------:R-:W-:Y:S01]  /*fb50*/  IMAD R8, R8, 0x8, R9 ;  /* 0x0000000808087824 */ /* 0x000fe200078e0209 */
[----:B------:R-:W-:Y:S01]  /*fb60*/  F2FP.BF16.PACK_AB R104, R105, R104 ;  /* 0x000000686968723e */ /* 0x000fe200000010ff */
[----:B------:R-:W-:Y:S01]  /*fb70*/  IMAD.MOV R2, RZ, RZ, -R16 ;  /* 0x000000ffff027224 */ /* 0x000fe200078e0a10 */
[----:B------:R-:W-:Y:S01]  /*fb80*/  LOP3.LUT R15, R0, 0x7ffffe00, R15, 0xf8, !PT ;  /* 0x7ffffe00000f7812 */ /* 0x000fe200078ef80f */
[C---:B------:R-:W-:Y:S01]  /*fb90*/  IMAD R8, R11.reuse, 0x80, R8 ;  /* 0x000000800b087824 */ /* 0x040fe200078e0208 */
[----:B------:R-:W-:Y:S01]  /*fba0*/  LEA.HI R19, R20, R20, RZ, 0x1d ;  /* 0x0000001414137211 */ /* 0x000fe200078fe8ff */
[----:B------:R-:W-:Y:S01]  /*fbb0*/  IMAD R2, R2, c[0x0][0x4e8], R17 ;  /* 0x00013a0002027a24 */ /* 0x000fe200078e0211 */
[----:B------:R-:W-:Y:S01]  /*fbc0*/  SHF.R.S32.HI R0, RZ, 0x1f, R16 ;  /* 0x0000001fff007819 */ /* 0x000fe20000011410 */
[----:B------:R-:W-:Y:S01]  /*fbd0*/  IMAD R9, R11, 0x80, R9 ;  /* 0x000000800b097824 */ /* 0x000fe200078e0209 */
[----:B------:R-:W-:Y:S01]  /*fbe0*/  F2FP.BF16.PACK_AB R106, R107, R106 ;  /* 0x0000006a6b6a723e */ /* 0x000fe200000010ff */
[----:B------:R-:W-:Y:S01]  /*fbf0*/  IMAD.U32 R14, R14, 0x2, R19 ;  /* 0x000000020e0e7824 */ /* 0x000fe200078e0013 */
[----:B------:R-:W-:Y:S01]  /*fc00*/  F2FP.BF16.PACK_AB R108, R109, R108 ;  /* 0x0000006c6d6c723e */ /* 0x000fe200000010ff */
[----:B------:R-:W-:Y:S01]  /*fc10*/  IMAD R17, R0, c[0x0][0x3e0], RZ ;  /* 0x0000f80000117a24 */ /* 0x000fe200078e02ff */
[C---:B------:R-:W-:Y:S01]  /*fc20*/  ISETP.GE.OR P6, PT, R9.reuse, R10, P0 ;  /* 0x0000000a0900720c */ /* 0x040fe200007c6670 */
[----:B------:R-:W-:Y:S01]  /*fc30*/  @P3 IMAD.HI.U32 R0, R8, c[0x0][0x4ec], RZ ;  /* 0x00013b0008003a27 */ /* 0x000fe200078e00ff */
[----:B------:R-:W-:-:S02]  /*fc40*/  IADD3 R9, R9, 0x8, RZ ;  /* 0x0000000809097810 */ /* 0x000fc40007ffe0ff */
[----:B------:R-:W-:Y:S01]  /*fc50*/  F2FP.BF16.PACK_AB R110, R111, R110 ;  /* 0x0000006e6f6e723e */ /* 0x000fe200000010ff */
[----:B------:R-:W-:Y:S01]  /*fc60*/  IMAD.SHL.U32 R21, R14, 0x2, RZ ;  /* 0x000000020e157824 */ /* 0x000fe200078e00ff */
[----:B------:R-:W-:Y:S01]  /*fc70*/  ISETP.GE.OR P5, PT, R9, R10, P0 ;  /* 0x0000000a0900720c */ /* 0x000fe200007a6670 */
[----:B------:R-:W-:Y:S01]  /*fc80*/  IMAD.MOV.U32 R19, RZ, RZ, R8 ;  /* 0x000000ffff137224 */ /* 0x000fe200078e0008 */
[----:B------:R-:W-:Y:S01]  /*fc90*/  @P3 SHF.R.U32.HI R19, RZ, c[0x0][0x4f0], R0 ;  /* 0x00013c00ff133a19 */ /* 0x000fe20000011600 */
[C---:B------:R-:W-:Y:S01]  /*fca0*/  IMAD.WIDE.U32 R22, R16.reuse, c[0x0][0x3e0], R22 ;  /* 0x0000f80010167a25 */ /* 0x040fe200078e0016 */
[----:B------:R-:W-:Y:S01]  /*fcb0*/  IADD3 R12, R21, 0x80, RZ ;  /* 0x00000080150c7810 */ /* 0x000fe20007ffe0ff */
[----:B------:R-:W-:Y:S01]  /*fcc0*/  BAR.SYNC.DEFER_BLOCKING 0x1, 0x100 ;  /* 0x0044000000007b1d */ /* 0x000fe20000010000 */
[----:B------:R-:W-:Y:S01]  /*fcd0*/  SHF.R.S32.HI R0, RZ, 0x1f, R19 ;  /* 0x0000001fff007819 */ /* 0x000fe20000011413 */
[----:B------:R-:W-:Y:S01]  /*fce0*/  IMAD R17, R16, c[0x0][0x3e4], R17 ;  /* 0x0000f90010117a24 */ /* 0x000fe200078e0211 */
[----:B------:R-:W-:Y:S01]  /*fcf0*/  IADD3 R16, P0, R19, R24, RZ ;  /* 0x0000001813107210 */ /* 0x000fe20007f1e0ff */
[----:B------:R-:W-:Y:S01]  /*fd00*/  IMAD R11, R11, 0x80, R6 ;  /* 0x000000800b0b7824 */ /* 0x000fe200078e0206 */
[----:B------:R-:W-:Y:S01]  /*fd10*/  IADD3 R9, R21, 0x70, RZ ;  /* 0x0000007015097810 */ /* 0x000fe20007ffe0ff */
[----:B------:R-:W-:Y:S01]  /*fd20*/  IMAD.IADD R23, R23, 0x1, R17 ;  /* 0x0000000117177824 */ /* 0x000fe200078e0211 */
[----:B------:R-:W-:-:S02]  /*fd30*/  @P4 IADD3 R9, R12, 0x10, RZ ;  /* 0x000000100c094810 */ /* 0x000fc40007ffe0ff */
[----:B------:R-:W-:Y:S01]  /*fd40*/  IADD3.X R17, R0, R25, R13, P0, !PT ;  /* 0x0000001900117210 */ /* 0x000fe200007fe40d */
[----:B------:R-:W-:Y:S01]  /*fd50*/  IMAD.MOV.U32 R0, RZ, RZ, 0x20 ;  /* 0x00000020ff007424 */ /* 0x000fe200078e00ff */
[----:B------:R-:W-:Y:S01]  /*fd60*/  SHF.R.S32.HI R12, RZ, 0x1f, R2 ;  /* 0x0000001fff0c7819 */ /* 0x000fe20000011402 */
[----:B------:R-:W-:Y:S01]  /*fd70*/  IMAD.MOV R13, RZ, RZ, -R19 ;  /* 0x000000ffff0d7224 */ /* 0x000fe200078e0a13 */
[----:B------:R-:W-:Y:S02]  /*fd80*/  F2FP.BF16.PACK_AB R112, R113, R112 ;  /* 0x000000707170723e */ /* 0x000fe400000010ff */
[----:B------:R-:W-:Y:S01]  /*fd90*/  SEL R0, R0, 0xffffffe0, !P1 ;  /* 0xffffffe000007807 */ /* 0x000fe20004800000 */
[----:B------:R-:W-:Y:S01]  /*fda0*/  IMAD R19, R12, c[0x0][0x3d8], RZ ;  /* 0x0000f6000c137a24 */ /* 0x000fe200078e02ff */
[----:B------:R-:W-:Y:S01]  /*fdb0*/  F2FP.BF16.PACK_AB R114, R115, R114 ;  /* 0x000000727372723e */ /* 0x000fe200000010ff */
[----:B------:R-:W-:Y:S01]  /*fdc0*/  IMAD R25, R13, c[0x0][0x4e8], R8 ;  /* 0x00013a000d197a24 */ /* 0x000fe200078e0208 */
[----:B------:R-:W-:Y:S01]  /*fdd0*/  F2FP.BF16.PACK_AB R116, R117, R116 ;  /* 0x000000747574723e */ /* 0x000fe200000010ff */
[C---:B------:R-:W-:Y:S01]  /*fde0*/  IMAD R12, R2.reuse, c[0x0][0x3dc], R19 ;  /* 0x0000f700020c7a24 */ /* 0x040fe200078e0213 */
[----:B------:R-:W-:Y:S01]  /*fdf0*/  F2FP.BF16.PACK_AB R118, R119, R118 ;  /* 0x000000767776723e */ /* 0x000fe200000010ff */
[----:B------:R-:W-:Y:S01]  /*fe00*/  IMAD.WIDE.U32 R18, R2, c[0x0][0x3d8], R22 ;  /* 0x0000f60002127a25 */ /* 0x000fe200078e0016 */
[----:B------:R-:W-:Y:S01]  /*fe10*/  F2FP.BF16.PACK_AB R120, R121, R120 ;  /* 0x000000787978723e */ /* 0x000fe200000010ff */
[----:B------:R-:W-:Y:S01]  /*fe20*/  STS [R21+0x80], R128 ;  /* 0x0000808015007388 */ /* 0x000fe20000000800 */
[----:B------:R-:W-:Y:S01]  /*fe30*/  F2FP.BF16.PACK_AB R122, R123, R122 ;  /* 0x0000007a7b7a723e */ /* 0x000fe200000010ff */
[----:B------:R-:W-:Y:S01]  /*fe40*/  IMAD.MOV.U32 R8, RZ, RZ, 0x40 ;  /* 0x00000040ff087424 */ /* 0x000fe200078e00ff */
[----:B------:R-:W-:Y:S01]  /*fe50*/  F2FP.BF16.PACK_AB R36, R37, R36 ;  /* 0x000000242524723e */ /* 0x000fe200000010ff */
[----:B------:R-:W-:Y:S01]  /*fe60*/  IMAD.IADD R13, R21, 0x1, R0 ;  /* 0x00000001150d7824 */ /* 0x000fe200078e0200 */
[----:B------:R-:W-:Y:S01]  /*fe70*/  STS [R21+0x480], R130 ;  /* 0x0004808215007388 */ /* 0x000fe20000000800 */
[----:B------:R-:W-:Y:S01]  /*fe80*/  IMAD.IADD R23, R0, 0x1, R9 ;  /* 0x0000000100177824 */ /* 0x000fe200078e0209 */
[----:B------:R-:W-:Y:S01]  /*fe90*/  SHF.R.S32.HI R0, RZ, 0x1f, R25 ;  /* 0x0000001fff007819 */ /* 0x000fe20000011419 */
[----:B------:R-:W-:Y:S01]  /*fea0*/  IMAD.WIDE.U32 R16, R25, c[0x0][0x488], R16 ;  /* 0x0001220019107a25 */ /* 0x000fe200078e0010 */
[----:B------:R-:W-:Y:S01]  /*feb0*/  SEL R8, R8, 0xffffffc0, !P2 ;  /* 0xffffffc008087807 */ /* 0x000fe20005000000 */
[----:B------:R-:W-:Y:S01]  /*fec0*/  STS [R9], R124 ;  /* 0x0000007c09007388 */ /* 0x000fe20000000800 */
        /* <DEDUP_REMOVED lines=12> */
[----:B------:R-:W-:Y:S01]  /*ff90*/  STS [R13+0x480], R102 ;  /* 0x000480660d007388 */ /* 0x000fe20000000800 */
[----:B------:R-:W-:Y:S01]  /*ffa0*/  F2FP.BF16.PACK_AB R46, R47, R46 ;  /* 0x0000002e2f2e723e */ /* 0x000fe200000010ff */
[----:B------:R-:W-:Y:S01]  /*ffb0*/  IMAD.IADD R17, R17, 0x1, R0 ;  /* 0x0000000111117824 */ /* 0x000fe200078e0200 */
        /* <DEDUP_REMOVED lines=30> */
[----:B------:R-:W-:Y:S01]  /*101a0*/  LEA R2, P0, R16, c[0x0][0x450], 0x2 ;  /* 0x0001140010027a11 */ /* 0x000fe200078010ff */
        /* <DEDUP_REMOVED lines=34> */
[----:B-1----:R-:W-:-:S03]  /*103d0*/  IMAD.SHL.U32 R9, R15, 0x2, RZ ;  /* 0x000000020f097824 */ /* 0x002fc600078e00ff */
[----:B------:R-:W-:Y:S04]  /*103e0*/  STS [R25+0x8000], R88 ;  /* 0x0080005819007388 */ /* 0x000fe80000000800 */
[----:B------:R-:W-:Y:S04]  /*103f0*/  STS [R25+0x8400], R90 ;  /* 0x0084005a19007388 */ /* 0x000fe80000000800 */
        /* <DEDUP_REMOVED lines=16> */
[----:B-1----:R-:W-:-:S03]  /*10500*/  IMAD.IADD R3, R19, 0x1, R12 ;  /* 0x0000000113037824 */ /* 0x002fc600078e020c */
[----:B------:R1:W1:Y:S02]  /*10510*/  LDS.128 R36, [R9+0x6080] ;  /* 0x0060800009247984 */ /* 0x0002640000000c00 */
[----:B------:R-:W-:Y:S02]  /*10520*/  LEA.HI.X R2, R18, c[0x0][0x384], R3, 0x1, P0 ;  /* 0x0000e10012027a11 */ /* 0x000fe400000f0c03 */
[----:B------:R1:W1:Y:S01]  /*10530*/  LDS.128 R32, [R9+0x7080] ;  /* 0x0070800009207984 */ /* 0x0002620000000c00 */
[----:B------:R-:W-:-:S03]  /*10540*/  ISETP.GE.AND P0, PT, R11, R10, PT ;  /* 0x0000000a0b00720c */ /* 0x000fc60003f06270 */
[----:B------:R1:W1:Y:S04]  /*10550*/  LDS.128 R28, [R9+0x9080] ;  /* 0x00908000091c7984 */ /* 0x0002680000000c00 */
[----:B------:R1:W1:Y:S04]  /*10560*/  LDS.128 R24, [R9+0xa080] ;  /* 0x00a0800009187984 */ /* 0x0002680000000c00 */
[----:B------:R1:W1:Y:S04]  /*10570*/  LDS.128 R20, [R9+0xb080] ;  /* 0x00b0800009147984 */ /* 0x0002680000000c00 */
[----:B------:R1:W1:Y:S01]  /*10580*/  SHFL.IDX PT, R61, R2, RZ, 0x181f ;  /* 0x00181fff023d7589 */ /* 0x00026200000e0000 */
[----:B------:R-:W-:Y:S05]  /*10590*/  @P0 BRA `(.L_x_1063) ;  /* 0x0000014000000947 */ /* 0x000fea0003800000 */
[----:B---3--:R-:W3:Y:S01]  /*105a0*/  LDS.128 R56, [R9+0x80] ;  /* 0x0000800009387984 */ /* 0x008ee20000000c00 */
[----:B------:R-:W-:-:S02]  /*105b0*/  IADD3 R8, R4, 0x40, RZ ;  /* 0x0000004004087810 */ /* 0x000fc40007ffe0ff */
[----:B------:R-:W-:Y:S01]  /*105c0*/  IADD3 R6, R4, 0x80, RZ ;  /* 0x0000008004067810 */ /* 0x000fe20007ffe0ff */
[----:B------:R-:W4:Y:S01]  /*105d0*/  LDS.128 R16, [R9+0x4080] ;  /* 0x0040800009107984 */ /* 0x000f220000000c00 */
[----:B------:R-:W-:Y:S02]  /*105e0*/  ISETP.GE.AND P1, PT, R8, c[0x0][0x3c8], PT ;  /* 0x0000f20008007a0c */ /* 0x000fe40003f26270 */
[----:B------:R-:W-:Y:S01]  /*105f0*/  ISETP.GE.AND P0, PT, R6, c[0x0][0x3c8], PT ;  /* 0x0000f20006007a0c */ /* 0x000fe20003f06270 */
[----:B------:R2:W1:Y:S01]  /*10600*/  LDS.128 R12, [R9+0x8080] ;  /* 0x00808000090c7984 */ /* 0x0004620000000c00 */
[----:B------:R-:W-:-:S09]  /*10610*/  ISETP.GE.AND P2, PT, R4, c[0x0][0x3c8], PT ;  /* 0x0000f20004007a0c */ /* 0x000fd20003f46270 */
[----:B------:R-:W-:Y:S02]  /*10620*/  @!P1 SHF.R.S32.HI R5, RZ, 0x1f, R8 ;  /* 0x0000001fff059819 */ /* 0x000fe40000011408 */
[----:B------:R-:W-:Y:S02]  /*10630*/  @!P0 SHF.R.S32.HI R3, RZ, 0x1f, R6 ;  /* 0x0000001fff038819 */ /* 0x000fe40000011406 */
[----:B------:R-:W-:Y:S02]  /*10640*/  @!P1 LEA.HI R5, R5, R8, RZ, 0x3 ;  /* 0x0000000805059211 */ /* 0x000fe400078f18ff */
[----:B------:R-:W-:Y:S01]  /*10650*/  @!P0 LEA.HI R3, R3, R6, RZ, 0x3 ;  /* 0x0000000603038211 */ /* 0x000fe200078f18ff */
[----:B-12---:R-:W-:Y:S01]  /*10660*/  @!P2 IMAD.WIDE R6, R4, 0x2, R60 ;  /* 0x000000020406a825 */ /* 0x006fe200078e023c */
[----:B------:R-:W-:Y:S02]  /*10670*/  @!P1 LOP3.LUT R5, R5, 0xfffffff8, RZ, 0xc0, !PT ;  /* 0xfffffff805059812 */ /* 0x000fe400078ec0ff */
[----:B------:R-:W-:-:S03]  /*10680*/  @!P0 LOP3.LUT R3, R3, 0xfffffff8, RZ, 0xc0, !PT ;  /* 0xfffffff803038812 */ /* 0x000fc600078ec0ff */
[----:B------:R-:W-:-:S04]  /*10690*/  @!P1 IMAD.WIDE R8, R5, 0x2, R60 ;  /* 0x0000000205089825 */ /* 0x000fc800078e023c */
[----:B------:R-:W-:Y:S01]  /*106a0*/  @!P0 IMAD.WIDE R60, R3, 0x2, R60 ;  /* 0x00000002033c8825 */ /* 0x000fe200078e023c */
[----:B---3--:R1:W-:Y:S04]  /*106b0*/  @!P2 ST.E.128 [R6.64], R56 ;  /* 0x000000380600a985 */ /* 0x0083e8000c101d0c */
[----:B----4-:R1:W-:Y:S04]  /*106c0*/  @!P1 ST.E.128 [R8.64], R16 ;  /* 0x0000001008009985 */ /* 0x0103e8000c101d0c */
[----:B------:R1:W-:Y:S02]  /*106d0*/  @!P0 ST.E.128 [R60.64], R12 ;  /* 0x0000000c3c008985 */ /* 0x0003e4000c101d0c */
.L_x_1063:
[----:B---3--:R-:W-:Y:S05]  /*106e0*/  BSYNC B0 ;  /* 0x0000000000007941 */ /* 0x008fea0003800000 */
.L_x_1062:
[----:B------:R-:W-:Y:S01]  /*106f0*/  IADD3 R3, R11, 0x20, RZ ;  /* 0x000000200b037810 */ /* 0x000fe20007ffe0ff */
[----:B-1----:R1:W3:Y:S01]  /*10700*/  SHFL.IDX PT, R13, R2, 0x1, 0x181f ;  /* 0x00381f00020d7f89 */ /* 0x0022e200000e0000 */
        /* <DEDUP_REMOVED lines=11> */
[----:B------:R-:W-:Y:S02]  /*107c0*/  @!P1 LEA.HI R5, R5, R8, RZ, 0x3 ;  /* 0x0000000805059211 */ /* 0x000fe400078f18ff */
[----:B------:R-:W-:Y:S01]  /*107d0*/  @!P0 LEA.HI R3, R3, R6, RZ, 0x3 ;  /* 0x0000000603038211 */ /* 0x000fe200078f18ff */
[----:B--234-:R-:W-:Y:S01]  /*107e0*/  @!P2 IMAD.WIDE R6, R4, 0x2, R12 ;  /* 0x000000020406a825 */ /* 0x01cfe200078e020c */
[----:B------:R-:W-:Y:S02]  /*107f0*/  @!P1 LOP3.LUT R5, R5, 0xfffffff8, RZ, 0xc0, !PT ;  /* 0xfffffff805059812 */ /* 0x000fe400078ec0ff */
[----:B------:R-:W-:-:S02]  /*10800*/  @!P0 LOP3.LUT R3, R3, 0xfffffff8, RZ, 0xc0, !PT ;  /* 0xfffffff803038812 */ /* 0x000fc400078ec0ff */
[----:B------:R2:W-:Y:S01]  /*10810*/  @!P2 ST.E.128 [R6.64], R52 ;  /* 0x000000340600a985 */ /* 0x0005e2000c101d0c */
[----:B------:R-:W-:-:S04]  /*10820*/  @!P1 IMAD.WIDE R8, R5, 0x2, R12 ;  /* 0x0000000205089825 */ /* 0x000fc800078e020c */
[----:B------:R-:W-:Y:S01]  /*10830*/  @!P0 IMAD.WIDE R12, R3, 0x2, R12 ;  /* 0x00000002030c8825 */ /* 0x000fe200078e020c */
[----:B------:R2:W-:Y:S04]  /*10840*/  @!P1 ST.E.128 [R8.64], R40 ;  /* 0x0000002808009985 */ /* 0x0005e8000c101d0c */
[----:B------:R2:W-:Y:S02]  /*10850*/  @!P0 ST.E.128 [R12.64], R28 ;  /* 0x0000001c0c008985 */ /* 0x0005e4000c101d0c */
.L_x_1065:
[----:B------:R-:W-:Y:S05]  /*10860*/  BSYNC B0 ;  /* 0x0000000000007941 */ /* 0x000fea0003800000 */
.L_x_1064:
[----:B------:R-:W-:Y:S01]  /*10870*/  IADD3 R3, R11, 0x40, RZ ;  /* 0x000000400b037810 */ /* 0x000fe20007ffe0ff */
[----:B--23--:R2:W3:Y:S01]  /*10880*/  SHFL.IDX PT, R13, R2, 0x2, 0x181f ;  /* 0x00581f00020d7f89 */ /* 0x00c4e200000e0000 */
        /* <DEDUP_REMOVED lines=17> */
[----:B------:R-:W-:-:S04]  /*109a0*/  @!P1 IMAD.WIDE R8, R5, 0x2, R12 ;  /* 0x0000000205089825 */ /* 0x000fc800078e020c */
[----:B------:R-:W-:Y:S01]  /*109b0*/  @!P0 IMAD.WIDE R12, R3, 0x2, R12 ;  /* 0x00000002030c8825 */ /* 0x000fe200078e020c */
[----:B------:R3:W-:Y:S04]  /*109c0*/  @!P1 ST.E.128 [R8.64], R36 ;  /* 0x0000002408009985 */ /* 0x0007e8000c101d0c */
[----:B------:R3:W-:Y:S02]  /*109d0*/  @!P0 ST.E.128 [R12.64], R24 ;  /* 0x000000180c008985 */ /* 0x0007e4000c101d0c */
.L_x_1067:
[----:B------:R-:W-:Y:S05]  /*109e0*/  BSYNC B0 ;  /* 0x0000000000007941 */ /* 0x000fea0003800000 */
.L_x_1066:
[----:B------:R-:W-:Y:S01]  /*109f0*/  IADD3 R11, R11, 0x60, RZ ;  /* 0x000000600b0b7810 */ /* 0x000fe20007ffe0ff */
[----:B---3--:R3:W1:Y:S03]  /*10a00*/  SHFL.IDX PT, R7, R2, 0x3, 0x181f ;  /* 0x00781f0002077f89 */ /* 0x00866600000e0000 */
[----:B------:R-:W-:Y:S01]  /*10a10*/  ISETP.GE.AND P0, PT, R11, R10, PT ;  /* 0x0000000a0b00720c */ /* 0x000fe20003f06270 */
[----:B------:R3:W2:-:S12]  /*10a20*/  SHFL.IDX PT, R6, R0, 0x3, 0x181f ;  /* 0x00781f0000067f89 */ /* 0x00069800000e0000 */
[----:B------:R-:W-:Y:S05]  /*10a30*/  @P0 EXIT ;  /* 0x000000000000094d */ /* 0x000fea0003800000 */
[C---:B------:R-:W-:Y:S02]  /*10a40*/  IADD3 R3, R4.reuse, 0x40, RZ ;  /* 0x0000004004037810 */ /* 0x040fe40007ffe0ff */
[C---:B------:R-:W-:Y:S02]  /*10a50*/  ISETP.GE.AND P1, PT, R4.reuse, c[0x0][0x3c8], PT ;  /* 0x0000f20004007a0c */ /* 0x040fe40003f26270 */
[----:B------:R-:W-:Y:S02]  /*10a60*/  ISETP.GE.AND P0, PT, R3, c[0x0][0x3c8], PT ;  /* 0x0000f20003007a0c */ /* 0x000fe40003f06270 */
[----:B------:R-:W-:-:S11]  /*10a70*/  IADD3 R5, R4, 0x80, RZ ;  /* 0x0000008004057810 */ /* 0x000fd60007ffe0ff */
[----:B-123--:R-:W-:-:S04]  /*10a80*/  @!P0 SHF.R.S32.HI R0, RZ, 0x1f, R3 ;  /* 0x0000001fff008819 */ /* 0x00efc80000011403 */
[----:B------:R-:W-:Y:S01]  /*10a90*/  @!P0 LEA.HI R0, R0, R3, RZ, 0x3 ;  /* 0x0000000300008211 */ /* 0x000fe200078f18ff */
[----:B------:R-:W-:-:S03]  /*10aa0*/  @!P1 IMAD.WIDE R2, R4, 0x2, R6 ;  /* 0x0000000204029825 */ /* 0x000fc600078e0206 */
[----:B------:R-:W-:Y:S02]  /*10ab0*/  @!P0 LOP3.LUT R0, R0, 0xfffffff8, RZ, 0xc0, !PT ;  /* 0xfffffff800008812 */ /* 0x000fe400078ec0ff */
[----:B------:R1:W-:Y:S03]  /*10ac0*/  @!P1 ST.E.128 [R2.64], R44 ;  /* 0x0000002c02009985 */ /* 0x0003e6000c101d0c */
[----:B------:R-:W-:-:S05]  /*10ad0*/  @!P0 IMAD.WIDE R8, R0, 0x2, R6 ;  /* 0x0000000200088825 */ /* 0x000fca00078e0206 */
[----:B------:R1:W-:Y:S01]  /*10ae0*/  @!P0 ST.E.128 [R8.64], R32 ;  /* 0x0000002008008985 */ /* 0x0003e2000c101d0c */
[----:B------:R-:W-:-:S13]  /*10af0*/  ISETP.GE.AND P0, PT, R5, c[0x0][0x3c8], PT ;  /* 0x0000f20005007a0c */ /* 0x000fda0003f06270 */
[----:B------:R-:W-:Y:S05]  /*10b00*/  @P0 EXIT ;  /* 0x000000000000094d */ /* 0x000fea0003800000 */
[----:B------:R-:W-:-:S04]  /*10b10*/  SHF.R.S32.HI R0, RZ, 0x1f, R5 ;  /* 0x0000001fff007819 */ /* 0x000fc80000011405 */
[----:B------:R-:W-:-:S04]  /*10b20*/  LEA.HI R0, R0, R5, RZ, 0x3 ;  /* 0x0000000500007211 */ /* 0x000fc800078f18ff */
[----:B-1----:R-:W-:-:S05]  /*10b30*/  LOP3.LUT R3, R0, 0xfffffff8, RZ, 0xc0, !PT ;  /* 0xfffffff800037812 */ /* 0x002fca00078ec0ff */
[----:B------:R-:W-:-:S05]  /*10b40*/  IMAD.WIDE R6, R3, 0x2, R6 ;  /* 0x0000000203067825 */ /* 0x000fca00078e0206 */
[----:B------:R-:W-:Y:S01]  /*10b50*/  ST.E.128 [R6.64], R20 ;  /* 0x0000001406007985 */ /* 0x000fe2000c101d0c */
[----:B------:R-:W-:Y:S05]  /*10b60*/  EXIT ;  /* 0x000000000000794d */ /* 0x000fea0003800000 */
.L_x_1061:
[----:B------:R-:W1:Y:S01]  /*10b70*/  S2R R7, SR_TID.X ;  /* 0x0000000000077919 */ /* 0x000e620000002100 */
[----:B------:R-:W-:Y:S03]  /*10b80*/  BSSY B0, `(.L_x_1068) ;  /* 0x0000029000007945 */ /* 0x000fe60003800000 */
[----:B------:R-:W2:Y:S01]  /*10b90*/  S2R R8, SR_CTAID.Z ;  /* 0x0000000000087919 */ /* 0x000ea20000002700 */
[----:B-1----:R-:W-:Y:S02]  /*10ba0*/  ISETP.GT.AND P0, PT, R7, 0x7f, PT ;  /* 0x0000007f0700780c */ /* 0x002fe40003f04270 */
[----:B--2---:R-:W-:-:S11]  /*10bb0*/  SHF.R.S32.HI R11, RZ, 0x1f, R8 ;  /* 0x0000001fff0b7819 */ /* 0x004fd60000011408 */
[----:B------:R-:W-:Y:S05]  /*10bc0*/  @P0 BRA `(.L_x_1069) ;  /* 0x0000024000000947 */ /* 0x000fea0003800000 */
[----:B------:R-:W1:Y:S01]  /*10bd0*/  S2R R4, SR_CTAID.X ;  /* 0x0000000000047919 */ /* 0x000e620000002500 */
[----:B------:R-:W-:-:S05]  /*10be0*/  MOV R2, c[0x0][0x4e8] ;  /* 0x00013a0000027a02 */ /* 0x000fca0000000f00 */
[----:B------:R-:W-:Y:S01]  /*10bf0*/  IMAD R0, R2, c[0x0][0x388], RZ ;  /* 0x0000e20002007a24 */ /* 0x000fe200078e02ff */
[----:B-1----:R-:W-:-:S04]  /*10c00*/  LEA R9, R4, R7, 0x7 ;  /* 0x0000000704097211 */ /* 0x002fc800078e38ff */
        /* <DEDUP_REMOVED lines=32> */
.L_x_1069:
[----:B------:R-:W-:Y:S05]  /*10e10*/  BSYNC B0 ;  /* 0x0000000000007941 */ /* 0x000fea0003800000 */
.L_x_1068:
        /* <DEDUP_REMOVED lines=45> */
[----:B------:R1:W2:Y:S01]  /*110f0*/  SHFL.IDX PT, R10, R9, RZ, 0x181f ;  /* 0x00181fff090a7589 */ /* 0x0002a200000e0000 */
[----:B------:R-:W-:-:S03]  /*11100*/  ISETP.GE.AND P0, PT, R4, R3, PT ;  /* 0x000000030400720c */ /* 0x000fc60003f06270 */
        /* <DEDUP_REMOVED lines=17> */
.L_x_1071:
[----:B------:R-:W-:Y:S05]  /*11220*/  BSYNC B0 ;  /* 0x0000000000007941 */ /* 0x000fea0003800000 */
.L_x_1070:
        /* <DEDUP_REMOVED lines=21> */
.L_x_1073:
[----:B------:R-:W-:Y:S05]  /*11380*/  BSYNC B0 ;  /* 0x0000000000007941 */ /* 0x000fea0003800000 */
.L_x_1072:
        /* <DEDUP_REMOVED lines=21> */
.L_x_1075:
[----:B------:R-:W-:Y:S05]  /*114e0*/  BSYNC B0 ;  /* 0x0000000000007941 */ /* 0x000fea0003800000 */
.L_x_1074:
        /* <DEDUP_REMOVED lines=22> */
.L_x_1076:
        /* <DEDUP_REMOVED lines=11> */
.L_x_1714:


//--------------------- .text._ZN7cutlass13device_kernelIN5flash19enable_sm80_to_sm89INS1_16FlashAttnFwdSm80INS1_25CollectiveMainloopFwdSm80ILi8ELi2ELb0EN4cute5tupleIJNS5_1CILi128EEENS7_ILi64EEENS7_ILi192EEEEEELi192ENS_10bfloat16_tEfNS_4arch4Sm80ELb0ELb1ELb0ELb1ELb1ELb0ELb1ELb0EEENS1_21CollectiveEpilogueFwdINS6_IJS8_SA_S9_EEENS6_IJNS7_ILi1EEESI_SI_EEESC_SE_Li256ELb1ELb1ELb0ELb0EEENS1_19SingleTileSchedulerILb1ELb0ELb1ELi128EEEEEEEEEvNT_6ParamsE --------------------------
	.section	.text._ZN7cutlass13device_kernelIN5flash19enable_sm80_to_sm89INS1_16FlashAttnFwdSm80INS1_25CollectiveMainloopFwdSm80ILi8ELi2ELb0EN4cute5tupleIJNS5_1CILi128EEENS7_ILi64EEENS7_ILi192EEEEEELi192ENS_10bfloat16_tEfNS_4arch4Sm80ELb0ELb1ELb0ELb1ELb1ELb0ELb1ELb0EEENS1_21CollectiveEpilogueFwdINS6_IJS8_SA_S9_EEENS6_IJNS7_ILi1EEESI_SI_EEESC_SE_Li256ELb1ELb1ELb0ELb0EEENS1_19SingleTileSchedulerILb1ELb0ELb1ELi128EEEEEEEEEvNT_6ParamsE,"ax",@progbits
	.sectioninfo	@"SHI_REGISTERS=234"
	.align	128
.text._ZN7cutlass13device_kernelIN5flash19enable_sm80_to_sm89INS1_16FlashAttnFwdSm80INS1_25CollectiveMainloopFwdSm80ILi8ELi2ELb0EN4cute5tupleIJNS5_1CILi128EEENS7_ILi64EEENS7_ILi192EEEEEELi192ENS_10bfloat16_tEfNS_4arch4Sm80ELb0ELb1ELb0ELb1ELb1ELb0ELb1ELb0EEENS1_21CollectiveEpilogueFwdINS6_IJS8_SA_S9_EEENS6_IJNS7_ILi1EEESI_SI_EEESC_SE_Li256ELb1ELb1ELb0ELb0EEENS1_19SingleTileSchedulerILb1ELb0ELb1ELi128EEEEEEEEEvNT_6ParamsE:
        .type           _ZN7cutlass13device_kernelIN5flash19enable_sm80_to_sm89INS1_16FlashAttnFwdSm80INS1_25CollectiveMainloopFwdSm80ILi8ELi2ELb0EN4cute5tupleIJNS5_1CILi128EEENS7_ILi64EEENS7_ILi192EEEEEELi192ENS_10bfloat16_tEfNS_4arch4Sm80ELb0ELb1ELb0ELb1ELb1ELb0ELb1ELb0EEENS1_21CollectiveEpilogueFwdINS6_IJS8_SA_S9_EEENS6_IJNS7_ILi1EEESI_SI_EEESC_SE_Li256ELb1ELb1ELb0ELb0EEENS1_19SingleTileSchedulerILb1ELb0ELb1ELi128EEEEEEEEEvNT_6ParamsE,@function
        .size           _ZN7cutlass13device_kernelIN5flash19enable_sm80_to_sm89INS1_16FlashAttnFwdSm80INS1_25CollectiveMainloopFwdSm80ILi8ELi2ELb0EN4cute5tupleIJNS5_1CILi128EEENS7_ILi64EEENS7_ILi192EEEEEELi192ENS_10bfloat16_tEfNS_4arch4Sm80ELb0ELb1ELb0ELb1ELb1ELb0ELb1ELb0EEENS1_21CollectiveEpilogueFwdINS6_IJS8_SA_S9_EEENS6_IJNS7_ILi1EEESI_SI_EEESC_SE_Li256ELb1ELb1ELb0ELb0EEENS1_19SingleTileSchedulerILb1ELb0ELb1ELi128EEEEEEEEEvNT_6ParamsE,(.L_x_1715 - _ZN7cutlass13device_kernelIN5flash19enable_sm80_to_sm89INS1_16FlashAttnFwdSm80INS1_25CollectiveMainloopFwdSm80ILi8ELi2ELb0EN4cute5tupleIJNS5_1CILi128EEENS7_ILi64EEENS7_ILi192EEEEEELi192ENS_10bfloat16_tEfNS_4arch4Sm80ELb0ELb1ELb0ELb1ELb1ELb0ELb1ELb0EEENS1_21CollectiveEpilogueFwdINS6_IJS8_SA_S9_EEENS6_IJNS7_ILi1EEESI_SI_EEESC_SE_Li256ELb1ELb1ELb0ELb0EEENS1_19SingleTileSchedulerILb1ELb0ELb1ELi128EEEEEEEEEvNT_6ParamsE)
        .other          _ZN7cutlass13device_kernelIN5flash19enable_sm80_to_sm89INS1_16FlashAttnFwdSm80INS1_25CollectiveMainloopFwdSm80ILi8ELi2ELb0EN4cute5tupleIJNS5_1CILi128EEENS7_ILi64EEENS7_ILi192EEEEEELi192ENS_10bfloat16_tEfNS_4arch4Sm80ELb0ELb1ELb0ELb1ELb1ELb0ELb1ELb0EEENS1_21CollectiveEpilogueFwdINS6_IJS8_SA_S9_EEENS6_IJNS7_ILi1EEESI_SI_EEESC_SE_Li256ELb1ELb1ELb0ELb0EEENS1_19SingleTileSchedulerILb1ELb0ELb1ELi128EEEEEEEEEvNT_6ParamsE,@"STO_CUDA_ENTRY STV_DEFAULT"
_ZN7cutlass13device_kernelIN5flash19enable_sm80_to_sm89INS1_16FlashAttnFwdSm80INS1_25CollectiveMainloopFwdSm80ILi8ELi2ELb0EN4cute5tupleIJNS5_1CILi128EEENS7_ILi64EEENS7_ILi192EEEEEELi192ENS_10bfloat16_tEfNS_4arch4Sm80ELb0ELb1ELb0ELb1ELb1ELb0ELb1ELb0EEENS1_21CollectiveEpilogueFwdINS6_IJS8_SA_S9_EEENS6_IJNS7_ILi1EEESI_SI_EEESC_SE_Li256ELb1ELb1ELb0ELb0EEENS1_19SingleTileSchedulerILb1ELb0ELb1ELi128EEEEEEEEEvNT_6ParamsE:
        /* <DEDUP_REMOVED lines=20> */
.L_x_1078:
        /* <DEDUP_REMOVED lines=13> */
.L_x_1080:
[----:B------:R-:W-:Y:S02]  /*0210*/  ULDC UR5, c[0x0][0x54c] ;  /* 0x0001530000057ab9 */ /* 0x000fe40000000800 */
.L_x_1079:
[----:B------:R-:W-:Y:S02]  /*0220*/  ULDC UR4, c[0x0][0x548] ;  /* 0x0001520000047ab9 */ /* 0x000fe40000000800 */
[----:B------:R-:W-:-:S02]  /*0230*/  USHF.L.U32 UR7, UR6, 0x7, URZ ;  /* 0x0000000706077899 */ /* 0x000fc4000800063f */
[----:B------:R-:W-:-:S04]  /*0240*/  UIMAD UR4, UR5, UR4, URZ ;  /* 0x00000004050472a4 */ /* 0x000fc8000f8e023f */
[----:B------:R-:W-:-:S04]  /*0250*/  UISETP.GE.AND UP0, UPT, UR7, UR4, UPT ;  /* 0x000000040700728c */ /* 0x000fc8000bf06270 */
[----:B------:R-:W-:Y:S01]  /*0260*/  USEL UR11, UR11, 0xffffffff, !UP0 ;  /* 0xffffffff0b0b7887 */ /* 0x000fe2000c000000 */
[----:B------:R-:W-:Y:S05]  /*0270*/  BRA `(.L_x_1081) ;  /* 0x000001b000007947 */ /* 0x000fea0003800000 */
.L_x_1077:
        /* <DEDUP_REMOVED lines=8> */
.L_x_1082:
        /* <DEDUP_REMOVED lines=13> */
.L_x_1084:
[----:B------:R-:W-:Y:S02]  /*03d0*/  ULDC UR5, c[0x0][0x54c] ;  /* 0x0001530000057ab9 */ /* 0x000fe40000000800 */
.L_x_1083:
[----:B------:R-:W-:Y:S02]  /*03e0*/  ULDC UR4, c[0x0][0x548] ;  /* 0x0001520000047ab9 */ /* 0x000fe40000000800 */
[----:B------:R-:W-:-:S02]  /*03f0*/  USHF.L.U32 UR7, UR6, 0x7, URZ ;  /* 0x0000000706077899 */ /* 0x000fc4000800063f */
[----:B------:R-:W-:-:S04]  /*0400*/  UIMAD UR4, UR5, UR4, URZ ;  /* 0x00000004050472a4 */ /* 0x000fc8000f8e023f */
[----:B------:R-:W-:-:S04]  /*0410*/  UISETP.GE.AND UP0, UPT, UR7, UR4, UPT ;  /* 0x000000040700728c */ /* 0x000fc8000bf06270 */
[----:B------:R-:W-:-:S06]  /*0420*/  USEL UR11, UR11, 0xffffffff, !UP0 ;  /* 0xffffffff0b0b7887 */ /* 0x000fcc000c000000 */
.L_x_1081:
        /* <DEDUP_REMOVED lines=44> */
.L_x_1085:
        /* <DEDUP_REMOVED lines=9> */
.L_x_1086:
        /* <DEDUP_REMOVED lines=9> */
[----:B--2---:R-:W-:Y:S02]  /*0810*/  IADD3 R4, -R4, R7, RZ ;  /* 0x0000000704047210 */ /* 0x004fe40007ffe1ff */
.L_x_1087:
[----:B------:R-:W-:Y:S01]  /*0820*/  ULDC UR4, c[0x0][0x2c4] ;  /* 0x0000b10000047ab9 */ /* 0x000fe20000000800 */
[----:B------:R-:W-:Y:S01]  /*0830*/  IMAD.MOV.U32 R193, RZ, RZ, c[0x0][0x32c] ;  /* 0x0000cb00ffc17624 */ /* 0x000fe200078e00ff */
[----:B------:R-:W-:Y:S01]  /*0840*/  UISETP.NE.AND UP1, UPT, UR4, 0x1, UPT ;  /* 0x000000010400788c */ /* 0x000fe2000bf25270 */
[----:B-----5:R-:W-:Y:S02]  /*0850*/  IMAD.IADD R191, R4, 0x1, -R199 ;  /* 0x0000000104bf7824 */ /* 0x020fe400078e0ac7 */
[----:B------:R-:W-:Y:S01]  /*0860*/  ULDC.64 UR4, c[0x0][0x2c8] ;  /* 0x0000b20000047ab9 */ /* 0x000fe20000000a00 */
[----:B------:R-:W-:-:S02]  /*0870*/  ISETP.GE.AND P1, PT, R193, 0x1, PT ;  /* 0x00000001c100780c */ /* 0x000fc40003f26270 */
[----:B-1----:R-:W-:Y:S02]  /*0880*/  IADD3 R2, R191, 0x1, -R200 ;  /* 0x00000001bf027810 */ /* 0x002fe40007ffe8c8 */
[----:B------:R-:W-:-:S03]  /*0890*/  P2R R0, PR, RZ, 0x2 ;  /* 0x00000002ff007803 */ /* 0x000fc60000000000 */
[----:B------:R-:W-:-:S04]  /*08a0*/  @UP1 UIADD3 UR12, UR7, 0x7f, URZ ;  /* 0x0000007f070c1890 */ /* 0x000fc8000fffe03f */
[----:B------:R-:W-:Y:S02]  /*08b0*/  UIMAD.WIDE.U32 UR12, UR12, UR4, URZ ;  /* 0x000000040c0c72a5 */ /* 0x000fe4000f8e003f */
[----:B------:R-:W-:Y:S02]  /*08c0*/  UIADD3 UR4, UR7, 0x7f, URZ ;  /* 0x0000007f07047890 */ /* 0x000fe4000fffe03f */
[----:B------:R-:W-:-:S06]  /*08d0*/  @UP1 USHF.R.U32.HI UR4, URZ, UR5, UR13 ;  /* 0x000000053f041299 */ /* 0x000fcc000801160d */
[----:B------:R-:W-:-:S04]  /*08e0*/  IADD3 R2, R2, UR4, RZ ;  /* 0x0000000402027c10 */ /* 0x000fc8000fffe0ff */
        /* <DEDUP_REMOVED lines=11> */
.L_x_1089:
[----:B------:R-:W-:-:S13]  /*09a0*/  ISETP.NE.AND P0, PT, R193, 0x1, PT ;  /* 0x00000001c100780c */ /* 0x000fda0003f05270 */
[----:B------:R-:W-:-:S05]  /*09b0*/  @P0 IMAD.HI.U32 R2, R0, c[0x0][0x330], RZ ;  /* 0x0000cc0000020a27 */ /* 0x000fca00078e00ff */
[----:B------:R-:W-:-:S05]  /*09c0*/  @P0 SHF.R.U32.HI R0, RZ, c[0x0][0x334], R2 ;  /* 0x0000cd00ff000a19 */ /* 0x000fca0000011602 */
.L_x_1090:
[----:B------:R-:W-:-:S05]  /*09d0*/  IMAD R0, R0, R193, c[0x0][0x32c] ;  /* 0x0000cb0000007624 */ /* 0x000fca00078e02c1 */
[----:B------:R-:W-:Y:S02]  /*09e0*/  IMNMX R7, R7, R0, PT ;  /* 0x0000000007077217 */ /* 0x000fe40003800200 */
.L_x_1088:
[----:B------:R-:W-:Y:S01]  /*09f0*/  IADD3 R3, R191, 0x3f, RZ ;  /* 0x0000003fbf037810 */ /* 0x000fe20007ffe0ff */
[----:B------:R-:W-:Y:S01]  /*0a00*/  ULDC.64 UR4, c[0x0][0x2c8] ;  /* 0x0000b20000047ab9 */ /* 0x000fe20000000a00 */
[----:B------:R-:W-:Y:S01]  /*0a10*/  IADD3 R7, R7, 0x3f, RZ ;  /* 0x0000003f07077810 */ /* 0x000fe20007ffe0ff */
[----:B------:R-:W-:Y:S01]  /*0a20*/  UIMAD.WIDE.U32 UR12, UR7, UR4, URZ ;  /* 0x00000004070c72a5 */ /* 0x000fe2000f8e003f */
[----:B------:R-:W-:Y:S01]  /*0a30*/  SHF.R.S32.HI R2, RZ, 0x1f, R3 ;  /* 0x0000001fff027819 */ /* 0x000fe20000011403 */
[----:B------:R-:W-:Y:S01]  /*0a40*/  IMAD.IADD R146, R191, 0x1, -R200 ;  /* 0x00000001bf927824 */ /* 0x000fe200078e0ac8 */
[----:B------:R-:W-:Y:S01]  /*0a50*/  SHF.R.S32.HI R0, RZ, 0x1f, R7 ;  /* 0x0000001fff007819 */ /* 0x000fe20000011407 */
[----:B------:R-:W-:Y:S01]  /*0a60*/  UMOV UR4, UR7 ;  /* 0x0000000700047c82 */ /* 0x000fe20008000000 */
[----:B------:R-:W-:Y:S01]  /*0a70*/  LEA.HI R2, R2, R3, RZ, 0x6 ;  /* 0x0000000302027211 */ /* 0x000fe200078f30ff */
[----:B------:R-:W-:Y:S01]  /*0a80*/  @UP1 USHF.R.U32.HI UR4, URZ, UR5, UR13 ;  /* 0x000000053f041299 */ /* 0x000fe2000801160d */
[----:B------:R-:W-:-:S02]  /*0a90*/  LEA.HI R0, R0, R7, RZ, 0x6 ;  /* 0x0000000700007211 */ /* 0x000fc400078f30ff */
[----:B------:R-:W-:Y:S02]  /*0aa0*/  SHF.R.S32.HI R147, RZ, 0x6, R2 ;  /* 0x00000006ff937819 */ /* 0x000fe40000011402 */
[----:B------:R-:W-:Y:S02]  /*0ab0*/  SHF.R.S32.HI R0, RZ, 0x6, R0 ;  /* 0x00000006ff007819 */ /* 0x000fe40000011400 */
[----:B------:R-:W-:Y:S02]  /*0ac0*/  IADD3 R2, R146, UR4, RZ ;  /* 0x0000000492027c10 */ /* 0x000fe4000fffe0ff */
[----:B------:R-:W-:Y:S02]  /*0ad0*/  IMNMX R147, R147, R0, PT ;  /* 0x0000000093937217 */ /* 0x000fe40003800200 */
        /* <DEDUP_REMOVED lines=10> */
.L_x_1092:
[----:B------:R-:W-:-:S13]  /*0b80*/  ISETP.NE.AND P0, PT, R193, 0x1, PT ;  /* 0x00000001c100780c */ /* 0x000fda0003f05270 */
[----:B------:R-:W-:-:S05]  /*0b90*/  @P0 IMAD.HI.U32 R0, R2, c[0x0][0x330], RZ ;  /* 0x0000cc0002000a27 */ /* 0x000fca00078e00ff */
[----:B------:R-:W-:-:S05]  /*0ba0*/  @P0 SHF.R.U32.HI R2, RZ, c[0x0][0x334], R0 ;  /* 0x0000cd00ff020a19 */ /* 0x000fca0000011600 */
.L_x_1093:
[----:B------:R-:W-:-:S05]  /*0bb0*/  IMAD R2, R2, c[0x0][0x32c], RZ ;  /* 0x0000cb0002027a24 */ /* 0x000fca00078e02ff */
[----:B------:R-:W-:-:S04]  /*0bc0*/  IMNMX R3, R3, R2, !PT ;  /* 0x0000000203037217 */ /* 0x000fc80007800200 */
.L_x_1091:
        /* <DEDUP_REMOVED lines=76> */
[----:B------:R-:W-:Y:S01]  /*1090*/  IMAD.MOV.U32 R186, RZ, RZ, 0x10 ;  /* 0x00000010ffba7424 */ /* 0x000fe200078e00ff */
[----:B------:R-:W-:Y:S01]  /*10a0*/  PLOP3.LUT P0, PT, PT, PT, UP1, 0x80, 0x0 ;  /* 0x000000000000781c */ /* 0x000fe20003f0f018 */
[----:B------:R-:W-:Y:S01]  /*10b0*/  IMAD.IADD R208, R5, 0x1, -R208 ;  /* 0x0000000105d07824 */ /* 0x000fe200078e0ad0 */
[----:B------:R-:W-:Y:S01]  /*10c0*/  ULDC.64 UR4, c[0x0][0x1b8] ;  /* 0x00006e0000047ab9 */ /* 0x000fe20000000a00 */
[----:B------:R-:W-:Y:S01]  /*10d0*/  LEA.HI R14, R8, R5, RZ, 0x4 ;  /* 0x00000005080e7211 */ /* 0x000fe200078f20ff */
[----:B------:R-:W-:Y:S01]  /*10e0*/  UIADD3 UR13, UR13, UR9, URZ ;  /* 0x000000090d0d7290 */ /* 0x000fe2000fffe03f */
[C---:B------:R-:W-:Y:S01]  /*10f0*/  IMAD R198, R208.reuse, 0x20, R19 ;  /* 0x00000020d0c67824 */ /* 0x040fe200078e0213 */
[----:B------:R-:W-:Y:S01]  /*1100*/  USHF.R.S32.HI UR9, URZ, 0x1f, UR11 ;  /* 0x0000001f3f097899 */ /* 0x000fe2000801140b */
[----:B------:R-:W-:Y:S01]  /*1110*/  SHF.R.S32.HI R11, RZ, 0x4, R14 ;  /* 0x00000004ff0b7819 */ /* 0x000fe2000001140e */
[----:B------:R-:W-:Y:S01]  /*1120*/  UIMAD UR8, UR18, UR4, URZ ;  /* 0x00000004120872a4 */ /* 0x000fe2000f8e023f */
[----:B------:R-:W-:Y:S01]  /*1130*/  IMAD.SHL.U32 R187, R208, 0x40, RZ ;  /* 0x00000040d0bb7824 */ /* 0x000fe200078e00ff */
[----:B------:R-:W-:Y:S01]  /*1140*/  IADD3 R12, R198, UR7, RZ ;  /* 0x00000007c60c7c10 */ /* 0x000fe2000fffe0ff */
[----:B------:R-:W-:Y:S01]  /*1150*/  USEL UR9, UR9, URZ, !UP2 ;  /* 0x0000003f09097287 */ /* 0x000fe2000d000000 */
[----:B------:R-:W-:Y:S01]  /*1160*/  IMAD.SHL.U32 R197, R19, 0x40, RZ ;  /* 0x0000004013c57824 */ /* 0x000fe200078e00ff */
[----:B------:R-:W-:Y:S01]  /*1170*/  UIMAD UR8, UR10, UR5, UR8 ;  /* 0x000000050a0872a4 */ /* 0x000fe2000f8e0208 */
[----:B------:R-:W-:Y:S01]  /*1180*/  LOP3.LUT R187, R187, 0x1c0, RZ, 0xc0, !PT ;  /* 0x000001c0bbbb7812 */ /* 0x000fe200078ec0ff */
[----:B------:R-:W-:Y:S01]  /*1190*/  UIMAD.WIDE.U32 UR16, UR10, UR4, UR12 ;  /* 0x000000040a1072a5 */ /* 0x000fe2000f8e000c */
[----:B-1----:R-:W-:Y:S01]  /*11a0*/  @P1 IMAD.HI.U32 R2, R12, c[0x0][0x2c8], RZ ;  /* 0x0000b2000c021a27 */ /* 0x002fe200078e00ff */
[----:B------:R-:W-:Y:S01]  /*11b0*/  USEL UR12, UR11, URZ, !UP2 ;  /* 0x0000003f0b0c7287 */ /* 0x000fe2000d000000 */
[----:B------:R-:W-:Y:S01]  /*11c0*/  LOP3.LUT R6, R187, 0x8, R6, 0xf8, !PT ;  /* 0x00000008bb067812 */ /* 0x000fe200078ef806 */
[----:B------:R-:W-:Y:S01]  /*11d0*/  ULDC.64 UR4, c[0x0][0x1c0] ;  /* 0x0000700000047ab9 */ /* 0x000fe20000000a00 */
[----:B------:R-:W-:Y:S01]  /*11e0*/  IMAD.MOV.U32 R3, RZ, RZ, R12 ;  /* 0x000000ffff037224 */ /* 0x000fe200078e000c */
[----:B------:R-:W-:Y:S01]  /*11f0*/  UIMAD UR9, UR9, UR4, URZ ;  /* 0x00000004090972a4 */ /* 0x000fe2000f8e023f */
[----:B------:R-:W-:Y:S01]  /*1200*/  @P0 SHF.R.U32.HI R3, RZ, c[0x0][0x2cc], R2 ;  /* 0x0000b300ff030a19 */ /* 0x000fe20000011602 */
[----:B------:R-:W-:Y:S01]  /*1210*/  UIADD3 UR17, UR17, UR8, URZ ;  /* 0x0000000811117290 */ /* 0x000fe2000fffe03f */
[C---:B------:R-:W-:Y:S01]  /*1220*/  LOP3.LUT R2, R14.reuse, 0xfffffff0, RZ, 0xc0, !PT ;  /* 0xfffffff00e027812 */ /* 0x040fe200078ec0ff */
[----:B------:R-:W-:Y:S01]  /*1230*/  UIMAD UR5, UR12, UR5, UR9 ;  /* 0x000000050c0572a4 */ /* 0x000fe2000f8e0209 */
[----:B------:R-:W-:Y:S01]  /*1240*/  LEA.HI R14, R14, R11, RZ, 0x1 ;  /* 0x0000000b0e0e7211 */ /* 0x000fe200078f08ff */
[----:B------:R-:W-:Y:S01]  /*1250*/  UIMAD.WIDE.U32 UR12, UR12, UR4, UR16 ;  /* 0x000000040c0c72a5 */ /* 0x000fe2000f8e0010 */
[----:B------:R-:W-:Y:S01]  /*1260*/  SHF.R.U32.HI R187, RZ, 0x3, R187 ;  /* 0x00000003ffbb7819 */ /* 0x000fe200000116bb */
[----:B------:R-:W-:Y:S01]  /*1270*/  IMAD.IADD R7, R5, 0x1, -R2 ;  /* 0x0000000105077824 */ /* 0x000fe200078e0a02 */
[----:B------:R-:W-:Y:S01]  /*1280*/  SHF.R.S32.HI R2, RZ, 0x1f, R3 ;  /* 0x0000001fff027819 */ /* 0x000fe20000011403 */
[----:B------:R-:W-:Y:S01]  /*1290*/  UIADD3 UR5, UR13, UR5, URZ ;  /* 0x000000050d057290 */ /* 0x000fe2000fffe03f */
[----:B------:R-:W-:Y:S01]  /*12a0*/  LOP3.LUT R14, R14, 0xfffffffe, RZ, 0xc0, !PT ;  /* 0xfffffffe0e0e7812 */ /* 0x000fe200078ec0ff */
[----:B------:R-:W-:Y:S01]  /*12b0*/  IMAD.U32 R21, RZ, RZ, UR13 ;  /* 0x0000000dff157e24 */ /* 0x000fe2000f8e00ff */
[----:B------:R-:W-:Y:S01]  /*12c0*/  SHF.R.S32.HI R10, RZ, 0x1f, R7 ;  /* 0x0000001fff0a7819 */ /* 0x000fe20000011407 */
[----:B------:R-:W-:Y:S01]  /*12d0*/  IMAD.U32 R20, RZ, RZ, UR12 ;  /* 0x0000000cff147e24 */ /* 0x000fe2000f8e00ff */
[----:B------:R-:W-:Y:S01]  /*12e0*/  LOP3.LUT R197, R197, 0x1c0, RZ, 0xc0, !PT ;  /* 0x000001c0c5c57812 */ /* 0x000fe200078ec0ff */
[----:B------:R-:W-:Y:S01]  /*12f0*/  IMAD.U32 R21, RZ, RZ, UR5 ;  /* 0x00000005ff157e24 */ /* 0x000fe2000f8e00ff */
[----:B------:R-:W-:Y:S01]  /*1300*/  LEA.HI R10, R10, R7, RZ, 0x3 ;  /* 0x000000070a0a7211 */ /* 0x000fe200078f18ff */
[----:B------:R-:W-:Y:S01]  /*1310*/  IMAD R2, R2, c[0x0][0x1b0], RZ ;  /* 0x00006c0002027a24 */ /* 0x000fe200078e02ff */
[----:B------:R-:W-:Y:S01]  /*1320*/  LOP3.LUT R187, R6, R187, RZ, 0x3c, !PT ;  /* 0x000000bb06bb7212 */ /* 0x000fe200078e3cff */
[C---:B------:R-:W-:Y:S01]  /*1330*/  IMAD.WIDE.U32 R20, R3.reuse, c[0x0][0x1b0], R20 ;  /* 0x00006c0003147a25 */ /* 0x040fe200078e0014 */
[----:B------:R-:W-:Y:S01]  /*1340*/  SHF.R.U32.HI R16, RZ, 0x3, R197 ;  /* 0x00000003ff107819 */ /* 0x000fe200000116c5 */
[----:B------:R-:W-:Y:S01]  /*1350*/  BSSY B0, `(.L_x_1095) ;  /* 0x0000046000007945 */ /* 0x000fe20003800000 */
[----:B------:R-:W-:Y:S01]  /*1360*/  LEA.HI R18, R8, R5, RZ, 0x6 ;  /* 0x0000000508127211 */ /* 0x000fe200078f30ff */
[----:B------:R-:W-:Y:S01]  /*1370*/  IMAD R9, R3, c[0x0][0x1b4], R2 ;  /* 0x00006d0003097a24 */ /* 0x000fe200078e0202 */
[----:B------:R-:W-:Y:S01]  /*1380*/  LOP3.LUT R2, R10, 0xfffffff8, RZ, 0xc0, !PT ;  /* 0xfffffff80a027812 */ /* 0x000fe200078ec0ff */
[----:B------:R-:W-:Y:S01]  /*1390*/  IMAD.MOV R3, RZ, RZ, -R3 ;  /* 0x000000ffff037224 */ /* 0x000fe200078e0a03 */
[----:B------:R-:W-:Y:S01]  /*13a0*/  LOP3.LUT P1, RZ, R208, 0x4, RZ, 0xc0, !PT ;  /* 0x00000004d0ff7812 */ /* 0x000fe2000782c0ff */
[----:B------:R-:W-:-:S02]  /*13b0*/  IMAD.IADD R14, R11, 0x1, -R14 ;  /* 0x000000010b0e7824 */ /* 0x000fc400078e0a0e */
[----:B------:R-:W-:Y:S02]  /*13c0*/  IMAD R12, R3, c[0x0][0x2c4], R12 ;  /* 0x0000b100030c7a24 */ /* 0x000fe400078e020c */
[----:B------:R-:W-:Y:S02]  /*13d0*/  IMAD.IADD R2, R7, 0x1, -R2 ;  /* 0x0000000107027824 */ /* 0x000fe400078e0a02 */
[----:B------:R-:W-:Y:S01]  /*13e0*/  IMAD.IADD R21, R21, 0x1, R9 ;  /* 0x0000000115157824 */ /* 0x000fe200078e0209 */
[----:B------:R-:W-:Y:S01]  /*13f0*/  SHF.R.S32.HI R3, RZ, 0x1f, R12 ;  /* 0x0000001fff037819 */ /* 0x000fe2000001140c */
[C---:B------:R-:W-:Y:S01]  /*1400*/  IMAD.SHL.U32 R7, R2.reuse, 0x40, RZ ;  /* 0x0000004002077824 */ /* 0x040fe200078e00ff */
[----:B------:R-:W-:Y:S01]  /*1410*/  LOP3.LUT P5, RZ, R2, 0x4, RZ, 0xc0, !PT ;  /* 0x0000000402ff7812 */ /* 0x000fe200078ac0ff */
[----:B------:R-:W-:Y:S01]  /*1420*/  IMAD.SHL.U32 R4, R14, 0x8, RZ ;  /* 0x000000080e047824 */ /* 0x000fe200078e00ff */
[----:B------:R-:W-:Y:S01]  /*1430*/  LOP3.LUT P4, RZ, R2, 0x2, RZ, 0xc0, !PT ;  /* 0x0000000202ff7812 */ /* 0x000fe2000788c0ff */
[----:B------:R-:W-:Y:S01]  /*1440*/  IMAD R3, R3, c[0x0][0x1a8], RZ ;  /* 0x00006a0003037a24 */ /* 0x000fe200078e02ff */
[----:B------:R-:W-:Y:S01]  /*1450*/  LOP3.LUT R7, R7, 0x1c0, RZ, 0xc0, !PT ;  /* 0x000001c007077812 */ /* 0x000fe200078ec0ff */
[----:B------:R-:W-:Y:S01]  /*1460*/  IMAD.SHL.U32 R10, R10, 0x40, RZ ;  /* 0x000000400a0a7824 */ /* 0x000fe200078e00ff */
[----:B------:R-:W-:Y:S01]  /*1470*/  IADD3 R2, R19, UR7, RZ ;  /* 0x0000000713027c10 */ /* 0x000fe2000fffe0ff */
[C---:B------:R-:W-:Y:S01]  /*1480*/  IMAD R3, R12.reuse, c[0x0][0x1ac], R3 ;  /* 0x00006b000c037a24 */ /* 0x040fe200078e0203 */
[----:B------:R-:W-:Y:S01]  /*1490*/  LOP3.LUT R4, R7, 0x8, R4, 0xf8, !PT ;  /* 0x0000000807047812 */ /* 0x000fe200078ef804 */
[----:B------:R-:W-:Y:S01]  /*14a0*/  IMAD.WIDE.U32 R12, R12, c[0x0][0x1a8], R20 ;  /* 0x00006a000c0c7a25 */ /* 0x000fe200078e0014 */
[----:B------:R-:W-:-:S02]  /*14b0*/  SHF.R.U32.HI R9, RZ, 0x3, R7 ;  /* 0x00000003ff097819 */ /* 0x000fc40000011607 */
[----:B------:R-:W-:Y:S01]  /*14c0*/  LOP3.LUT R10, R10, 0xfffffe00, RZ, 0xc0, !PT ;  /* 0xfffffe000a0a7812 */ /* 0x000fe200078ec0ff */
[----:B------:R-:W-:Y:S01]  /*14d0*/  IMAD.IADD R7, R13, 0x1, R3 ;  /* 0x000000010d077824 */ /* 0x000fe200078e0203 */
[----:B------:R-:W-:Y:S01]  /*14e0*/  LOP3.LUT R3, R4, R9, RZ, 0x3c, !PT ;  /* 0x0000000904037212 */ /* 0x000fe200078e3cff */
[----:B------:R-:W-:Y:S01]  /*14f0*/  IMAD R9, R200, c[0x0][0x2c4], RZ ;  /* 0x0000b100c8097a24 */ /* 0x000fe200078e02ff */
[----:B------:R-:W-:Y:S01]  /*1500*/  LEA R13, P0, R12, c[0x0][0x160], 0x1 ;  /* 0x000058000c0d7a11 */ /* 0x000fe200078008ff */
[----:B------:R-:W-:Y:S01]  /*1510*/  IMAD.SHL.U32 R188, R208, 0x8, RZ ;  /* 0x00000008d0bc7824 */ /* 0x000fe200078e00ff */
[----:B------:R-:W-:Y:S01]  /*1520*/  SEL R186, R186, 0xfffffff0, !P4 ;  /* 0xfffffff0baba7807 */ /* 0x000fe20006000000 */
[----:B------:R-:W-:Y:S01]  /*1530*/  IMAD.MOV.U32 R4, RZ, RZ, 0x20 ;  /* 0x00000020ff047424 */ /* 0x000fe200078e00ff */
[----:B------:R-:W-:Y:S01]  /*1540*/  LEA.HI.X R12, R12, c[0x0][0x164], R7, 0x1, P0 ;  /* 0x000059000c0c7a11 */ /* 0x000fe200000f0c07 */
[----:B------:R-:W-:Y:S01]  /*1550*/  IMAD.SHL.U32 R18, R18, 0x8, RZ ;  /* 0x0000000812127824 */ /* 0x000fe200078e00ff */
[----:B------:R-:W-:Y:S01]  /*1560*/  LEA.HI R7, R8, R5, RZ, 0x5 ;  /* 0x0000000508077211 */ /* 0x000fe200078f28ff */
[----:B------:R1:W3:Y:S01]  /*1570*/  SHFL.IDX PT, R20, R13, RZ, 0x181f ;  /* 0x00181fff0d147589 */ /* 0x0002e200000e0000 */
[----:B------:R-:W-:Y:S01]  /*1580*/  LOP3.LUT P0, RZ, R208, 0x2, RZ, 0xc0, !PT ;  /* 0x00000002d0ff7812 */ /* 0x000fe2000780c0ff */
[----:B------:R-:W-:Y:S01]  /*1590*/  IMAD R187, R14, 0x200, R187 ;  /* 0x000002000ebb7824 */ /* 0x000fe200078e02bb */
[----:B------:R-:W-:Y:S01]  /*15a0*/  SHF.R.S32.HI R6, RZ, 0x5, R7 ;  /* 0x00000005ff067819 */ /* 0x000fe20000011407 */
[----:B------:R1:W4:Y:S01]  /*15b0*/  SHFL.IDX PT, R21, R12, RZ, 0x181f ;  /* 0x00181fff0c157589 */ /* 0x00032200000e0000 */
[----:B------:R-:W-:-:S02]  /*15c0*/  LOP3.LUT R197, R197, 0x38, R188, 0xf8, !PT ;  /* 0x00000038c5c57812 */ /* 0x000fc400078ef8bc */
[C---:B------:R-:W-:Y:S02]  /*15d0*/  IADD3 R17, R188.reuse, 0x40, RZ ;  /* 0x00000040bc117810 */ /* 0x040fe40007ffe0ff */
[----:B------:R-:W-:Y:S02]  /*15e0*/  LOP3.LUT R197, R197, R16, RZ, 0x3c, !PT ;  /* 0x00000010c5c57212 */ /* 0x000fe400078e3cff */
[C---:B------:R-:W-:Y:S02]  /*15f0*/  IADD3 R16, R188.reuse, 0x80, RZ ;  /* 0x00000080bc107810 */ /* 0x040fe40007ffe0ff */
[----:B------:R-:W-:Y:S02]  /*1600*/  ISETP.GE.AND P3, PT, R188, c[0x0][0x198], PT ;  /* 0x00006600bc007a0c */ /* 0x000fe40003f66270 */
[----:B------:R-:W-:Y:S02]  /*1610*/  SEL R4, R4, 0xffffffe0, !P5 ;  /* 0xffffffe004047807 */ /* 0x000fe40006800000 */
[----:B------:R-:W-:-:S02]  /*1620*/  ISETP.GE.AND P4, PT, R16, c[0x0][0x198], PT ;  /* 0x0000660010007a0c */ /* 0x000fc40003f86270 */
[----:B------:R-:W-:Y:S01]  /*1630*/  LOP3.LUT R197, R197, 0xfffffe00, R18, 0xf8, !PT ;  /* 0xfffffe00c5c57812 */ /* 0x000fe200078ef812 */
[----:B--2---:R2:W5:Y:S01]  /*1640*/  @P2 R2UR UR9, R0 ;  /* 0x00000000000923c2 */ /* 0x00456200000e0000 */
[----:B------:R-:W-:Y:S01]  /*1650*/  ISETP.GE.AND P2, PT, R2, R9, PT ;  /* 0x000000090200720c */ /* 0x000fe20003f46270 */
[----:B-----5:R-:W-:Y:S01]  /*1660*/  @!UP0 UMOV UR9, UR11 ;  /* 0x0000000b00098c82 */ /* 0x020fe20008000000 */
[----:B--2---:R-:W-:Y:S01]  /*1670*/  P2R R0, PR, RZ, 0x1 ;  /* 0x00000001ff007803 */ /* 0x004fe20000000000 */
[----:B------:R-:W-:Y:S01]  /*1680*/  IMAD R0, R6, 0x400, R10 ;  /* 0x0000040006007824 */ /* 0x000fe200078e020a */
[----:B------:R-:W-:-:S03]  /*1690*/  ISETP.GE.AND P0, PT, R17, c[0x0][0x198], PT ;  /* 0x0000660011007a0c */ /* 0x000fc60003f06270 */
[----:B------:R-:W-:Y:S01]  /*16a0*/  IMAD.IADD R0, R0, 0x1, R3 ;  /* 0x0000000100007824 */ /* 0x000fe200078e0203 */
[----:B------:R-:W-:-:S05]  /*16b0*/  LOP3.LUT R3, R3, R10, RZ, 0xfc, !PT ;  /* 0x0000000a03037212 */ /* 0x000fca00078efcff */
        /* <DEDUP_REMOVED lines=15> */
.L_x_1096:
[----:B-1-34-:R-:W-:Y:S05]  /*17b0*/  BSYNC B0 ;  /* 0x0000000000007941 */ /* 0x01afea0003800000 */
.L_x_1095:
[----:B------:R-:W-:Y:S01]  /*17c0*/  IADD3 R10, R2, 0x20, RZ ;  /* 0x00000020020a7810 */ /* 0x000fe20007ffe0ff */
[----:B------:R1:W2:Y:S01]  /*17d0*/  SHFL.IDX PT, R21, R12, 0x1, 0x181f ;  /* 0x00381f000c157f89 */ /* 0x0002a200000e0000 */
[----:B------:R-:W-:Y:S02]  /*17e0*/  BSSY B0, `(.L_x_1097) ;  /* 0x0000012000007945 */ /* 0x000fe40003800000 */
[----:B------:R-:W-:Y:S01]  /*17f0*/  ISETP.GE.AND P2, PT, R10, R9, PT ;  /* 0x000000090a00720c */ /* 0x000fe20003f46270 */
        /* <DEDUP_REMOVED lines=16> */
.L_x_1098:
[----:B------:R-:W-:Y:S05]  /*1900*/  BSYNC B0 ;  /* 0x0000000000007941 */ /* 0x000fea0003800000 */
.L_x_1097:
[----:B--2---:R-:W-:Y:S01]  /*1910*/  IADD3 R10, R2, 0x40, RZ ;  /* 0x00000040020a7810 */ /* 0x004fe20007ffe0ff */
[----:B------:R2:W4:Y:S01]  /*1920*/  SHFL.IDX PT, R21, R12, 0x2, 0x181f ;  /* 0x00581f000c157f89 */ /* 0x00052200000e0000 */
[----:B------:R-:W-:Y:S02]  /*1930*/  BSSY B0, `(.L_x_1099) ;  /* 0x0000012000007945 */ /* 0x000fe40003800000 */
[----:B------:R-:W-:Y:S01]  /*1940*/  ISETP.GE.AND P2, PT, R10, R9, PT ;  /* 0x000000090a00720c */ /* 0x000fe20003f46270 */
        /* <DEDUP_REMOVED lines=16> */
.L_x_1100:
[----:B------:R-:W-:Y:S05]  /*1a50*/  BSYNC B0 ;  /* 0x0000000000007941 */ /* 0x000fea0003800000 */
.L_x_1099:
[----:B---3--:R-:W-:Y:S01]  /*1a60*/  SHFL.IDX PT, R14, R13, 0x3, 0x181f ;  /* 0x00781f000d0e7f89 */ /* 0x008fe200000e0000 */
[----:B------:R-:W-:Y:S01]  /*1a70*/  IADD3 R2, R2, 0x60, RZ ;  /* 0x0000006002027810 */ /* 0x000fe20007ffe0ff */
[----:B------:R-:W-:Y:S01]  /*1a80*/  IMAD.MOV.U32 R192, RZ, RZ, c[0x0][0x2b8] ;  /* 0x0000ae00ffc07624 */ /* 0x000fe200078e00ff */
[----:B------:R-:W-:Y:S01]  /*1a90*/  SHF.R.S32.HI R206, RZ, 0x1f, R17 ;  /* 0x0000001fffce7819 */ /* 0x000fe20000011411 */
[----:B------:R-:W3:Y:S01]  /*1aa0*/  SHFL.IDX PT, R15, R12, 0x3, 0x181f ;  /* 0x00781f000c0f7f89 */ /* 0x000ee200000e0000 */
[----:B------:R-:W-:Y:S01]  /*1ab0*/  ISETP.GE.AND P2, PT, R2, R9, PT ;  /* 0x000000090200720c */ /* 0x000fe20003f46270 */
[----:B------:R-:W-:Y:S01]  /*1ac0*/  IMAD.SHL.U32 R134, R197, 0x2, RZ ;  /* 0x00000002c5867824 */ /* 0x000fe200078e00ff */
[----:B------:R-:W-:Y:S01]  /*1ad0*/  LEA.HI R206, R206, R17, RZ, 0x3 ;  /* 0x00000011cece7211 */ /* 0x000fe200078f18ff */
[----:B------:R-:W-:Y:S01]  /*1ae0*/  USHF.R.S32.HI UR8, URZ, 0x1f, UR9 ;  /* 0x0000001f3f087899 */ /* 0x000fe20008011409 */
[----:B------:R-:W-:Y:S01]  /*1af0*/  IADD3 R9, R147, -0x1, RZ ;  /* 0xffffffff93097810 */ /* 0x000fe20007ffe0ff */
[----:B------:R-:W-:Y:S01]  /*1b00*/  ULDC.64 UR4, c[0x0][0x2b0] ;  /* 0x0000ac0000047ab9 */ /* 0x000fe20000000a00 */
[----:B------:R-:W-:Y:S01]  /*1b10*/  SHF.R.S32.HI R205, RZ, 0x1f, R16 ;  /* 0x0000001fffcd7819 */ /* 0x000fe20000011410 */
[----:B------:R-:W-:Y:S01]  /*1b20*/  UIMAD UR8, UR8, UR4, URZ ;  /* 0x00000004080872a4 */ /* 0x000fe2000f8e023f */
[----:B------:R-:W-:Y:S01]  /*1b30*/  LOP3.LUT R206, R206, 0xfffffff8, RZ, 0xc0, !PT ;  /* 0xfffffff8cece7812 */ /* 0x000fe200078ec0ff */
[----:B------:R-:W-:Y:S01]  /*1b40*/  IMAD.SHL.U32 R144, R9, 0x40, RZ ;  /* 0x0000004009907824 */ /* 0x000fe200078e00ff */
[----:B------:R-:W-:Y:S01]  /*1b50*/  LEA.HI R205, R205, R16, RZ, 0x3 ;  /* 0x00000010cdcd7211 */ /* 0x000fe200078f18ff */
[----:B------:R-:W-:Y:S01]  /*1b60*/  UIMAD.WIDE.U32 UR12, UR9, UR4, URZ ;  /* 0x00000004090c72a5 */ /* 0x000fe2000f8e003f */
[----:B------:R-:W-:Y:S01]  /*1b70*/  ISETP.NE.AND P5, PT, R192, 0x1, PT ;  /* 0x00000001c000780c */ /* 0x000fe20003fa5270 */
[----:B------:R-:W-:Y:S01]  /*1b80*/  IMAD.IADD R196, R198, 0x1, R144 ;  /* 0x00000001c6c47824 */ /* 0x000fe200078e0290 */
[----:B------:R-:W-:Y:S01]  /*1b90*/  LOP3.LUT R205, R205, 0xfffffff8, RZ, 0xc0, !PT ;  /* 0xfffffff8cdcd7812 */ /* 0x000fe200078ec0ff */
[----:B------:R-:W-:Y:S01]  /*1ba0*/  UIMAD UR8, UR9, UR5, UR8 ;  /* 0x00000005090872a4 */ /* 0x000fe2000f8e0208 */
[----:B------:R-:W-:Y:S01]  /*1bb0*/  P2R R2, PR, RZ, 0x20 ;  /* 0x00000020ff027803 */ /* 0x000fe20000000000 */
[----:B------:R-:W-:Y:S01]  /*1bc0*/  IMAD.MOV.U32 R195, RZ, RZ, RZ ;  /* 0x000000ffffc37224 */ /* 0x000fe200078e00ff */
[----:B------:R-:W-:Y:S01]  /*1bd0*/  ULDC.64 UR4, c[0x0][0x210] ;  /* 0x0000840000047ab9 */ /* 0x000fe20000000a00 */
[----:B------:R-:W-:Y:S01]  /*1be0*/  P2R R18, PR, RZ, 0x2 ;  /* 0x00000002ff127803 */ /* 0x000fe20000000000 */
[----:B------:R-:W-:Y:S01]  /*1bf0*/  UIADD3 UR8, UR13, UR8, URZ ;  /* 0x000000080d087290 */ /* 0x000fe2000fffe03f */
[----:B---3--:R-:W-:-:S04]  /*1c00*/  @!P2 IMAD.WIDE R10, R188, 0x2, R14 ;  /* 0x00000002bc0aa825 */ /* 0x008fc800078e020e */
[--C-:B-12---:R-:W-:Y:S01]  /*1c10*/  @!P2 IMAD.WIDE R12, R206, 0x2, R14.reuse ;  /* 0x00000002ce0ca825 */ /* 0x106fe200078e020e */
[----:B------:R-:W-:Y:S01]  /*1c20*/  @!PT LDS RZ, [RZ] ;  /* 0x00000000fffff984 */ /* 0x000fe20000000800 */
[----:B------:R1:W-:Y:S03]  /*1c30*/  @!P2 LDGSTS.E.BYPASS.LTC128B.128 [R134+0x1b100], [R10.64], !P3 ;  /* 0x1b1000000a86afae */ /* 0x0003e6000d901d4e */
[----:B------:R-:W-:Y:S01]  /*1c40*/  @!P2 IMAD.WIDE R22, R205, 0x2, R14 ;  /* 0x00000002cd16a825 */ /* 0x000fe200078e020e */
[----:B------:R2:W-:Y:S01]  /*1c50*/  @!P2 LDGSTS.E.BYPASS.LTC128B.128 [R134+0x1f100], [R12.64], !P0 ;  /* 0x1f1000000c86afae */ /* 0x0005e2000c101d4e */
[C---:B------:R-:W-:Y:S02]  /*1c60*/  ISETP.GE.AND P0, PT, R196.reuse, R191, PT ;  /* 0x000000bfc400720c */ /* 0x040fe40003f06270 */
[----:B------:R-:W-:Y:S01]  /*1c70*/  IMAD.IADD R196, R196, 0x1, R199 ;  /* 0x00000001c4c47824 */ /* 0x000fe200078e02c7 */
[----:B------:R3:W-:Y:S01]  /*1c80*/  @!P2 LDGSTS.E.BYPASS.LTC128B.128 [R134+0x23100], [R22.64], !P4 ;  /* 0x231000001686afae */ /* 0x0007e2000e101d4e */
[----:B------:R-:W-:-:S02]  /*1c90*/  ISETP.GT.OR P0, PT, R198, 0x3f, P0 ;  /* 0x0000003fc600780c */ /* 0x000fc40000704670 */
[----:B------:R-:W-:Y:S01]  /*1ca0*/  IMAD.MOV.U32 R2, RZ, RZ, R196 ;  /* 0x000000ffff027224 */ /* 0x000fe200078e00c4 */
[----:B------:R-:W0:Y:S01]  /*1cb0*/  LDGDEPBAR ;  /* 0x00000000000079af */ /* 0x000e220000000000 */
[----:B-1----:R-:W-:-:S05]  /*1cc0*/  @P5 IMAD.HI.U32 R10, R196, c[0x0][0x2bc], RZ ;  /* 0x0000af00c40a5a27 */ /* 0x002fca00078e00ff */
[----:B------:R-:W-:-:S04]  /*1cd0*/  @P5 SHF.R.U32.HI R2, RZ, c[0x0][0x2c0], R10 ;  /* 0x0000b000ff025a19 */ /* 0x000fc8000001160a */
[----:B--2---:R-:W-:-:S04]  /*1ce0*/  @!P0 IADD3 R12, P3, R2, UR12, RZ ;  /* 0x0000000c020c8c10 */ /* 0x004fc8000ff7e0ff */
[----:B------:R-:W-:Y:S02]  /*1cf0*/  @!P0 LEA.HI.X.SX32 R11, R2, UR8, 0x1, P3 ;  /* 0x00000008020b8c11 */ /* 0x000fe400098f0eff */
[----:B------:R-:W-:-:S04]  /*1d00*/  @!P0 LEA R10, P3, R12, c[0x0][0x2a0], 0x2 ;  /* 0x0000a8000c0a8a11 */ /* 0x000fc800078610ff */
[----:B------:R-:W-:Y:S01]  /*1d10*/  @!P0 LEA.HI.X R11, R12, c[0x0][0x2a4], R11, 0x2, P3 ;  /* 0x0000a9000c0b8a11 */ /* 0x000fe200018f140b */
[----:B------:R-:W-:Y:S06]  /*1d20*/  BAR.SYNC.DEFER_BLOCKING 0x0 ;  /* 0x0000000000007b1d */ /* 0x000fec0000010000 */
[----:B------:R1:W2:Y:S01]  /*1d30*/  @!P0 LDG.E R195, [R10.64] ;  /* 0x0000000e0ac38981 */ /* 0x0002a2000c1e1900 */
[----:B------:R-:W-:Y:S01]  /*1d40*/  IMAD.MOV R13, RZ, RZ, -R2 ;  /* 0x000000ffff0d7224 */ /* 0x000fe200078e0a02 */
[----:B------:R-:W-:Y:S01]  /*1d50*/  UIMAD UR9, UR18, UR4, URZ ;  /* 0x00000004120972a4 */ /* 0x000fe2000f8e023f */
[C---:B------:R-:W-:Y:S01]  /*1d60*/  IMAD.WIDE R28, R188.reuse, 0x2, RZ ;  /* 0x00000002bc1c7825 */ /* 0x040fe200078e02ff */
[----:B------:R-:W-:Y:S01]  /*1d70*/  UIMAD.WIDE.U32 UR16, UR10, UR4, URZ ;  /* 0x000000040a1072a5 */ /* 0x000fe2000f8e003f */
[----:B------:R-:W-:Y:S01]  /*1d80*/  ISETP.GE.AND P5, PT, R188, c[0x0][0x1d4], PT ;  /* 0x00007500bc007a0c */ /* 0x000fe20003fa6270 */
[----:B------:R-:W-:Y:S01]  /*1d90*/  UIMAD UR9, UR10, UR5, UR9 ;  /* 0x000000050a0972a4 */ /* 0x000fe2000f8e0209 */
[----:B------:R-:W-:Y:S01]  /*1da0*/  IMAD R196, R13, c[0x0][0x2b8], R196 ;  /* 0x0000ae000dc47a24 */ /* 0x000fe200078e02c4 */
[----:B------:R-:W-:Y:S01]  /*1db0*/  ISETP.GE.AND P4, PT, R17, c[0x0][0x1d4], PT ;  /* 0x0000750011007a0c */ /* 0x000fe20003f86270 */
[----:B------:R-:W-:Y:S01]  /*1dc0*/  ULDC.64 UR4, c[0x0][0x1e8] ;  /* 0x00007a0000047ab9 */ /* 0x000fe20000000a00 */
[----:B------:R-:W-:Y:S01]  /*1dd0*/  IMAD.WIDE R26, R206, 0x2, RZ ;  /* 0x00000002ce1a7825 */ /* 0x000fe200078e02ff */
[----:B------:R-:W-:Y:S01]  /*1de0*/  UIADD3 UR9, UR17, UR9, URZ ;  /* 0x0000000911097290 */ /* 0x000fe2000fffe03f */
[----:B------:R-:W-:Y:S01]  /*1df0*/  SHF.R.S32.HI R15, RZ, 0x1f, R196 ;  /* 0x0000001fff0f7819 */ /* 0x000fe200000114c4 */
[----:B------:R-:W-:Y:S01]  /*1e00*/  UIMAD UR18, UR18, UR4, URZ ;  /* 0x00000004121272a4 */ /* 0x000fe2000f8e023f */
[----:B------:R-:W-:Y:S01]  /*1e10*/  IMAD.WIDE.U32 R12, R196, c[0x0][0x208], RZ ;  /* 0x00008200c40c7a25 */ /* 0x000fe200078e00ff */
[----:B------:R-:W-:Y:S01]  /*1e20*/  UIMAD.WIDE.U32 UR22, UR10, UR4, URZ ;  /* 0x000000040a1672a5 */ /* 0x000fe2000f8e003f */
[----:B------:R-:W-:Y:S01]  /*1e30*/  ISETP.GE.AND P6, PT, R16, c[0x0][0x1d4], PT ;  /* 0x0000750010007a0c */ /* 0x000fe20003fc6270 */
[----:B------:R-:W-:Y:S01]  /*1e40*/  UIMAD UR18, UR10, UR5, UR18 ;  /* 0x000000050a1272a4 */ /* 0x000fe2000f8e0212 */
[C---:B----4-:R-:W-:Y:S01]  /*1e50*/  IMAD R21, R15.reuse, c[0x0][0x208], RZ ;  /* 0x000082000f157a24 */ /* 0x050fe200078e02ff */
[----:B------:R-:W-:Y:S01]  /*1e60*/  SHF.R.S32.HI R145, RZ, 0x1f, R188 ;  /* 0x0000001fff917819 */ /* 0x000fe200000114bc */
[----:B------:R-:W-:Y:S01]  /*1e70*/  IMAD R15, R15, c[0x0][0x1e0], RZ ;  /* 0x000078000f0f7a24 */ /* 0x000fe200078e02ff */
[----:B------:R-:W-:Y:S01]  /*1e80*/  UIADD3 UR18, UR23, UR18, URZ ;  /* 0x0000001217127290 */ /* 0x000fe2000fffe03f */
[C---:B------:R-:W-:Y:S01]  /*1e90*/  IMAD R20, R196.reuse, c[0x0][0x20c], R21 ;  /* 0x00008300c4147a24 */ /* 0x040fe200078e0215 */
[----:B------:R-:W-:Y:S01]  /*1ea0*/  SEL R207, RZ, 0x10, P6 ;  /* 0x00000010ffcf7807 */ /* 0x000fe20003000000 */
[----:B------:R-:W-:Y:S01]  /*1eb0*/  IMAD R15, R196, c[0x0][0x1e4], R15 ;  /* 0x00007900c40f7a24 */ /* 0x000fe200078e020f */
[----:B------:R-:W-:Y:S01]  /*1ec0*/  IADD3 R194, R134, 0x100, RZ ;  /* 0x0000010086c27810 */ /* 0x000fe20007ffe0ff */
[----:B------:R-:W-:Y:S01]  /*1ed0*/  IMAD.IADD R21, R13, 0x1, R20 ;  /* 0x000000010d157824 */ /* 0x000fe200078e0214 */
[----:B------:R-:W-:Y:S01]  /*1ee0*/  SHF.R.S32.HI R133, RZ, 0x1f, R206 ;  /* 0x0000001fff857819 */ /* 0x000fe200000114ce */
[----:B------:R-:W-:Y:S01]  /*1ef0*/  IMAD.MOV.U32 R20, RZ, RZ, R12 ;  /* 0x000000ffff147224 */ /* 0x000fe200078e000c */
[----:B------:R-:W-:Y:S01]  /*1f00*/  SHF.R.S32.HI R132, RZ, 0x1f, R205 ;  /* 0x0000001fff847819 */ /* 0x000fe200000114cd */
[----:B-1----:R-:W-:-:S04]  /*1f10*/  IMAD.WIDE.U32 R10, R196, c[0x0][0x1e0], RZ ;  /* 0x00007800c40a7a25 */ /* 0x002fc800078e00ff */
[----:B------:R-:W-:Y:S02]  /*1f20*/  IMAD.IADD R11, R11, 0x1, R15 ;  /* 0x000000010b0b7824 */ /* 0x000fe400078e020f */
[----:B------:R-:W-:Y:S01]  /*1f30*/  IMAD.WIDE R24, R205, 0x2, RZ ;  /* 0x00000002cd187825 */ /* 0x000fe200078e02ff */
[----:B--2---:R-:W-:-:S03]  /*1f40*/  SHF.R.S32.HI R2, RZ, 0x1f, R195 ;  /* 0x0000001fff027819 */ /* 0x004fc600000114c3 */
[----:B------:R-:W-:-:S04]  /*1f50*/  IMAD.WIDE.U32 R20, R195, c[0x0][0x218], R20 ;  /* 0x00008600c3147a25 */ /* 0x000fc800078e0014 */
[----:B---3--:R-:W-:Y:S01]  /*1f60*/  IMAD R22, R2, c[0x0][0x218], RZ ;  /* 0x0000860002167a24 */ /* 0x008fe200078e02ff */
[----:B------:R-:W-:Y:S01]  /*1f70*/  IADD3 R13, P0, R20, UR16, RZ ;  /* 0x00000010140d7c10 */ /* 0x000fe2000ff1e0ff */
[----:B------:R-:W-:Y:S02]  /*1f80*/  IMAD R2, R2, c[0x0][0x1f0], RZ ;  /* 0x00007c0002027a24 */ /* 0x000fe400078e02ff */
[C---:B------:R-:W-:Y:S02]  /*1f90*/  IMAD R22, R195.reuse, c[0x0][0x21c], R22 ;  /* 0x00008700c3167a24 */ /* 0x040fe400078e0216 */
[----:B------:R-:W-:-:S03]  /*1fa0*/  IMAD.WIDE.U32 R10, R195, c[0x0][0x1f0], R10 ;  /* 0x00007c00c30a7a25 */ /* 0x000fc600078e000a */
[----:B------:R-:W-:Y:S01]  /*1fb0*/  IADD3.X R22, R21, UR9, R22, P0, !PT ;  /* 0x0000000915167c10 */ /* 0x000fe200087fe416 */
[----:B------:R-:W-:Y:S01]  /*1fc0*/  IMAD R2, R195, c[0x0][0x1f4], R2 ;  /* 0x00007d00c3027a24 */ /* 0x000fe200078e0202 */
[----:B------:R-:W-:-:S04]  /*1fd0*/  LEA R20, P0, R13, c[0x0][0x1f8], 0x1 ;  /* 0x00007e000d147a11 */ /* 0x000fc800078008ff */
[----:B------:R-:W-:Y:S01]  /*1fe0*/  LEA.HI.X R22, R13, c[0x0][0x1fc], R22, 0x1, P0 ;  /* 0x00007f000d167a11 */ /* 0x000fe200000f0c16 */
[----:B------:R-:W1:Y:S01]  /*1ff0*/  SHFL.IDX PT, R14, R20, RZ, 0x181f ;  /* 0x00181fff140e7589 */ /* 0x000e6200000e0000 */
[----:B------:R-:W-:-:S03]  /*2000*/  IADD3 R10, P0, R10, UR22, RZ ;  /* 0x000000160a0a7c10 */ /* 0x000fc6000ff1e0ff */
[----:B------:R-:W-:Y:S01]  /*2010*/  SHFL.IDX PT, R12, R20, 0x1, 0x181f ;  /* 0x00381f00140c7f89 */ /* 0x000fe200000e0000 */
[----:B------:R-:W-:Y:S02]  /*2020*/  IADD3.X R21, R11, UR18, R2, P0, !PT ;  /* 0x000000120b157c10 */ /* 0x000fe400087fe402 */
[C---:B------:R-:W-:Y:S01]  /*2030*/  LEA R11, P0, R10.reuse, c[0x0][0x1c8], 0x1 ;  /* 0x000072000a0b7a11 */ /* 0x040fe200078008ff */
[----:B------:R-:W2:Y:S01]  /*2040*/  SHFL.IDX PT, R15, R22, RZ, 0x181f ;  /* 0x00181fff160f7589 */ /* 0x000ea200000e0000 */
[----:B------:R-:W-:Y:S02]  /*2050*/  IADD3 R2, -R19, R191, -R144 ;  /* 0x000000bf13027210 */ /* 0x000fe40007ffe990 */
[----:B------:R-:W-:Y:S01]  /*2060*/  LEA.HI.X R10, R10, c[0x0][0x1cc], R21, 0x1, P0 ;  /* 0x000073000a0a7a11 */ /* 0x000fe200000f0c15 */
[----:B------:R3:W4:Y:S04]  /*2070*/  SHFL.IDX PT, R13, R22, 0x1, 0x181f ;  /* 0x00381f00160d7f89 */ /* 0x00072800000e0000 */
[----:B------:R-:W-:Y:S04]  /*2080*/  SHFL.IDX PT, R20, R11, RZ, 0x181f ;  /* 0x00181fff0b147589 */ /* 0x000fe800000e0000 */
[----:B------:R-:W5:Y:S01]  /*2090*/  SHFL.IDX PT, R21, R10, RZ, 0x181f ;  /* 0x00181fff0a157589 */ /* 0x000f6200000e0000 */
[----:B-1----:R-:W-:-:S05]  /*20a0*/  IADD3 R30, P3, R14, R26, RZ ;  /* 0x0000001a0e1e7210 */ /* 0x002fca0007f7e0ff */
[----:B--2---:R-:W-:Y:S01]  /*20b0*/  IMAD.X R31, R15, 0x1, R27, P3 ;  /* 0x000000010f1f7824 */ /* 0x004fe200018e061b */
[----:B------:R-:W-:Y:S02]  /*20c0*/  IADD3 R26, P3, R26, R12, RZ ;  /* 0x0000000c1a1a7210 */ /* 0x000fe40007f7e0ff */
[----:B---3--:R-:W-:Y:S02]  /*20d0*/  IADD3 R22, P2, R14, R28, RZ ;  /* 0x0000001c0e167210 */ /* 0x008fe40007f5e0ff */
[----:B------:R-:W-:Y:S01]  /*20e0*/  IADD3 R28, P0, R28, R12, RZ ;  /* 0x0000000c1c1c7210 */ /* 0x000fe20007f1e0ff */
[----:B----4-:R-:W-:Y:S01]  /*20f0*/  IMAD.X R27, R27, 0x1, R13, P3 ;  /* 0x000000011b1b7824 */ /* 0x010fe200018e060d */
[----:B------:R-:W-:Y:S01]  /*2100*/  ISETP.GE.AND P3, PT, R188, c[0x0][0x1d4], PT ;  /* 0x00007500bc007a0c */ /* 0x000fe20003f66270 */
[----:B------:R-:W-:Y:S01]  /*2110*/  IMAD.X R23, R15, 0x1, R29, P2 ;  /* 0x000000010f177824 */ /* 0x000fe200010e061d */
[----:B------:R-:W-:Y:S01]  /*2120*/  IADD3 R14, P2, R14, R24, RZ ;  /* 0x000000180e0e7210 */ /* 0x000fe20007f5e0ff */
[----:B------:R-:W-:Y:S01]  /*2130*/  IMAD.X R29, R29, 0x1, R13, P0 ;  /* 0x000000011d1d7824 */ /* 0x000fe200000e060d */
[----:B------:R-:W-:-:S03]  /*2140*/  ISETP.GE.AND P0, PT, R2, 0x1, PT ;  /* 0x000000010200780c */ /* 0x000fc60003f06270 */
[----:B------:R-:W-:Y:S01]  /*2150*/  IMAD.X R15, R15, 0x1, R25, P2 ;  /* 0x000000010f0f7824 */ /* 0x000fe200010e0619 */
[----:B------:R-:W-:-:S05]  /*2160*/  IADD3 R12, P2, R24, R12, RZ ;  /* 0x0000000c180c7210 */ /* 0x000fca0007f5e0ff */
[----:B------:R-:W-:-:S04]  /*2170*/  IMAD.X R13, R25, 0x1, R13, P2 ;  /* 0x00000001190d7824 */ /* 0x000fc800010e060d */
[----:B-----5:R-:W-:-:S04]  /*2180*/  @P0 IMAD.WIDE R32, R188, 0x2, R20 ;  /* 0x00000002bc200825 */ /* 0x020fc800078e0214 */
[--C-:B------:R-:W-:Y:S01]  /*2190*/  @P0 IMAD.WIDE R24, R206, 0x2, R20.reuse ;  /* 0x00000002ce180825 */ /* 0x100fe200078e0214 */
[----:B------:R1:W-:Y:S03]  /*21a0*/  @P0 LDGSTS.E.BYPASS.LTC128B.128 [R134+0xc100], [R32.64], !P5 ;  /* 0x0c10000020860fae */ /* 0x0003e6000e901d4e */
[----:B------:R-:W-:Y:S01]  /*21b0*/  @P0 IMAD.WIDE R38, R205, 0x2, R20 ;  /* 0x00000002cd260825 */ /* 0x000fe200078e0214 */
[----:B------:R1:W-:Y:S04]  /*21c0*/  @P0 LDGSTS.E.BYPASS.LTC128B.128 [R134+0xe100], [R24.64], !P4 ;  /* 0x0e10000018860fae */ /* 0x0003e8000e101d4e */
[----:B------:R-:W-:Y:S04]  /*21d0*/  SHFL.IDX PT, R20, R11, 0x1, 0x181f ;  /* 0x00381f000b147f89 */ /* 0x000fe800000e0000 */
[----:B------:R-:W2:Y:S04]  /*21e0*/  SHFL.IDX PT, R21, R10, 0x1, 0x181f ;  /* 0x00381f000a157f89 */ /* 0x000ea800000e0000 */
[----:B------:R1:W-:Y:S01]  /*21f0*/  @P0 LDGSTS.E.BYPASS.LTC128B.128 [R134+0x10100], [R38.64], !P6 ;  /* 0x1010000026860fae */ /* 0x0003e2000f101d4e */
[----:B------:R-:W-:-:S13]  /*2200*/  ISETP.GT.AND P0, PT, R2, 0x20, PT ;  /* 0x000000200200780c */ /* 0x000fda0003f04270 */
[----:B--2---:R-:W-:-:S04]  /*2210*/  @P0 IMAD.WIDE R36, R188, 0x2, R20 ;  /* 0x00000002bc240825 */ /* 0x004fc800078e0214 */
[--C-:B------:R-:W-:Y:S01]  /*2220*/  @P0 IMAD.WIDE R34, R206, 0x2, R20.reuse ;  /* 0x00000002ce220825 */ /* 0x100fe200078e0214 */
[----:B------:R1:W-:Y:S03]  /*2230*/  @P0 LDGSTS.E.BYPASS.LTC128B.128 [R134+0xd100], [R36.64], !P5 ;  /* 0x0d10000024860fae */ /* 0x0003e6000e901d4e */
[----:B------:R-:W-:Y:S01]  /*2240*/  @P0 IMAD.WIDE R20, R205, 0x2, R20 ;  /* 0x00000002cd140825 */ /* 0x000fe200078e0214 */
[----:B------:R1:W-:Y:S04]  /*2250*/  @P0 LDGSTS.E.BYPASS.LTC128B.128 [R134+0xf100], [R34.64], !P4 ;  /* 0x0f10000022860fae */ /* 0x0003e8000e101d4e */
[----:B------:R2:W-:Y:S01]  /*2260*/  @P0 LDGSTS.E.BYPASS.LTC128B.128 [R134+0x11100], [R20.64], !P6 ;  /* 0x1110000014860fae */ /* 0x0005e2000f101d4e */
[----:B------:R-:W-:-:S02]  /*2270*/  ISETP.LT.OR P0, PT, R2, 0x1, P3 ;  /* 0x000000010200780c */ /* 0x000fc40001f01670 */
[----:B------:R-:W-:Y:S01]  /*2280*/  ISETP.LT.OR P3, PT, R2, 0x21, P3 ;  /* 0x000000210200780c */ /* 0x000fe20001f61670 */
[----:B------:R-:W0:Y:S10]  /*2290*/  LDGDEPBAR ;  /* 0x00000000000079af */ /* 0x000e340000000000 */
[----:B------:R1:W-:Y:S01]  /*22a0*/  LDGSTS.E.BYPASS.LTC128B.128 [R134+0x100], [R22.64], !P0 ;  /* 0x0010000016867fae */ /* 0x0003e2000c101d4e */
[----:B------:R-:W-:-:S04]  /*22b0*/  ISETP.GE.AND P0, PT, R17, c[0x0][0x1d4], PT ;  /* 0x0000750011007a0c */ /* 0x000fc80003f06270 */
[C---:B------:R-:W-:Y:S02]  /*22c0*/  ISETP.LT.OR P2, PT, R2.reuse, 0x1, P0 ;  /* 0x000000010200780c */ /* 0x040fe40000741670 */
[----:B------:R-:W-:-:S11]  /*22d0*/  ISETP.LT.OR P0, PT, R2, 0x21, P0 ;  /* 0x000000210200780c */ /* 0x000fd60000701670 */
[----:B------:R1:W-:Y:S01]  /*22e0*/  LDGSTS.E.BYPASS.LTC128B.128 [R134+0x2100], [R30.64], !P2 ;  /* 0x021000001e867fae */ /* 0x0003e2000d101d4e */
[----:B------:R-:W-:-:S04]  /*22f0*/  ISETP.GE.AND P2, PT, R16, c[0x0][0x1d4], PT ;  /* 0x0000750010007a0c */ /* 0x000fc80003f46270 */
[----:B------:R-:W-:-:S13]  /*2300*/  ISETP.LT.OR P1, PT, R2, 0x1, P2 ;  /* 0x000000010200780c */ /* 0x000fda0001721670 */
[----:B------:R1:W-:Y:S01]  /*2310*/  LDGSTS.E.BYPASS.LTC128B.128 [R134+0x4100], [R14.64], !P1 ;  /* 0x041000000e867fae */ /* 0x0003e2000c901d4e */
[----:B------:R-:W-:-:S03]  /*2320*/  ISETP.NE.AND P1, PT, R18, RZ, PT ;  /* 0x000000ff1200720c */ /* 0x000fc60003f25270 */
[----:B------:R1:W-:Y:S01]  /*2330*/  LDGSTS.E.BYPASS.LTC128B.128 [R134+0x1100], [R28.64], !P3 ;  /* 0x011000001c867fae */ /* 0x0003e2000d901d4e */
[----:B------:R-:W-:-:S03]  /*2340*/  ISETP.GT.AND P3, PT, R9, R190, PT ;  /* 0x000000be0900720c */ /* 0x000fc60003f64270 */
[----:B------:R1:W-:Y:S01]  /*2350*/  LDGSTS.E.BYPASS.LTC128B.128 [R134+0x3100], [R26.64], !P0 ;  /* 0x031000001a867fae */ /* 0x0003e2000c101d4e */
[----:B------:R-:W-:Y:S02]  /*2360*/  ISETP.LT.OR P0, PT, R2, 0x21, P2 ;  /* 0x000000210200780c */ /* 0x000fe40001701670 */
[----:B------:R-:W-:Y:S02]  /*2370*/  ISETP.GT.AND P2, PT, R198, 0x3f, PT ;  /* 0x0000003fc600780c */ /* 0x000fe40003f44270 */
[----:B--2---:R-:W-:-:S09]  /*2380*/  P2R R21, PR, RZ, 0x8 ;  /* 0x00000008ff157803 */ /* 0x004fd20000000000 */
[----:B------:R1:W-:Y:S04]  /*2390*/  LDGSTS.E.BYPASS.LTC128B.128 [R134+0x5100], [R12.64], !P0 ;  /* 0x051000000c867fae */ /* 0x0003e8000c101d4e */
[----:B------:R-:W0:Y:S01]  /*23a0*/  LDGDEPBAR ;  /* 0x00000000000079af */ /* 0x000e220000000000 */
        /* <DEDUP_REMOVED lines=8> */
[----:B-1----:R-:W-:-:S04]  /*2430*/  @!P2 IADD3 R12, P0, R2, UR12, RZ ;  /* 0x0000000c020cac10 */ /* 0x002fc8000ff1e0ff */
        /* <DEDUP_REMOVED lines=15> */
[----:B------:R-:W-:Y:S02]  /*2530*/  SHF.L.U64.HI R9, R205, 0x1, R132 ;  /* 0x00000001cd097819 */ /* 0x000fe40000010284 */
[----:B--2---:R-:W-:Y:S01]  /*2540*/  SHF.R.S32.HI R2, RZ, 0x1f, R195 ;  /* 0x0000001fff027819 */ /* 0x004fe200000114c3 */
[----:B------:R-:W-:Y:S01]  /*2550*/  IMAD.WIDE.U32 R10, R195, c[0x0][0x1f0], R12 ;  /* 0x00007c00c30a7a25 */ /* 0x000fe200078e000c */
[----:B------:R-:W-:Y:S02]  /*2560*/  SEL R13, RZ, 0x10, P5 ;  /* 0x00000010ff0d7807 */ /* 0x000fe40002800000 */
[----:B------:R-:W-:Y:S01]  /*2570*/  SHF.L.U64.HI R12, R206, 0x1, R133 ;  /* 0x00000001ce0c7819 */ /* 0x000fe20000010285 */
[----:B------:R-:W-:Y:S01]  /*2580*/  IMAD R2, R2, c[0x0][0x1f0], RZ ;  /* 0x00007c0002027a24 */ /* 0x000fe200078e02ff */
[----:B------:R-:W-:Y:S02]  /*2590*/  IADD3 R16, P0, R10, UR22, RZ ;  /* 0x000000160a107c10 */ /* 0x000fe4000ff1e0ff */
[----:B------:R-:W-:Y:S01]  /*25a0*/  IADD3 R25, -R13, 0x10, RZ ;  /* 0x000000100d197810 */ /* 0x000fe20007ffe1ff */
[----:B------:R-:W-:Y:S01]  /*25b0*/  IMAD R2, R195, c[0x0][0x1f4], R2 ;  /* 0x00007d00c3027a24 */ /* 0x000fe200078e0202 */
[----:B------:R-:W-:-:S02]  /*25c0*/  SEL R10, RZ, 0x10, P4 ;  /* 0x00000010ff0a7807 */ /* 0x000fc40002000000 */
[----:B------:R-:W-:Y:S02]  /*25d0*/  LOP3.LUT R25, R25, 0xf, RZ, 0xc0, !PT ;  /* 0x0000000f19197812 */ /* 0x000fe400078ec0ff */
[----:B------:R-:W-:Y:S01]  /*25e0*/  IADD3.X R11, R11, UR18, R2, P0, !PT ;  /* 0x000000120b0b7c10 */ /* 0x000fe200087fe402 */
[----:B------:R-:W-:Y:S01]  /*25f0*/  IMAD.SHL.U32 R2, R205, 0x2, RZ ;  /* 0x00000002cd027824 */ /* 0x000fe200078e00ff */
[----:B------:R-:W-:Y:S02]  /*2600*/  LEA R17, P0, R16, c[0x0][0x1c8], 0x1 ;  /* 0x0000720010117a11 */ /* 0x000fe400078008ff */
[----:B------:R-:W-:Y:S02]  /*2610*/  IADD3 R22, -R10, 0x10, RZ ;  /* 0x000000100a167810 */ /* 0x000fe40007ffe1ff */
[----:B------:R-:W-:Y:S01]  /*2620*/  LEA.HI.X R16, R16, c[0x0][0x1cc], R11, 0x1, P0 ;  /* 0x0000730010107a11 */ /* 0x000fe200000f0c0b */
[----:B------:R-:W1:Y:S01]  /*2630*/  SHFL.IDX PT, R18, R17, 0x1, 0x181f ;  /* 0x00381f0011127f89 */ /* 0x000e6200000e0000 */
[----:B------:R-:W-:Y:S01]  /*2640*/  IMAD.SHL.U32 R11, R206, 0x2, RZ ;  /* 0x00000002ce0b7824 */ /* 0x000fe200078e00ff */
[----:B------:R-:W-:-:S02]  /*2650*/  LOP3.LUT R22, R22, 0xf, RZ, 0xc0, !PT ;  /* 0x0000000f16167812 */ /* 0x000fc400078ec0ff */
        /* <DEDUP_REMOVED lines=24> */
.L_x_1101:
[----:B------:R-:W0:Y:S01]  /*27e0*/  LDGDEPBAR ;  /* 0x00000000000079af */ /* 0x000e220000000000 */
[----:B------:R-:W-:Y:S01]  /*27f0*/  LOP3.LUT P3, RZ, R208, 0x2, RZ, 0xc0, !PT ;  /* 0x00000002d0ff7812 */ /* 0x000fe2000786c0ff */
[----:B------:R-:W-:Y:S01]  /*2800*/  IMAD.SHL.U32 R187, R187, 0x2, RZ ;  /* 0x00000002bbbb7824 */ /* 0x000fe200078e00ff */
[----:B------:R-:W-:Y:S01]  /*2810*/  MOV R184, 0x20 ;  /* 0x0000002000b87802 */ /* 0x000fe20000000f00 */
[----:B------:R-:W-:Y:S01]  /*2820*/  IMAD.SHL.U32 R186, R186, 0x2, RZ ;  /* 0x00000002baba7824 */ /* 0x000fe200078e00ff */
[----:B------:R-:W-:Y:S01]  /*2830*/  ISETP.NE.AND P0, PT, R21, RZ, PT ;  /* 0x000000ff1500720c */ /* 0x000fe20003f05270 */
[C---:B------:R-:W-:Y:S01]  /*2840*/  IMAD.SHL.U32 R48, R0.reuse, 0x2, RZ ;  /* 0x0000000200307824 */ /* 0x040fe200078e00ff */
[----:B------:R-:W-:Y:S02]  /*2850*/  LEA R189, R0, 0x18100, 0x1 ;  /* 0x0001810000bd7811 */ /* 0x000fe400078e08ff */
[----:B------:R-:W-:-:S03]  /*2860*/  SEL R184, R184, 0xffffffe0, !P3 ;  /* 0xffffffe0b8b87807 */ /* 0x000fc60005800000 */
[----:B------:R-:W-:Y:S01]  /*2870*/  IMAD.IADD R185, R189, 0x1, R186 ;  /* 0x00000001bdb97824 */ /* 0x000fe200078e02ba */
[----:B------:R-:W-:Y:S01]  /*2880*/  IADD3 R2, R187, R184, RZ ;  /* 0x000000b8bb027210 */ /* 0x000fe20007ffe0ff */
[----:B------:R-:W-:-:S04]  /*2890*/  DEPBAR.LE SB0, 0x3 ;  /* 0x000080c00000791a */ /* 0x000fc80000000000 */
[----:B------:R-:W-:-:S04]  /*28a0*/  DEPBAR.LE SB0, 0x2 ;  /* 0x000080800000791a */ /* 0x000fc80000000000 */
[----:B------:R-:W-:Y:S06]  /*28b0*/  BAR.SYNC.DEFER_BLOCKING 0x0 ;  /* 0x0000000000007b1d */ /* 0x000fec0000010000 */
[----:B------:R-:W2:Y:S04]  /*28c0*/  LDSM.16.M88.4 R48, [R48+0x18100] ;  /* 0x018100003030783b */ /* 0x000ea80000000200 */
[----:B------:R3:W4:Y:S04]  /*28d0*/  LDSM.16.M88.4 R40, [R187+0xc100] ;  /* 0x00c10000bb28783b */ /* 0x0007280000000200 */
[----:B-1----:R3:W1:Y:S04]  /*28e0*/  LDSM.16.M88.4 R32, [R187+0xc900] ;  /* 0x00c90000bb20783b */ /* 0x0026680000000200 */
[----:B------:R3:W1:Y:S04]  /*28f0*/  LDSM.16.M88.4 R24, [R187+0xd100] ;  /* 0x00d10000bb18783b */ /* 0x0006680000000200 */
[----:B------:R3:W1:Y:S04]  /*2900*/  LDSM.16.M88.4 R60, [R187+0xd900] ;  /* 0x00d90000bb3c783b */ /* 0x0006680000000200 */
[----:B------:R3:W1:Y:S04]  /*2910*/  LDSM.16.M88.4 R68, [R185] ;  /* 0x00000000b944783b */ /* 0x0006680000000200 */
[----:B------:R3:W1:Y:S04]  /*2920*/  LDSM.16.M88.4 R56, [R2+0xc100] ;  /* 0x00c100000238783b */ /* 0x0006680000000200 */
[----:B------:R3:W1:Y:S04]  /*2930*/  LDSM.16.M88.4 R20, [R2+0xc900] ;  /* 0x00c900000214783b */ /* 0x0006680000000200 */
[----:B------:R3:W1:Y:S04]  /*2940*/  LDSM.16.M88.4 R52, [R2+0xd100] ;  /* 0x00d100000234783b */ /* 0x0006680000000200 */
[----:B------:R3:W1:Y:S01]  /*2950*/  LDSM.16.M88.4 R80, [R2+0xd900] ;  /* 0x00d900000250783b */ /* 0x0006620000000200 */
[----:B------:R-:W-:Y:S05]  /*2960*/  @!P0 BRA `(.L_x_1102) ;  /* 0x0000034000008947 */ /* 0x000fea0003800000 */
[----:B------:R-:W-:Y:S01]  /*2970*/  SHF.R.S32.HI R9, RZ, 0x1f, R196 ;  /* 0x0000001fff097819 */ /* 0x000fe200000114c4 */
[----:B------:R-:W-:Y:S01]  /*2980*/  IMAD.WIDE.U32 R10, R196, c[0x0][0x208], RZ ;  /* 0x00008200c40a7a25 */ /* 0x000fe200078e00ff */
[----:B------:R-:W-:-:S02]  /*2990*/  SHF.R.S32.HI R0, RZ, 0x1f, R195 ;  /* 0x0000001fff007819 */ /* 0x000fc400000114c3 */
[----:B------:R-:W-:Y:S01]  /*29a0*/  SEL R13, RZ, 0x10, P5 ;  /* 0x00000010ff0d7807 */ /* 0x000fe20002800000 */
[----:B------:R-:W-:Y:S01]  /*29b0*/  IMAD R9, R9, c[0x0][0x208], RZ ;  /* 0x0000820009097a24 */ /* 0x000fe200078e02ff */
[----:B------:R-:W-:Y:S01]  /*29c0*/  SHF.L.U64.HI R15, R188, 0x1, R145 ;  /* 0x00000001bc0f7819 */ /* 0x000fe20000010291 */
[----:B------:R-:W-:Y:S01]  /*29d0*/  IMAD R0, R0, c[0x0][0x218], RZ ;  /* 0x0000860000007a24 */ /* 0x000fe200078e02ff */
[----:B------:R-:W-:Y:S01]  /*29e0*/  IADD3 R37, -R13, 0x10, RZ ;  /* 0x000000100d257810 */ /* 0x000fe20007ffe1ff */
[----:B------:R-:W-:Y:S01]  /*29f0*/  IMAD R9, R196, c[0x0][0x20c], R9 ;  /* 0x00008300c4097a24 */ /* 0x000fe200078e0209 */
[----:B------:R-:W-:Y:S01]  /*2a00*/  IADD3 R19, -R207, 0x10, RZ ;  /* 0x00000010cf137810 */ /* 0x000fe20007ffe1ff */
[----:B------:R-:W-:Y:S01]  /*2a10*/  IMAD R0, R195, c[0x0][0x21c], R0 ;  /* 0x00008700c3007a24 */ /* 0x000fe200078e0200 */
[----:B------:R-:W-:Y:S01]  /*2a20*/  LOP3.LUT R37, R37, 0xf, RZ, 0xc0, !PT ;  /* 0x0000000f25257812 */ /* 0x000fe200078ec0ff */
[----:B------:R-:W-:Y:S01]  /*2a30*/  IMAD.IADD R11, R11, 0x1, R9 ;  /* 0x000000010b0b7824 */ /* 0x000fe200078e0209 */
[----:B------:R-:W-:Y:S01]  /*2a40*/  SHF.L.U64.HI R12, R206, 0x1, R133 ;  /* 0x00000001ce0c7819 */ /* 0x000fe20000010285 */
[----:B------:R-:W-:Y:S01]  /*2a50*/  IMAD.SHL.U32 R14, R188, 0x2, RZ ;  /* 0x00000002bc0e7824 */ /* 0x000fe200078e00ff */
[----:B------:R-:W-:Y:S01]  /*2a60*/  LOP3.LUT R19, R19, 0xf, RZ, 0xc0, !PT ;  /* 0x0000000f13137812 */ /* 0x000fe200078ec0ff */
[----:B------:R-:W-:Y:S01]  /*2a70*/  IMAD.WIDE.U32 R10, R195, c[0x0][0x218], R10 ;  /* 0x00008600c30a7a25 */ /* 0x000fe200078e000a */
[----:B------:R-:W-:-:S04]  /*2a80*/  SHF.L.U64.HI R9, R205, 0x1, R132 ;  /* 0x00000001cd097819 */ /* 0x000fc80000010284 */
[----:B------:R-:W-:Y:S02]  /*2a90*/  IADD3 R16, P0, R10, UR16, RZ ;  /* 0x000000100a107c10 */ /* 0x000fe4000ff1e0ff */
[----:B------:R-:W-:Y:S02]  /*2aa0*/  SEL R10, RZ, 0x10, P4 ;  /* 0x00000010ff0a7807 */ /* 0x000fe40002000000 */
[----:B------:R-:W-:Y:S01]  /*2ab0*/  IADD3.X R11, R11, UR9, R0, P0, !PT ;  /* 0x000000090b0b7c10 */ /* 0x000fe200087fe400 */
[----:B------:R-:W-:Y:S01]  /*2ac0*/  IMAD.SHL.U32 R0, R205, 0x2, RZ ;  /* 0x00000002cd007824 */ /* 0x000fe200078e00ff */
[----:B------:R-:W-:Y:S02]  /*2ad0*/  LEA R17, P0, R16, c[0x0][0x1f8], 0x1 ;  /* 0x00007e0010117a11 */ /* 0x000fe400078008ff */
[----:B------:R-:W-:Y:S02]  /*2ae0*/  IADD3 R30, -R10, 0x10, RZ ;  /* 0x000000100a1e7810 */ /* 0x000fe40007ffe1ff */
[----:B------:R-:W-:Y:S01]  /*2af0*/  LEA.HI.X R16, R16, c[0x0][0x1fc], R11, 0x1, P0 ;  /* 0x00007f0010107a11 */ /* 0x000fe200000f0c0b */
[----:B------:R-:W5:Y:S01]  /*2b00*/  SHFL.IDX PT, R18, R17, 0x1, 0x181f ;  /* 0x00381f0011127f89 */ /* 0x000f6200000e0000 */
[----:B------:R-:W-:Y:S01]  /*2b10*/  IMAD.SHL.U32 R11, R206, 0x2, RZ ;  /* 0x00000002ce0b7824 */ /* 0x000fe200078e00ff */
[----:B------:R-:W-:-:S02]  /*2b20*/  LOP3.LUT R30, R30, 0xf, RZ, 0xc0, !PT ;  /* 0x0000000f1e1e7812 */ /* 0x000fc400078ec0ff */
[----:B------:R-:W3:Y:S04]  /*2b30*/  SHFL.IDX PT, R28, R16, 0x1, 0x181f ;  /* 0x00381f00101c7f89 */ /* 0x000ee800000e0000 */
[----:B------:R-:W4:Y:S04]  /*2b40*/  SHFL.IDX PT, R17, R17, RZ, 0x181f ;  /* 0x00181fff11117589 */ /* 0x000f2800000e0000 */
[----:B------:R-:W2:Y:S01]  /*2b50*/  SHFL.IDX PT, R16, R16, RZ, 0x181f ;  /* 0x00181fff10107589 */ /* 0x000ea200000e0000 */
[----:B-----5:R-:W-:-:S04]  /*2b60*/  IADD3 R36, P3, P0, R37, R18, R14 ;  /* 0x0000001225247210 */ /* 0x020fc8000787e00e */
[----:B---3--:R-:W-:Y:S02]  /*2b70*/  IADD3.X R37, RZ, R28, R15, P3, P0 ;  /* 0x0000001cff257210 */ /* 0x008fe40001fe040f */
[----:B------:R-:W-:-:S04]  /*2b80*/  IADD3 R30, P3, P0, R30, R18, R11 ;  /* 0x000000121e1e7210 */ /* 0x000fc8000787e00b */
[----:B------:R-:W-:Y:S02]  /*2b90*/  IADD3.X R31, RZ, R28, R12, P3, P0 ;  /* 0x0000001cff1f7210 */ /* 0x000fe40001fe040c */
[----:B------:R-:W-:-:S04]  /*2ba0*/  IADD3 R18, P3, P0, R19, R18, R0 ;  /* 0x0000001213127210 */ /* 0x000fc8000787e000 */
[----:B------:R-:W-:Y:S02]  /*2bb0*/  IADD3.X R19, RZ, R28, R9, P3, P0 ;  /* 0x0000001cff137210 */ /* 0x000fe40001fe0409 */
[----:B----4-:R-:W-:-:S05]  /*2bc0*/  IADD3 R14, P0, R17, R14, RZ ;  /* 0x0000000e110e7210 */ /* 0x010fca0007f1e0ff */
        /* <DEDUP_REMOVED lines=14> */
.L_x_1102:
[----:B------:R-:W-:Y:S01]  /*2cb0*/  IMAD.MOV.U32 R0, RZ, RZ, 0x40 ;  /* 0x00000040ff007424 */ /* 0x000fe200078e00ff */
[----:B------:R-:W-:Y:S01]  /*2cc0*/  LOP3.LUT R84, R7, 0xffffffe0, RZ, 0xc0, !PT ;  /* 0xffffffe007547812 */ /* 0x000fe200078ec0ff */
[C---:B-12---:R-:W-:Y:S01]  /*2cd0*/  HMMA.16816.F32.BF16 R36, R48.reuse, R32, RZ ;  /* 0x000000203024723c */ /* 0x046fe200000418ff */
[----:B------:R-:W-:Y:S01]  /*2ce0*/  SHF.R.S32.HI R9, RZ, 0x1f, R6 ;  /* 0x0000001fff097819 */ /* 0x000fe20000011406 */
[----:B------:R-:W-:Y:S01]  /*2cf0*/  IMAD R183, R4, 0x2, R189 ;  /* 0x0000000204b77824 */ /* 0x000fe200078e02bd */
[----:B------:R-:W-:Y:S01]  /*2d00*/  SEL R135, R0, 0xffffffc0, !P1 ;  /* 0xffffffc000877807 */ /* 0x000fe20004800000 */
[----:B------:R-:W-:Y:S01]  /*2d10*/  IMAD.IADD R84, R5, 0x1, -R84 ;  /* 0x0000000105547824 */ /* 0x000fe200078e0a54 */
[----:B------:R-:W-:Y:S01]  /*2d20*/  LEA.HI R0, R8, R5, RZ, 0x2 ;  /* 0x0000000508007211 */ /* 0x000fe200078f10ff */
[----:B------:R-:W-:Y:S01]  /*2d30*/  IMAD R182, R4, 0x2, R185 ;  /* 0x0000000204b67824 */ /* 0x000fe200078e02b9 */
[----:B------:R-:W-:Y:S01]  /*2d40*/  LEA.HI R9, R9, R6, RZ, 0x3 ;  /* 0x0000000609097211 */ /* 0x000fe200078f18ff */
[C---:B------:R-:W-:Y:S01]  /*2d50*/  HMMA.16816.F32.BF16 R32, R48.reuse, R34, RZ ;  /* 0x000000223020723c */ /* 0x040fe200000418ff */
[----:B------:R-:W-:Y:S01]  /*2d60*/  LOP3.LUT R0, R0, 0xfffffffc, RZ, 0xc0, !PT ;  /* 0xfffffffc00007812 */ /* 0x000fe200078ec0ff */
[----:B------:R-:W-:Y:S01]  /*2d70*/  LDSM.16.M88.4 R64, [R183] ;  /* 0x00000000b740783b */ /* 0x000fe20000000200 */
[----:B------:R-:W-:Y:S01]  /*2d80*/  SHF.R.S32.HI R7, RZ, 0x1f, R84 ;  /* 0x0000001fff077819 */ /* 0x000fe20000011454 */
[----:B------:R-:W-:Y:S01]  /*2d90*/  ULDC UR19, c[0x0][0x324] ;  /* 0x0000c90000137ab9 */ /* 0x000fe20000000800 */
[----:B------:R-:W-:Y:S01]  /*2da0*/  LOP3.LUT R9, R9, 0xffffff8, RZ, 0xc0, !PT ;  /* 0x0ffffff809097812 */ /* 0x000fe200078ec0ff */
[----:B------:R-:W-:Y:S01]  /*2db0*/  IMAD.IADD R5, R5, 0x1, -R0 ;  /* 0x0000000105057824 */ /* 0x000fe200078e0a00 */
[----:B------:R-:W-:Y:S01]  /*2dc0*/  LEA.HI R7, R7, R84, RZ, 0x2 ;  /* 0x0000005407077211 */ /* 0x000fe200078f10ff */
[C---:B----4-:R-:W-:Y:S01]  /*2dd0*/  HMMA.16816.F32.BF16 R44, R48.reuse, R40, RZ ;  /* 0x00000028302c723c */ /* 0x050fe200000418ff */
[----:B------:R-:W-:Y:S01]  /*2de0*/  PLOP3.LUT P0, PT, PT, PT, UP1, 0x80, 0x0 ;  /* 0x000000000000781c */ /* 0x000fe20003f0f018 */
[----:B------:R-:W-:Y:S01]  /*2df0*/  IMAD.IADD R9, R6, 0x1, -R9 ;  /* 0x0000000106097824 */ /* 0x000fe200078e0a09 */
[----:B------:R-:W-:Y:S01]  /*2e00*/  LEA.HI R0, R5, R5, RZ, 0x1 ;  /* 0x0000000505007211 */ /* 0x000fe200078f08ff */
[----:B------:R-:W-:Y:S01]  /*2e10*/  ULOP3.LUT UR19, URZ, UR19, URZ, 0x33, !UPT ;  /* 0x000000133f137292 */ /* 0x000fe2000f8e333f */
[C---:B------:R-:W-:Y:S01]  /*2e20*/  LEA.HI.SX32 R6, R7.reuse, UR7, 0x1e ;  /* 0x0000000707067c11 */ /* 0x040fe2000f8ff2ff */
[----:B------:R-:W0:Y:S01]  /*2e30*/  LDGDEPBAR ;  /* 0x00000000000079af */ /* 0x000e220000000000 */
[----:B------:R-:W-:Y:S01]  /*2e40*/  LOP3.LUT R0, R0, 0x1ffffffe, RZ, 0xc0, !PT ;  /* 0x1ffffffe00007812 */ /* 0x000fe200078ec0ff */
[----:B------:R-:W-:Y:S01]  /*2e50*/  HMMA.16816.F32.BF16 R40, R48, R42, RZ ;  /* 0x0000002a3028723c */ /* 0x000fe200000418ff */
[----:B------:R-:W-:Y:S01]  /*2e60*/  LOP3.LUT R7, R7, 0x7ffffffc, RZ, 0xc0, !PT ;  /* 0x7ffffffc07077812 */ /* 0x000fe200078ec0ff */
[----:B------:R-:W-:Y:S01]  /*2e70*/  IMAD R6, R9, 0x10, R6 ;  /* 0x0000001009067824 */ /* 0x000fe200078e0206 */
[----:B------:R-:W-:Y:S01]  /*2e80*/  ISETP.GE.AND P3, PT, R193, 0x1, PT ;  /* 0x00000001c100780c */ /* 0x000fe20003f66270 */
[----:B------:R-:W-:-:S02]  /*2e90*/  IMAD.IADD R201, R5, 0x1, -R0 ;  /* 0x0000000105c97824 */ /* 0x000fc400078e0a00 */
[----:B------:R-:W-:Y:S01]  /*2ea0*/  IMAD.IADD R202, R84, 0x1, -R7 ;  /* 0x0000000154ca7824 */ /* 0x000fe200078e0a07 */
[----:B------:R-:W-:Y:S01]  /*2eb0*/  IADD3 R7, R191, 0x1, -R144 ;  /* 0x00000001bf077810 */ /* 0x000fe20007ffe890 */
[----:B------:R-:W-:Y:S01]  /*2ec0*/  IMAD R201, R201, 0x8, R6 ;  /* 0x00000008c9c97824 */ /* 0x000fe200078e0206 */
[C---:B------:R-:W-:Y:S01]  /*2ed0*/  HMMA.16816.F32.BF16 R28, R48.reuse, R24, RZ ;  /* 0x00000018301c723c */ /* 0x040fe200000418ff */
[----:B------:R-:W-:Y:S02]  /*2ee0*/  IMAD.IADD R6, R187, 0x1, R135 ;  /* 0x00000001bb067824 */ /* 0x000fe400078e0287 */
[----:B------:R-:W-:Y:S01]  /*2ef0*/  @P0 IMAD.HI.U32 R5, R201, c[0x0][0x2c8], RZ ;  /* 0x0000b200c9050a27 */ /* 0x000fe200078e00ff */
[----:B------:R-:W-:Y:S02]  /*2f00*/  PLOP3.LUT P0, PT, PT, PT, UP1, 0x80, 0x0 ;  /* 0x000000000000781c */ /* 0x000fe40003f0f018 */
[----:B------:R-:W1:Y:S01]  /*2f10*/  LDSM.16.M88.4 R12, [R6+0xc900] ;  /* 0x00c90000060c783b */ /* 0x000e620000000200 */
[----:B------:R-:W-:Y:S01]  /*2f20*/  IMAD.MOV.U32 R0, RZ, RZ, R201 ;  /* 0x000000ffff007224 */ /* 0x000fe200078e00c9 */
[C---:B------:R-:W-:Y:S01]  /*2f30*/  HMMA.16816.F32.BF16 R24, R48.reuse, R26, RZ ;  /* 0x0000001a3018723c */ /* 0x040fe200000418ff */
[----:B------:R-:W-:Y:S01]  /*2f40*/  IMAD.SHL.U32 R202, R202, 0x2, RZ ;  /* 0x00000002caca7824 */ /* 0x000fe200078e00ff */
[----:B------:R-:W2:Y:S04]  /*2f50*/  LDSM.16.M88.4 R16, [R6+0xc100] ;  /* 0x00c100000610783b */ /* 0x000ea80000000200 */
[----:B------:R-:W4:Y:S01]  /*2f60*/  LDSM.16.M88.4 R8, [R6+0xd100] ;  /* 0x00d100000608783b */ /* 0x000f220000000200 */
[----:B------:R-:W-:Y:S01]  /*2f70*/  IADD3 R7, -R200, R7, -R202 ;  /* 0x00000007c8077210 */ /* 0x000fe20007ffe9ca */
[C---:B------:R-:W-:Y:S01]  /*2f80*/  HMMA.16816.F32.BF16 R72, R48.reuse, R60, RZ ;  /* 0x0000003c3048723c */ /* 0x040fe200000418ff */
[----:B------:R-:W-:Y:S01]  /*2f90*/  @P0 SHF.R.U32.HI R0, RZ, c[0x0][0x2cc], R5 ;  /* 0x0000b300ff000a19 */ /* 0x000fe20000011605 */
[----:B------:R-:W-:Y:S01]  /*2fa0*/  IMAD.IADD R5, R135, 0x1, R2 ;  /* 0x0000000187057824 */ /* 0x000fe200078e0202 */
[----:B------:R-:W5:Y:S05]  /*2fb0*/  LDSM.16.M88.4 R76, [R6+0xd900] ;  /* 0x00d90000064c783b */ /* 0x000f6a0000000200 */
[----:B------:R-:W-:Y:S01]  /*2fc0*/  HMMA.16816.F32.BF16 R48, R48, R62, RZ ;  /* 0x0000003e3030723c */ /* 0x000fe200000418ff */
[----:B------:R-:W-:Y:S07]  /*2fd0*/  LDSM.16.M88.4 R60, [R5+0xc100] ;  /* 0x00c10000053c783b */ /* 0x000fee0000000200 */
[C---:B------:R-:W-:Y:S08]  /*2fe0*/  HMMA.16816.F32.BF16 R36, R68.reuse, R20, R36 ;  /* 0x000000144424723c */ /* 0x040ff00000041824 */
[C---:B------:R-:W-:Y:S01]  /*2ff0*/  HMMA.16816.F32.BF16 R32, R68.reuse, R22, R32 ;  /* 0x000000164420723c */ /* 0x040fe20000041820 */
[----:B------:R-:W-:Y:S07]  /*3000*/  LDSM.16.M88.4 R20, [R182] ;  /* 0x00000000b614783b */ /* 0x000fee0000000200 */
[C---:B------:R-:W-:Y:S08]  /*3010*/  HMMA.16816.F32.BF16 R44, R68.reuse, R56, R44 ;  /* 0x00000038442c723c */ /* 0x040ff0000004182c */
[C---:B------:R-:W-:Y:S01]  /*3020*/  HMMA.16816.F32.BF16 R40, R68.reuse, R58, R40 ;  /* 0x0000003a4428723c */ /* 0x040fe20000041828 */
[----:B------:R-:W3:Y:S07]  /*3030*/  LDSM.16.M88.4 R56, [R5+0xc900] ;  /* 0x00c900000538783b */ /* 0x000eee0000000200 */
[C---:B------:R-:W-:Y:S08]  /*3040*/  HMMA.16816.F32.BF16 R28, R68.reuse, R52, R28 ;  /* 0x00000034441c723c */ /* 0x040ff0000004181c */
[C---:B------:R-:W-:Y:S01]  /*3050*/  HMMA.16816.F32.BF16 R24, R68.reuse, R54, R24 ;  /* 0x000000364418723c */ /* 0x040fe20000041818 */
[----:B------:R-:W3:Y:S07]  /*3060*/  LDSM.16.M88.4 R52, [R5+0xd100] ;  /* 0x00d100000534783b */ /* 0x000eee0000000200 */
[C---:B------:R-:W-:Y:S08]  /*3070*/  HMMA.16816.F32.BF16 R72, R68.reuse, R80, R72 ;  /* 0x000000504448723c */ /* 0x040ff00000041848 */
[----:B------:R-:W-:Y:S01]  /*3080*/  HMMA.16816.F32.BF16 R68, R68, R82, R48 ;  /* 0x000000524444723c */ /* 0x000fe20000041830 */
[----:B------:R-:W3:Y:S04]  /*3090*/  LDSM.16.M88.4 R48, [R5+0xd900] ;  /* 0x00d900000530783b */ /* 0x000ee80000000200 */
[----:B------:R-:W-:Y:S03]  /*30a0*/  LDSM.16.M88.4 R80, [R189+0x4000] ;  /* 0x00400000bd50783b */ /* 0x000fe60000000200 */
[C---:B-1----:R-:W-:Y:S08]  /*30b0*/  HMMA.16816.F32.BF16 R36, R64.reuse, R12, R36 ;  /* 0x0000000c4024723c */ /* 0x042ff00000041824 */
[C---:B------:R-:W-:Y:S01]  /*30c0*/  HMMA.16816.F32.BF16 R32, R64.reuse, R14, R32 ;  /* 0x0000000e4020723c */ /* 0x040fe20000041820 */
[----:B------:R-:W1:Y:S07]  /*30d0*/  LDSM.16.M88.4 R12, [R187+0xe900] ;  /* 0x00e90000bb0c783b */ /* 0x000e6e0000000200 */
[C---:B--2---:R-:W-:Y:S08]  /*30e0*/  HMMA.16816.F32.BF16 R44, R64.reuse, R16, R44 ;  /* 0x00000010402c723c */ /* 0x044ff0000004182c */
[C---:B------:R-:W-:Y:S01]  /*30f0*/  HMMA.16816.F32.BF16 R40, R64.reuse, R18, R40 ;  /* 0x000000124028723c */ /* 0x040fe20000041828 */
[----:B------:R-:W2:Y:S07]  /*3100*/  LDSM.16.M88.4 R16, [R187+0xe100] ;  /* 0x00e10000bb10783b */ /* 0x000eae0000000200 */
[C---:B----4-:R-:W-:Y:S08]  /*3110*/  HMMA.16816.F32.BF16 R28, R64.reuse, R8, R28 ;  /* 0x00000008401c723c */ /* 0x050ff0000004181c */
[C---:B------:R-:W-:Y:S01]  /*3120*/  HMMA.16816.F32.BF16 R24, R64.reuse, R10, R24 ;  /* 0x0000000a4018723c */ /* 0x040fe20000041818 */
[----:B------:R-:W4:Y:S07]  /*3130*/  LDSM.16.M88.4 R8, [R187+0xf100] ;  /* 0x00f10000bb08783b */ /* 0x000f2e0000000200 */
[C---:B-----5:R-:W-:Y:S08]  /*3140*/  HMMA.16816.F32.BF16 R72, R64.reuse, R76, R72 ;  /* 0x0000004c4048723c */ /* 0x060ff00000041848 */
[----:B------:R-:W-:Y:S01]  /*3150*/  HMMA.16816.F32.BF16 R68, R64, R78, R68 ;  /* 0x0000004e4044723c */ /* 0x000fe20000041844 */
[----:B------:R-:W5:Y:S04]  /*3160*/  LDSM.16.M88.4 R76, [R187+0xf900] ;  /* 0x00f90000bb4c783b */ /* 0x000f680000000200 */
[----:B------:R-:W-:Y:S03]  /*3170*/  LDSM.16.M88.4 R64, [R185+0x4000] ;  /* 0x00400000b940783b */ /* 0x000fe60000000200 */
[C---:B---3--:R-:W-:Y:S08]  /*3180*/  HMMA.16816.F32.BF16 R36, R20.reuse, R56, R36 ;  /* 0x000000381424723c */ /* 0x048ff00000041824 */
[C---:B------:R-:W-:Y:S01]  /*3190*/  HMMA.16816.F32.BF16 R32, R20.reuse, R58, R32 ;  /* 0x0000003a1420723c */ /* 0x040fe20000041820 */
[----:B------:R-:W3:Y:S07]  /*31a0*/  LDSM.16.M88.4 R56, [R2+0xe900] ;  /* 0x00e900000238783b */ /* 0x000eee0000000200 */
[C---:B------:R-:W-:Y:S08]  /*31b0*/  HMMA.16816.F32.BF16 R44, R20.reuse, R60, R44 ;  /* 0x0000003c142c723c */ /* 0x040ff0000004182c */
[C---:B------:R-:W-:Y:S01]  /*31c0*/  HMMA.16816.F32.BF16 R40, R20.reuse, R62, R40 ;  /* 0x0000003e1428723c */ /* 0x040fe20000041828 */
[----:B------:R-:W2:Y:S07]  /*31d0*/  LDSM.16.M88.4 R60, [R2+0xe100] ;  /* 0x00e10000023c783b */ /* 0x000eae0000000200 */
        /* <DEDUP_REMOVED lines=12> */
[----:B------:R-:W-:Y:S07]  /*32a0*/  LDSM.16.M88.4 R16, [R6+0xe100] ;  /* 0x00e100000610783b */ /* 0x000fee0000000200 */
[C---:B----4-:R-:W-:Y:S08]  /*32b0*/  HMMA.16816.F32.BF16 R28, R80.reuse, R8, R28 ;  /* 0x00000008501c723c */ /* 0x050ff0000004181c */
[C---:B------:R-:W-:Y:S01]  /*32c0*/  HMMA.16816.F32.BF16 R24, R80.reuse, R10, R24 ;  /* 0x0000000a5018723c */ /* 0x040fe20000041818 */
[----:B------:R-:W2:Y:S07]  /*32d0*/  LDSM.16.M88.4 R8, [R6+0xf100] ;  /* 0x00f100000608783b */ /* 0x000eae0000000200 */
[C---:B-----5:R-:W-:Y:S08]  /*32e0*/  HMMA.16816.F32.BF16 R72, R80.reuse, R76, R72 ;  /* 0x0000004c5048723c */ /* 0x060ff00000041848 */
[----:B------:R-:W-:Y:S01]  /*32f0*/  HMMA.16816.F32.BF16 R68, R80, R78, R68 ;  /* 0x0000004e5044723c */ /* 0x000fe20000041844 */
[----:B------:R-:W-:Y:S07]  /*3300*/  LDSM.16.M88.4 R76, [R5+0x11900] ;  /* 0x01190000054c783b */ /* 0x000fee0000000200 */
[C---:B---3--:R-:W-:Y:S08]  /*3310*/  HMMA.16816.F32.BF16 R36, R64.reuse, R56, R36 ;  /* 0x000000384024723c */ /* 0x048ff00000041824 */
[C---:B------:R-:W-:Y:S01]  /*3320*/  HMMA.16816.F32.BF16 R32, R64.reuse, R58, R32 ;  /* 0x0000003a4020723c */ /* 0x040fe20000041820 */
[----:B------:R-:W3:Y:S07]  /*3330*/  LDSM.16.M88.4 R56, [R6+0xf900] ;  /* 0x00f900000638783b */ /* 0x000eee0000000200 */
[C---:B------:R-:W-:Y:S08]  /*3340*/  HMMA.16816.F32.BF16 R44, R64.reuse, R60, R44 ;  /* 0x0000003c402c723c */ /* 0x040ff0000004182c */
[C---:B------:R-:W-:Y:S08]  /*3350*/  HMMA.16816.F32.BF16 R40, R64.reuse, R62, R40 ;  /* 0x0000003e4028723c */ /* 0x040ff00000041828 */
[C---:B------:R-:W-:Y:S08]  /*3360*/  HMMA.16816.F32.BF16 R28, R64.reuse, R52, R28 ;  /* 0x00000034401c723c */ /* 0x040ff0000004181c */
[C---:B------:R-:W-:Y:S01]  /*3370*/  HMMA.16816.F32.BF16 R60, R64.reuse, R54, R24 ;  /* 0x00000036403c723c */ /* 0x040fe20000041818 */
[----:B------:R-:W-:Y:S04]  /*3380*/  LDSM.16.M88.4 R52, [R182+0x4000] ;  /* 0x00400000b634783b */ /* 0x000fe80000000200 */
[----:B------:R-:W4:Y:S03]  /*3390*/  LDSM.16.M88.4 R24, [R5+0xe100] ;  /* 0x00e100000518783b */ /* 0x000f260000000200 */
[C---:B------:R-:W-:Y:S08]  /*33a0*/  HMMA.16816.F32.BF16 R72, R64.reuse, R48, R72 ;  /* 0x000000304048723c */ /* 0x040ff00000041848 */
[----:B------:R-:W-:Y:S01]  /*33b0*/  HMMA.16816.F32.BF16 R68, R64, R50, R68 ;  /* 0x000000324044723c */ /* 0x000fe20000041844 */
[----:B------:R-:W-:Y:S07]  /*33c0*/  LDSM.16.M88.4 R48, [R187+0x10100] ;  /* 0x01010000bb30783b */ /* 0x000fee0000000200 */
[C---:B-1----:R-:W-:Y:S08]  /*33d0*/  HMMA.16816.F32.BF16 R36, R20.reuse, R12, R36 ;  /* 0x0000000c1424723c */ /* 0x042ff00000041824 */
[C---:B------:R-:W-:Y:S01]  /*33e0*/  HMMA.16816.F32.BF16 R32, R20.reuse, R14, R32 ;  /* 0x0000000e1420723c */ /* 0x040fe20000041820 */
[----:B------:R-:W1:Y:S07]  /*33f0*/  LDSM.16.M88.4 R12, [R5+0xe900] ;  /* 0x00e90000050c783b */ /* 0x000e6e0000000200 */
[C---:B--2---:R-:W-:Y:S08]  /*3400*/  HMMA.16816.F32.BF16 R28, R20.reuse, R8, R28 ;  /* 0x00000008141c723c */ /* 0x044ff0000004181c */
[C---:B------:R-:W-:Y:S01]  /*3410*/  HMMA.16816.F32.BF16 R60, R20.reuse, R10, R60 ;  /* 0x0000000a143c723c */ /* 0x040fe2000004183c */
[----:B------:R-:W2:Y:S07]  /*3420*/  LDSM.16.M88.4 R8, [R5+0xf100] ;  /* 0x00f100000508783b */ /* 0x000eae0000000200 */
[C---:B------:R-:W-:Y:S08]  /*3430*/  HMMA.16816.F32.BF16 R44, R20.reuse, R16, R44 ;  /* 0x00000010142c723c */ /* 0x040ff0000004182c */
[C---:B------:R-:W-:Y:S01]  /*3440*/  HMMA.16816.F32.BF16 R40, R20.reuse, R18, R40 ;  /* 0x000000121428723c */ /* 0x040fe20000041828 */
[----:B------:R-:W5:Y:S07]  /*3450*/  LDSM.16.M88.4 R16, [R5+0xf900] ;  /* 0x00f900000510783b */ /* 0x000f6e0000000200 */
[C---:B---3--:R-:W-:Y:S08]  /*3460*/  HMMA.16816.F32.BF16 R72, R20.reuse, R56, R72 ;  /* 0x000000381448723c */ /* 0x048ff00000041848 */
[----:B------:R-:W-:Y:S01]  /*3470*/  HMMA.16816.F32.BF16 R68, R20, R58, R68 ;  /* 0x0000003a1444723c */ /* 0x000fe20000041844 */
[----:B------:R-:W3:Y:S04]  /*3480*/  LDSM.16.M88.4 R56, [R189+0x8000] ;  /* 0x00800000bd38783b */ /* 0x000ee80000000200 */
[----:B------:R-:W3:Y:S03]  /*3490*/  LDSM.16.M88.4 R20, [R187+0x10900] ;  /* 0x01090000bb14783b */ /* 0x000ee60000000200 */
[C---:B----4-:R-:W-:Y:S08]  /*34a0*/  HMMA.16816.F32.BF16 R44, R52.reuse, R24, R44 ;  /* 0x00000018342c723c */ /* 0x050ff0000004182c */
[C---:B------:R-:W-:Y:S01]  /*34b0*/  HMMA.16816.F32.BF16 R40, R52.reuse, R26, R40 ;  /* 0x0000001a3428723c */ /* 0x040fe20000041828 */
[----:B------:R-:W4:Y:S07]  /*34c0*/  LDSM.16.M88.4 R24, [R187+0x11100] ;  /* 0x01110000bb18783b */ /* 0x000f2e0000000200 */
[C---:B-1----:R-:W-:Y:S08]  /*34d0*/  HMMA.16816.F32.BF16 R36, R52.reuse, R12, R36 ;  /* 0x0000000c3424723c */ /* 0x042ff00000041824 */
[C---:B------:R-:W-:Y:S01]  /*34e0*/  HMMA.16816.F32.BF16 R32, R52.reuse, R14, R32 ;  /* 0x0000000e3420723c */ /* 0x040fe20000041820 */
[----:B------:R-:W1:Y:S07]  /*34f0*/  LDSM.16.M88.4 R12, [R187+0x11900] ;  /* 0x01190000bb0c783b */ /* 0x000e6e0000000200 */
[C---:B--2---:R-:W-:Y:S08]  /*3500*/  HMMA.16816.F32.BF16 R28, R52.reuse, R8, R28 ;  /* 0x00000008341c723c */ /* 0x044ff0000004181c */
[C---:B------:R-:W-:Y:S01]  /*3510*/  HMMA.16816.F32.BF16 R64, R52.reuse, R10, R60 ;  /* 0x0000000a3440723c */ /* 0x040fe2000004183c */
[----:B------:R-:W-:Y:S04]  /*3520*/  LDSM.16.M88.4 R60, [R185+0x8000] ;  /* 0x00800000b93c783b */ /* 0x000fe80000000200 */
[----:B------:R-:W2:Y:S03]  /*3530*/  LDSM.16.M88.4 R8, [R2+0x10100] ;  /* 0x010100000208783b */ /* 0x000ea60000000200 */
[C---:B-----5:R-:W-:Y:S08]  /*3540*/  HMMA.16816.F32.BF16 R72, R52.reuse, R16, R72 ;  /* 0x000000103448723c */ /* 0x060ff00000041848 */
[----:B------:R-:W-:Y:S01]  /*3550*/  HMMA.16816.F32.BF16 R68, R52, R18, R68 ;  /* 0x000000123444723c */ /* 0x000fe20000041844 */
[----:B------:R-:W-:Y:S04]  /*3560*/  LDSM.16.M88.4 R16, [R2+0x11100] ;  /* 0x011100000210783b */ /* 0x000fe80000000200 */
[----:B------:R-:W-:Y:S03]  /*3570*/  LDSM.16.M88.4 R52, [R183+0x8000] ;  /* 0x00800000b734783b */ /* 0x000fe60000000200 */
[C---:B---3--:R-:W-:Y:S08]  /*3580*/  HMMA.16816.F32.BF16 R44, R56.reuse, R48, R44 ;  /* 0x00000030382c723c */ /* 0x048ff0000004182c */
[C---:B------:R-:W-:Y:S01]  /*3590*/  HMMA.16816.F32.BF16 R40, R56.reuse, R50, R40 ;  /* 0x000000323828723c */ /* 0x040fe20000041828 */
[----:B------:R-:W-:Y:S07]  /*35a0*/  LDSM.16.M88.4 R48, [R2+0x11900] ;  /* 0x011900000230783b */ /* 0x000fee0000000200 */
[C---:B------:R-:W-:Y:S08]  /*35b0*/  HMMA.16816.F32.BF16 R36, R56.reuse, R20, R36 ;  /* 0x000000143824723c */ /* 0x040ff00000041824 */
[C---:B------:R-:W-:Y:S01]  /*35c0*/  HMMA.16816.F32.BF16 R32, R56.reuse, R22, R32 ;  /* 0x000000163820723c */ /* 0x040fe20000041820 */
[----:B------:R-:W3:Y:S04]  /*35d0*/  LDSM.16.M88.4 R20, [R2+0x10900] ;  /* 0x010900000214783b */ /* 0x000ee80000000200 */
[----:B------:R-:W-:Y:S03]  /*35e0*/  SHFL.IDX PT, R2, R0, RZ, 0x1c1f ;  /* 0x001c1fff00027589 */ /* 0x000fe600000e0000 */
[C---:B----4-:R-:W-:Y:S08]  /*35f0*/  HMMA.16816.F32.BF16 R28, R56.reuse, R24, R28 ;  /* 0x00000018381c723c */ /* 0x050ff0000004181c */
[C---:B------:R-:W-:Y:S01]  /*3600*/  HMMA.16816.F32.BF16 R64, R56.reuse, R26, R64 ;  /* 0x0000001a3840723c */ /* 0x040fe20000041840 */
[----:B------:R-:W4:Y:S07]  /*3610*/  LDSM.16.M88.4 R24, [R6+0x10100] ;  /* 0x010100000618783b */ /* 0x000f2e0000000200 */
[C---:B-1----:R-:W-:Y:S08]  /*3620*/  HMMA.16816.F32.BF16 R72, R56.reuse, R12, R72 ;  /* 0x0000000c3848723c */ /* 0x042ff00000041848 */
[----:B------:R-:W-:Y:S01]  /*3630*/  HMMA.16816.F32.BF16 R68, R56, R14, R68 ;  /* 0x0000000e3844723c */ /* 0x000fe20000041844 */
[----:B------:R-:W1:Y:S04]  /*3640*/  LDSM.16.M88.4 R56, [R6+0x10900] ;  /* 0x010900000638783b */ /* 0x000e680000000200 */
[----:B------:R-:W5:Y:S03]  /*3650*/  LDSM.16.M88.4 R12, [R6+0x11100] ;  /* 0x01110000060c783b */ /* 0x000f660000000200 */
[C---:B--2---:R-:W-:Y:S08]  /*3660*/  HMMA.16816.F32.BF16 R44, R60.reuse, R8, R44 ;  /* 0x000000083c2c723c */ /* 0x044ff0000004182c */
[C---:B------:R-:W-:Y:S01]  /*3670*/  HMMA.16816.F32.BF16 R40, R60.reuse, R10, R40 ;  /* 0x0000000a3c28723c */ /* 0x040fe20000041828 */
[----:B------:R-:W2:Y:S07]  /*3680*/  LDSM.16.M88.4 R8, [R6+0x11900] ;  /* 0x011900000608783b */ /* 0x000eae0000000200 */
[C---:B---3--:R-:W-:Y:S08]  /*3690*/  HMMA.16816.F32.BF16 R36, R60.reuse, R20, R36 ;  /* 0x000000143c24723c */ /* 0x048ff00000041824 */
        /* <DEDUP_REMOVED lines=8> */
[----:B------:R3:W2:Y:S03]  /*3720*/  LDSM.16.M88.4 R48, [R5+0x10100] ;  /* 0x010100000530783b */ /* 0x0006a60000000200 */
[C---:B----4-:R-:W-:Y:S08]  /*3730*/  HMMA.16816.F32.BF16 R44, R52.reuse, R24, R44 ;  /* 0x00000018342c723c */ /* 0x050ff0000004182c */
[C---:B------:R-:W-:Y:S08]  /*3740*/  HMMA.16816.F32.BF16 R40, R52.reuse, R26, R40 ;  /* 0x0000001a3428723c */ /* 0x040ff00000041828 */
[----:B-1----:R-:W-:Y:S01]  /*3750*/  HMMA.16816.F32.BF16 R36, R52, R56, R36 ;  /* 0x000000383424723c */ /* 0x002fe20000041824 */
[----:B---3--:R-:W-:-:S07]  /*3760*/  IADD3 R5, -R202, R191, -R144 ;  /* 0x000000bfca057210 */ /* 0x008fce0007ffe990 */
[C---:B------:R-:W-:Y:S08]  /*3770*/  HMMA.16816.F32.BF16 R32, R52.reuse, R58, R32 ;  /* 0x0000003a3420723c */ /* 0x040ff00000041820 */
[C---:B-----5:R-:W-:Y:S08]  /*3780*/  HMMA.16816.F32.BF16 R28, R52.reuse, R12, R28 ;  /* 0x0000000c341c723c */ /* 0x060ff0000004181c */
[C---:B------:R-:W-:Y:S08]  /*3790*/  HMMA.16816.F32.BF16 R64, R52.reuse, R14, R64 ;  /* 0x0000000e3440723c */ /* 0x040ff00000041840 */
[C---:B--2---:R-:W-:Y:S07]  /*37a0*/  HMMA.16816.F32.BF16 R72, R52.reuse, R8, R72 ;  /* 0x000000083448723c */ /* 0x044fee0000041848 */
[C---:B------:R-:W-:Y:S01]  /*37b0*/  IADD3 R9, R7.reuse, c[0x0][0x328], RZ ;  /* 0x0000ca0007097a10 */ /* 0x040fe20007ffe0ff */
[----:B------:R-:W-:Y:S01]  /*37c0*/  HMMA.16816.F32.BF16 R68, R52, R10, R68 ;  /* 0x0000000a3444723c */ /* 0x000fe20000041844 */
[----:B------:R-:W-:-:S03]  /*37d0*/  IADD3 R7, R7, UR19, RZ ;  /* 0x0000001307077c10 */ /* 0x000fc6000fffe0ff */
[----:B------:R-:W-:-:S03]  /*37e0*/  IMAD.IADD R6, R9, 0x1, R2 ;  /* 0x0000000109067824 */ /* 0x000fc600078e0202 */
[----:B------:R-:W-:Y:S01]  /*37f0*/  IMAD.IADD R11, R7, 0x1, R2 ;  /* 0x00000001070b7824 */ /* 0x000fe200078e0202 */
[----:B------:R-:W-:Y:S01]  /*3800*/  HMMA.16816.F32.BF16 R44, R60, R48, R44 ;  /* 0x000000303c2c723c */ /* 0x000fe2000004182c */
[----:B------:R-:W-:-:S07]  /*3810*/  IMNMX R13, R6, R5, PT ;  /* 0x00000005060d7217 */ /* 0x000fce0003800200 */
[C---:B------:R-:W-:Y:S08]  /*3820*/  HMMA.16816.F32.BF16 R40, R60.reuse, R50, R40 ;  /* 0x000000323c28723c */ /* 0x040ff00000041828 */
[C---:B------:R-:W-:Y:S08]  /*3830*/  HMMA.16816.F32.BF16 R36, R60.reuse, R20, R36 ;  /* 0x000000143c24723c */ /* 0x040ff00000041824 */
[C---:B------:R-:W-:Y:S08]  /*3840*/  HMMA.16816.F32.BF16 R32, R60.reuse, R22, R32 ;  /* 0x000000163c20723c */ /* 0x040ff00000041820 */
[C---:B------:R-:W-:Y:S08]  /*3850*/  HMMA.16816.F32.BF16 R28, R60.reuse, R16, R28 ;  /* 0x000000103c1c723c */ /* 0x040ff0000004181c */
[C---:B------:R-:W-:Y:S08]  /*3860*/  HMMA.16816.F32.BF16 R64, R60.reuse, R18, R64 ;  /* 0x000000123c40723c */ /* 0x040ff00000041840 */
[C---:B------:R-:W-:Y:S08]  /*3870*/  HMMA.16816.F32.BF16 R72, R60.reuse, R76, R72 ;  /* 0x0000004c3c48723c */ /* 0x040ff00000041848 */
[----:B------:R-:W-:Y:S01]  /*3880*/  HMMA.16816.F32.BF16 R68, R60, R78, R68 ;  /* 0x0000004e3c44723c */ /* 0x000fe20000041844 */
[----:B------:R-:W-:Y:S07]  /*3890*/  @!P3 BRA `(.L_x_1103) ;  /* 0x000001500000b947 */ /* 0x000fee0003800000 */
        /* <DEDUP_REMOVED lines=11> */
.L_x_1105:
[----:B------:R-:W-:-:S04]  /*3950*/  MOV R2, 0x1 ;  /* 0x0000000100027802 */ /* 0x000fc80000000f00 */
[----:B------:R-:W-:-:S13]  /*3960*/  ISETP.NE.AND P0, PT, R2, c[0x0][0x32c], PT ;  /* 0x0000cb0002007a0c */ /* 0x000fda0003f05270 */
[----:B------:R-:W-:-:S05]  /*3970*/  @P0 IMAD.HI.U32 R2, R15, c[0x0][0x330], RZ ;  /* 0x0000cc000f020a27 */ /* 0x000fca00078e00ff */
[----:B------:R-:W-:Y:S02]  /*3980*/  @P0 SHF.R.U32.HI R15, RZ, c[0x0][0x334], R2 ;  /* 0x0000cd00ff0f0a19 */ /* 0x000fe40000011602 */
.L_x_1106:
[----:B------:R-:W-:Y:S05]  /*3990*/  BSYNC B0 ;  /* 0x0000000000007941 */ /* 0x000fea0003800000 */
.L_x_1104:
[----:B------:R-:W-:-:S04]  /*39a0*/  IMAD R15, R15, c[0x0][0x32c], -R144 ;  /* 0x0000cb000f0f7a24 */ /* 0x000fc800078e0a90 */
[----:B------:R-:W-:-:S05]  /*39b0*/  IMAD.IADD R6, R15, 0x1, -R202 ;  /* 0x000000010f067824 */ /* 0x000fca00078e0aca */
[----:B------:R-:W-:Y:S02]  /*39c0*/  IADD3 R2, R6, c[0x0][0x32c], RZ ;  /* 0x0000cb0006027a10 */ /* 0x000fe40007ffe0ff */
[----:B------:R-:W-:Y:S02]  /*39d0*/  IMNMX R11, R11, R6, !PT ;  /* 0x000000060b0b7217 */ /* 0x000fe40007800200 */
[----:B------:R-:W-:Y:S02]  /*39e0*/  IMNMX R13, R13, R2, PT ;  /* 0x000000020d0d7217 */ /* 0x000fe40003800200 */
.L_x_1103:
        /* <DEDUP_REMOVED lines=65> */
.L_x_1109:
[----:B------:R-:W-:-:S04]  /*3e00*/  MOV R0, 0x1 ;  /* 0x0000000100007802 */ /* 0x000fc80000000f00 */
[----:B------:R-:W-:-:S13]  /*3e10*/  ISETP.NE.AND P0, PT, R0, c[0x0][0x32c], PT ;  /* 0x0000cb0000007a0c */ /* 0x000fda0003f05270 */
[----:B------:R-:W-:-:S05]  /*3e20*/  @P0 IMAD.HI.U32 R0, R5, c[0x0][0x330], RZ ;  /* 0x0000cc0005000a27 */ /* 0x000fca00078e00ff */
[----:B------:R-:W-:Y:S02]  /*3e30*/  @P0 SHF.R.U32.HI R5, RZ, c[0x0][0x334], R0 ;  /* 0x0000cd00ff050a19 */ /* 0x000fe40000011600 */
.L_x_1110:
[----:B------:R-:W-:Y:S05]  /*3e40*/  BSYNC B0 ;  /* 0x0000000000007941 */ /* 0x000fea0003800000 */
.L_x_1108:
[----:B------:R-:W-:-:S04]  /*3e50*/  IMAD R5, R5, c[0x0][0x32c], -R144 ;  /* 0x0000cb0005057a24 */ /* 0x000fc800078e0a90 */
[----:B------:R-:W-:-:S05]  /*3e60*/  IMAD.IADD R0, R5, 0x1, -R202 ;  /* 0x0000000105007824 */ /* 0x000fca00078e0aca */
[----:B------:R-:W-:Y:S02]  /*3e70*/  IADD3 R5, R0, c[0x0][0x32c], RZ ;  /* 0x0000cb0000057a10 */ /* 0x000fe40007ffe0ff */
[----:B------:R-:W-:Y:S02]  /*3e80*/  IMNMX R7, R7, R0, !PT ;  /* 0x0000000007077217 */ /* 0x000fe40007800200 */
[----:B------:R-:W-:Y:S02]  /*3e90*/  IMNMX R2, R2, R5, PT ;  /* 0x0000000502027217 */ /* 0x000fe40003800200 */
.L_x_1107:
[----:B------:R-:W-:Y:S01]  /*3ea0*/  ISETP.GT.AND P0, PT, R7, 0x8, P1 ;  /* 0x000000080700780c */ /* 0x000fe20000f04270 */
[----:B------:R-:W-:-:S04]  /*3eb0*/  DEPBAR.LE SB0, 0x2 ;  /* 0x000080800000791a */ /* 0x000fc80000000000 */
[----:B------:R-:W-:Y:S01]  /*3ec0*/  BAR.SYNC.DEFER_BLOCKING 0x0 ;  /* 0x0000000000007b1d */ /* 0x000fe20000010000 */
[----:B------:R-:W-:Y:S01]  /*3ed0*/  ISETP.LT.OR P0, PT, R2, 0x9, P0 ;  /* 0x000000090200780c */ /* 0x000fe20000701670 */
[----:B------:R-:W-:-:S03]  /*3ee0*/  IMAD.SHL.U32 R181, R3, 0x2, RZ ;  /* 0x0000000203b57824 */ /* 0x000fc600078e00ff */
[----:B------:R-:W-:Y:S01]  /*3ef0*/  FSEL R5, R42, -INF , !P0 ;  /* 0xff8000002a057808 */ /* 0x000fe20004000000 */
[--C-:B------:R-:W-:Y:S01]  /*3f00*/  IMAD R180, R4, 0x2, R181.reuse ;  /* 0x0000000204b47824 */ /* 0x100fe200078e02b5 */
[----:B------:R-:W-:Y:S01]  /*3f10*/  ISETP.GT.AND P0, PT, R7, 0x9, P1 ;  /* 0x000000090700780c */ /* 0x000fe20000f04270 */
[C---:B------:R-:W-:Y:S02]  /*3f20*/  IMAD.IADD R171, R186.reuse, 0x1, R181 ;  /* 0x00000001baab7824 */ /* 0x040fe400078e02b5 */
[----:B------:R-:W-:Y:S01]  /*3f30*/  IMAD.IADD R163, R186, 0x1, R180 ;  /* 0x00000001baa37824 */ /* 0x000fe200078e02b4 */
[----:B------:R-:W-:Y:S01]  /*3f40*/  ISETP.LT.OR P0, PT, R2, 0xa, P0 ;  /* 0x0000000a0200780c */ /* 0x000fe20000701670 */
[----:B------:R-:W-:-:S03]  /*3f50*/  IMAD R4, R4, 0x2, R171 ;  /* 0x0000000204047824 */ /* 0x000fc600078e02ab */
[----:B------:R-:W-:Y:S02]  /*3f60*/  FSEL R43, R43, -INF , !P0 ;  /* 0xff8000002b2b7808 */ /* 0x000fe40004000000 */
[----:B------:R-:W-:-:S04]  /*3f70*/  ISETP.GT.AND P0, PT, R7, 0x10, P1 ;  /* 0x000000100700780c */ /* 0x000fc80000f04270 */
[----:B------:R-:W-:Y:S01]  /*3f80*/  ISETP.LT.OR P0, PT, R2, 0x11, P0 ;  /* 0x000000110200780c */ /* 0x000fe20000701670 */
[----:B------:R-:W-:Y:S03]  /*3f90*/  LDSM.16.MT88.4 R56, [R180+0x2100] ;  /* 0x00210000b438783b */ /* 0x000fe60000004200 */
[----:B------:R-:W-:Y:S02]  /*3fa0*/  FSEL R15, R38, -INF , !P0 ;  /* 0xff800000260f7808 */ /* 0x000fe40004000000 */
[----:B------:R-:W-:Y:S01]  /*3fb0*/  ISETP.GT.AND P0, PT, R7, 0x11, P1 ;  /* 0x000000110700780c */ /* 0x000fe20000f04270 */
[----:B------:R-:W-:Y:S03]  /*3fc0*/  LDSM.16.MT88.4 R124, [R181+0x100] ;  /* 0x00010000b57c783b */ /* 0x000fe60000004200 */
[----:B------:R-:W-:Y:S01]  /*3fd0*/  ISETP.LT.OR P0, PT, R2, 0x12, P0 ;  /* 0x000000120200780c */ /* 0x000fe20000701670 */
[----:B------:R-:W-:Y:S03]  /*3fe0*/  LDSM.16.MT88.4 R104, [R171+0x100] ;  /* 0x00010000ab68783b */ /* 0x000fe60000004200 */
[----:B------:R-:W-:Y:S01]  /*3ff0*/  FSEL R13, R39, -INF , !P0 ;  /* 0xff800000270d7808 */ /* 0x000fe20004000000 */
[----:B------:R-:W-:Y:S01]  /*4000*/  LDSM.16.MT88.4 R112, [R180+0x100] ;  /* 0x00010000b470783b */ /* 0x000fe20000004200 */
[----:B------:R-:W-:-:S03]  /*4010*/  ISETP.GT.AND P0, PT, R7, 0x18, P1 ;  /* 0x000000180700780c */ /* 0x000fc60000f04270 */
[----:B------:R-:W-:Y:S01]  /*4020*/  LDSM.16.MT88.4 R120, [R4+0x100] ;  /* 0x000100000478783b */ /* 0x000fe20000004200 */
[----:B------:R-:W-:-:S03]  /*4030*/  ISETP.LT.OR P0, PT, R2, 0x19, P0 ;  /* 0x000000190200780c */ /* 0x000fc60000701670 */
[----:B------:R-:W-:Y:S01]  /*4040*/  LDSM.16.MT88.4 R48, [R171+0x2100] ;  /* 0x00210000ab30783b */ /* 0x000fe20000004200 */
        /* <DEDUP_REMOVED lines=12> */
[----:B------:R-:W-:-:S04]  /*4110*/  ISETP.GT.AND P0, PT, R7, 0x21, P1 ;  /* 0x000000210700780c */ /* 0x000fc80000f04270 */
[----:B------:R-:W-:-:S04]  /*4120*/  ISETP.LT.OR P0, PT, R2, 0x22, P0 ;  /* 0x000000220200780c */ /* 0x000fc80000701670 */
[----:B------:R-:W-:Y:S02]  /*4130*/  FSEL R173, R31, -INF , !P0 ;  /* 0xff8000001fad7808 */ /* 0x000fe40004000000 */
[----:B------:R-:W-:Y:S01]  /*4140*/  ISETP.GT.AND P0, PT, R7, 0x28, P1 ;  /* 0x000000280700780c */ /* 0x000fe20000f04270 */
[----:B------:R-:W-:Y:S03]  /*4150*/  LDSM.16.MT88.4 R28, [R163+0x900] ;  /* 0x00090000a31c783b */ /* 0x000fe60000004200 */
[----:B------:R-:W-:-:S04]  /*4160*/  ISETP.LT.OR P0, PT, R2, 0x29, P0 ;  /* 0x000000290200780c */ /* 0x000fc80000701670 */
        /* <DEDUP_REMOVED lines=15> */
[----:B------:R-:W-:-:S04]  /*4260*/  ISETP.GT.AND P0, PT, R7, RZ, P1 ;  /* 0x000000ff0700720c */ /* 0x000fc80000f04270 */
[----:B------:R-:W-:-:S04]  /*4270*/  ISETP.LT.OR P0, PT, R2, 0x1, P0 ;  /* 0x000000010200780c */ /* 0x000fc80000701670 */
[----:B------:R-:W-:Y:S02]  /*4280*/  FSEL R46, R46, -INF , !P0 ;  /* 0xff8000002e2e7808 */ /* 0x000fe40004000000 */
[----:B------:R-:W-:Y:S02]  /*4290*/  ISETP.GT.AND P0, PT, R7, 0x38, P1 ;  /* 0x000000380700780c */ /* 0x000fe40000f04270 */
[----:B------:R-:W-:Y:S02]  /*42a0*/  FMNMX.FTZ R16, R46, R47, !PT ;  /* 0x0000002f2e107209 */ /* 0x000fe40007810000 */
[----:B------:R-:W-:Y:S02]  /*42b0*/  ISETP.LT.OR P0, PT, R2, 0x39, P0 ;  /* 0x000000390200780c */ /* 0x000fe40000701670 */
[----:B------:R-:W-:Y:S02]  /*42c0*/  FMNMX.FTZ R16, R5, R16, !PT ;  /* 0x0000001005107209 */ /* 0x000fe40007810000 */
[----:B------:R-:W-:-:S02]  /*42d0*/  FSEL R141, R70, -INF , !P0 ;  /* 0xff800000468d7808 */ /* 0x000fc40004000000 */
[----:B------:R-:W-:Y:S02]  /*42e0*/  ISETP.GT.AND P0, PT, R7, 0x39, P1 ;  /* 0x000000390700780c */ /* 0x000fe40000f04270 */
[----:B------:R-:W-:Y:S02]  /*42f0*/  FMNMX.FTZ R7, R44, R14, !PT ;  /* 0x0000000e2c077209 */ /* 0x000fe40007810000 */
[----:B------:R-:W-:Y:S02]  /*4300*/  FMNMX.FTZ R16, R43, R16, !PT ;  /* 0x000000102b107209 */ /* 0x000fe40007810000 */
[----:B------:R-:W-:Y:S02]  /*4310*/  FMNMX.FTZ R7, R40, R7, !PT ;  /* 0x0000000728077209 */ /* 0x000fe40007810000 */
[----:B------:R-:W-:Y:S02]  /*4320*/  FMNMX.FTZ R16, R15, R16, !PT ;  /* 0x000000100f107209 */ /* 0x000fe40007810000 */
        /* <DEDUP_REMOVED lines=11> */
[----:B------:R-:W-:Y:S02]  /*43e0*/  ISETP.LT.OR P0, PT, R2, 0x3a, P0 ;  /* 0x0000003a0200780c */ /* 0x000fe40000701670 */
        /* <DEDUP_REMOVED lines=9> */
[----:B------:R-:W-:Y:S02]  /*4480*/  FSEL R169, R71, -INF , !P0 ;  /* 0xff80000047a97808 */ /* 0x000fe40004000000 */
[----:B------:R-:W-:Y:S02]  /*4490*/  FMNMX.FTZ R7, R142, R7, !PT ;  /* 0x000000078e077209 */ /* 0x000fe40007810000 */
[----:B------:R-:W-:Y:S02]  /*44a0*/  FMNMX.FTZ R16, R141, R16, !PT ;  /* 0x000000108d107209 */ /* 0x000fe40007810000 */
[----:B------:R-:W-:-:S02]  /*44b0*/  FMNMX.FTZ R0, R140, R7, !PT ;  /* 0x000000078c007209 */ /* 0x000fc40007810000 */
[----:B------:R-:W-:-:S03]  /*44c0*/  FMNMX.FTZ R16, R169, R16, !PT ;  /* 0x00000010a9107209 */ /* 0x000fc60007810000 */
[----:B------:R-:W1:Y:S02]  /*44d0*/  SHFL.BFLY PT, R7, R0, 0x2, 0x1f ;  /* 0x0c401f0000077f89 */ /* 0x000e6400000e0000 */
[----:B-1----:R-:W-:-:S05]  /*44e0*/  FMNMX.FTZ R7, R0, R7, !PT ;  /* 0x0000000700077209 */ /* 0x002fca0007810000 */
[----:B------:R-:W1:Y:S02]  /*44f0*/  SHFL.BFLY PT, R2, R7, 0x1, 0x1f ;  /* 0x0c201f0007027f89 */ /* 0x000e6400000e0000 */
[----:B-1----:R-:W-:Y:S02]  /*4500*/  FMNMX.FTZ R2, R7, R2, !PT ;  /* 0x0000000207027209 */ /* 0x002fe40007810000 */
[----:B------:R-:W1:Y:S02]  /*4510*/  SHFL.BFLY PT, R7, R16, 0x2, 0x1f ;  /* 0x0c401f0010077f89 */ /* 0x000e6400000e0000 */
[C---:B------:R-:W-:Y:S01]  /*4520*/  FSETP.NEU.FTZ.AND P0, PT, R2.reuse, -INF , PT ;  /* 0xff8000000200780b */ /* 0x040fe20003f1d000 */
[----:B------:R-:W-:-:S05]  /*4530*/  FMUL.FTZ R179, R2, c[0x0][0x2d0] ;  /* 0x0000b40002b37a20 */ /* 0x000fca0000410000 */
[----:B------:R-:W-:-:S05]  /*4540*/  FSEL R179, R179, RZ, P0 ;  /* 0x000000ffb3b37208 */ /* 0x000fca0000000000 */
[--C-:B------:R-:W-:Y:S02]  /*4550*/  FFMA.FTZ R156, R40, c[0x0][0x2d0], -R179.reuse ;  /* 0x0000b400289c7a23 */ /* 0x100fe400000108b3 */
[--C-:B------:R-:W-:Y:S02]  /*4560*/  FFMA.FTZ R159, R44, c[0x0][0x2d0], -R179.reuse ;  /* 0x0000b4002c9f7a23 */ /* 0x100fe400000108b3 */
[--C-:B------:R-:W-:Y:S02]  /*4570*/  FFMA.FTZ R158, R14, c[0x0][0x2d0], -R179.reuse ;  /* 0x0000b4000e9e7a23 */ /* 0x100fe400000108b3 */
[--C-:B------:R-:W-:Y:S01]  /*4580*/  FFMA.FTZ R153, R12, c[0x0][0x2d0], -R179.reuse ;  /* 0x0000b4000c997a23 */ /* 0x100fe200000108b3 */
[----:B------:R-:W-:Y:S01]  /*4590*/  MUFU.EX2 R156, R156 ;  /* 0x0000009c009c7308 */ /* 0x000fe20000000800 */
[--C-:B------:R-:W-:Y:S02]  /*45a0*/  FFMA.FTZ R148, R6, c[0x0][0x2d0], -R179.reuse ;  /* 0x0000b40006947a23 */ /* 0x100fe400000108b3 */
[--C-:B------:R-:W-:Y:S01]  /*45b0*/  FFMA.FTZ R157, R10, c[0x0][0x2d0], -R179.reuse ;  /* 0x0000b4000a9d7a23 */ /* 0x100fe200000108b3 */
[----:B-1----:R-:W-:Y:S01]  /*45c0*/  FMNMX.FTZ R7, R16, R7, !PT ;  /* 0x0000000710077209 */ /* 0x002fe20007810000 */
[--C-:B------:R-:W-:Y:S01]  /*45d0*/  FFMA.FTZ R152, R8, c[0x0][0x2d0], -R179.reuse ;  /* 0x0000b40008987a23 */ /* 0x100fe200000108b3 */
[----:B------:R-:W-:Y:S01]  /*45e0*/  LDSM.16.MT88.4 R16, [R180+0x2900] ;  /* 0x00290000b410783b */ /* 0x000fe20000004200 */
[--C-:B------:R-:W-:Y:S01]  /*45f0*/  FFMA.FTZ R151, R32, c[0x0][0x2d0], -R179.reuse ;  /* 0x0000b40020977a23 */ /* 0x100fe200000108b3 */
[----:B------:R-:W-:Y:S01]  /*4600*/  MUFU.EX2 R159, R159 ;  /* 0x0000009f009f7308 */ /* 0x000fe20000000800 */
[--C-:B------:R-:W-:Y:S01]  /*4610*/  FFMA.FTZ R167, R172, c[0x0][0x2d0], -R179.reuse ;  /* 0x0000b400aca77a23 */ /* 0x100fe200000108b3 */
[----:B------:R-:W1:Y:S01]  /*4620*/  SHFL.BFLY PT, R0, R7, 0x1, 0x1f ;  /* 0x0c201f0007007f89 */ /* 0x000e6200000e0000 */
[----:B------:R-:W-:-:S02]  /*4630*/  FFMA.FTZ R165, R170, c[0x0][0x2d0], -R179 ;  /* 0x0000b400aaa57a23 */ /* 0x000fc400000108b3 */
[--C-:B------:R-:W-:Y:S01]  /*4640*/  FFMA.FTZ R164, R164, c[0x0][0x2d0], -R179.reuse ;  /* 0x0000b400a4a47a23 */ /* 0x100fe200000108b3 */
[----:B------:R-:W-:Y:S01]  /*4650*/  LDSM.16.MT88.4 R32, [R180+0x900] ;  /* 0x00090000b420783b */ /* 0x000fe20000004200 */
[--C-:B------:R-:W-:Y:S01]  /*4660*/  FFMA.FTZ R166, R166, c[0x0][0x2d0], -R179.reuse ;  /* 0x0000b400a6a67a23 */ /* 0x100fe200000108b3 */
[----:B------:R-:W2:Y:S01]  /*4670*/  MUFU.EX2 R158, R158 ;  /* 0x0000009e009e7308 */ /* 0x000ea20000000800 */
[----:B------:R-:W-:-:S07]  /*4680*/  FFMA.FTZ R176, R176, c[0x0][0x2d0], -R179 ;  /* 0x0000b400b0b07a23 */ /* 0x000fce00000108b3 */
[----:B------:R-:W3:Y:S01]  /*4690*/  MUFU.EX2 R153, R153 ;  /* 0x0000009900997308 */ /* 0x000ee20000000800 */
[----:B--2---:R-:W-:-:S07]  /*46a0*/  F2FP.BF16.PACK_AB R96, R158, R159 ;  /* 0x0000009f9e60723e */ /* 0x004fce00000010ff */
[----:B------:R-:W-:Y:S01]  /*46b0*/  MUFU.EX2 R157, R157 ;  /* 0x0000009d009d7308 */ /* 0x000fe20000000800 */
[----:B-1----:R-:W-:Y:S01]  /*46c0*/  FMNMX.FTZ R0, R7, R0, !PT ;  /* 0x0000000007007209 */ /* 0x002fe20007810000 */
[----:B------:R-:W-:-:S03]  /*46d0*/  FADD.FTZ R159, R159, R158 ;  /* 0x0000009e9f9f7221 */ /* 0x000fc60000010000 */
[C---:B------:R-:W-:Y:S01]  /*46e0*/  FSETP.NEU.FTZ.AND P0, PT, R0.reuse, -INF , PT ;  /* 0xff8000000000780b */ /* 0x040fe20003f1d000 */
[----:B------:R-:W-:Y:S01]  /*46f0*/  FMUL.FTZ R168, R0, c[0x0][0x2d0] ;  /* 0x0000b40000a87a20 */ /* 0x000fe20000410000 */
[C---:B---3--:R-:W-:Y:S01]  /*4700*/  F2FP.BF16.PACK_AB R98, R153.reuse, R156 ;  /* 0x0000009c9962723e */ /* 0x048fe200000010ff */
[----:B------:R-:W-:Y:S01]  /*4710*/  MUFU.EX2 R152, R152 ;  /* 0x0000009800987308 */ /* 0x000fe20000000800 */
[----:B------:R-:W-:Y:S02]  /*4720*/  FADD.FTZ R156, R156, R159 ;  /* 0x0000009f9c9c7221 */ /* 0x000fe40000010000 */
[----:B------:R-:W-:Y:S02]  /*4730*/  FSEL R168, R168, RZ, P0 ;  /* 0x000000ffa8a87208 */ /* 0x000fe40000000000 */
[----:B------:R-:W-:-:S03]  /*4740*/  FADD.FTZ R156, R153, R156 ;  /* 0x0000009c999c7221 */ /* 0x000fc60000010000 */
[--C-:B------:R-:W-:Y:S01]  /*4750*/  FFMA.FTZ R155, R43, c[0x0][0x2d0], -R168.reuse ;  /* 0x0000b4002b9b7a23 */ /* 0x100fe200000108a8 */
[----:B------:R-:W-:Y:S01]  /*4760*/  MUFU.EX2 R151, R151 ;  /* 0x0000009700977308 */ /* 0x000fe20000000800 */
[----:B------:R-:W1:Y:S01]  /*4770*/  LDSM.16.MT88.4 R40, [R181+0x2100] ;  /* 0x00210000b528783b */ /* 0x000e620000004200 */
[--C-:B------:R-:W-:Y:S02]  /*4780*/  FFMA.FTZ R161, R46, c[0x0][0x2d0], -R168.reuse ;  /* 0x0000b4002ea17a23 */ /* 0x100fe400000108a8 */
[--C-:B------:R-:W-:Y:S02]  /*4790*/  FFMA.FTZ R160, R47, c[0x0][0x2d0], -R168.reuse ;  /* 0x0000b4002fa07a23 */ /* 0x100fe400000108a8 */
[--C-:B------:R-:W-:Y:S02]  /*47a0*/  FFMA.FTZ R162, R5, c[0x0][0x2d0], -R168.reuse ;  /* 0x0000b40005a27a23 */ /* 0x100fe400000108a8 */
[----:B------:R-:W2:Y:S01]  /*47b0*/  LDSM.16.MT88.4 R4, [R4+0x4100] ;  /* 0x004100000404783b */ /* 0x000ea20000004200 */
[----:B------:R-:W-:Y:S01]  /*47c0*/  MUFU.EX2 R161, R161 ;  /* 0x000000a100a17308 */ /* 0x000fe20000000800 */
[----:B------:R-:W-:-:S02]  /*47d0*/  FFMA.FTZ R150, R11, c[0x0][0x2d0], -R168 ;  /* 0x0000b4000b967a23 */ /* 0x000fc400000108a8 */
[--C-:B------:R-:W-:Y:S02]  /*47e0*/  FFMA.FTZ R3, R9, c[0x0][0x2d0], -R168.reuse ;  /* 0x0000b40009037a23 */ /* 0x100fe400000108a8 */
[----:B------:R-:W3:Y:S01]  /*47f0*/  LDSM.16.MT88.4 R8, [R181+0x2900] ;  /* 0x00290000b508783b */ /* 0x000ee20000004200 */
[--C-:B------:R-:W-:Y:S02]  /*4800*/  FFMA.FTZ R154, R15, c[0x0][0x2d0], -R168.reuse ;  /* 0x0000b4000f9a7a23 */ /* 0x100fe400000108a8 */
[----:B------:R-:W4:Y:S01]  /*4810*/  MUFU.EX2 R160, R160 ;  /* 0x000000a000a07308 */ /* 0x000f220000000800 */
[--C-:B------:R-:W-:Y:S02]  /*4820*/  FFMA.FTZ R149, R13, c[0x0][0x2d0], -R168.reuse ;  /* 0x0000b4000d957a23 */ /* 0x100fe400000108a8 */
[----:B------:R-:W5:Y:S01]  /*4830*/  LDSM.16.MT88.4 R12, [R163+0x2900] ;  /* 0x00290000a30c783b */ /* 0x000f620000004200 */
[--C-:B------:R-:W-:Y:S02]  /*4840*/  FFMA.FTZ R170, R209, c[0x0][0x2d0], -R168.reuse ;  /* 0x0000b400d1aa7a23 */ /* 0x100fe400000108a8 */
[----:B------:R-:W-:-:S02]  /*4850*/  FFMA.FTZ R173, R173, c[0x0][0x2d0], -R168 ;  /* 0x0000b400adad7a23 */ /* 0x000fc400000108a8 */
[----:B------:R-:W-:Y:S01]  /*4860*/  MUFU.EX2 R162, R162 ;  /* 0x000000a200a27308 */ /* 0x000fe20000000800 */
[--C-:B------:R-:W-:Y:S02]  /*4870*/  FFMA.FTZ R172, R203, c[0x0][0x2d0], -R168.reuse ;  /* 0x0000b400cbac7a23 */ /* 0x100fe400000108a8 */
[----:B------:R-:W-:Y:S02]  /*4880*/  FFMA.FTZ R177, R177, c[0x0][0x2d0], -R168 ;  /* 0x0000b400b1b17a23 */ /* 0x000fe400000108a8 */
[--C-:B------:R-:W-:Y:S02]  /*4890*/  FFMA.FTZ R203, R174, c[0x0][0x2d0], -R179.reuse ;  /* 0x0000b400aecb7a23 */ /* 0x100fe400000108b3 */
[--C-:B------:R-:W-:Y:S01]  /*48a0*/  FFMA.FTZ R174, R142, c[0x0][0x2d0], -R179.reuse ;  /* 0x0000b4008eae7a23 */ /* 0x100fe200000108b3 */
[----:B------:R-:W1:Y:S01]  /*48b0*/  MUFU.EX2 R155, R155 ;  /* 0x0000009b009b7308 */ /* 0x000e620000000800 */
[----:B----4-:R-:W-:Y:S01]  /*48c0*/  F2FP.BF16.PACK_AB R97, R160, R161 ;  /* 0x000000a1a061723e */ /* 0x010fe200000010ff */
[----:B------:R-:W-:-:S02]  /*48d0*/  FFMA.FTZ R179, R140, c[0x0][0x2d0], -R179 ;  /* 0x0000b4008cb37a23 */ /* 0x000fc400000108b3 */
[--C-:B------:R-:W-:Y:S02]  /*48e0*/  FFMA.FTZ R175, R175, c[0x0][0x2d0], -R168.reuse ;  /* 0x0000b400afaf7a23 */ /* 0x100fe400000108a8 */
[--C-:B------:R-:W-:Y:S02]  /*48f0*/  FFMA.FTZ R178, R143, c[0x0][0x2d0], -R168.reuse ;  /* 0x0000b4008fb27a23 */ /* 0x100fe400000108a8 */
[----:B------:R-:W-:Y:S01]  /*4900*/  MUFU.EX2 R148, R148 ;  /* 0x0000009400947308 */ /* 0x000fe20000000800 */
[--C-:B------:R-:W-:Y:S02]  /*4910*/  FFMA.FTZ R204, R141, c[0x0][0x2d0], -R168.reuse ;  /* 0x0000b4008dcc7a23 */ /* 0x100fe400000108a8 */
[----:B------:R-:W-:Y:S01]  /*4920*/  FFMA.FTZ R169, R169, c[0x0][0x2d0], -R168 ;  /* 0x0000b400a9a97a23 */ /* 0x000fe200000108a8 */
[----:B------:R-:W-:Y:S01]  /*4930*/  LDSM.16.MT88.4 R140, [R171+0x3900] ;  /* 0x00390000ab8c783b */ /* 0x000fe20000004200 */
[----:B------:R-:W-:Y:S01]  /*4940*/  FADD.FTZ R161, R161, R160 ;  /* 0x000000a0a1a17221 */ /* 0x000fe20000010000 */
[----:B-1----:R-:W-:-:S02]  /*4950*/  F2FP.BF16.PACK_AB R99, R155, R162 ;  /* 0x000000a29b63723e */ /* 0x002fc400000010ff */
[----:B------:R-:W-:Y:S01]  /*4960*/  MUFU.EX2 R154, R154 ;  /* 0x0000009a009a7308 */ /* 0x000fe20000000800 */
[----:B------:R-:W-:-:S04]  /*4970*/  FADD.FTZ R162, R162, R161 ;  /* 0x000000a1a2a27221 */ /* 0x000fc80000010000 */
[----:B------:R-:W-:Y:S01]  /*4980*/  FADD.FTZ R155, R155, R162 ;  /* 0x000000a29b9b7221 */ /* 0x000fe20000010000 */
[C---:B------:R-:W-:Y:S02]  /*4990*/  HMMA.16816.F32.BF16 R36, R96.reuse, R40, RZ ;  /* 0x000000286024723c */ /* 0x040fe400000418ff */
[----:B------:R-:W1:Y:S06]  /*49a0*/  MUFU.EX2 R149, R149 ;  /* 0x0000009500957308 */ /* 0x000e6c0000000800 */
[C---:B------:R-:W-:Y:S02]  /*49b0*/  HMMA.16816.F32.BF16 R52, R96.reuse, R56, RZ ;  /* 0x000000386034723c */ /* 0x040fe400000418ff */
[----:B------:R-:W-:Y:S06]  /*49c0*/  MUFU.EX2 R150, R150 ;  /* 0x0000009600967308 */ /* 0x000fec0000000800 */
[C---:B------:R-:W-:Y:S02]  /*49d0*/  HMMA.16816.F32.BF16 R40, R96.reuse, R42, RZ ;  /* 0x0000002a6028723c */ /* 0x040fe400000418ff */
[----:B------:R-:W4:Y:S06]  /*49e0*/  MUFU.EX2 R3, R3 ;  /* 0x0000000300037308 */ /* 0x000f2c0000000800 */
        /* <DEDUP_REMOVED lines=35> */
[C---:B--2---:R-:W-:Y:S07]  /*4c20*/  HMMA.16816.F32.BF16 R92, R96.reuse, R4, RZ ;  /* 0x00000004605c723c */ /* 0x044fee00000418ff */
        /* <DEDUP_REMOVED lines=8> */
[----:B----4-:R-:W-:Y:S01]  /*4cb0*/  F2FP.BF16.PACK_AB R7, R3, R150 ;  /* 0x000000960307723e */ /* 0x010fe200000010ff */
        /* <DEDUP_REMOVED lines=13> */
[C---:B-----5:R-:W-:Y:S08]  /*4d90*/  HMMA.16816.F32.BF16 R60, R4.reuse, R12, R60 ;  /* 0x0000000c043c723c */ /* 0x060ff0000004183c */
        /* <DEDUP_REMOVED lines=129> */
[----:B------:R-:W-:Y:S02]  /*55b0*/  IADD3 R14, -R207, 0x10, RZ ;  /* 0x00000010cf0e7810 */ /* 0x000fe40007ffe1ff */
[----:B------:R-:W-:Y:S01]  /*55c0*/  SHF.L.U64.HI R7, R206, 0x1, R133 ;  /* 0x00000001ce077819 */ /* 0x000fe20000010285 */
[----:B------:R-:W-:Y:S01]  /*55d0*/  IMAD R196, R3, c[0x0][0x2b8], R196 ;  /* 0x0000ae0003c47a24 */ /* 0x000fe200078e02c4 */
[----:B------:R-:W-:-:S03]  /*55e0*/  LOP3.LUT R14, R14, 0xf, RZ, 0xc0, !PT ;  /* 0x0000000f0e0e7812 */ /* 0x000fc600078ec0ff */
[----:B------:R-:W-:Y:S01]  /*55f0*/  IMAD.WIDE.U32 R10, R196, c[0x0][0x1e0], RZ ;  /* 0x00007800c40a7a25 */ /* 0x000fe200078e00ff */
[----:B------:R-:W-:-:S05]  /*5600*/  SHF.R.S32.HI R3, RZ, 0x1f, R196 ;  /* 0x0000001fff037819 */ /* 0x000fca00000114c4 */
[----:B------:R-:W-:-:S04]  /*5610*/  IMAD R3, R3, c[0x0][0x1e0], RZ ;  /* 0x0000780003037a24 */ /* 0x000fc800078e02ff */
[----:B------:R-:W-:Y:S02]  /*5620*/  IMAD R8, R196, c[0x0][0x1e4], R3 ;  /* 0x00007900c4087a24 */ /* 0x000fe400078e0203 */
[----:B------:R-:W-:Y:S02]  /*5630*/  IMAD.SHL.U32 R3, R205, 0x2, RZ ;  /* 0x00000002cd037824 */ /* 0x000fe400078e00ff */
[----:B------:R-:W-:Y:S02]  /*5640*/  IMAD.IADD R9, R11, 0x1, R8 ;  /* 0x000000010b097824 */ /* 0x000fe400078e0208 */
[----:B------:R-:W-:Y:S01]  /*5650*/  IMAD.MOV.U32 R8, RZ, RZ, R10 ;  /* 0x000000ffff087224 */ /* 0x000fe200078e000a */
[----:B------:R-:W-:Y:S02]  /*5660*/  SHF.L.U64.HI R10, R188, 0x1, R145 ;  /* 0x00000001bc0a7819 */ /* 0x000fe40000010291 */
[----:B--2---:R-:W-:Y:S01]  /*5670*/  SHF.R.S32.HI R6, RZ, 0x1f, R195 ;  /* 0x0000001fff067819 */ /* 0x004fe200000114c3 */
        /* <DEDUP_REMOVED lines=9> */
[----:B------:R-:W-:Y:S02]  /*5710*/  IADD3.X R11, R5, UR18, R11, P0, !PT ;  /* 0x00000012050b7c10 */ /* 0x000fe400087fe40b */
        /* <DEDUP_REMOVED lines=31> */
.L_x_1111:
[----:B------:R-:W-:Y:S01]  /*5910*/  ULDC.64 UR4, c[0x0][0x2c8] ;  /* 0x0000b20000047ab9 */ /* 0x000fe20000000a00 */
[----:B------:R-:W0:Y:S01]  /*5920*/  LDGDEPBAR ;  /* 0x00000000000079af */ /* 0x000e220000000000 */
[----:B------:R-:W-:Y:S01]  /*5930*/  UIMAD.WIDE.U32 UR20, UR7, UR4, URZ ;  /* 0x00000004071472a5 */ /* 0x000fe2000f8e003f */
[----:B------:R-:W-:-:S03]  /*5940*/  IADD3 R209, R147, -0x2, RZ ;  /* 0xfffffffe93d17810 */ /* 0x000fc60007ffe0ff */
[----:B------:R-:W-:-:S06]  /*5950*/  @UP1 USHF.R.U32.HI UR7, URZ, UR5, UR21 ;  /* 0x000000053f071299 */ /* 0x000fcc0008011615 */
[----:B------:R-:W-:-:S04]  /*5960*/  IADD3 R146, R146, UR7, RZ ;  /* 0x0000000792927c10 */ /* 0x000fc8000fffe0ff */
[----:B------:R-:W-:Y:S01]  /*5970*/  IADD3 R4, R146, c[0x0][0x328], RZ ;  /* 0x0000ca0092047a10 */ /* 0x000fe20007ffe0ff */
[----:B------:R-:W-:Y:S05]  /*5980*/  @!P3 BRA `(.L_x_1112) ;  /* 0x000001100000b947 */ /* 0x000fea0003800000 */
[C---:B------:R-:W-:Y:S02]  /*5990*/  ISETP.GT.AND P0, PT, R146.reuse, RZ, PT ;  /* 0x000000ff9200720c */ /* 0x040fe40003f04270 */
[----:B------:R-:W-:-:S11]  /*59a0*/  IADD3 R3, R146, -0x1, RZ ;  /* 0xffffffff92037810 */ /* 0x000fd60007ffe0ff */
[----:B------:R-:W-:Y:S05]  /*59b0*/  @P0 BRA `(.L_x_1113) ;  /* 0x0000007000000947 */ /* 0x000fea0003800000 */
[----:B------:R-:W-:Y:S02]  /*59c0*/  IMAD.MOV.U32 R3, RZ, RZ, 0x1 ;  /* 0x00000001ff037424 */ /* 0x000fe400078e00ff */
[----:B------:R-:W-:-:S03]  /*59d0*/  IMAD.MOV R146, RZ, RZ, -R146 ;  /* 0x000000ffff927224 */ /* 0x000fc600078e0a92 */
[----:B------:R-:W-:-:S13]  /*59e0*/  ISETP.NE.AND P0, PT, R3, c[0x0][0x32c], PT ;  /* 0x0000cb0003007a0c */ /* 0x000fda0003f05270 */
[----:B------:R-:W-:-:S05]  /*59f0*/  @P0 IMAD.HI.U32 R3, R146, c[0x0][0x330], RZ ;  /* 0x0000cc0092030a27 */ /* 0x000fca00078e00ff */
[----:B------:R-:W-:-:S04]  /*5a00*/  @P0 SHF.R.U32.HI R146, RZ, c[0x0][0x334], R3 ;  /* 0x0000cd00ff920a19 */ /* 0x000fc80000011603 */
[----:B------:R-:W-:Y:S01]  /*5a10*/  LOP3.LUT R3, RZ, R146, RZ, 0x33, !PT ;  /* 0x00000092ff037212 */ /* 0x000fe200078e33ff */
[----:B------:R-:W-:Y:S05]  /*5a20*/  BRA `(.L_x_1114) ;  /* 0x0000004000007947 */ /* 0x000fea0003800000 */
.L_x_1113:
[----:B------:R-:W-:-:S04]  /*5a30*/  MOV R5, 0x1 ;  /* 0x0000000100057802 */ /* 0x000fc80000000f00 */
[----:B------:R-:W-:-:S13]  /*5a40*/  ISETP.NE.AND P0, PT, R5, c[0x0][0x32c], PT ;  /* 0x0000cb0005007a0c */ /* 0x000fda0003f05270 */
[----:B------:R-:W-:-:S05]  /*5a50*/  @P0 IMAD.HI.U32 R5, R3, c[0x0][0x330], RZ ;  /* 0x0000cc0003050a27 */ /* 0x000fca00078e00ff */
[----:B------:R-:W-:Y:S02]  /*5a60*/  @P0 SHF.R.U32.HI R3, RZ, c[0x0][0x334], R5 ;  /* 0x0000cd00ff030a19 */ /* 0x000fe40000011605 */
.L_x_1114:
[----:B-1----:R-:W-:-:S05]  /*5a70*/  MOV R6, c[0x0][0x32c] ;  /* 0x0000cb0000067a02 */ /* 0x002fca0000000f00 */
[----:B------:R-:W-:-:S05]  /*5a80*/  IMAD R3, R3, R6, c[0x0][0x32c] ;  /* 0x0000cb0003037624 */ /* 0x000fca00078e0206 */
[----:B------:R-:W-:-:S04]  /*5a90*/  IMNMX R4, R4, R3, PT ;  /* 0x0000000304047217 */ /* 0x000fc80003800200 */
.L_x_1112:
        /* <DEDUP_REMOVED lines=20> */
[----:B------:R-:W-:Y:S01]  /*5be0*/  UMOV UR20, URZ ;  /* 0x0000003f00147c82 */ /* 0x000fe20008000000 */
[----:B------:R-:W-:Y:S01]  /*5bf0*/  SEL R184, R184, 0xffffffe0, !P1 ;  /* 0xffffffe0b8b87807 */ /* 0x000fe20004800000 */
[----:B------:R-:W-:-:S02]  /*5c00*/  UMOV UR5, 0x1 ;  /* 0x0000000100057882 */ /* 0x000fc40000000000 */
.L_x_1126:
[----:B------:R-:W-:Y:S04]  /*5c10*/  DEPBAR.LE SB0, 0x2 ;  /* 0x000080800000791a */ /* 0x000fe80000000000 */
[----:B------:R-:W-:Y:S01]  /*5c20*/  BAR.SYNC.DEFER_BLOCKING 0x0 ;  /* 0x0000000000007b1d */ /* 0x000fe20000010000 */
[----:B------:R-:W-:Y:S01]  /*5c30*/  UIMAD UR4, UR5, 0x6000, URZ ;  /* 0x00006000050478a4 */ /* 0x000fe2000f8e023f */
[----:B------:R-:W-:Y:S05]  /*5c40*/  ISETP.GE.AND P0, PT, R190, R209, PT ;  /* 0x000000d1be00720c */ /* 0x000fea0003f06270 */
[----:B-1----:R-:W-:Y:S05]  /*5c50*/  IADD3 R134, R187, UR4, RZ ;  /* 0x00000004bb867c10 */ /* 0x002fea000fffe0ff */
[----:B------:R-:W-:Y:S01]  /*5c60*/  IMAD.IADD R0, R184, 0x1, R134 ;  /* 0x00000001b8007824 */ /* 0x000fe200078e0286 */
[----:B------:R1:W2:Y:S04]  /*5c70*/  LDSM.16.M88.4 R136, [R189] ;  /* 0x00000000bd88783b */ /* 0x0002a80000000200 */
        /* <DEDUP_REMOVED lines=20> */
[----:B------:R-:W-:Y:S02]  /*5dc0*/  IMAD R6, R195, c[0x0][0x21c], R6 ;  /* 0x00008700c3067a24 */ /* 0x000fe400078e0206 */
[----:B------:R-:W-:Y:S04]  /*5dd0*/  IMAD.IADD R9, R9, 0x1, R5 ;  /* 0x0000000109097824 */ /* 0x000fe800078e0205 */
[----:B------:R-:W-:Y:S05]  /*5de0*/  IMAD.WIDE.U32 R8, R195, c[0x0][0x218], R8 ;  /* 0x00008600c3087a25 */ /* 0x000fea00078e0008 */
[----:B------:R-:W-:Y:S02]  /*5df0*/  IADD3 R5, P0, R8, UR16, RZ ;  /* 0x0000001008057c10 */ /* 0x000fe4000ff1e0ff */
[----:B------:R-:W-:Y:S02]  /*5e00*/  IADD3 R8, -R212, 0x10, RZ ;  /* 0x00000010d4087810 */ /* 0x000fe40007ffe1ff */
[----:B------:R-:W-:Y:S02]  /*5e10*/  IADD3.X R6, R9, UR9, R6, P0, !PT ;  /* 0x0000000909067c10 */ /* 0x000fe400087fe406 */
[C---:B------:R-:W-:Y:S02]  /*5e20*/  LEA R4, P0, R5.reuse, c[0x0][0x1f8], 0x1 ;  /* 0x00007e0005047a11 */ /* 0x040fe400078008ff */
[----:B------:R-:W-:Y:S02]  /*5e30*/  LOP3.LUT R8, R8, 0xf, RZ, 0xc0, !PT ;  /* 0x0000000f08087812 */ /* 0x000fe400078ec0ff */
[----:B------:R-:W-:Y:S02]  /*5e40*/  LEA.HI.X R2, R5, c[0x0][0x1fc], R6, 0x1, P0 ;  /* 0x00007f0005027a11 */ /* 0x000fe400000f0c06 */
[----:B------:R-:W5:Y:S04]  /*5e50*/  SHFL.IDX PT, R6, R4, 0x1, 0x181f ;  /* 0x00381f0004067f89 */ /* 0x000f6800000e0000 */
[----:B------:R-:W4:Y:S04]  /*5e60*/  SHFL.IDX PT, R10, R2, 0x1, 0x181f ;  /* 0x00381f00020a7f89 */ /* 0x000f2800000e0000 */
[----:B------:R-:W3:Y:S04]  /*5e70*/  SHFL.IDX PT, R5, R4, RZ, 0x181f ;  /* 0x00181fff04057589 */ /* 0x000ee800000e0000 */
[----:B------:R-:W2:Y:S01]  /*5e80*/  SHFL.IDX PT, R2, R2, RZ, 0x181f ;  /* 0x00181fff02027589 */ /* 0x000ea200000e0000 */
[----:B-----5:R-:W-:Y:S04]  /*5e90*/  IADD3 R12, P1, P0, R13, R6, R216 ;  /* 0x000000060d0c7210 */ /* 0x020fe8000783e0d8 */
[----:B----4-:R-:W-:Y:S02]  /*5ea0*/  IADD3.X R13, RZ, R10, R217, P1, P0 ;  /* 0x0000000aff0d7210 */ /* 0x010fe40000fe04d9 */
[----:B------:R-:W-:Y:S04]  /*5eb0*/  IADD3 R8, P1, P0, R8, R6, R213 ;  /* 0x0000000608087210 */ /* 0x000fe8000783e0d5 */
[----:B------:R-:W-:Y:S02]  /*5ec0*/  IADD3.X R9, RZ, R10, R214, P1, P0 ;  /* 0x0000000aff097210 */ /* 0x000fe40000fe04d6 */
[----:B------:R-:W-:Y:S04]  /*5ed0*/  IADD3 R6, P1, P0, R7, R6, R210 ;  /* 0x0000000607067210 */ /* 0x000fe8000783e0d2 */
[----:B------:R-:W-:Y:S02]  /*5ee0*/  IADD3.X R7, RZ, R10, R211, P1, P0 ;  /* 0x0000000aff077210 */ /* 0x000fe40000fe04d3 */
[C---:B---3--:R-:W-:Y:S05]  /*5ef0*/  IADD3 R16, P0, R5.reuse, R216, RZ ;  /* 0x000000d805107210 */ /* 0x048fea0007f1e0ff */
[C---:B--2---:R-:W-:Y:S01]  /*5f00*/  IMAD.X R17, R2.reuse, 0x1, R217, P0 ;  /* 0x0000000102117824 */ /* 0x044fe200000e06d9 */
[C---:B------:R-:W-:Y:S05]  /*5f10*/  IADD3 R14, P0, R5.reuse, R213, RZ ;  /* 0x000000d5050e7210 */ /* 0x040fea0007f1e0ff */
[C---:B------:R-:W-:Y:S01]  /*5f20*/  IMAD.X R15, R2.reuse, 0x1, R214, P0 ;  /* 0x00000001020f7824 */ /* 0x040fe200000e06d6 */
[----:B------:R-:W-:Y:S01]  /*5f30*/  IADD3 R18, P0, R5, R210, RZ ;  /* 0x000000d205127210 */ /* 0x000fe20007f1e0ff */
[----:B------:R-:W-:Y:S04]  /*5f40*/  IMAD.U32 R5, RZ, RZ, UR20 ;  /* 0x00000014ff057e24 */ /* 0x000fe8000f8e00ff */
[----:B------:R-:W-:Y:S02]  /*5f50*/  IMAD R11, R5, 0x6000, R194 ;  /* 0x00006000050b7824 */ /* 0x000fe400078e02c2 */
[----:B------:R-:W-:Y:S01]  /*5f60*/  IMAD.X R19, R2, 0x1, R211, P0 ;  /* 0x0000000102137824 */ /* 0x000fe200000e06d3 */
[----:B------:R-:W-:Y:S02]  /*5f70*/  ISETP.NE.U32.AND P0, PT, R215, RZ, PT ;  /* 0x000000ffd700720c */ /* 0x000fe40003f05070 */
        /* <DEDUP_REMOVED lines=10> */
.L_x_1116:
[C---:B--23--:R-:W-:Y:S01]  /*6020*/  HMMA.16816.F32.BF16 R4, R136.reuse, R140, RZ ;  /* 0x0000008c8804723c */ /* 0x04cfe200000418ff */
[----:B------:R-:W0:Y:S01]  /*6030*/  LDGDEPBAR ;  /* 0x00000000000079af */ /* 0x000e220000000000 */
[----:B------:R-:W-:Y:S01]  /*6040*/  PLOP3.LUT P0, PT, PT, PT, UP1, 0x80, 0x0 ;  /* 0x000000000000781c */ /* 0x000fe20003f0f018 */
[----:B------:R-:W-:Y:S01]  /*6050*/  UIADD3 UR7, UR20, 0x1, URZ ;  /* 0x0000000114077890 */ /* 0x000fe2000fffe03f */
[C---:B------:R-:W-:Y:S01]  /*6060*/  IMAD.IADD R2, R135.reuse, 0x1, R134 ;  /* 0x0000000187027824 */ /* 0x040fe200078e0286 */
[----:B------:R-:W-:Y:S01]  /*6070*/  IADD3 R134, R184, R134, R135 ;  /* 0x00000086b8867210 */ /* 0x000fe20007ffe087 */
[----:B------:R-:W-:Y:S01]  /*6080*/  IMAD.IADD R133, R135, 0x1, R0 ;  /* 0x0000000187857824 */ /* 0x000fe200078e0200 */
[----:B------:R-:W-:Y:S01]  /*6090*/  ISETP.GE.AND P3, PT, R193, 0x1, PT ;  /* 0x00000001c100780c */ /* 0x000fe20003f66270 */
[C---:B------:R-:W-:Y:S01]  /*60a0*/  HMMA.16816.F32.BF16 R8, R136.reuse, R142, RZ ;  /* 0x0000008e8808723c */ /* 0x040fe200000418ff */
[----:B------:R-:W-:Y:S01]  /*60b0*/  LDSM.16.M88.4 R140, [R2+0xc100] ;  /* 0x00c10000028c783b */ /* 0x000fe20000000200 */
[----:B------:R-:W-:Y:S04]  /*60c0*/  UISETP.GE.AND UP0, UPT, UR20, 0x1, UPT ;  /* 0x000000011400788c */ /* 0x000fe8000bf06270 */
[----:B------:R-:W-:Y:S01]  /*60d0*/  USEL UR20, UR7, URZ, !UP0 ;  /* 0x0000003f07147287 */ /* 0x000fe2000c000000 */
[----:B------:R-:W-:Y:S01]  /*60e0*/  LDSM.16.M88.4 R176, [R134+0x11100] ;  /* 0x0111000086b0783b */ /* 0x000fe20000000200 */
[C---:B----4-:R-:W-:Y:S01]  /*60f0*/  HMMA.16816.F32.BF16 R12, R136.reuse, R144, RZ ;  /* 0x00000090880c723c */ /* 0x050fe200000418ff */
[----:B------:R-:W-:Y:S01]  /*6100*/  @P0 IMAD.HI.U32 R219, R201, c[0x0][0x2c8], RZ ;  /* 0x0000b200c9db0a27 */ /* 0x000fe200078e00ff */
[----:B------:R-:W-:Y:S06]  /*6110*/  PLOP3.LUT P0, PT, PT, PT, UP1, 0x80, 0x0 ;  /* 0x000000000000781c */ /* 0x000fec0003f0f018 */
[C---:B------:R-:W-:Y:S01]  /*6120*/  HMMA.16816.F32.BF16 R16, R136.reuse, R146, RZ ;  /* 0x000000928810723c */ /* 0x040fe200000418ff */
[----:B------:R-:W-:Y:S07]  /*6130*/  LDSM.16.M88.4 R144, [R2+0xc900] ;  /* 0x00c900000290783b */ /* 0x000fee0000000200 */
[C---:B-1----:R-:W-:Y:S08]  /*6140*/  HMMA.16816.F32.BF16 R20, R136.reuse, R148, RZ ;  /* 0x000000948814723c */ /* 0x042ff000000418ff */
[C---:B------:R-:W-:Y:S01]  /*6150*/  HMMA.16816.F32.BF16 R24, R136.reuse, R150, RZ ;  /* 0x000000968818723c */ /* 0x040fe200000418ff */
[----:B------:R-:W-:Y:S07]  /*6160*/  LDSM.16.M88.4 R148, [R2+0xd100] ;  /* 0x00d100000294783b */ /* 0x000fee0000000200 */
[C---:B------:R-:W-:Y:S08]  /*6170*/  HMMA.16816.F32.BF16 R28, R136.reuse, R152, RZ ;  /* 0x00000098881c723c */ /* 0x040ff000000418ff */
[----:B------:R-:W-:Y:S01]  /*6180*/  HMMA.16816.F32.BF16 R32, R136, R154, RZ ;  /* 0x0000009a8820723c */ /* 0x000fe200000418ff */
[----:B------:R-:W1:Y:S06]  /*6190*/  LDSM.16.M88.4 R136, [R183] ;  /* 0x00000000b788783b */ /* 0x000e6c0000000200 */
[----:B------:R-:W2:Y:S01]  /*61a0*/  LDSM.16.M88.4 R152, [R2+0xd900] ;  /* 0x00d900000298783b */ /* 0x000ea20000000200 */
        /* <DEDUP_REMOVED lines=11> */
[----:B------:R-:W3:Y:S06]  /*6260*/  LDSM.16.M88.4 R156, [R182] ;  /* 0x00000000b69c783b */ /* 0x000eec0000000200 */
[----:B------:R-:W-:Y:S01]  /*6270*/  LDSM.16.M88.4 R172, [R134+0x10900] ;  /* 0x0109000086ac783b */ /* 0x000fe20000000200 */
[C---:B-1----:R-:W-:Y:S08]  /*6280*/  HMMA.16816.F32.BF16 R4, R136.reuse, R140, R4 ;  /* 0x0000008c8804723c */ /* 0x042ff00000041804 */
[C---:B------:R-:W-:Y:S01]  /*6290*/  HMMA.16816.F32.BF16 R8, R136.reuse, R142, R8 ;  /* 0x0000008e8808723c */ /* 0x040fe20000041808 */
[----:B------:R-:W1:Y:S07]  /*62a0*/  LDSM.16.M88.4 R140, [R133+0xc900] ;  /* 0x00c90000858c783b */ /* 0x000e6e0000000200 */
[C---:B------:R-:W-:Y:S08]  /*62b0*/  HMMA.16816.F32.BF16 R12, R136.reuse, R144, R12 ;  /* 0x00000090880c723c */ /* 0x040ff0000004180c */
[C---:B------:R-:W-:Y:S01]  /*62c0*/  HMMA.16816.F32.BF16 R16, R136.reuse, R146, R16 ;  /* 0x000000928810723c */ /* 0x040fe20000041810 */
[----:B------:R-:W4:Y:S07]  /*62d0*/  LDSM.16.M88.4 R144, [R133+0xd100] ;  /* 0x00d100008590783b */ /* 0x000f2e0000000200 */
[C---:B------:R-:W-:Y:S08]  /*62e0*/  HMMA.16816.F32.BF16 R20, R136.reuse, R148, R20 ;  /* 0x000000948814723c */ /* 0x040ff00000041814 */
[C---:B------:R-:W-:Y:S01]  /*62f0*/  HMMA.16816.F32.BF16 R24, R136.reuse, R150, R24 ;  /* 0x000000968818723c */ /* 0x040fe20000041818 */
[----:B------:R-:W5:Y:S07]  /*6300*/  LDSM.16.M88.4 R148, [R133+0xd900] ;  /* 0x00d900008594783b */ /* 0x000f6e0000000200 */
[C---:B--2---:R-:W-:Y:S08]  /*6310*/  HMMA.16816.F32.BF16 R28, R136.reuse, R152, R28 ;  /* 0x00000098881c723c */ /* 0x044ff0000004181c */
[----:B------:R-:W-:Y:S01]  /*6320*/  HMMA.16816.F32.BF16 R32, R136, R154, R32 ;  /* 0x0000009a8820723c */ /* 0x000fe20000041820 */
[----:B------:R-:W-:Y:S06]  /*6330*/  LDSM.16.M88.4 R136, [R189+0x4000] ;  /* 0x00400000bd88783b */ /* 0x000fec0000000200 */
[----:B------:R-:W2:Y:S01]  /*6340*/  LDSM.16.M88.4 R152, [R187+UR4+0xe100] ;  /* 0x00e10004bb98783b */ /* 0x000ea20008000200 */
[C---:B---3--:R-:W-:Y:S08]  /*6350*/  HMMA.16816.F32.BF16 R4, R156.reuse, R160, R4 ;  /* 0x000000a09c04723c */ /* 0x048ff00000041804 */
[C---:B------:R-:W-:Y:S01]  /*6360*/  HMMA.16816.F32.BF16 R8, R156.reuse, R162, R8 ;  /* 0x000000a29c08723c */ /* 0x040fe20000041808 */
[----:B------:R-:W-:Y:S07]  /*6370*/  LDSM.16.M88.4 R160, [R187+UR4+0xf100] ;  /* 0x00f10004bba0783b */ /* 0x000fee0008000200 */
[C---:B-1----:R-:W-:Y:S08]  /*6380*/  HMMA.16816.F32.BF16 R12, R156.reuse, R140, R12 ;  /* 0x0000008c9c0c723c */ /* 0x042ff0000004180c */
[C---:B------:R-:W-:Y:S01]  /*6390*/  HMMA.16816.F32.BF16 R16, R156.reuse, R142, R16 ;  /* 0x0000008e9c10723c */ /* 0x040fe20000041810 */
[----:B------:R-:W1:Y:S07]  /*63a0*/  LDSM.16.M88.4 R140, [R187+UR4+0xe900] ;  /* 0x00e90004bb8c783b */ /* 0x000e6e0008000200 */
[C---:B----4-:R-:W-:Y:S08]  /*63b0*/  HMMA.16816.F32.BF16 R20, R156.reuse, R144, R20 ;  /* 0x000000909c14723c */ /* 0x050ff00000041814 */
[C---:B------:R-:W-:Y:S01]  /*63c0*/  HMMA.16816.F32.BF16 R24, R156.reuse, R146, R24 ;  /* 0x000000929c18723c */ /* 0x040fe20000041818 */
[----:B------:R-:W3:Y:S07]  /*63d0*/  LDSM.16.M88.4 R144, [R187+UR4+0xf900] ;  /* 0x00f90004bb90783b */ /* 0x000eee0008000200 */
[C---:B-----5:R-:W-:Y:S08]  /*63e0*/  HMMA.16816.F32.BF16 R28, R156.reuse, R148, R28 ;  /* 0x000000949c1c723c */ /* 0x060ff0000004181c */
[----:B------:R-:W-:Y:S01]  /*63f0*/  HMMA.16816.F32.BF16 R32, R156, R150, R32 ;  /* 0x000000969c20723c */ /* 0x000fe20000041820 */
[----:B------:R-:W4:Y:S06]  /*6400*/  LDSM.16.M88.4 R148, [R0+0xe900] ;  /* 0x00e900000094783b */ /* 0x000f2c0000000200 */
[----:B------:R-:W-:Y:S01]  /*6410*/  LDSM.16.M88.4 R156, [R2+0xf900] ;  /* 0x00f90000029c783b */ /* 0x000fe20000000200 */
[C---:B--2---:R-:W-:Y:S08]  /*6420*/  HMMA.16816.F32.BF16 R4, R136.reuse, R152, R4 ;  /* 0x000000988804723c */ /* 0x044ff00000041804 */
        /* <DEDUP_REMOVED lines=8> */
[C---:B---3--:R-:W-:Y:S08]  /*64b0*/  HMMA.16816.F32.BF16 R28, R136.reuse, R144, R28 ;  /* 0x00000090881c723c */ /* 0x048ff0000004181c */
[----:B------:R-:W-:Y:S01]  /*64c0*/  HMMA.16816.F32.BF16 R32, R136, R146, R32 ;  /* 0x000000928820723c */ /* 0x000fe20000041820 */
[----:B------:R-:W-:Y:S06]  /*64d0*/  LDSM.16.M88.4 R136, [R183+0x4000] ;  /* 0x00400000b788783b */ /* 0x000fec0000000200 */
[----:B------:R-:W2:Y:S01]  /*64e0*/  LDSM.16.M88.4 R144, [R2+0xe100] ;  /* 0x00e100000290783b */ /* 0x000ea20000000200 */
[C---:B------:R-:W-:Y:S08]  /*64f0*/  HMMA.16816.F32.BF16 R4, R164.reuse, R168, R4 ;  /* 0x000000a8a404723c */ /* 0x040ff00000041804 */
[C---:B------:R-:W-:Y:S01]  /*6500*/  HMMA.16816.F32.BF16 R8, R164.reuse, R170, R8 ;  /* 0x000000aaa408723c */ /* 0x040fe20000041808 */
[----:B------:R-:W-:Y:S07]  /*6510*/  LDSM.16.M88.4 R168, [R134+0xf900] ;  /* 0x00f9000086a8783b */ /* 0x000fee0000000200 */
[C---:B----4-:R-:W-:Y:S08]  /*6520*/  HMMA.16816.F32.BF16 R12, R164.reuse, R148, R12 ;  /* 0x00000094a40c723c */ /* 0x050ff0000004180c */
[C---:B------:R-:W-:Y:S01]  /*6530*/  HMMA.16816.F32.BF16 R16, R164.reuse, R150, R16 ;  /* 0x00000096a410723c */ /* 0x040fe20000041810 */
[----:B------:R-:W3:Y:S07]  /*6540*/  LDSM.16.M88.4 R148, [R2+0xe900] ;  /* 0x00e900000294783b */ /* 0x000eee0000000200 */
[C---:B-1----:R-:W-:Y:S08]  /*6550*/  HMMA.16816.F32.BF16 R20, R164.reuse, R140, R20 ;  /* 0x0000008ca414723c */ /* 0x042ff00000041814 */
[C---:B------:R-:W-:Y:S01]  /*6560*/  HMMA.16816.F32.BF16 R24, R164.reuse, R142, R24 ;  /* 0x0000008ea418723c */ /* 0x040fe20000041818 */
[----:B------:R-:W1:Y:S07]  /*6570*/  LDSM.16.M88.4 R140, [R2+0xf100] ;  /* 0x00f10000028c783b */ /* 0x000e6e0000000200 */
[C---:B------:R-:W-:Y:S08]  /*6580*/  HMMA.16816.F32.BF16 R28, R164.reuse, R152, R28 ;  /* 0x00000098a41c723c */ /* 0x040ff0000004181c */
[----:B------:R-:W-:Y:S01]  /*6590*/  HMMA.16816.F32.BF16 R32, R164, R154, R32 ;  /* 0x0000009aa420723c */ /* 0x000fe20000041820 */
[----:B------:R-:W4:Y:S06]  /*65a0*/  LDSM.16.M88.4 R152, [R182+0x4000] ;  /* 0x00400000b698783b */ /* 0x000f2c0000000200 */
[----:B------:R-:W-:Y:S01]  /*65b0*/  LDSM.16.M88.4 R164, [R134+0xf100] ;  /* 0x00f1000086a4783b */ /* 0x000fe20000000200 */
[C---:B--2---:R-:W-:Y:S08]  /*65c0*/  HMMA.16816.F32.BF16 R4, R136.reuse, R144, R4 ;  /* 0x000000908804723c */ /* 0x044ff00000041804 */
[C---:B------:R-:W-:Y:S01]  /*65d0*/  HMMA.16816.F32.BF16 R8, R136.reuse, R146, R8 ;  /* 0x000000928808723c */ /* 0x040fe20000041808 */
[----:B------:R-:W2:Y:S07]  /*65e0*/  LDSM.16.M88.4 R144, [R134+0xe900] ;  /* 0x00e900008690783b */ /* 0x000eae0000000200 */
[C---:B---3--:R-:W-:Y:S08]  /*65f0*/  HMMA.16816.F32.BF16 R12, R136.reuse, R148, R12 ;  /* 0x00000094880c723c */ /* 0x048ff0000004180c */
[C---:B------:R-:W-:Y:S01]  /*6600*/  HMMA.16816.F32.BF16 R16, R136.reuse, R150, R16 ;  /* 0x000000968810723c */ /* 0x040fe20000041810 */
[----:B------:R-:W-:Y:S07]  /*6610*/  LDSM.16.M88.4 R148, [R187+UR4+0x10100] ;  /* 0x01010004bb94783b */ /* 0x000fee0008000200 */
[C---:B-1----:R-:W-:Y:S08]  /*6620*/  HMMA.16816.F32.BF16 R20, R136.reuse, R140, R20 ;  /* 0x0000008c8814723c */ /* 0x042ff00000041814 */
[C---:B------:R-:W-:Y:S01]  /*6630*/  HMMA.16816.F32.BF16 R24, R136.reuse, R142, R24 ;  /* 0x0000008e8818723c */ /* 0x040fe20000041818 */
[----:B------:R-:W1:Y:S07]  /*6640*/  LDSM.16.M88.4 R140, [R189+0x8000] ;  /* 0x00800000bd8c783b */ /* 0x000e6e0000000200 */
[C---:B------:R-:W-:Y:S08]  /*6650*/  HMMA.16816.F32.BF16 R28, R136.reuse, R156, R28 ;  /* 0x0000009c881c723c */ /* 0x040ff0000004181c */
[----:B------:R-:W-:Y:S01]  /*6660*/  HMMA.16816.F32.BF16 R32, R136, R158, R32 ;  /* 0x0000009e8820723c */ /* 0x000fe20000041820 */
[----:B------:R-:W3:Y:S06]  /*6670*/  LDSM.16.M88.4 R136, [R187+UR4+0x10900] ;  /* 0x01090004bb88783b */ /* 0x000eec0008000200 */
[----:B------:R-:W-:Y:S01]  /*6680*/  LDSM.16.M88.4 R156, [R187+UR4+0x11900] ;  /* 0x01190004bb9c783b */ /* 0x000fe20008000200 */
        /* <DEDUP_REMOVED lines=8> */
[----:B------:R-:W4:Y:S07]  /*6710*/  LDSM.16.M88.4 R164, [R0+0x10100] ;  /* 0x0101000000a4783b */ /* 0x000f2e0000000200 */
[C---:B------:R-:W-:Y:S08]  /*6720*/  HMMA.16816.F32.BF16 R28, R152.reuse, R168, R28 ;  /* 0x000000a8981c723c */ /* 0x040ff0000004181c */
[----:B------:R-:W-:Y:S01]  /*6730*/  HMMA.16816.F32.BF16 R32, R152, R170, R32 ;  /* 0x000000aa9820723c */ /* 0x000fe20000041820 */
[----:B------:R-:W5:Y:S06]  /*6740*/  LDSM.16.M88.4 R152, [R0+0x10900] ;  /* 0x010900000098783b */ /* 0x000f6c0000000200 */
[----:B------:R-:W-:Y:S01]  /*6750*/  LDSM.16.M88.4 R168, [R133+0x10100] ;  /* 0x0101000085a8783b */ /* 0x000fe20000000200 */
[C---:B-1----:R-:W-:Y:S08]  /*6760*/  HMMA.16816.F32.BF16 R4, R140.reuse, R148, R4 ;  /* 0x000000948c04723c */ /* 0x042ff00000041804 */
[C---:B------:R-:W-:Y:S01]  /*6770*/  HMMA.16816.F32.BF16 R8, R140.reuse, R150, R8 ;  /* 0x000000968c08723c */ /* 0x040fe20000041808 */
[----:B------:R-:W1:Y:S07]  /*6780*/  LDSM.16.M88.4 R148, [R0+0x11100] ;  /* 0x011100000094783b */ /* 0x000e6e0000000200 */
[C---:B---3--:R-:W-:Y:S08]  /*6790*/  HMMA.16816.F32.BF16 R12, R140.reuse, R136, R12 ;  /* 0x000000888c0c723c */ /* 0x048ff0000004180c */
[C---:B------:R-:W-:Y:S01]  /*67a0*/  HMMA.16816.F32.BF16 R16, R140.reuse, R138, R16 ;  /* 0x0000008a8c10723c */ /* 0x040fe20000041810 */
[----:B------:R-:W3:Y:S07]  /*67b0*/  LDSM.16.M88.4 R136, [R0+0x11900] ;  /* 0x011900000088783b */ /* 0x000eee0000000200 */
[C---:B--2---:R-:W-:Y:S08]  /*67c0*/  HMMA.16816.F32.BF16 R20, R140.reuse, R144, R20 ;  /* 0x000000908c14723c */ /* 0x044ff00000041814 */
[C---:B------:R-:W-:Y:S01]  /*67d0*/  HMMA.16816.F32.BF16 R24, R140.reuse, R146, R24 ;  /* 0x000000928c18723c */ /* 0x040fe20000041818 */
[----:B------:R-:W-:Y:S07]  /*67e0*/  LDSM.16.M88.4 R144, [R2+0x10100] ;  /* 0x010100000290783b */ /* 0x000fee0000000200 */
[C---:B------:R-:W-:Y:S08]  /*67f0*/  HMMA.16816.F32.BF16 R28, R140.reuse, R156, R28 ;  /* 0x0000009c8c1c723c */ /* 0x040ff0000004181c */
[----:B------:R-:W-:Y:S01]  /*6800*/  HMMA.16816.F32.BF16 R32, R140, R158, R32 ;  /* 0x0000009e8c20723c */ /* 0x000fe20000041820 */
[----:B------:R-:W2:Y:S06]  /*6810*/  LDSM.16.M88.4 R140, [R183+0x8000] ;  /* 0x00800000b78c783b */ /* 0x000eac0000000200 */
[----:B------:R-:W2:Y:S01]  /*6820*/  LDSM.16.M88.4 R156, [R2+0x10900] ;  /* 0x01090000029c783b */ /* 0x000ea20000000200 */
[C---:B----4-:R-:W-:Y:S08]  /*6830*/  HMMA.16816.F32.BF16 R4, R160.reuse, R164, R4 ;  /* 0x000000a4a004723c */ /* 0x050ff00000041804 */
[C---:B------:R-:W-:Y:S01]  /*6840*/  HMMA.16816.F32.BF16 R8, R160.reuse, R166, R8 ;  /* 0x000000a6a008723c */ /* 0x040fe20000041808 */
[----:B------:R-:W-:Y:S07]  /*6850*/  LDSM.16.M88.4 R164, [R2+0x11900] ;  /* 0x0119000002a4783b */ /* 0x000fee0000000200 */
[C---:B-----5:R-:W-:Y:S08]  /*6860*/  HMMA.16816.F32.BF16 R12, R160.reuse, R152, R12 ;  /* 0x00000098a00c723c */ /* 0x060ff0000004180c */
[C---:B------:R-:W-:Y:S01]  /*6870*/  HMMA.16816.F32.BF16 R16, R160.reuse, R154, R16 ;  /* 0x0000009aa010723c */ /* 0x040fe20000041810 */
[----:B------:R-:W4:Y:S07]  /*6880*/  LDSM.16.M88.4 R152, [R2+0x11100] ;  /* 0x011100000298783b */ /* 0x000f2e0000000200 */
[C---:B-1----:R-:W-:Y:S08]  /*6890*/  HMMA.16816.F32.BF16 R20, R160.reuse, R148, R20 ;  /* 0x00000094a014723c */ /* 0x042ff00000041814 */
[C---:B------:R-:W-:Y:S01]  /*68a0*/  HMMA.16816.F32.BF16 R24, R160.reuse, R150, R24 ;  /* 0x00000096a018723c */ /* 0x040fe20000041818 */
[----:B------:R-:W1:Y:S07]  /*68b0*/  LDSM.16.M88.4 R148, [R182+0x8000] ;  /* 0x00800000b694783b */ /* 0x000e6e0000000200 */
[C---:B---3--:R-:W-:Y:S08]  /*68c0*/  HMMA.16816.F32.BF16 R28, R160.reuse, R136, R28 ;  /* 0x00000088a01c723c */ /* 0x048ff0000004181c */
[----:B------:R-:W-:Y:S01]  /*68d0*/  HMMA.16816.F32.BF16 R32, R160, R138, R32 ;  /* 0x0000008aa020723c */ /* 0x000fe20000041820 */
[----:B------:R-:W3:Y:S07]  /*68e0*/  LDSM.16.M88.4 R136, [R134+0x11900] ;  /* 0x011900008688783b */ /* 0x000eee0000000200 */
[C---:B--2---:R-:W-:Y:S08]  /*68f0*/  HMMA.16816.F32.BF16 R4, R140.reuse, R144, R4 ;  /* 0x000000908c04723c */ /* 0x044ff00000041804 */
[C---:B------:R-:W-:Y:S08]  /*6900*/  HMMA.16816.F32.BF16 R8, R140.reuse, R146, R8 ;  /* 0x000000928c08723c */ /* 0x040ff00000041808 */
[C---:B------:R-:W-:Y:S08]  /*6910*/  HMMA.16816.F32.BF16 R12, R140.reuse, R156, R12 ;  /* 0x0000009c8c0c723c */ /* 0x040ff0000004180c */
[C---:B------:R-:W-:Y:S08]  /*6920*/  HMMA.16816.F32.BF16 R16, R140.reuse, R158, R16 ;  /* 0x0000009e8c10723c */ /* 0x040ff00000041810 */
[C---:B----4-:R-:W-:Y:S08]  /*6930*/  HMMA.16816.F32.BF16 R20, R140.reuse, R152, R20 ;  /* 0x000000988c14723c */ /* 0x050ff00000041814 */
[C---:B------:R-:W-:Y:S08]  /*6940*/  HMMA.16816.F32.BF16 R24, R140.reuse, R154, R24 ;  /* 0x0000009a8c18723c */ /* 0x040ff00000041818 */
[C---:B------:R-:W-:Y:S08]  /*6950*/  HMMA.16816.F32.BF16 R28, R140.reuse, R164, R28 ;  /* 0x000000a48c1c723c */ /* 0x040ff0000004181c */
[----:B------:R-:W-:Y:S08]  /*6960*/  HMMA.16816.F32.BF16 R32, R140, R166, R32 ;  /* 0x000000a68c20723c */ /* 0x000ff00000041820 */
[C---:B-1----:R-:W-:Y:S08]  /*6970*/  HMMA.16816.F32.BF16 R4, R148.reuse, R168, R4 ;  /* 0x000000a89404723c */ /* 0x042ff00000041804 */
[C---:B------:R-:W-:Y:S08]  /*6980*/  HMMA.16816.F32.BF16 R8, R148.reuse, R170, R8 ;  /* 0x000000aa9408723c */ /* 0x040ff00000041808 */
[C---:B------:R-:W-:Y:S08]  /*6990*/  HMMA.16816.F32.BF16 R12, R148.reuse, R172, R12 ;  /* 0x000000ac940c723c */ /* 0x040ff0000004180c */
[C---:B------:R-:W-:Y:S08]  /*69a0*/  HMMA.16816.F32.BF16 R16, R148.reuse, R174, R16 ;  /* 0x000000ae9410723c */ /* 0x040ff00000041810 */
[C---:B------:R-:W-:Y:S07]  /*69b0*/  HMMA.16816.F32.BF16 R20, R148.reuse, R176, R20 ;  /* 0x000000b09414723c */ /* 0x040fee0000041814 */
[----:B------:R-:W-:Y:S01]  /*69c0*/  IMAD.MOV.U32 R176, RZ, RZ, R201 ;  /* 0x000000ffffb07224 */ /* 0x000fe200078e00c9 */
[C---:B------:R-:W-:Y:S04]  /*69d0*/  HMMA.16816.F32.BF16 R24, R148.reuse, R178, R24 ;  /* 0x000000b29418723c */ /* 0x040fe80000041818 */
[----:B------:R-:W-:Y:S01]  /*69e0*/  @P0 SHF.R.U32.HI R176, RZ, c[0x0][0x2cc], R219 ;  /* 0x0000b300ffb00a19 */ /* 0x000fe200000116db */
[----:B------:R-:W-:Y:S03]  /*69f0*/  IMAD.SHL.U32 R177, R209, 0x40, RZ ;  /* 0x00000040d1b17824 */ /* 0x000fe600078e00ff */
[C---:B---3--:R-:W-:Y:S01]  /*6a00*/  HMMA.16816.F32.BF16 R28, R148.reuse, R136, R28 ;  /* 0x00000088941c723c */ /* 0x048fe2000004181c */
[----:B------:R-:W1:Y:S03]  /*6a10*/  SHFL.IDX PT, R179, R176, RZ, 0x1c1f ;  /* 0x001c1fffb0b37589 */ /* 0x000e6600000e0000 */
[----:B------:R-:W-:Y:S04]  /*6a20*/  IADD3 R178, -R202, 0x1, -R177 ;  /* 0x00000001cab27810 */ /* 0x000fe80007ffe9b1 */
[----:B------:R-:W-:Y:S04]  /*6a30*/  HMMA.16816.F32.BF16 R32, R148, R138, R32 ;  /* 0x0000008a9420723c */ /* 0x000fe80000041820 */
[----:B------:R-:W-:Y:S04]  /*6a40*/  IADD3 R178, -R200, R178, R191 ;  /* 0x000000b2c8b27210 */ /* 0x000fe80007ffe1bf */
[C---:B------:R-:W-:Y:S04]  /*6a50*/  IADD3 R219, R178.reuse, c[0x0][0x328], RZ ;  /* 0x0000ca00b2db7a10 */ /* 0x040fe80007ffe0ff */
[----:B------:R-:W-:Y:S01]  /*6a60*/  IADD3 R178, R178, UR19, RZ ;  /* 0x00000013b2b27c10 */ /* 0x000fe2000fffe0ff */
[--C-:B-1----:R-:W-:Y:S04]  /*6a70*/  IMAD.IADD R221, R219, 0x1, R179.reuse ;  /* 0x00000001dbdd7824 */ /* 0x102fe800078e02b3 */
[----:B------:R-:W-:Y:S01]  /*6a80*/  IMAD.IADD R220, R178, 0x1, R179 ;  /* 0x00000001b2dc7824 */ /* 0x000fe200078e02b3 */
        /* <DEDUP_REMOVED lines=14> */
.L_x_1119:
[----:B------:R-:W-:Y:S04]  /*6b70*/  MOV R0, 0x1 ;  /* 0x0000000100007802 */ /* 0x000fe80000000f00 */
[----:B------:R-:W-:Y:S11]  /*6b80*/  ISETP.NE.AND P0, PT, R0, c[0x0][0x32c], PT ;  /* 0x0000cb0000007a0c */ /* 0x000ff60003f05270 */
[----:B------:R-:W-:Y:S02]  /*6b90*/  @!UPT UIADD3 URZ, URZ, URZ, URZ ;  /* 0x0000003f3f3ff290 */ /* 0x000fe4000fffe03f */
[----:B------:R-:W-:Y:S05]  /*6ba0*/  @P0 IMAD.HI.U32 R0, R2, c[0x0][0x330], RZ ;  /* 0x0000cc0002000a27 */ /* 0x000fea00078e00ff */
[----:B------:R-:W-:Y:S02]  /*6bb0*/  @P0 SHF.R.U32.HI R2, RZ, c[0x0][0x334], R0 ;  /* 0x0000cd00ff020a19 */ /* 0x000fe40000011600 */
.L_x_1120:
[----:B------:R-:W-:Y:S05]  /*6bc0*/  BSYNC B0 ;  /* 0x0000000000007941 */ /* 0x000fea0003800000 */
.L_x_1118:
[----:B------:R-:W-:Y:S04]  /*6bd0*/  IMAD R133, R2, c[0x0][0x32c], -R177 ;  /* 0x0000cb0002857a24 */ /* 0x000fe800078e0ab1 */
[----:B------:R-:W-:Y:S05]  /*6be0*/  IMAD.IADD R133, R133, 0x1, -R202 ;  /* 0x0000000185857824 */ /* 0x000fea00078e0aca */
[----:B------:R-:W-:Y:S02]  /*6bf0*/  IADD3 R0, R133, c[0x0][0x32c], RZ ;  /* 0x0000cb0085007a10 */ /* 0x000fe40007ffe0ff */
[----:B------:R-:W-:Y:S02]  /*6c00*/  IMNMX R220, R220, R133, !PT ;  /* 0x00000085dcdc7217 */ /* 0x000fe40007800200 */
[----:B------:R-:W-:Y:S02]  /*6c10*/  IMNMX R221, R221, R0, PT ;  /* 0x00000000dddd7217 */ /* 0x000fe40003800200 */
.L_x_1117:
        /* <DEDUP_REMOVED lines=66> */
.L_x_1123:
[----:B------:R-:W-:Y:S04]  /*7040*/  MOV R0, 0x1 ;  /* 0x0000000100007802 */ /* 0x000fe80000000f00 */
[----:B------:R-:W-:Y:S11]  /*7050*/  ISETP.NE.AND P0, PT, R0, c[0x0][0x32c], PT ;  /* 0x0000cb0000007a0c */ /* 0x000ff60003f05270 */
[----:B------:R-:W-:Y:S02]  /*7060*/  @!UPT UIADD3 URZ, URZ, URZ, URZ ;  /* 0x0000003f3f3ff290 */ /* 0x000fe4000fffe03f */
[----:B------:R-:W-:Y:S05]  /*7070*/  @P0 IMAD.HI.U32 R0, R2, c[0x0][0x330], RZ ;  /* 0x0000cc0002000a27 */ /* 0x000fea00078e00ff */
[----:B------:R-:W-:Y:S02]  /*7080*/  @P0 SHF.R.U32.HI R2, RZ, c[0x0][0x334], R0 ;  /* 0x0000cd00ff020a19 */ /* 0x000fe40000011600 */
.L_x_1124:
[----:B------:R-:W-:Y:S05]  /*7090*/  BSYNC B0 ;  /* 0x0000000000007941 */ /* 0x000fea0003800000 */
.L_x_1122:
[----:B------:R-:W-:Y:S04]  /*70a0*/  IMAD R13, R2, c[0x0][0x32c], -R177 ;  /* 0x0000cb00020d7a24 */ /* 0x000fe800078e0ab1 */
[----:B------:R-:W-:Y:S05]  /*70b0*/  IMAD.IADD R13, R13, 0x1, -R202 ;  /* 0x000000010d0d7824 */ /* 0x000fea00078e0aca */
[----:B------:R-:W-:Y:S02]  /*70c0*/  IADD3 R0, R13, c[0x0][0x32c], RZ ;  /* 0x0000cb000d007a10 */ /* 0x000fe40007ffe0ff */
[----:B------:R-:W-:Y:S02]  /*70d0*/  IMNMX R178, R178, R13, !PT ;  /* 0x0000000db2b27217 */ /* 0x000fe40007800200 */
[----:B------:R-:W-:Y:S02]  /*70e0*/  IMNMX R219, R219, R0, PT ;  /* 0x00000000dbdb7217 */ /* 0x000fe40003800200 */
.L_x_1121:
[----:B------:R-:W-:Y:S01]  /*70f0*/  ISETP.GT.AND P0, PT, R178, RZ, P1 ;  /* 0x000000ffb200720c */ /* 0x000fe20000f04270 */
[----:B------:R-:W-:Y:S04]  /*7100*/  DEPBAR.LE SB0, 0x2 ;  /* 0x000080800000791a */ /* 0x000fe80000000000 */
[----:B------:R-:W-:Y:S01]  /*7110*/  BAR.SYNC.DEFER_BLOCKING 0x0 ;  /* 0x0000000000007b1d */ /* 0x000fe20000010000 */
        /* <DEDUP_REMOVED lines=71> */
[C---:B------:R-:W-:Y:S02]  /*7590*/  ISETP.LT.OR P0, PT, R219.reuse, 0x39, P0 ;  /* 0x00000039db00780c */ /* 0x040fe40000701670 */
[----:B------:R-:W-:Y:S02]  /*75a0*/  FMNMX.FTZ R13, R150, R13, !PT ;  /* 0x0000000d960d7209 */ /* 0x000fe40007810000 */
[----:B------:R-:W-:Y:S01]  /*75b0*/  FSEL R146, R34, -INF , !P0 ;  /* 0xff80000022927808 */ /* 0x000fe20004000000 */
[----:B------:R-:W1:Y:S01]  /*75c0*/  SHFL.BFLY PT, R4, R7, 0x2, 0x1f ;  /* 0x0c401f0007047f89 */ /* 0x000e6200000e0000 */
[----:B------:R-:W-:Y:S02]  /*75d0*/  ISETP.GT.AND P0, PT, R178, 0x39, P1 ;  /* 0x00000039b200780c */ /* 0x000fe40000f04270 */
[----:B------:R-:W-:Y:S02]  /*75e0*/  FMNMX.FTZ R13, R148, R13, !PT ;  /* 0x0000000d940d7209 */ /* 0x000fe40007810000 */
[----:B------:R-:W-:Y:S02]  /*75f0*/  ISETP.LT.OR P0, PT, R219, 0x3a, P0 ;  /* 0x0000003adb00780c */ /* 0x000fe40000701670 */
[----:B------:R-:W-:Y:S02]  /*7600*/  FMNMX.FTZ R15, R146, R13, !PT ;  /* 0x0000000d920f7209 */ /* 0x000fe40007810000 */
[----:B------:R-:W-:Y:S02]  /*7610*/  FSEL R144, R35, -INF , !P0 ;  /* 0xff80000023907808 */ /* 0x000fe40004000000 */
[----:B------:R-:W-:Y:S02]  /*7620*/  IADD3 R17, R180, UR4, RZ ;  /* 0x00000004b4117c10 */ /* 0x000fe4000fffe0ff */
[----:B------:R-:W-:Y:S02]  /*7630*/  FMNMX.FTZ R11, R144, R15, !PT ;  /* 0x0000000f900b7209 */ /* 0x000fe40007810000 */
[----:B------:R-:W-:Y:S03]  /*7640*/  IADD3 R134, R186, R17, RZ ;  /* 0x00000011ba867210 */ /* 0x000fe60007ffe0ff */
[----:B------:R-:W2:Y:S01]  /*7650*/  SHFL.BFLY PT, R0, R11, 0x2, 0x1f ;  /* 0x0c401f000b007f89 */ /* 0x000ea200000e0000 */
[----:B-1----:R-:W-:Y:S07]  /*7660*/  FMNMX.FTZ R4, R7, R4, !PT ;  /* 0x0000000407047209 */ /* 0x002fee0007810000 */
[----:B------:R-:W1:Y:S01]  /*7670*/  SHFL.BFLY PT, R13, R4, 0x1, 0x1f ;  /* 0x0c201f00040d7f89 */ /* 0x000e6200000e0000 */
[----:B--2---:R-:W-:Y:S07]  /*7680*/  FMNMX.FTZ R7, R11, R0, !PT ;  /* 0x000000000b077209 */ /* 0x004fee0007810000 */
[----:B------:R-:W2:Y:S01]  /*7690*/  SHFL.BFLY PT, R0, R7, 0x1, 0x1f ;  /* 0x0c201f0007007f89 */ /* 0x000ea200000e0000 */
[----:B-1----:R-:W-:Y:S04]  /*76a0*/  FMNMX.FTZ R2, R4, R13, !PT ;  /* 0x0000000d04027209 */ /* 0x002fe80007810000 */
[C---:B------:R-:W-:Y:S01]  /*76b0*/  FSETP.NEU.FTZ.AND P0, PT, R2.reuse, -INF , PT ;  /* 0xff8000000200780b */ /* 0x040fe20003f1d000 */
[----:B------:R-:W-:Y:S05]  /*76c0*/  FMUL.FTZ R152, R2, c[0x0][0x2d0] ;  /* 0x0000b40002987a20 */ /* 0x000fea0000410000 */
[----:B------:R-:W-:Y:S05]  /*76d0*/  FSEL R152, R152, RZ, P0 ;  /* 0x000000ff98987208 */ /* 0x000fea0000000000 */
[--C-:B------:R-:W-:Y:S01]  /*76e0*/  FFMA.FTZ R160, R5, c[0x0][0x2d0], -R152.reuse ;  /* 0x0000b40005a07a23 */ /* 0x100fe20000010898 */
[----:B------:R-:W-:Y:S01]  /*76f0*/  FSEL R5, R2, RZ, P0 ;  /* 0x000000ff02057208 */ /* 0x000fe20000000000 */
[--C-:B------:R-:W-:Y:S01]  /*7700*/  FFMA.FTZ R162, R137, c[0x0][0x2d0], -R152.reuse ;  /* 0x0000b40089a27a23 */ /* 0x100fe20000010898 */
[----:B--2---:R-:W-:Y:S01]  /*7710*/  FMNMX.FTZ R0, R7, R0, !PT ;  /* 0x0000000007007209 */ /* 0x004fe20007810000 */
[----:B------:R-:W-:Y:S02]  /*7720*/  FFMA.FTZ R161, R133, c[0x0][0x2d0], -R152 ;  /* 0x0000b40085a17a23 */ /* 0x000fe40000010898 */
[----:B------:R-:W-:Y:S01]  /*7730*/  FADD.FTZ R4, -R5, R132 ;  /* 0x0000008405047221 */ /* 0x000fe20000010100 */
[C---:B------:R-:W-:Y:S01]  /*7740*/  FSETP.NEU.FTZ.AND P0, PT, R0.reuse, -INF , PT ;  /* 0xff8000000000780b */ /* 0x040fe20003f1d000 */
[----:B------:R-:W-:Y:S01]  /*7750*/  FMUL.FTZ R145, R0, c[0x0][0x2d0] ;  /* 0x0000b40000917a20 */ /* 0x000fe20000410000 */
[----:B------:R-:W-:Y:S01]  /*7760*/  MUFU.EX2 R162, R162 ;  /* 0x000000a200a27308 */ /* 0x000fe20000000800 */
[----:B------:R-:W-:Y:S01]  /*7770*/  FMUL.FTZ R132, R4, c[0x0][0x2d0] ;  /* 0x0000b40004847a20 */ /* 0x000fe20000410000 */
[----:B------:R-:W-:Y:S01]  /*7780*/  FSEL R4, R0, RZ, P0 ;  /* 0x000000ff00047208 */ /* 0x000fe20000000000 */
[--C-:B------:R-:W-:Y:S01]  /*7790*/  FFMA.FTZ R163, R9, c[0x0][0x2d0], -R152.reuse ;  /* 0x0000b40009a37a23 */ /* 0x100fe20000010898 */
[----:B------:R-:W-:Y:S01]  /*77a0*/  FSEL R145, R145, RZ, P0 ;  /* 0x000000ff91917208 */ /* 0x000fe20000000000 */
[--C-:B------:R-:W-:Y:S01]  /*77b0*/  FFMA.FTZ R170, R143, c[0x0][0x2d0], -R152.reuse ;  /* 0x0000b4008faa7a23 */ /* 0x100fe20000010898 */
[----:B------:R-:W-:Y:S01]  /*77c0*/  IADD3 R5, R181, UR4, RZ ;  /* 0x00000004b5057c10 */ /* 0x000fe2000fffe0ff */
[----:B------:R-:W-:Y:S02]  /*77d0*/  FADD.FTZ R4, -R4, R3 ;  /* 0x0000000304047221 */ /* 0x000fe40000010100 */
[--C-:B------:R-:W-:Y:S01]  /*77e0*/  FFMA.FTZ R166, R12, c[0x0][0x2d0], -R145.reuse ;  /* 0x0000b4000ca67a23 */ /* 0x100fe20000010891 */
[----:B------:R-:W1:Y:S01]  /*77f0*/  MUFU.EX2 R132, R132 ;  /* 0x0000008400847308 */ /* 0x000e620000000800 */
[----:B------:R-:W2:Y:S01]  /*7800*/  LDSM.16.MT88.4 R12, [R181+UR4+0x100] ;  /* 0x00010004b50c783b */ /* 0x000ea20008004200 */
[--C-:B------:R-:W-:Y:S01]  /*7810*/  FFMA.FTZ R165, R8, c[0x0][0x2d0], -R145.reuse ;  /* 0x0000b40008a57a23 */ /* 0x100fe20000010891 */
[----:B------:R-:W-:Y:S01]  /*7820*/  IADD3 R133, R186, R5, RZ ;  /* 0x00000005ba857210 */ /* 0x000fe20007ffe0ff */
[--C-:B------:R-:W-:Y:S02]  /*7830*/  FFMA.FTZ R164, R10, c[0x0][0x2d0], -R145.reuse ;  /* 0x0000b4000aa47a23 */ /* 0x100fe40000010891 */
[--C-:B------:R-:W-:Y:S02]  /*7840*/  FFMA.FTZ R167, R6, c[0x0][0x2d0], -R145.reuse ;  /* 0x0000b40006a77a23 */ /* 0x100fe40000010891 */
[----:B------:R-:W-:Y:S01]  /*7850*/  FMUL.FTZ R3, R4, c[0x0][0x2d0] ;  /* 0x0000b40004037a20 */ /* 0x000fe20000410000 */
[----:B------:R-:W3:Y:S01]  /*7860*/  LDSM.16.MT88.4 R20, [R133+0x100] ;  /* 0x000100008514783b */ /* 0x000ee20000004200 */
[----:B------:R-:W4:Y:S01]  /*7870*/  MUFU.EX2 R161, R161 ;  /* 0x000000a100a17308 */ /* 0x000f220000000800 */
[--C-:B------:R-:W-:Y:S02]  /*7880*/  FFMA.FTZ R175, R140, c[0x0][0x2d0], -R145.reuse ;  /* 0x0000b4008caf7a23 */ /* 0x100fe40000010891 */
[--C-:B------:R-:W-:Y:S02]  /*7890*/  FFMA.FTZ R219, R157, c[0x0][0x2d0], -R152.reuse ;  /* 0x0000b4009ddb7a23 */ /* 0x100fe40000010898 */
[--C-:B------:R-:W-:Y:S02]  /*78a0*/  FFMA.FTZ R220, R155, c[0x0][0x2d0], -R152.reuse ;  /* 0x0000b4009bdc7a23 */ /* 0x100fe40000010898 */
[--C-:B------:R-:W-:Y:S02]  /*78b0*/  FFMA.FTZ R221, R158, c[0x0][0x2d0], -R145.reuse ;  /* 0x0000b4009edd7a23 */ /* 0x100fe40000010891 */
[--C-:B------:R-:W-:Y:S01]  /*78c0*/  FFMA.FTZ R222, R156, c[0x0][0x2d0], -R145.reuse ;  /* 0x0000b4009cde7a23 */ /* 0x100fe20000010891 */
[----:B------:R-:W5:Y:S01]  /*78d0*/  MUFU.EX2 R3, R3 ;  /* 0x0000000300037308 */ /* 0x000f620000000800 */
[--C-:B------:R-:W-:Y:S02]  /*78e0*/  FFMA.FTZ R223, R154, c[0x0][0x2d0], -R145.reuse ;  /* 0x0000b4009adf7a23 */ /* 0x100fe40000010891 */
[--C-:B------:R-:W-:Y:S02]  /*78f0*/  FFMA.FTZ R224, R153, c[0x0][0x2d0], -R152.reuse ;  /* 0x0000b40099e07a23 */ /* 0x100fe40000010898 */
[C---:B-1----:R-:W-:Y:S02]  /*7900*/  FMUL.FTZ R4, R132.reuse, R128 ;  /* 0x0000008084047220 */ /* 0x042fe40000410000 */
[C---:B------:R-:W-:Y:S02]  /*7910*/  FMUL.FTZ R5, R132.reuse, R129 ;  /* 0x0000008184057220 */ /* 0x040fe40000410000 */
[C---:B------:R-:W-:Y:S01]  /*7920*/  FMUL.FTZ R8, R132.reuse, R124 ;  /* 0x0000007c84087220 */ /* 0x040fe20000410000 */
[----:B------:R-:W-:Y:S01]  /*7930*/  MUFU.EX2 R160, R160 ;  /* 0x000000a000a07308 */ /* 0x000fe20000000800 */
[C---:B------:R-:W-:Y:S02]  /*7940*/  FMUL.FTZ R9, R132.reuse, R125 ;  /* 0x0000007d84097220 */ /* 0x040fe40000410000 */
[C---:B------:R-:W-:Y:S01]  /*7950*/  FMUL.FTZ R16, R132.reuse, R104 ;  /* 0x0000006884107220 */ /* 0x040fe20000410000 */
[----:B----4-:R-:W-:Y:S01]  /*7960*/  F2FP.BF16.PACK_AB R136, R161, R162 ;  /* 0x000000a2a188723e */ /* 0x010fe200000010ff */
[C---:B------:R-:W-:Y:S02]  /*7970*/  FMUL.FTZ R17, R132.reuse, R105 ;  /* 0x0000006984117220 */ /* 0x040fe40000410000 */
[C---:B------:R-:W-:Y:S02]  /*7980*/  FMUL.FTZ R24, R132.reuse, R112 ;  /* 0x0000007084187220 */ /* 0x040fe40000410000 */
[C---:B------:R-:W-:Y:S01]  /*7990*/  FMUL.FTZ R25, R132.reuse, R113 ;  /* 0x0000007184197220 */ /* 0x040fe20000410000 */
[----:B------:R-:W1:Y:S01]  /*79a0*/  MUFU.EX2 R163, R163 ;  /* 0x000000a300a37308 */ /* 0x000e620000000800 */
[C---:B------:R-:W-:Y:S02]  /*79b0*/  FMUL.FTZ R32, R132.reuse, R120 ;  /* 0x0000007884207220 */ /* 0x040fe40000410000 */
[----:B------:R-:W-:Y:S02]  /*79c0*/  FMUL.FTZ R33, R132, R121 ;  /* 0x0000007984217220 */ /* 0x000fe40000410000 */
[C---:B-----5:R-:W-:Y:S02]  /*79d0*/  FMUL.FTZ R6, R3.reuse, R130 ;  /* 0x0000008203067220 */ /* 0x060fe40000410000 */
        /* <DEDUP_REMOVED lines=9> */
[----:B------:R-:W4:Y:S01]  /*7a70*/  MUFU.EX2 R165, R165 ;  /* 0x000000a500a57308 */ /* 0x000f220000000800 */
[----:B------:R-:W-:Y:S01]  /*7a80*/  LDSM.16.MT88.4 R104, [R181+UR4+0x2100] ;  /* 0x00210004b568783b */ /* 0x000fe20008004200 */
[----:B------:R-:W-:Y:S01]  /*7a90*/  FMUL.FTZ R34, R3, R122 ;  /* 0x0000007a03227220 */ /* 0x000fe20000410000 */
[----:B-1----:R-:W-:Y:S01]  /*7aa0*/  F2FP.BF16.PACK_AB R138, R163, R160 ;  /* 0x000000a0a38a723e */ /* 0x002fe200000010ff */
[----:B------:R-:W-:Y:S02]  /*7ab0*/  FMUL.FTZ R35, R3, R123 ;  /* 0x0000007b03237220 */ /* 0x000fe40000410000 */
[--C-:B------:R-:W-:Y:S03]  /*7ac0*/  FFMA.FTZ R225, R151, c[0x0][0x2d0], -R152.reuse ;  /* 0x0000b40097e17a23 */ /* 0x100fe60000010898 */
[----:B------:R-:W-:Y:S01]  /*7ad0*/  LDSM.16.MT88.4 R112, [R181+UR4+0x900] ;  /* 0x00090004b570783b */ /* 0x000fe20008004200 */
[----:B------:R-:W-:Y:S01]  /*7ae0*/  MUFU.EX2 R164, R164 ;  /* 0x000000a400a47308 */ /* 0x000fe20000000800 */
[--C-:B------:R-:W-:Y:S02]  /*7af0*/  FFMA.FTZ R226, R149, c[0x0][0x2d0], -R152.reuse ;  /* 0x0000b40095e27a23 */ /* 0x100fe40000010898 */
[--C-:B------:R-:W-:Y:S02]  /*7b00*/  FFMA.FTZ R228, R150, c[0x0][0x2d0], -R145.reuse ;  /* 0x0000b40096e47a23 */ /* 0x100fe40000010891 */
[--C-:B------:R-:W-:Y:S02]  /*7b10*/  FFMA.FTZ R229, R148, c[0x0][0x2d0], -R145.reuse ;  /* 0x0000b40094e57a23 */ /* 0x100fe40000010891 */
[----:B------:R-:W-:Y:S01]  /*7b20*/  LDSM.16.MT88.4 R120, [R134+0x900] ;  /* 0x000900008678783b */ /* 0x000fe20000004200 */
[--C-:B------:R-:W-:Y:S02]  /*7b30*/  FFMA.FTZ R230, R146, c[0x0][0x2d0], -R145.reuse ;  /* 0x0000b40092e67a23 */ /* 0x100fe40000010891 */
[----:B------:R-:W1:Y:S01]  /*7b40*/  MUFU.EX2 R167, R167 ;  /* 0x000000a700a77308 */ /* 0x000e620000000800 */
[C---:B------:R-:W-:Y:S02]  /*7b50*/  FMUL.FTZ R36, R132.reuse, R36 ;  /* 0x0000002484247220 */ /* 0x040fe40000410000 */
[C---:B------:R-:W-:Y:S01]  /*7b60*/  FMUL.FTZ R37, R132.reuse, R37 ;  /* 0x0000002584257220 */ /* 0x040fe20000410000 */
[----:B----4-:R-:W-:Y:S01]  /*7b70*/  F2FP.BF16.PACK_AB R137, R165, R166 ;  /* 0x000000a6a589723e */ /* 0x010fe200000010ff */
[----:B------:R-:W-:Y:S01]  /*7b80*/  LDSM.16.MT88.4 R124, [R181+UR4+0x2900] ;  /* 0x00290004b57c783b */ /* 0x000fe20008004200 */
[C---:B------:R-:W-:Y:S02]  /*7b90*/  FMUL.FTZ R38, R3.reuse, R38 ;  /* 0x0000002603267220 */ /* 0x040fe40000410000 */
[C---:B------:R-:W-:Y:S02]  /*7ba0*/  FMUL.FTZ R39, R3.reuse, R39 ;  /* 0x0000002703277220 */ /* 0x040fe40000410000 */
[C---:B------:R-:W-:Y:S01]  /*7bb0*/  FMUL.FTZ R40, R132.reuse, R40 ;  /* 0x0000002884287220 */ /* 0x040fe20000410000 */
[----:B------:R-:W-:Y:S01]  /*7bc0*/  MUFU.EX2 R170, R170 ;  /* 0x000000aa00aa7308 */ /* 0x000fe20000000800 */
[C---:B------:R-:W-:Y:S01]  /*7bd0*/  FMUL.FTZ R41, R132.reuse, R41 ;  /* 0x0000002984297220 */ /* 0x040fe20000410000 */
[----:B------:R-:W-:Y:S01]  /*7be0*/  LDSM.16.MT88.4 R148, [R180+UR4+0x3900] ;  /* 0x00390004b494783b */ /* 0x000fe20008004200 */
[C---:B------:R-:W-:Y:S02]  /*7bf0*/  FMUL.FTZ R42, R3.reuse, R42 ;  /* 0x0000002a032a7220 */ /* 0x040fe40000410000 */
[C---:B------:R-:W-:Y:S02]  /*7c00*/  FMUL.FTZ R43, R3.reuse, R43 ;  /* 0x0000002b032b7220 */ /* 0x040fe40000410000 */
[C---:B------:R-:W-:Y:S02]  /*7c10*/  FMUL.FTZ R44, R132.reuse, R44 ;  /* 0x0000002c842c7220 */ /* 0x040fe40000410000 */
[C---:B------:R-:W-:Y:S01]  /*7c20*/  FMUL.FTZ R45, R132.reuse, R45 ;  /* 0x0000002d842d7220 */ /* 0x040fe20000410000 */
[----:B------:R-:W-:Y:S01]  /*7c30*/  MUFU.EX2 R175, R175 ;  /* 0x000000af00af7308 */ /* 0x000fe20000000800 */
[----:B------:R-:W-:Y:S01]  /*7c40*/  FMUL.FTZ R46, R3, R46 ;  /* 0x0000002e032e7220 */ /* 0x000fe20000410000 */
[----:B-1----:R-:W-:Y:S01]  /*7c50*/  F2FP.BF16.PACK_AB R139, R167, R164 ;  /* 0x000000a4a78b723e */ /* 0x002fe200000010ff */
[C---:B------:R-:W-:Y:S02]  /*7c60*/  FMUL.FTZ R47, R3.reuse, R47 ;  /* 0x0000002f032f7220 */ /* 0x040fe40000410000 */
[C---:B------:R-:W-:Y:S02]  /*7c70*/  FMUL.FTZ R48, R132.reuse, R48 ;  /* 0x0000003084307220 */ /* 0x040fe40000410000 */
[C---:B------:R-:W-:Y:S02]  /*7c80*/  FMUL.FTZ R49, R132.reuse, R49 ;  /* 0x0000003184317220 */ /* 0x040fe40000410000 */
[C---:B--2---:R-:W-:Y:S01]  /*7c90*/  HMMA.16816.F32.BF16 R4, R136.reuse, R12, R4 ;  /* 0x0000000c8804723c */ /* 0x044fe20000041804 */
        /* <DEDUP_REMOVED lines=13> */
[C---:B---3--:R-:W-:Y:S03]  /*7d70*/  HMMA.16816.F32.BF16 R12, R136.reuse, R20, R12 ;  /* 0x00000014880c723c */ /* 0x048fe6000004180c */
        /* <DEDUP_REMOVED lines=10> */
[----:B------:R-:W2:Y:S01]  /*7e20*/  LDSM.16.MT88.4 R108, [R133+0x2100] ;  /* 0x00210000856c783b */ /* 0x000ea20000004200 */
        /* <DEDUP_REMOVED lines=14> */
[----:B------:R-:W-:Y:S01]  /*7f10*/  LDSM.16.MT88.4 R116, [R180+UR4+0x900] ;  /* 0x00090004b474783b */ /* 0x000fe20008004200 */
[C---:B------:R-:W-:Y:S02]  /*7f20*/  FMUL.FTZ R62, R3.reuse, R62 ;  /* 0x0000003e033e7220 */ /* 0x040fe40000410000 */
[C---:B------:R-:W-:Y:S02]  /*7f30*/  FMUL.FTZ R63, R3.reuse, R63 ;  /* 0x0000003f033f7220 */ /* 0x040fe40000410000 */
[C---:B-1----:R-:W-:Y:S02]  /*7f40*/  HMMA.16816.F32.BF16 R28, R136.reuse, R100, R28 ;  /* 0x00000064881c723c */ /* 0x042fe4000004181c */
[----:B------:R-:W-:Y:S01]  /*7f50*/  MUFU.EX2 R228, R228 ;  /* 0x000000e400e47308 */ /* 0x000fe20000000800 */
[C---:B------:R-:W-:Y:S02]  /*7f60*/  FMUL.FTZ R64, R132.reuse, R64 ;  /* 0x0000004084407220 */ /* 0x040fe40000410000 */
[C---:B------:R-:W-:Y:S02]  /*7f70*/  FMUL.FTZ R65, R132.reuse, R65 ;  /* 0x0000004184417220 */ /* 0x040fe40000410000 */
[C---:B------:R-:W-:Y:S01]  /*7f80*/  FMUL.FTZ R66, R3.reuse, R66 ;  /* 0x0000004203427220 */ /* 0x040fe20000410000 */
[C---:B------:R-:W-:Y:S01]  /*7f90*/  HMMA.16816.F32.BF16 R32, R136.reuse, R102, R32 ;  /* 0x000000668820723c */ /* 0x040fe20000041820 */
[----:B------:R-:W1:Y:S03]  /*7fa0*/  LDSM.16.MT88.4 R100, [R180+UR4+0x2100] ;  /* 0x00210004b464783b */ /* 0x000e660008004200 */
[C---:B------:R-:W-:Y:S01]  /*7fb0*/  FMUL.FTZ R67, R3.reuse, R67 ;  /* 0x0000004303437220 */ /* 0x040fe20000410000 */
[----:B------:R-:W-:Y:S01]  /*7fc0*/  MUFU.EX2 R229, R229 ;  /* 0x000000e500e57308 */ /* 0x000fe20000000800 */
[C---:B------:R-:W-:Y:S02]  /*7fd0*/  FMUL.FTZ R68, R132.reuse, R68 ;  /* 0x0000004484447220 */ /* 0x040fe40000410000 */
[C---:B------:R-:W-:Y:S04]  /*7fe0*/  HMMA.16816.F32.BF16 R36, R136.reuse, R104, R36 ;  /* 0x000000688824723c */ /* 0x040fe80000041824 */
[C---:B------:R-:W-:Y:S02]  /*7ff0*/  FMUL.FTZ R69, R132.reuse, R69 ;  /* 0x0000004584457220 */ /* 0x040fe40000410000 */
[C---:B------:R-:W-:Y:S01]  /*8000*/  FMUL.FTZ R70, R3.reuse, R70 ;  /* 0x0000004603467220 */ /* 0x040fe20000410000 */
[----:B------:R-:W-:Y:S01]  /*8010*/  MUFU.EX2 R230, R230 ;  /* 0x000000e600e67308 */ /* 0x000fe20000000800 */
[C---:B------:R-:W-:Y:S01]  /*8020*/  HMMA.16816.F32.BF16 R40, R136.reuse, R106, R40 ;  /* 0x0000006a8828723c */ /* 0x040fe20000041828 */
[----:B------:R-:W3:Y:S03]  /*8030*/  LDSM.16.MT88.4 R104, [R134+0x2100] ;  /* 0x002100008668783b */ /* 0x000ee60000004200 */
        /* <DEDUP_REMOVED lines=9> */
[----:B------:R-:W-:Y:S01]  /*80d0*/  FMUL.FTZ R85, R132, R85 ;  /* 0x0000005584557220 */ /* 0x000fe20000410000 */
[C---:B-1----:R-:W-:Y:S03]  /*80e0*/  HMMA.16816.F32.BF16 R52, R136.reuse, R100, R52 ;  /* 0x000000648834723c */ /* 0x042fe60000041834 */
[C---:B------:R-:W-:Y:S02]  /*80f0*/  FMUL.FTZ R86, R3.reuse, R86 ;  /* 0x0000005603567220 */ /* 0x040fe40000410000 */
[----:B------:R-:W-:Y:S02]  /*8100*/  FMUL.FTZ R87, R3, R87 ;  /* 0x0000005703577220 */ /* 0x000fe40000410000 */
[--C-:B------:R-:W-:Y:S01]  /*8110*/  FFMA.FTZ R168, R171, c[0x0][0x2d0], -R152.reuse ;  /* 0x0000b400aba87a23 */ /* 0x100fe20000010898 */
[C---:B------:R-:W-:Y:S01]  /*8120*/  HMMA.16816.F32.BF16 R56, R136.reuse, R102, R56 ;  /* 0x000000668838723c */ /* 0x040fe20000041838 */
[----:B------:R-:W1:Y:S03]  /*8130*/  LDSM.16.MT88.4 R100, [R133+0x4100] ;  /* 0x004100008564783b */ /* 0x000e660000004200 */
[--C-:B------:R-:W-:Y:S01]  /*8140*/  FFMA.FTZ R171, R141, c[0x0][0x2d0], -R152.reuse ;  /* 0x0000b4008dab7a23 */ /* 0x100fe20000010898 */
[----:B------:R-:W-:Y:S01]  /*8150*/  MUFU.EX2 R168, R168 ;  /* 0x000000a800a87308 */ /* 0x000fe20000000800 */
[--C-:B------:R-:W-:Y:S02]  /*8160*/  FFMA.FTZ R169, R169, c[0x0][0x2d0], -R152.reuse ;  /* 0x0000b400a9a97a23 */ /* 0x100fe40000010898 */
[C---:B---3--:R-:W-:Y:S04]  /*8170*/  HMMA.16816.F32.BF16 R60, R136.reuse, R104, R60 ;  /* 0x00000068883c723c */ /* 0x048fe8000004183c */
[--C-:B------:R-:W-:Y:S02]  /*8180*/  FFMA.FTZ R173, R174, c[0x0][0x2d0], -R145.reuse ;  /* 0x0000b400aead7a23 */ /* 0x100fe40000010891 */
[--C-:B------:R-:W-:Y:S01]  /*8190*/  FFMA.FTZ R174, R142, c[0x0][0x2d0], -R145.reuse ;  /* 0x0000b4008eae7a23 */ /* 0x100fe20000010891 */
[----:B------:R-:W3:Y:S01]  /*81a0*/  MUFU.EX2 R169, R169 ;  /* 0x000000a900a97308 */ /* 0x000ee20000000800 */
[C---:B------:R-:W-:Y:S01]  /*81b0*/  HMMA.16816.F32.BF16 R64, R136.reuse, R106, R64 ;  /* 0x0000006a8840723c */ /* 0x040fe20000041840 */
[----:B------:R-:W4:Y:S03]  /*81c0*/  LDSM.16.MT88.4 R104, [R180+UR4+0x4100] ;  /* 0x00410004b468783b */ /* 0x000f260008004200 */
[--C-:B------:R-:W-:Y:S02]  /*81d0*/  FFMA.FTZ R172, R172, c[0x0][0x2d0], -R145.reuse ;  /* 0x0000b400acac7a23 */ /* 0x100fe40000010891 */
[C---:B------:R-:W-:Y:S02]  /*81e0*/  FMUL.FTZ R88, R132.reuse, R88 ;  /* 0x0000005884587220 */ /* 0x040fe40000410000 */
[C---:B--2---:R-:W-:Y:S01]  /*81f0*/  HMMA.16816.F32.BF16 R68, R136.reuse, R108, R68 ;  /* 0x0000006c8844723c */ /* 0x044fe20000041844 */
[----:B------:R-:W-:Y:S01]  /*8200*/  LDSM.16.MT88.4 R140, [R180+UR4+0x2900] ;  /* 0x00290004b48c783b */ /* 0x000fe20008004200 */
[----:B------:R-:W-:Y:S02]  /*8210*/  MUFU.EX2 R171, R171 ;  /* 0x000000ab00ab7308 */ /* 0x000fe40000000800 */
[C---:B------:R-:W-:Y:S02]  /*8220*/  FMUL.FTZ R89, R132.reuse, R89 ;  /* 0x0000005984597220 */ /* 0x040fe40000410000 */
[C---:B------:R-:W-:Y:S02]  /*8230*/  FMUL.FTZ R90, R3.reuse, R90 ;  /* 0x0000005a035a7220 */ /* 0x040fe40000410000 */
[C---:B------:R-:W-:Y:S01]  /*8240*/  HMMA.16816.F32.BF16 R72, R136.reuse, R110, R72 ;  /* 0x0000006e8848723c */ /* 0x040fe20000041848 */
[----:B------:R-:W2:Y:S03]  /*8250*/  LDSM.16.MT88.4 R108, [R134+0x4100] ;  /* 0x00410000866c783b */ /* 0x000ea60000004200 */
[C---:B------:R-:W-:Y:S01]  /*8260*/  FMUL.FTZ R76, R132.reuse, R76 ;  /* 0x0000004c844c7220 */ /* 0x040fe20000410000 */
[----:B------:R-:W-:Y:S01]  /*8270*/  MUFU.EX2 R173, R173 ;  /* 0x000000ad00ad7308 */ /* 0x000fe20000000800 */
[C---:B------:R-:W-:Y:S02]  /*8280*/  FMUL.FTZ R77, R132.reuse, R77 ;  /* 0x0000004d844d7220 */ /* 0x040fe40000410000 */
[C---:B------:R-:W-:Y:S04]  /*8290*/  FMUL.FTZ R78, R3.reuse, R78 ;  /* 0x0000004e034e7220 */ /* 0x040fe80000410000 */
[C---:B------:R-:W-:Y:S02]  /*82a0*/  FMUL.FTZ R79, R3.reuse, R79 ;  /* 0x0000004f034f7220 */ /* 0x040fe40000410000 */
[C---:B------:R-:W-:Y:S01]  /*82b0*/  FMUL.FTZ R91, R3.reuse, R91 ;  /* 0x0000005b035b7220 */ /* 0x040fe20000410000 */
[----:B------:R-:W5:Y:S01]  /*82c0*/  MUFU.EX2 R172, R172 ;  /* 0x000000ac00ac7308 */ /* 0x000f620000000800 */
[C---:B------:R-:W-:Y:S02]  /*82d0*/  FMUL.FTZ R92, R132.reuse, R92 ;  /* 0x0000005c845c7220 */ /* 0x040fe40000410000 */
[C---:B------:R-:W-:Y:S01]  /*82e0*/  FMUL.FTZ R93, R132.reuse, R93 ;  /* 0x0000005d845d7220 */ /* 0x040fe20000410000 */
[C---:B-1----:R-:W-:Y:S03]  /*82f0*/  HMMA.16816.F32.BF16 R76, R136.reuse, R100, R76 ;  /* 0x00000064884c723c */ /* 0x042fe6000004184c */
[C---:B------:R-:W-:Y:S02]  /*8300*/  FMUL.FTZ R80, R132.reuse, R80 ;  /* 0x0000005084507220 */ /* 0x040fe40000410000 */
[C---:B------:R-:W-:Y:S01]  /*8310*/  FMUL.FTZ R81, R132.reuse, R81 ;  /* 0x0000005184517220 */ /* 0x040fe20000410000 */
[----:B------:R-:W1:Y:S01]  /*8320*/  MUFU.EX2 R174, R174 ;  /* 0x000000ae00ae7308 */ /* 0x000e620000000800 */
[----:B------:R-:W-:Y:S01]  /*8330*/  FMUL.FTZ R82, R3, R82 ;  /* 0x0000005203527220 */ /* 0x000fe20000410000 */
[----:B---3--:R-:W-:Y:S01]  /*8340*/  F2FP.BF16.PACK_AB R100, R169, R168 ;  /* 0x000000a8a964723e */ /* 0x008fe200000010ff */
[C---:B------:R-:W-:Y:S03]  /*8350*/  FMUL.FTZ R83, R3.reuse, R83 ;  /* 0x0000005303537220 */ /* 0x040fe60000410000 */
[C---:B------:R-:W-:Y:S02]  /*8360*/  FMUL.FTZ R94, R3.reuse, R94 ;  /* 0x0000005e035e7220 */ /* 0x040fe40000410000 */
[C---:B------:R-:W-:Y:S02]  /*8370*/  FMUL.FTZ R95, R3.reuse, R95 ;  /* 0x0000005f035f7220 */ /* 0x040fe40000410000 */
[C---:B------:R-:W-:Y:S03]  /*8380*/  HMMA.16816.F32.BF16 R80, R136.reuse, R102, R80 ;  /* 0x000000668850723c */ /* 0x040fe60000041850 */
[----:B------:R-:W-:Y:S01]  /*8390*/  FMUL.FTZ R96, R132, R96 ;  /* 0x0000006084607220 */ /* 0x000fe20000410000 */
[----:B-----5:R-:W-:Y:S01]  /*83a0*/  F2FP.BF16.PACK_AB R101, R172, R173 ;  /* 0x000000adac65723e */ /* 0x020fe200000010ff */
[----:B------:R-:W-:Y:S02]  /*83b0*/  FMUL.FTZ R97, R132, R97 ;  /* 0x0000006184617220 */ /* 0x000fe40000410000 */
[C---:B------:R-:W-:Y:S01]  /*83c0*/  FMUL.FTZ R98, R3.reuse, R98 ;  /* 0x0000006203627220 */ /* 0x040fe20000410000 */
[C---:B----4-:R-:W-:Y:S04]  /*83d0*/  HMMA.16816.F32.BF16 R84, R136.reuse, R104, R84 ;  /* 0x000000688854723c */ /* 0x050fe80000041854 */
[----:B------:R-:W-:Y:S01]  /*83e0*/  FMUL.FTZ R99, R3, R99 ;  /* 0x0000006303637220 */ /* 0x000fe20000410000 */
[----:B------:R-:W-:Y:S01]  /*83f0*/  F2FP.BF16.PACK_AB R102, R171, R170 ;  /* 0x000000aaab66723e */ /* 0x000fe200000010ff */
[--C-:B------:R-:W-:Y:S01]  /*8400*/  FFMA.FTZ R178, R179, c[0x0][0x2d0], -R152.reuse ;  /* 0x0000b400b3b27a23 */ /* 0x100fe20000010898 */
[----:B-1----:R-:W-:Y:S01]  /*8410*/  F2FP.BF16.PACK_AB R103, R175, R174 ;  /* 0x000000aeaf67723e */ /* 0x002fe200000010ff */
[C---:B------:R-:W-:Y:S01]  /*8420*/  HMMA.16816.F32.BF16 R88, R136.reuse, R106, R88 ;  /* 0x0000006a8858723c */ /* 0x040fe20000041858 */
[----:B------:R-:W1:Y:S03]  /*8430*/  LDSM.16.MT88.4 R104, [R133+0x900] ;  /* 0x000900008568783b */ /* 0x000e660000004200 */
[--C-:B------:R-:W-:Y:S01]  /*8440*/  FFMA.FTZ R179, R159, c[0x0][0x2d0], -R152.reuse ;  /* 0x0000b4009fb37a23 */ /* 0x100fe20000010898 */
[----:B------:R-:W-:Y:S01]  /*8450*/  MUFU.EX2 R178, R178 ;  /* 0x000000b200b27308 */ /* 0x000fe20000000800 */
[----:B------:R-:W-:Y:S02]  /*8460*/  FFMA.FTZ R152, R147, c[0x0][0x2d0], -R152 ;  /* 0x0000b40093987a23 */ /* 0x000fe40000010898 */
[C---:B--2---:R-:W-:Y:S01]  /*8470*/  HMMA.16816.F32.BF16 R92, R136.reuse, R108, R92 ;  /* 0x0000006c885c723c */ /* 0x044fe2000004185c */
[----:B------:R-:W-:Y:S03]  /*8480*/  LDSM.16.MT88.4 R156, [R181+UR4+0x5900] ;  /* 0x00590004b59c783b */ /* 0x000fe60008004200 */
[--C-:B------:R-:W-:Y:S02]  /*8490*/  FFMA.FTZ R176, R176, c[0x0][0x2d0], -R145.reuse ;  /* 0x0000b400b0b07a23 */ /* 0x100fe40000010891 */
[----:B------:R-:W-:Y:S01]  /*84a0*/  FFMA.FTZ R145, R144, c[0x0][0x2d0], -R145 ;  /* 0x0000b40090917a23 */ /* 0x000fe20000010891 */
[----:B------:R-:W2:Y:S01]  /*84b0*/  MUFU.EX2 R227, R152 ;  /* 0x0000009800e37308 */ /* 0x000ea20000000800 */
[----:B------:R-:W-:Y:S01]  /*84c0*/  HMMA.16816.F32.BF16 R96, R136, R110, R96 ;  /* 0x0000006e8860723c */ /* 0x000fe20000041860 */
[----:B------:R-:W3:Y:S03]  /*84d0*/  LDSM.16.MT88.4 R108, [R134+0x2900] ;  /* 0x00290000866c783b */ /* 0x000ee60000004200 */
[----:B------:R-:W-:Y:S02]  /*84e0*/  FFMA.FTZ R162, R132, R203, R162 ;  /* 0x000000cb84a27223 */ /* 0x000fe400000100a2 */
[----:B------:R-:W-:Y:S01]  /*84f0*/  FFMA.FTZ R166, R3, R204, R166 ;  /* 0x000000cc03a67223 */ /* 0x000fe200000100a6 */
[----:B------:R-:W-:Y:S01]  /*8500*/  F2FP.BF16.PACK_AB R136, R225, R224 ;  /* 0x000000e0e188723e */ /* 0x000fe200000010ff */
[C---:B------:R-:W-:Y:S01]  /*8510*/  HMMA.16816.F32.BF16 R4, R100.reuse, R112, R4 ;  /* 0x000000706404723c */ /* 0x040fe20000041804 */
[----:B------:R-:W4:Y:S04]  /*8520*/  MUFU.EX2 R231, R145 ;  /* 0x0000009100e77308 */ /* 0x000f280000000800 */
[----:B------:R-:W-:Y:S01]  /*8530*/  F2FP.BF16.PACK_AB R137, R229, R228 ;  /* 0x000000e4e589723e */ /* 0x000fe200000010ff */
[----:B------:R-:W-:Y:S02]  /*8540*/  FADD.FTZ R161, R161, R162 ;  /* 0x000000a2a1a17221 */ /* 0x000fe40000010000 */
[C---:B------:R-:W-:Y:S01]  /*8550*/  HMMA.16816.F32.BF16 R8, R100.reuse, R114, R8 ;  /* 0x000000726408723c */ /* 0x040fe20000041808 */
[----:B------:R-:W-:Y:S02]  /*8560*/  LDSM.16.MT88.4 R112, [R133+0x4900] ;  /* 0x004900008570783b */ /* 0x000fe40000004200 */
[----:B------:R-:W5:Y:S01]  /*8570*/  MUFU.EX2 R179, R179 ;  /* 0x000000b300b37308 */ /* 0x000f620000000800 */
[----:B------:R-:W-:Y:S02]  /*8580*/  FADD.FTZ R160, R160, R161 ;  /* 0x000000a1a0a07221 */ /* 0x000fe40000010000 */
[----:B------:R-:W-:Y:S01]  /*8590*/  FADD.FTZ R165, R165, R166 ;  /* 0x000000a6a5a57221 */ /* 0x000fe20000010000 */
[----:B--2---:R-:W-:Y:S01]  /*85a0*/  F2FP.BF16.PACK_AB R138, R227, R226 ;  /* 0x000000e2e38a723e */ /* 0x004fe200000010ff */
[----:B------:R-:W-:Y:S01]  /*85b0*/  FADD.FTZ R163, R163, R160 ;  /* 0x000000a0a3a37221 */ /* 0x000fe20000010000 */
[C---:B-1----:R-:W-:Y:S01]  /*85c0*/  HMMA.16816.F32.BF16 R12, R100.reuse, R104, R12 ;  /* 0x00000068640c723c */ /* 0x042fe2000004180c */
[----:B------:R-:W-:Y:S02]  /*85d0*/  LDSM.16.MT88.4 R152, [R134+0x3900] ;  /* 0x003900008698783b */ /* 0x000fe40000004200 */
[----:B------:R-:W-:Y:S01]  /*85e0*/  FADD.FTZ R164, R164, R165 ;  /* 0x000000a5a4a47221 */ /* 0x000fe20000010000 */
[----:B------:R-:W1:Y:S01]  /*85f0*/  MUFU.EX2 R176, R176 ;  /* 0x000000b000b07308 */ /* 0x000e620000000800 */
[----:B------:R-:W-:Y:S02]  /*8600*/  FADD.FTZ R168, R168, R163 ;  /* 0x000000a3a8a87221 */ /* 0x000fe40000010000 */
[----:B------:R-:W-:Y:S01]  /*8610*/  FADD.FTZ R164, R167, R164 ;  /* 0x000000a4a7a47221 */ /* 0x000fe20000010000 */
[C---:B------:R-:W-:Y:S01]  /*8620*/  HMMA.16816.F32.BF16 R16, R100.reuse, R106, R16 ;  /* 0x0000006a6410723c */ /* 0x040fe20000041810 */
[----:B------:R-:W2:Y:S03]  /*8630*/  LDSM.16.MT88.4 R104, [R181+UR4+0x4900] ;  /* 0x00490004b568783b */ /* 0x000ea60008004200 */
[----:B----4-:R-:W-:Y:S01]  /*8640*/  F2FP.BF16.PACK_AB R139, R231, R230 ;  /* 0x000000e6e78b723e */ /* 0x010fe200000010ff */
[----:B------:R-:W-:Y:S02]  /*8650*/  FADD.FTZ R169, R169, R168 ;  /* 0x000000a8a9a97221 */ /* 0x000fe40000010000 */
[----:B------:R-:W-:Y:S01]  /*8660*/  FADD.FTZ R173, R173, R164 ;  /* 0x000000a4adad7221 */ /* 0x000fe20000010000 */
[C---:B------:R-:W-:Y:S01]  /*8670*/  HMMA.16816.F32.BF16 R20, R100.reuse, R116, R20 ;  /* 0x000000746414723c */ /* 0x040fe20000041814 */
[----:B------:R-:W-:Y:S03]  /*8680*/  LDSM.16.MT88.4 R144, [R133+0x3900] ;  /* 0x003900008590783b */ /* 0x000fe60000004200 */
        /* <DEDUP_REMOVED lines=14> */
[C---:B------:R-:W-:Y:S08]  /*8770*/  HMMA.16816.F32.BF16 R48, R100.reuse, R130, R48 ;  /* 0x000000826430723c */ /* 0x040ff00000041830 */
[C---:B------:R-:W-:Y:S08]  /*8780*/  HMMA.16816.F32.BF16 R52, R100.reuse, R140, R52 ;  /* 0x0000008c6434723c */ /* 0x040ff00000041834 */
[C---:B------:R-:W-:Y:S01]  /*8790*/  HMMA.16816.F32.BF16 R56, R100.reuse, R142, R56 ;  /* 0x0000008e6438723c */ /* 0x040fe20000041838 */
[----:B------:R-:W-:Y:S07]  /*87a0*/  LDSM.16.MT88.4 R140, [R181+UR4+0x3900] ;  /* 0x00390004b58c783b */ /* 0x000fee0008004200 */
[C---:B---3--:R-:W-:Y:S08]  /*87b0*/  HMMA.16816.F32.BF16 R60, R100.reuse, R108, R60 ;  /* 0x0000006c643c723c */ /* 0x048ff0000004183c */
[C---:B------:R-:W-:Y:S01]  /*87c0*/  HMMA.16816.F32.BF16 R64, R100.reuse, R110, R64 ;  /* 0x0000006e6440723c */ /* 0x040fe20000041840 */
[----:B------:R-:W3:Y:S07]  /*87d0*/  LDSM.16.MT88.4 R108, [R180+UR4+0x4900] ;  /* 0x00490004b46c783b */ /* 0x000eee0008004200 */
[C---:B--2---:R-:W-:Y:S08]  /*87e0*/  HMMA.16816.F32.BF16 R68, R100.reuse, R104, R68 ;  /* 0x000000686444723c */ /* 0x044ff00000041844 */
[C---:B------:R-:W-:Y:S01]  /*87f0*/  HMMA.16816.F32.BF16 R72, R100.reuse, R106, R72 ;  /* 0x0000006a6448723c */ /* 0x040fe20000041848 */
[----:B------:R-:W2:Y:S07]  /*8800*/  LDSM.16.MT88.4 R104, [R181+UR4+0x1100] ;  /* 0x00110004b568783b */ /* 0x000eae0008004200 */
[C---:B------:R-:W-:Y:S08]  /*8810*/  HMMA.16816.F32.BF16 R76, R100.reuse, R112, R76 ;  /* 0x00000070644c723c */ /* 0x040ff0000004184c */
[C---:B------:R-:W-:Y:S01]  /*8820*/  HMMA.16816.F32.BF16 R80, R100.reuse, R114, R80 ;  /* 0x000000726450723c */ /* 0x040fe20000041850 */
[----:B------:R-:W4:Y:S07]  /*8830*/  LDSM.16.MT88.4 R112, [R180+UR4+0x1100] ;  /* 0x00110004b470783b */ /* 0x000f2e0008004200 */
[C---:B---3--:R-:W-:Y:S08]  /*8840*/  HMMA.16816.F32.BF16 R84, R100.reuse, R108, R84 ;  /* 0x0000006c6454723c */ /* 0x048ff00000041854 */
[C---:B------:R-:W-:Y:S01]  /*8850*/  HMMA.16816.F32.BF16 R88, R100.reuse, R110, R88 ;  /* 0x0000006e6458723c */ /* 0x040fe20000041858 */
[----:B------:R-:W3:Y:S07]  /*8860*/  LDSM.16.MT88.4 R108, [R181+UR4+0x3100] ;  /* 0x00310004b56c783b */ /* 0x000eee0008004200 */
[C---:B------:R-:W-:Y:S08]  /*8870*/  HMMA.16816.F32.BF16 R92, R100.reuse, R116, R92 ;  /* 0x00000074645c723c */ /* 0x040ff0000004185c */
[----:B------:R-:W-:Y:S01]  /*8880*/  HMMA.16816.F32.BF16 R96, R100, R118, R96 ;  /* 0x000000766460723c */ /* 0x000fe20000041860 */
[----:B------:R-:W3:Y:S06]  /*8890*/  LDSM.16.MT88.4 R116, [R133+0x3100] ;  /* 0x003100008574783b */ /* 0x000eec0000004200 */
[----:B-----5:R-:W-:Y:S02]  /*88a0*/  F2FP.BF16.PACK_AB R100, R179, R178 ;  /* 0x000000b2b364723e */ /* 0x020fe400000010ff */
[----:B------:R-:W-:Y:S03]  /*88b0*/  F2FP.BF16.PACK_AB R102, R220, R219 ;  /* 0x000000dbdc66723e */ /* 0x000fe600000010ff */
[----:B-1----:R-:W-:Y:S01]  /*88c0*/  F2FP.BF16.PACK_AB R101, R221, R176 ;  /* 0x000000b0dd65723e */ /* 0x002fe200000010ff */
[----:B------:R-:W-:Y:S01]  /*88d0*/  FADD.FTZ R176, R176, R175 ;  /* 0x000000afb0b07221 */ /* 0x000fe20000010000 */
[----:B------:R-:W-:Y:S03]  /*88e0*/  F2FP.BF16.PACK_AB R103, R223, R222 ;  /* 0x000000dedf67723e */ /* 0x000fe600000010ff */
[----:B------:R-:W-:Y:S04]  /*88f0*/  FADD.FTZ R221, R221, R176 ;  /* 0x000000b0dddd7221 */ /* 0x000fe80000010000 */
[C---:B--2---:R-:W-:Y:S03]  /*8900*/  HMMA.16816.F32.BF16 R4, R100.reuse, R104, R4 ;  /* 0x000000686404723c */ /* 0x044fe60000041804 */
[----:B------:R-:W-:Y:S04]  /*8910*/  FADD.FTZ R222, R222, R221 ;  /* 0x000000dddede7221 */ /* 0x000fe80000010000 */
[----:B------:R-:W-:Y:S01]  /*8920*/  FADD.FTZ R223, R223, R222 ;  /* 0x000000dedfdf7221 */ /* 0x000fe20000010000 */
[C---:B------:R-:W-:Y:S01]  /*8930*/  HMMA.16816.F32.BF16 R8, R100.reuse, R106, R8 ;  /* 0x0000006a6408723c */ /* 0x040fe20000041808 */
[----:B------:R-:W1:Y:S03]  /*8940*/  LDSM.16.MT88.4 R104, [R180+UR4+0x3100] ;  /* 0x00310004b468783b */ /* 0x000e660008004200 */
[----:B------:R-:W-:Y:S04]  /*8950*/  FADD.FTZ R228, R228, R223 ;  /* 0x000000dfe4e47221 */ /* 0x000fe80000010000 */
[C---:B------:R-:W-:Y:S04]  /*8960*/  HMMA.16816.F32.BF16 R12, R100.reuse, R120, R12 ;  /* 0x00000078640c723c */ /* 0x040fe8000004180c */
[----:B------:R-:W-:Y:S04]  /*8970*/  FADD.FTZ R229, R229, R228 ;  /* 0x000000e4e5e57221 */ /* 0x000fe80000010000 */
[C---:B------:R-:W-:Y:S01]  /*8980*/  HMMA.16816.F32.BF16 R16, R100.reuse, R122, R16 ;  /* 0x0000007a6410723c */ /* 0x040fe20000041810 */
[----:B------:R-:W-:Y:S03]  /*8990*/  LDSM.16.MT88.4 R120, [R134+0x1900] ;  /* 0x001900008678783b */ /* 0x000fe60000004200 */
[----:B------:R-:W-:Y:S04]  /*89a0*/  FADD.FTZ R204, R230, R229 ;  /* 0x000000e5e6cc7221 */ /* 0x000fe80000010000 */
[C---:B----4-:R-:W-:Y:S04]  /*89b0*/  HMMA.16816.F32.BF16 R20, R100.reuse, R112, R20 ;  /* 0x000000706414723c */ /* 0x050fe80000041814 */
[----:B------:R-:W-:Y:S04]  /*89c0*/  FADD.FTZ R204, R231, R204 ;  /* 0x000000cce7cc7221 */ /* 0x000fe80000010000 */
[C---:B------:R-:W-:Y:S01]  /*89d0*/  HMMA.16816.F32.BF16 R24, R100.reuse, R114, R24 ;  /* 0x000000726418723c */ /* 0x040fe20000041818 */
[----:B------:R-:W2:Y:S07]  /*89e0*/  LDSM.16.MT88.4 R112, [R134+0x3100] ;  /* 0x003100008670783b */ /* 0x000eae0000004200 */
[C---:B------:R-:W-:Y:S08]  /*89f0*/  HMMA.16816.F32.BF16 R28, R100.reuse, R124, R28 ;  /* 0x0000007c641c723c */ /* 0x040ff0000004181c */
[C---:B------:R-:W-:Y:S01]  /*8a00*/  HMMA.16816.F32.BF16 R32, R100.reuse, R126, R32 ;  /* 0x0000007e6420723c */ /* 0x040fe20000041820 */
[----:B------:R-:W-:Y:S07]  /*8a10*/  LDSM.16.MT88.4 R124, [R181+UR4+0x1900] ;  /* 0x00190004b57c783b */ /* 0x000fee0008004200 */
[C---:B---3--:R-:W-:Y:S08]  /*8a20*/  HMMA.16816.F32.BF16 R36, R100.reuse, R108, R36 ;  /* 0x0000006c6424723c */ /* 0x048ff00000041824 */
[C---:B------:R-:W-:Y:S01]  /*8a30*/  HMMA.16816.F32.BF16 R40, R100.reuse, R110, R40 ;  /* 0x0000006e6428723c */ /* 0x040fe20000041828 */
[----:B------:R-:W3:Y:S07]  /*8a40*/  LDSM.16.MT88.4 R108, [R181+UR4+0x5100] ;  /* 0x00510004b56c783b */ /* 0x000eee0008004200 */
[C---:B------:R-:W-:Y:S08]  /*8a50*/  HMMA.16816.F32.BF16 R44, R100.reuse, R116, R44 ;  /* 0x00000074642c723c */ /* 0x040ff0000004182c */
[C---:B------:R-:W-:Y:S01]  /*8a60*/  HMMA.16816.F32.BF16 R48, R100.reuse, R118, R48 ;  /* 0x000000766430723c */ /* 0x040fe20000041830 */
[----:B------:R-:W4:Y:S07]  /*8a70*/  LDSM.16.MT88.4 R116, [R133+0x5100] ;  /* 0x005100008574783b */ /* 0x000f2e0000004200 */
        /* <DEDUP_REMOVED lines=11> */
[----:B------:R-:W4:Y:S07]  /*8b30*/  LDSM.16.MT88.4 R116, [R180+UR4+0x1900] ;  /* 0x00190004b474783b */ /* 0x000f2e0008004200 */
[C---:B-1----:R-:W-:Y:S08]  /*8b40*/  HMMA.16816.F32.BF16 R84, R100.reuse, R104, R84 ;  /* 0x000000686454723c */ /* 0x042ff00000041854 */
[C---:B------:R-:W-:Y:S08]  /*8b50*/  HMMA.16816.F32.BF16 R88, R100.reuse, R106, R88 ;  /* 0x0000006a6458723c */ /* 0x040ff00000041858 */
[C---:B--2---:R-:W-:Y:S08]  /*8b60*/  HMMA.16816.F32.BF16 R92, R100.reuse, R112, R92 ;  /* 0x00000070645c723c */ /* 0x044ff0000004185c */
[----:B------:R-:W-:Y:S08]  /*8b70*/  HMMA.16816.F32.BF16 R96, R100, R114, R96 ;  /* 0x000000726460723c */ /* 0x000ff00000041860 */
[C---:B------:R-:W-:Y:S01]  /*8b80*/  HMMA.16816.F32.BF16 R128, R136.reuse, R124, R4 ;  /* 0x0000007c8880723c */ /* 0x040fe20000041804 */
[----:B------:R-:W1:Y:S07]  /*8b90*/  LDSM.16.MT88.4 R4, [R133+0x5900] ;  /* 0x005900008504783b */ /* 0x000e6e0000004200 */
[C---:B------:R-:W-:Y:S01]  /*8ba0*/  HMMA.16816.F32.BF16 R124, R136.reuse, R126, R8 ;  /* 0x0000007e887c723c */ /* 0x040fe20000041808 */
[----:B------:R-:W2:Y:S07]  /*8bb0*/  LDSM.16.MT88.4 R8, [R180+UR4+0x5900] ;  /* 0x00590004b408783b */ /* 0x000eae0008004200 */
[C---:B---3--:R-:W-:Y:S01]  /*8bc0*/  HMMA.16816.F32.BF16 R100, R136.reuse, R108, R12 ;  /* 0x0000006c8864723c */ /* 0x048fe2000004180c */
[----:B------:R-:W3:Y:S07]  /*8bd0*/  LDSM.16.MT88.4 R12, [R134+0x5900] ;  /* 0x00590000860c783b */ /* 0x000eee0000004200 */
        /* <DEDUP_REMOVED lines=23> */
[C---:B---3--:R-:W-:Y:S04]  /*8d50*/  HMMA.16816.F32.BF16 R92, R136.reuse, R12, R92 ;  /* 0x0000000c885c723c */ /* 0x048fe8000004185c */
[----:B------:R-:W-:Y:S01]  /*8d60*/  FADD.FTZ R224, R224, R3 ;  /* 0x00000003e0e07221 */ /* 0x000fe20000010000 */
[----:B------:R-:W-:Y:S03]  /*8d70*/  IADD3 R3, R209, -0x2, RZ ;  /* 0xfffffffed1037810 */ /* 0x000fe60007ffe0ff */
[----:B------:R-:W-:Y:S03]  /*8d80*/  HMMA.16816.F32.BF16 R96, R136, R14, R96 ;  /* 0x0000000e8860723c */ /* 0x000fe60000041860 */
[----:B------:R-:W-:Y:S01]  /*8d90*/  ISETP.GE.AND P0, PT, R3, R190, PT ;  /* 0x000000be0300720c */ /* 0x000fe20003f06270 */
[----:B------:R-:W-:Y:S04]  /*8da0*/  FADD.FTZ R225, R225, R224 ;  /* 0x000000e0e1e17221 */ /* 0x000fe80000010000 */
[----:B------:R-:W-:Y:S04]  /*8db0*/  FADD.FTZ R226, R226, R225 ;  /* 0x000000e1e2e27221 */ /* 0x000fe80000010000 */
[----:B------:R-:W-:Y:S04]  /*8dc0*/  FADD.FTZ R203, R227, R226 ;  /* 0x000000e2e3cb7221 */ /* 0x000fe80000010000 */
[----:B------:R-:W-:-:S05]  /*8dd0*/  @!P0 BRA `(.L_x_1125) ;  /* 0x000003f000008947 */ /* 0x000fca0003800000 */
        /* <DEDUP_REMOVED lines=12> */
[----:B------:R-:W-:Y:S01]  /*8ea0*/  @!P2 LEA.HI.X.SX32 R6, R3, UR8, 0x1, P0 ;  /* 0x000000080306ac11 */ /* 0x000fe200080f0eff */
        /* <DEDUP_REMOVED lines=19> */
[----:B------:R-:W1:Y:S01]  /*8fe0*/  SHFL.IDX PT, R8, R3, 0x1, 0x181f ;  /* 0x00381f0003087f89 */ /* 0x000e6200000e0000 */
[----:B------:R-:W-:Y:S03]  /*8ff0*/  LOP3.LUT R9, R9, 0xf, RZ, 0xc0, !PT ;  /* 0x0000000f09097812 */ /* 0x000fe600078ec0ff */
[----:B------:R-:W2:Y:S04]  /*9000*/  SHFL.IDX PT, R4, R6, 0x1, 0x181f ;  /* 0x00381f0006047f89 */ /* 0x000ea800000e0000 */
[----:B------:R-:W3:Y:S04]  /*9010*/  SHFL.IDX PT, R3, R3, RZ, 0x181f ;  /* 0x00181fff03037589 */ /* 0x000ee800000e0000 */
[----:B------:R-:W4:Y:S01]  /*9020*/  SHFL.IDX PT, R6, R6, RZ, 0x181f ;  /* 0x00181fff06067589 */ /* 0x000f2200000e0000 */
[----:B-1----:R-:W-:Y:S04]  /*9030*/  IADD3 R12, P1, P0, R13, R8, R216 ;  /* 0x000000080d0c7210 */ /* 0x002fe8000783e0d8 */
[----:B--2---:R-:W-:Y:S02]  /*9040*/  IADD3.X R13, RZ, R4, R217, P1, P0 ;  /* 0x00000004ff0d7210 */ /* 0x004fe40000fe04d9 */
[----:B------:R-:W-:Y:S04]  /*9050*/  IADD3 R10, P1, P0, R10, R8, R213 ;  /* 0x000000080a0a7210 */ /* 0x000fe8000783e0d5 */
[----:B------:R-:W-:Y:S02]  /*9060*/  IADD3.X R11, RZ, R4, R214, P1, P0 ;  /* 0x00000004ff0b7210 */ /* 0x000fe40000fe04d6 */
[----:B------:R-:W-:Y:S04]  /*9070*/  IADD3 R8, P1, P0, R9, R8, R210 ;  /* 0x0000000809087210 */ /* 0x000fe8000783e0d2 */
[----:B------:R-:W-:Y:S01]  /*9080*/  IADD3.X R9, RZ, R4, R211, P1, P0 ;  /* 0x00000004ff097210 */ /* 0x000fe20000fe04d3 */
[----:B------:R-:W-:Y:S01]  /*9090*/  IMAD.U32 R4, RZ, RZ, UR20 ;  /* 0x00000014ff047e24 */ /* 0x000fe2000f8e00ff */
[C---:B---3--:R-:W-:Y:S03]  /*90a0*/  IADD3 R16, P0, R3.reuse, R216, RZ ;  /* 0x000000d803107210 */ /* 0x048fe60007f1e0ff */
[----:B------:R-:W-:Y:S02]  /*90b0*/  IMAD R4, R4, 0x3000, R197 ;  /* 0x0000300004047824 */ /* 0x000fe400078e02c5 */
[C---:B----4-:R-:W-:Y:S01]  /*90c0*/  IMAD.X R17, R6.reuse, 0x1, R217, P0 ;  /* 0x0000000106117824 */ /* 0x050fe200000e06d9 */
[C---:B------:R-:W-:Y:S05]  /*90d0*/  IADD3 R14, P0, R3.reuse, R213, RZ ;  /* 0x000000d5030e7210 */ /* 0x040fea0007f1e0ff */
[----:B------:R-:W-:Y:S01]  /*90e0*/  IMAD.X R15, R6, 0x1, R214, P0 ;  /* 0x00000001060f7824 */ /* 0x000fe200000e06d6 */
[----:B------:R-:W-:Y:S01]  /*90f0*/  IADD3 R18, P0, R3, R210, RZ ;  /* 0x000000d203127210 */ /* 0x000fe20007f1e0ff */
[----:B------:R-:W-:Y:S04]  /*9100*/  IMAD.SHL.U32 R3, R4, 0x2, RZ ;  /* 0x0000000204037824 */ /* 0x000fe800078e00ff */
[----:B------:R-:W-:Y:S01]  /*9110*/  IMAD.X R19, R6, 0x1, R211, P0 ;  /* 0x0000000106137824 */ /* 0x000fe200000e06d3 */
[----:B------:R1:W-:Y:S01]  /*9120*/  LDGSTS.E.BYPASS.LTC128B.128 [R3+0xc100], [R16.64], !P5 ;  /* 0x0c10000010037fae */ /* 0x0003e2000e901d4e */
[----:B------:R-:W-:Y:S03]  /*9130*/  ISETP.NE.U32.AND P0, PT, R215, RZ, PT ;  /* 0x000000ffd700720c */ /* 0x000fe60003f05070 */
[----:B------:R1:W-:Y:S04]  /*9140*/  LDGSTS.E.BYPASS.LTC128B.128 [R3+0xe100], [R14.64], !P4 ;  /* 0x0e1000000e037fae */ /* 0x0003e8000e101d4e */
[----:B------:R1:W-:Y:S06]  /*9150*/  LDGSTS.E.BYPASS.LTC128B.128 [R3+0x10100], [R18.64], !P6 ;  /* 0x1010000012037fae */ /* 0x0003ec000f101d4e */
[----:B------:R1:W-:Y:S01]  /*9160*/  LDGSTS.E.BYPASS.LTC128B.128.ZFILL [R3+0xd100], [R12.64], P0 ;  /* 0x0d1000000c037fae */ /* 0x0003e20008141d4e */
[----:B------:R-:W-:Y:S11]  /*9170*/  ISETP.NE.U32.AND P0, PT, R212, RZ, PT ;  /* 0x000000ffd400720c */ /* 0x000ff60003f05070 */
[----:B------:R-:W-:Y:S02]  /*9180*/  @!UPT UIADD3 URZ, URZ, URZ, URZ ;  /* 0x0000003f3f3ff290 */ /* 0x000fe4000fffe03f */
[----:B------:R1:W-:Y:S01]  /*9190*/  LDGSTS.E.BYPASS.LTC128B.128.ZFILL [R3+0xf100], [R10.64], P0 ;  /* 0x0f1000000a037fae */ /* 0x0003e20008141d4e */
[----:B------:R-:W-:Y:S11]  /*91a0*/  ISETP.NE.U32.AND P0, PT, R207, RZ, PT ;  /* 0x000000ffcf00720c */ /* 0x000ff60003f05070 */
[----:B------:R-:W-:Y:S02]  /*91b0*/  @!UPT UIADD3 URZ, URZ, URZ, URZ ;  /* 0x0000003f3f3ff290 */ /* 0x000fe4000fffe03f */
[----:B------:R1:W-:Y:S02]  /*91c0*/  LDGSTS.E.BYPASS.LTC128B.128.ZFILL [R3+0x11100], [R8.64], P0 ;  /* 0x1110000008037fae */ /* 0x0003e40008141d4e */
.L_x_1125:
[----:B------:R-:W-:Y:S01]  /*91d0*/  UIADD3 UR4, UR5, 0x1, URZ ;  /* 0x0000000105047890 */ /* 0x000fe2000fffe03f */
[----:B------:R-:W0:Y:S01]  /*91e0*/  LDGDEPBAR ;  /* 0x00000000000079af */ /* 0x000e220000000000 */
[----:B------:R-:W-:Y:S01]  /*91f0*/  UISETP.GE.AND UP0, UPT, UR5, 0x1, UPT ;  /* 0x000000010500788c */ /* 0x000fe2000bf06270 */
[C---:B------:R-:W-:Y:S01]  /*9200*/  ISETP.GT.AND P0, PT, R209.reuse, R218, PT ;  /* 0x000000dad100720c */ /* 0x040fe20003f04270 */
[----:B-1----:R-:W-:Y:S01]  /*9210*/  IMAD.MOV.U32 R3, RZ, RZ, R0 ;  /* 0x000000ffff037224 */ /* 0x002fe200078e0000 */
[----:B------:R-:W-:Y:S01]  /*9220*/  IADD3 R209, R209, -0x1, RZ ;  /* 0xffffffffd1d17810 */ /* 0x000fe20007ffe0ff */
[----:B------:R-:W-:Y:S01]  /*9230*/  USEL UR5, UR4, URZ, !UP0 ;  /* 0x0000003f04057287 */ /* 0x000fe2000c000000 */
[----:B------:R-:W-:Y:S09]  /*9240*/  IMAD.MOV.U32 R132, RZ, RZ, R2 ;  /* 0x000000ffff847224 */ /* 0x000ff200078e0002 */
[----:B------:R-:W-:-:S05]  /*9250*/  @P0 BRA `(.L_x_1126) ;  /* 0xffffc9b000000947 */ /* 0x000fca000383ffff */
.L_x_1115:
[----:B------:R-:W-:Y:S01]  /*9260*/  ULEA UR4, UR6, 0x7f, 0x7 ;  /* 0x0000007f06047891 */ /* 0x000fe2000f8e383f */
[----:B------:R-:W-:-:S02]  /*9270*/  ISETP.GE.AND P0, PT, R193, 0x1, PT ;  /* 0x00000001c100780c */ /* 0x000fc40003f06270 */
[----:B------:R-:W-:Y:S01]  /*9280*/  ULDC.64 UR6, c[0x0][0x2c8] ;  /* 0x0000b20000067ab9 */ /* 0x000fe20000000a00 */
[----:B------:R-:W-:Y:S01]  /*9290*/  IADD3 R5, R191, 0x1, -R200 ;  /* 0x00000001bf057810 */ /* 0x000fe20007ffe8c8 */
[----:B------:R-:W-:-:S07]  /*92a0*/  UIMAD.WIDE.U32 UR24, UR4, UR6, URZ ;  /* 0x00000006041872a5 */ /* 0x000fce000f8e003f */
[----:B------:R-:W-:Y:S02]  /*92b0*/  @UP1 UMOV UR21, UR25 ;  /* 0x0000001900151c82 */ /* 0x000fe40008000000 */
[----:B------:R-:W-:-:S06]  /*92c0*/  @UP1 USHF.R.U32.HI UR4, URZ, UR7, UR21 ;  /* 0x000000073f041299 */ /* 0x000fcc0008011615 */
[----:B------:R-:W-:-:S04]  /*92d0*/  IADD3 R5, R5, UR4, RZ ;  /* 0x0000000405057c10 */ /* 0x000fc8000fffe0ff */
[----:B------:R-:W-:Y:S01]  /*92e0*/  IADD3 R4, R5, -c[0x0][0x324], RZ ;  /* 0x8000c90005047a10 */ /* 0x000fe20007ffe0ff */
[----:B------:R-:W-:Y:S05]  /*92f0*/  @!P0 BRA `(.L_x_1127) ;  /* 0x000000f000008947 */ /* 0x000fea0003800000 */
        /* <DEDUP_REMOVED lines=9> */
.L_x_1128:
[----:B------:R-:W-:-:S04]  /*9390*/  MOV R3, 0x1 ;  /* 0x0000000100037802 */ /* 0x000fc80000000f00 */
[----:B------:R-:W-:-:S13]  /*93a0*/  ISETP.NE.AND P0, PT, R3, c[0x0][0x32c], PT ;  /* 0x0000cb0003007a0c */ /* 0x000fda0003f05270 */
[----:B------:R-:W-:-:S05]  /*93b0*/  @P0 IMAD.HI.U32 R3, R5, c[0x0][0x330], RZ ;  /* 0x0000cc0005030a27 */ /* 0x000fca00078e00ff */
[----:B------:R-:W-:-:S05]  /*93c0*/  @P0 SHF.R.U32.HI R5, RZ, c[0x0][0x334], R3 ;  /* 0x0000cd00ff050a19 */ /* 0x000fca0000011603 */
.L_x_1129:
[----:B------:R-:W-:-:S05]  /*93d0*/  IMAD R5, R5, c[0x0][0x32c], RZ ;  /* 0x0000cb0005057a24 */ /* 0x000fca00078e02ff */
[----:B------:R-:W-:-:S04]  /*93e0*/  IMNMX R4, R4, R5, !PT ;  /* 0x0000000504047217 */ /* 0x000fc80007800200 */
.L_x_1127:
[----:B------:R-:W-:-:S04]  /*93f0*/  IADD3 R4, R4, 0x3f, RZ ;  /* 0x0000003f04047810 */ /* 0x000fc80007ffe0ff */
[----:B------:R-:W-:-:S04]  /*9400*/  SHF.R.S32.HI R3, RZ, 0x1f, R4 ;  /* 0x0000001fff037819 */ /* 0x000fc80000011404 */
[----:B------:R-:W-:-:S04]  /*9410*/  LEA.HI R3, R3, R4, RZ, 0x6 ;  /* 0x0000000403037211 */ /* 0x000fc800078f30ff */
[----:B------:R-:W-:-:S04]  /*9420*/  SHF.R.S32.HI R3, RZ, 0x6, R3 ;  /* 0x00000006ff037819 */ /* 0x000fc80000011403 */
[----:B------:R-:W-:-:S04]  /*9430*/  IMNMX R214, R190, R3, !PT ;  /* 0x00000003bed67217 */ /* 0x000fc80007800200 */
[----:B------:R-:W-:-:S13]  /*9440*/  ISETP.GE.AND P0, PT, R209, R214, PT ;  /* 0x000000d6d100720c */ /* 0x000fda0003f06270 */
[----:B------:R-:W-:Y:S05]  /*9450*/  @!P0 BRA `(.L_x_1130) ;  /* 0x00002cb000008947 */ /* 0x000fea0003800000 */
[----:B------:R-:W-:Y:S01]  /*9460*/  IMAD.MOV.U32 R3, RZ, RZ, R0 ;  /* 0x000000ffff037224 */ /* 0x000fe200078e0000 */
[----:B------:R-:W-:Y:S01]  /*9470*/  LOP3.LUT P0, RZ, R208, 0x2, RZ, 0xc0, !PT ;  /* 0x00000002d0ff7812 */ /* 0x000fe2000780c0ff */
[----:B------:R-:W-:Y:S01]  /*9480*/  IMAD.MOV.U32 R184, RZ, RZ, 0x20 ;  /* 0x00000020ffb87424 */ /* 0x000fe200078e00ff */
[----:B------:R-:W-:Y:S01]  /*9490*/  SHF.R.S32.HI R213, RZ, 0x1f, R188 ;  /* 0x0000001fffd57819 */ /* 0x000fe200000114bc */
[----:B------:R-:W-:Y:S01]  /*94a0*/  IMAD.MOV.U32 R133, RZ, RZ, R2 ;  /* 0x000000ffff857224 */ /* 0x000fe200078e0002 */
[----:B------:R-:W-:Y:S01]  /*94b0*/  SHF.R.S32.HI R5, RZ, 0x1f, R206 ;  /* 0x0000001fff057819 */ /* 0x000fe200000114ce */
[----:B------:R-:W-:Y:S01]  /*94c0*/  IMAD.SHL.U32 R212, R188, 0x2, RZ ;  /* 0x00000002bcd47824 */ /* 0x000fe200078e00ff */
[----:B------:R-:W-:Y:S01]  /*94d0*/  SHF.R.S32.HI R0, RZ, 0x1f, R205 ;  /* 0x0000001fff007819 */ /* 0x000fe200000114cd */
[----:B------:R-:W-:Y:S01]  /*94e0*/  IMAD.SHL.U32 R179, R206, 0x2, RZ ;  /* 0x00000002ceb37824 */ /* 0x000fe200078e00ff */
[----:B------:R-:W-:Y:S01]  /*94f0*/  SEL R211, RZ, 0x10, P5 ;  /* 0x00000010ffd37807 */ /* 0x000fe20002800000 */
[----:B------:R-:W-:Y:S01]  /*9500*/  IMAD.SHL.U32 R176, R205, 0x2, RZ ;  /* 0x00000002cdb07824 */ /* 0x000fe200078e00ff */
[----:B------:R-:W-:-:S02]  /*9510*/  SEL R178, RZ, 0x10, P4 ;  /* 0x00000010ffb27807 */ /* 0x000fc40002000000 */
[----:B------:R-:W-:Y:S02]  /*9520*/  SHF.L.U64.HI R213, R188, 0x1, R213 ;  /* 0x00000001bcd57819 */ /* 0x000fe400000102d5 */
[----:B------:R-:W-:Y:S02]  /*9530*/  SHF.L.U64.HI R210, R206, 0x1, R5 ;  /* 0x00000001ced27819 */ /* 0x000fe40000010205 */
[----:B------:R-:W-:Y:S02]  /*9540*/  SHF.L.U64.HI R177, R205, 0x1, R0 ;  /* 0x00000001cdb17819 */ /* 0x000fe40000010200 */
[----:B------:R-:W-:Y:S02]  /*9550*/  SEL R184, R184, 0xffffffe0, !P0 ;  /* 0xffffffe0b8b87807 */ /* 0x000fe40004000000 */
.L_x_1133:
[----:B------:R-:W-:Y:S04]  /*9560*/  DEPBAR.LE SB0, 0x2 ;  /* 0x000080800000791a */ /* 0x000fe80000000000 */
[----:B------:R-:W-:Y:S01]  /*9570*/  BAR.SYNC.DEFER_BLOCKING 0x0 ;  /* 0x0000000000007b1d */ /* 0x000fe20000010000 */
[----:B------:R-:W-:Y:S01]  /*9580*/  UIMAD UR4, UR5, 0x6000, URZ ;  /* 0x00006000050478a4 */ /* 0x000fe2000f8e023f */
[----:B------:R-:W-:Y:S05]  /*9590*/  ISETP.GE.AND P0, PT, R190, R209, PT ;  /* 0x000000d1be00720c */ /* 0x000fea0003f06270 */
        /* <DEDUP_REMOVED lines=33> */
[----:B------:R-:W2:Y:S04]  /*97b0*/  SHFL.IDX PT, R10, R0, 0x1, 0x181f ;  /* 0x00381f00000a7f89 */ /* 0x000ea800000e0000 */
[----:B------:R-:W4:Y:S04]  /*97c0*/  SHFL.IDX PT, R5, R4, RZ, 0x181f ;  /* 0x00181fff04057589 */ /* 0x000f2800000e0000 */
[----:B------:R-:W3:Y:S01]  /*97d0*/  SHFL.IDX PT, R0, R0, RZ, 0x181f ;  /* 0x00181fff00007589 */ /* 0x000ee200000e0000 */
[----:B-----5:R-:W-:Y:S04]  /*97e0*/  IADD3 R12, P1, P0, R13, R6, R212 ;  /* 0x000000060d0c7210 */ /* 0x020fe8000783e0d4 */
[----:B--2---:R-:W-:Y:S02]  /*97f0*/  IADD3.X R13, RZ, R10, R213, P1, P0 ;  /* 0x0000000aff0d7210 */ /* 0x004fe40000fe04d5 */
[----:B------:R-:W-:Y:S04]  /*9800*/  IADD3 R8, P1, P0, R8, R6, R179 ;  /* 0x0000000608087210 */ /* 0x000fe8000783e0b3 */
[----:B------:R-:W-:Y:S02]  /*9810*/  IADD3.X R9, RZ, R10, R210, P1, P0 ;  /* 0x0000000aff097210 */ /* 0x000fe40000fe04d2 */
[----:B------:R-:W-:Y:S04]  /*9820*/  IADD3 R6, P1, P0, R7, R6, R176 ;  /* 0x0000000607067210 */ /* 0x000fe8000783e0b0 */
[----:B------:R-:W-:Y:S02]  /*9830*/  IADD3.X R7, RZ, R10, R177, P1, P0 ;  /* 0x0000000aff077210 */ /* 0x000fe40000fe04b1 */
[C---:B----4-:R-:W-:Y:S05]  /*9840*/  IADD3 R20, P0, R5.reuse, R212, RZ ;  /* 0x000000d405147210 */ /* 0x050fea0007f1e0ff */
[C---:B---3--:R-:W-:Y:S01]  /*9850*/  IMAD.X R21, R0.reuse, 0x1, R213, P0 ;  /* 0x0000000100157824 */ /* 0x048fe200000e06d5 */
        /* <DEDUP_REMOVED lines=17> */
.L_x_1131:
[C---:B--234-:R-:W-:Y:S01]  /*9970*/  HMMA.16816.F32.BF16 R4, R136.reuse, R140, RZ ;  /* 0x0000008c8804723c */ /* 0x05cfe200000418ff */
        /* <DEDUP_REMOVED lines=9> */
[C---:B-1----:R-:W-:Y:S01]  /*9a10*/  HMMA.16816.F32.BF16 R12, R136.reuse, R16, RZ ;  /* 0x00000010880c723c */ /* 0x042fe200000418ff */
[----:B------:R-:W-:Y:S07]  /*9a20*/  LDSM.16.M88.4 R164, [R0+0xd900] ;  /* 0x00d9000000a4783b */ /* 0x000fee0000000200 */
[C---:B------:R-:W-:Y:S01]  /*9a30*/  HMMA.16816.F32.BF16 R16, R136.reuse, R18, RZ ;  /* 0x000000128810723c */ /* 0x040fe200000418ff */
[----:B------:R-:W-:Y:S07]  /*9a40*/  LDSM.16.M88.4 R168, [R172+0xc100] ;  /* 0x00c10000aca8783b */ /* 0x000fee0000000200 */
[C---:B------:R-:W-:Y:S08]  /*9a50*/  HMMA.16816.F32.BF16 R20, R136.reuse, R24, RZ ;  /* 0x000000188814723c */ /* 0x040ff000000418ff */
        /* <DEDUP_REMOVED lines=383> */
[----:B------:R-:W-:Y:S02]  /*b250*/  LDSM.16.MT88.4 R128, [R133+0x4900] ;  /* 0x004900008580783b */ /* 0x000fe40000004200 */
        /* <DEDUP_REMOVED lines=33> */
[----:B------:R-:W-:Y:S07]  /*b470*/  LDSM.16.MT88.4 R144, [R181+UR4+0x5900] ;  /* 0x00590004b590783b */ /* 0x000fee0008004200 */
        /* <DEDUP_REMOVED lines=36> */
[----:B------:R-:W-:Y:S07]  /*b6c0*/  LDSM.16.MT88.4 R136, [R180+UR4+0x3900] ;  /* 0x00390004b488783b */ /* 0x000fee0008004200 */
[C---:B----4-:R-:W-:Y:S01]  /*b6d0*/  HMMA.16816.F32.BF16 R92, R12.reuse, R20, R92 ;  /* 0x000000140c5c723c */ /* 0x050fe2000004185c */
[----:B------:R-:W4:Y:S07]  /*b6e0*/  MUFU.EX2 R218, R165 ;  /* 0x000000a500da7308 */ /* 0x000f2e0000000800 */
[----:B------:R-:W-:Y:S01]  /*b6f0*/  HMMA.16816.F32.BF16 R96, R12, R22, R96 ;  /* 0x000000160c60723c */ /* 0x000fe20000041860 */
[----:B------:R-:W4:Y:S02]  /*b700*/  LDSM.16.MT88.4 R20, [R133+0x3100] ;  /* 0x003100008514783b */ /* 0x000f240000004200 */
        /* <DEDUP_REMOVED lines=11> */
[----:B------:R-:W-:Y:S05]  /*b7c0*/  FADD.FTZ R153, R153, R152 ;  /* 0x0000009899997221 */ /* 0x000fea0000010000 */
[C---:B------:R-:W-:Y:S01]  /*b7d0*/  HMMA.16816.F32.BF16 R8, R12.reuse, R18, R8 ;  /* 0x000000120c08723c */ /* 0x040fe20000041808 */
[----:B------:R-:W1:Y:S07]  /*b7e0*/  LDSM.16.MT88.4 R16, [R180+UR4+0x3100] ;  /* 0x00310004b410783b */ /* 0x000e6e0008004200 */
[C---:B------:R-:W-:Y:S08]  /*b7f0*/  HMMA.16816.F32.BF16 R100, R12.reuse, R124, R100 ;  /* 0x0000007c0c64723c */ /* 0x040ff00000041864 */
[C---:B------:R-:W-:Y:S01]  /*b800*/  HMMA.16816.F32.BF16 R104, R12.reuse, R126, R104 ;  /* 0x0000007e0c68723c */ /* 0x040fe20000041868 */
[----:B------:R-:W-:Y:S07]  /*b810*/  LDSM.16.MT88.4 R124, [R181+UR4+0x5100] ;  /* 0x00510004b57c783b */ /* 0x000fee0008004200 */
[C---:B------:R-:W-:Y:S08]  /*b820*/  HMMA.16816.F32.BF16 R108, R12.reuse, R140, R108 ;  /* 0x0000008c0c6c723c */ /* 0x040ff0000004186c */
[C---:B------:R-:W-:Y:S01]  /*b830*/  HMMA.16816.F32.BF16 R112, R12.reuse, R142, R112 ;  /* 0x0000008e0c70723c */ /* 0x040fe20000041870 */
[----:B------:R-:W-:Y:S07]  /*b840*/  LDSM.16.MT88.4 R140, [R134+0x3900] ;  /* 0x00390000868c783b */ /* 0x000fee0000004200 */
[C---:B------:R-:W-:Y:S08]  /*b850*/  HMMA.16816.F32.BF16 R116, R12.reuse, R24, R116 ;  /* 0x000000180c74723c */ /* 0x040ff00000041874 */
[C---:B------:R-:W-:Y:S01]  /*b860*/  HMMA.16816.F32.BF16 R120, R12.reuse, R26, R120 ;  /* 0x0000001a0c78723c */ /* 0x040fe20000041878 */
[----:B------:R-:W2:Y:S07]  /*b870*/  LDSM.16.MT88.4 R24, [R134+0x3100] ;  /* 0x003100008618783b */ /* 0x000eae0000004200 */
[C---:B------:R-:W-:Y:S08]  /*b880*/  HMMA.16816.F32.BF16 R36, R12.reuse, R128, R36 ;  /* 0x000000800c24723c */ /* 0x040ff00000041824 */
[C---:B------:R-:W-:Y:S08]  /*b890*/  HMMA.16816.F32.BF16 R40, R12.reuse, R130, R40 ;  /* 0x000000820c28723c */ /* 0x040ff00000041828 */
[C---:B----4-:R-:W-:Y:S08]  /*b8a0*/  HMMA.16816.F32.BF16 R44, R12.reuse, R20, R44 ;  /* 0x000000140c2c723c */ /* 0x050ff0000004182c */
[C---:B------:R-:W-:Y:S01]  /*b8b0*/  HMMA.16816.F32.BF16 R48, R12.reuse, R22, R48 ;  /* 0x000000160c30723c */ /* 0x040fe20000041830 */
[----:B------:R-:W3:Y:S07]  /*b8c0*/  LDSM.16.MT88.4 R20, [R133+0x5100] ;  /* 0x005100008514783b */ /* 0x000eee0000004200 */
[C---:B-1----:R-:W-:Y:S08]  /*b8d0*/  HMMA.16816.F32.BF16 R52, R12.reuse, R16, R52 ;  /* 0x000000100c34723c */ /* 0x042ff00000041834 */
[C---:B------:R-:W-:Y:S01]  /*b8e0*/  HMMA.16816.F32.BF16 R56, R12.reuse, R18, R56 ;  /* 0x000000120c38723c */ /* 0x040fe20000041838 */
[----:B------:R-:W1:Y:S07]  /*b8f0*/  LDSM.16.MT88.4 R16, [R180+UR4+0x5100] ;  /* 0x00510004b410783b */ /* 0x000e6e0008004200 */
[C---:B--2---:R-:W-:Y:S08]  /*b900*/  HMMA.16816.F32.BF16 R60, R12.reuse, R24, R60 ;  /* 0x000000180c3c723c */ /* 0x044ff0000004183c */
[C---:B------:R-:W-:Y:S01]  /*b910*/  HMMA.16816.F32.BF16 R64, R12.reuse, R26, R64 ;  /* 0x0000001a0c40723c */ /* 0x040fe20000041840 */
[----:B------:R-:W2:Y:S07]  /*b920*/  LDSM.16.MT88.4 R24, [R134+0x5100] ;  /* 0x005100008618783b */ /* 0x000eae0000004200 */
[C---:B------:R-:W-:Y:S08]  /*b930*/  HMMA.16816.F32.BF16 R68, R12.reuse, R124, R68 ;  /* 0x0000007c0c44723c */ /* 0x040ff00000041844 */
[C---:B------:R-:W-:Y:S01]  /*b940*/  HMMA.16816.F32.BF16 R72, R12.reuse, R126, R72 ;  /* 0x0000007e0c48723c */ /* 0x040fe20000041848 */
[----:B------:R-:W4:Y:S07]  /*b950*/  LDSM.16.MT88.4 R124, [R181+UR4+0x1900] ;  /* 0x00190004b57c783b */ /* 0x000f2e0008004200 */
[C---:B---3--:R-:W-:Y:S08]  /*b960*/  HMMA.16816.F32.BF16 R76, R12.reuse, R20, R76 ;  /* 0x000000140c4c723c */ /* 0x048ff0000004184c */
[C---:B------:R-:W-:Y:S01]  /*b970*/  HMMA.16816.F32.BF16 R80, R12.reuse, R22, R80 ;  /* 0x000000160c50723c */ /* 0x040fe20000041850 */
[----:B------:R-:W3:Y:S07]  /*b980*/  LDSM.16.MT88.4 R20, [R133+0x1900] ;  /* 0x001900008514783b */ /* 0x000eee0000004200 */
[C---:B-1----:R-:W-:Y:S08]  /*b990*/  HMMA.16816.F32.BF16 R84, R12.reuse, R16, R84 ;  /* 0x000000100c54723c */ /* 0x042ff00000041854 */
[C---:B------:R-:W-:Y:S01]  /*b9a0*/  HMMA.16816.F32.BF16 R88, R12.reuse, R18, R88 ;  /* 0x000000120c58723c */ /* 0x040fe20000041858 */
[----:B------:R-:W1:Y:S07]  /*b9b0*/  LDSM.16.MT88.4 R16, [R181+UR4+0x3900] ;  /* 0x00390004b510783b */ /* 0x000e6e0008004200 */
[C---:B--2---:R-:W-:Y:S08]  /*b9c0*/  HMMA.16816.F32.BF16 R92, R12.reuse, R24, R92 ;  /* 0x000000180c5c723c */ /* 0x044ff0000004185c */
[----:B------:R-:W-:Y:S01]  /*b9d0*/  HMMA.16816.F32.BF16 R96, R12, R26, R96 ;  /* 0x0000001a0c60723c */ /* 0x000fe20000041860 */
[----:B------:R-:W2:Y:S06]  /*b9e0*/  LDSM.16.MT88.4 R24, [R133+0x3900] ;  /* 0x003900008518783b */ /* 0x000eac0000004200 */
[C---:B------:R-:W-:Y:S01]  /*b9f0*/  F2FP.BF16.PACK_AB R12, R175.reuse, R174 ;  /* 0x000000aeaf0c723e */ /* 0x040fe200000010ff */
[----:B------:R-:W-:Y:S01]  /*ba00*/  FADD.FTZ R174, R174, R153 ;  /* 0x00000099aeae7221 */ /* 0x000fe20000010000 */
[----:B------:R-:W-:Y:S03]  /*ba10*/  F2FP.BF16.PACK_AB R13, R216, R215 ;  /* 0x000000d7d80d723e */ /* 0x000fe600000010ff */
[----:B------:R-:W-:Y:S01]  /*ba20*/  F2FP.BF16.PACK_AB R14, R218, R217 ;  /* 0x000000d9da0e723e */ /* 0x000fe200000010ff */
[----:B------:R-:W-:Y:S01]  /*ba30*/  FADD.FTZ R174, R175, R174 ;  /* 0x000000aeafae7221 */ /* 0x000fe20000010000 */
[----:B------:R-:W-:Y:S03]  /*ba40*/  F2FP.BF16.PACK_AB R15, R164, R219 ;  /* 0x000000dba40f723e */ /* 0x000fe600000010ff */
[----:B------:R-:W-:Y:S04]  /*ba50*/  FADD.FTZ R203, R217, R174 ;  /* 0x000000aed9cb7221 */ /* 0x000fe80000010000 */
[C---:B----4-:R-:W-:Y:S03]  /*ba60*/  HMMA.16816.F32.BF16 R128, R12.reuse, R124, R4 ;  /* 0x0000007c0c80723c */ /* 0x050fe60000041804 */
[----:B------:R-:W-:Y:S05]  /*ba70*/  FADD.FTZ R203, R218, R203 ;  /* 0x000000cbdacb7221 */ /* 0x000fea0000010000 */
[C---:B------:R-:W-:Y:S01]  /*ba80*/  HMMA.16816.F32.BF16 R124, R12.reuse, R126, R8 ;  /* 0x0000007e0c7c723c */ /* 0x040fe20000041808 */
[----:B------:R-:W4:Y:S07]  /*ba90*/  LDSM.16.MT88.4 R8, [R133+0x5900] ;  /* 0x005900008508783b */ /* 0x000f2e0000004200 */
[C---:B---3--:R-:W-:Y:S08]  /*baa0*/  HMMA.16816.F32.BF16 R100, R12.reuse, R20, R100 ;  /* 0x000000140c64723c */ /* 0x048ff00000041864 */
        /* <DEDUP_REMOVED lines=17> */
[C---:B----4-:R-:W-:Y:S07]  /*bbc0*/  HMMA.16816.F32.BF16 R76, R12.reuse, R8, R76 ;  /* 0x000000080c4c723c */ /* 0x050fee000004184c */
[----:B------:R-:W-:Y:S01]  /*bbd0*/  FADD.FTZ R8, R154, R151 ;  /* 0x000000979a087221 */ /* 0x000fe20000010000 */
[C---:B------:R-:W-:Y:S04]  /*bbe0*/  HMMA.16816.F32.BF16 R80, R12.reuse, R10, R80 ;  /* 0x0000000a0c50723c */ /* 0x040fe80000041850 */
[----:B------:R-:W-:Y:S04]  /*bbf0*/  FADD.FTZ R8, R155, R8 ;  /* 0x000000089b087221 */ /* 0x000fe80000010000 */
[C---:B-1----:R-:W-:Y:S04]  /*bc00*/  HMMA.16816.F32.BF16 R84, R12.reuse, R16, R84 ;  /* 0x000000100c54723c */ /* 0x042fe80000041854 */
[----:B------:R-:W-:Y:S04]  /*bc10*/  FADD.FTZ R215, R215, R8 ;  /* 0x00000008d7d77221 */ /* 0x000fe80000010000 */
[C---:B------:R-:W-:Y:S04]  /*bc20*/  HMMA.16816.F32.BF16 R88, R12.reuse, R18, R88 ;  /* 0x000000120c58723c */ /* 0x040fe80000041858 */
[----:B------:R-:W-:Y:S04]  /*bc30*/  FADD.FTZ R216, R216, R215 ;  /* 0x000000d7d8d87221 */ /* 0x000fe80000010000 */
[C---:B------:R-:W-:Y:S04]  /*bc40*/  HMMA.16816.F32.BF16 R92, R12.reuse, R20, R92 ;  /* 0x000000140c5c723c */ /* 0x040fe8000004185c */
[----:B------:R-:W-:Y:S04]  /*bc50*/  FADD.FTZ R219, R219, R216 ;  /* 0x000000d8dbdb7221 */ /* 0x000fe80000010000 */
[----:B------:R-:W-:Y:S04]  /*bc60*/  HMMA.16816.F32.BF16 R96, R12, R22, R96 ;  /* 0x000000160c60723c */ /* 0x000fe80000041860 */
[----:B------:R-:W-:Y:S04]  /*bc70*/  FADD.FTZ R204, R164, R219 ;  /* 0x000000dba4cc7221 */ /* 0x000fe80000010000 */
[----:B------:R-:W-:-:S05]  /*bc80*/  @!P0 BRA `(.L_x_1132) ;  /* 0x000003f000008947 */ /* 0x000fca0003800000 */
        /* <DEDUP_REMOVED lines=63> */
.L_x_1132:
        /* <DEDUP_REMOVED lines=9> */
.L_x_1130:
[----:B------:R-:W-:-:S13]  /*c110*/  ISETP.GE.AND P0, PT, R209, R190, PT ;  /* 0x000000bed100720c */ /* 0x000fda0003f06270 */
[----:B------:R-:W-:Y:S05]  /*c120*/  @!P0 BRA `(.L_x_1134) ;  /* 0x000035e000008947 */ /* 0x000fea0003800000 */
[----:B------:R-:W-:Y:S01]  /*c130*/  SHF.R.S32.HI R207, RZ, 0x1f, R188 ;  /* 0x0000001fffcf7819 */ /* 0x000fe200000114bc */
[----:B------:R-:W-:Y:S01]  /*c140*/  IMAD.MOV.U32 R3, RZ, RZ, R0 ;  /* 0x000000ffff037224 */ /* 0x000fe200078e0000 */
[----:B------:R-:W-:Y:S01]  /*c150*/  SHF.R.S32.HI R5, RZ, 0x1f, R206 ;  /* 0x0000001fff057819 */ /* 0x000fe200000114ce */
[C---:B------:R-:W-:Y:S01]  /*c160*/  IMAD.SHL.U32 R210, R188.reuse, 0x2, RZ ;  /* 0x00000002bcd27824 */ /* 0x040fe200078e00ff */
[----:B------:R-:W-:Y:S01]  /*c170*/  SHF.L.U64.HI R207, R188, 0x1, R207 ;  /* 0x00000001bccf7819 */ /* 0x000fe200000102cf */
[----:B------:R-:W-:Y:S01]  /*c180*/  IMAD.MOV.U32 R188, RZ, RZ, 0x40 ;  /* 0x00000040ffbc7424 */ /* 0x000fe200078e00ff */
[----:B------:R-:W-:Y:S01]  /*c190*/  SHF.R.S32.HI R0, RZ, 0x1f, R205 ;  /* 0x0000001fff007819 */ /* 0x000fe200000114cd */
[----:B------:R-:W-:Y:S01]  /*c1a0*/  IMAD.SHL.U32 R211, R206, 0x2, RZ ;  /* 0x00000002ced37824 */ /* 0x000fe200078e00ff */
[----:B------:R-:W-:Y:S01]  /*c1b0*/  LOP3.LUT P0, RZ, R208, 0x4, RZ, 0xc0, !PT ;  /* 0x00000004d0ff7812 */ /* 0x000fe2000780c0ff */
[----:B------:R-:W-:Y:S01]  /*c1c0*/  IMAD.MOV.U32 R132, RZ, RZ, R2 ;  /* 0x000000ffff847224 */ /* 0x000fe200078e0002 */
[----:B------:R-:W-:-:S02]  /*c1d0*/  SHF.L.U64.HI R208, R206, 0x1, R5 ;  /* 0x00000001ced07819 */ /* 0x000fc40000010205 */
[C---:B------:R-:W-:Y:S01]  /*c1e0*/  SHF.L.U64.HI R206, R205.reuse, 0x1, R0 ;  /* 0x00000001cdce7819 */ /* 0x040fe20000010200 */
[----:B------:R-:W-:Y:S01]  /*c1f0*/  IMAD.SHL.U32 R205, R205, 0x2, RZ ;  /* 0x00000002cdcd7824 */ /* 0x000fe200078e00ff */
[----:B------:R-:W-:Y:S02]  /*c200*/  SEL R188, R188, 0xffffffc0, !P0 ;  /* 0xffffffc0bcbc7807 */ /* 0x000fe40004000000 */
.L_x_1145:
        /* <DEDUP_REMOVED lines=18> */
[C---:B------:R-:W-:Y:S01]  /*c330*/  IMAD.WIDE.U32 R6, R196.reuse, c[0x0][0x208], RZ ;  /* 0x00008200c4067a25 */ /* 0x040fe200078e00ff */
[----:B------:R-:W-:Y:S03]  /*c340*/  SHF.R.S32.HI R5, RZ, 0x1f, R195 ;  /* 0x0000001fff057819 */ /* 0x000fe600000114c3 */
[----:B------:R-:W-:Y:S02]  /*c350*/  IMAD R9, R9, c[0x0][0x208], RZ ;  /* 0x0000820009097a24 */ /* 0x000fe400078e02ff */
[----:B------:R-:W-:Y:S02]  /*c360*/  IMAD R5, R5, c[0x0][0x218], RZ ;  /* 0x0000860005057a24 */ /* 0x000fe400078e02ff */
        /* <DEDUP_REMOVED lines=8> */
[----:B------:R-:W5:Y:S04]  /*c3f0*/  SHFL.IDX PT, R10, R4, RZ, 0x181f ;  /* 0x00181fff040a7589 */ /* 0x000f6800000e0000 */
[----:B------:R-:W2:Y:S04]  /*c400*/  SHFL.IDX PT, R5, R2, RZ, 0x181f ;  /* 0x00181fff02057589 */ /* 0x000ea800000e0000 */
[----:B------:R-:W-:Y:S04]  /*c410*/  SHFL.IDX PT, R7, R2, 0x1, 0x181f ;  /* 0x00381f0002077f89 */ /* 0x000fe800000e0000 */
[----:B------:R-:W4:Y:S01]  /*c420*/  SHFL.IDX PT, R0, R4, 0x1, 0x181f ;  /* 0x00381f0004007f89 */ /* 0x000f2200000e0000 */
[C---:B-----5:R-:W-:Y:S05]  /*c430*/  IADD3 R14, P0, R10.reuse, R210, RZ ;  /* 0x000000d20a0e7210 */ /* 0x060fea0007f1e0ff */
[C---:B--2---:R-:W-:Y:S01]  /*c440*/  IMAD.X R15, R5.reuse, 0x1, R207, P0 ;  /* 0x00000001050f7824 */ /* 0x044fe200000e06cf */
[C---:B------:R-:W-:Y:S04]  /*c450*/  IADD3 R12, P0, R10.reuse, R211, RZ ;  /* 0x000000d30a0c7210 */ /* 0x040fe80007f1e0ff */
[C---:B------:R-:W-:Y:S02]  /*c460*/  IADD3.X R13, R5.reuse, R208, RZ, P0, !PT ;  /* 0x000000d0050d7210 */ /* 0x040fe400007fe4ff */
[----:B------:R-:W-:Y:S05]  /*c470*/  IADD3 R10, P0, R10, R205, RZ ;  /* 0x000000cd0a0a7210 */ /* 0x000fea0007f1e0ff */
[----:B------:R-:W-:Y:S01]  /*c480*/  IMAD.X R11, R5, 0x1, R206, P0 ;  /* 0x00000001050b7824 */ /* 0x000fe200000e06ce */
[C---:B----4-:R-:W-:Y:S01]  /*c490*/  IADD3 R8, P0, R0.reuse, R210, RZ ;  /* 0x000000d200087210 */ /* 0x050fe20007f1e0ff */
[----:B------:R-:W-:Y:S03]  /*c4a0*/  IMAD.U32 R5, RZ, RZ, UR20 ;  /* 0x00000014ff057e24 */ /* 0x000fe6000f8e00ff */
[----:B------:R-:W-:Y:S01]  /*c4b0*/  IADD3.X R9, R7, R207, RZ, P0, !PT ;  /* 0x000000cf07097210 */ /* 0x000fe200007fe4ff */
[----:B------:R-:W-:Y:S01]  /*c4c0*/  IMAD R2, R5, 0x6000, R194 ;  /* 0x0000600005027824 */ /* 0x000fe200078e02c2 */
[C---:B------:R-:W-:Y:S04]  /*c4d0*/  IADD3 R4, P0, R0.reuse, R211, RZ ;  /* 0x000000d300047210 */ /* 0x040fe80007f1e0ff */
[----:B------:R2:W-:Y:S01]  /*c4e0*/  LDGSTS.E.BYPASS.LTC128B.128 [R2], [R14.64], !P5 ;  /* 0x000000000e027fae */ /* 0x0005e2000e901d4e */
[C---:B------:R-:W-:Y:S01]  /*c4f0*/  IMAD.X R5, R7.reuse, 0x1, R208, P0 ;  /* 0x0000000107057824 */ /* 0x040fe200000e06d0 */
[----:B------:R-:W-:Y:S02]  /*c500*/  IADD3 R6, P0, R0, R205, RZ ;  /* 0x000000cd00067210 */ /* 0x000fe40007f1e0ff */
[----:B------:R2:W-:Y:S02]  /*c510*/  LDGSTS.E.BYPASS.LTC128B.128 [R2+0x2000], [R12.64], !P4 ;  /* 0x020000000c027fae */ /* 0x0005e4000e101d4e */
[----:B------:R-:W-:Y:S02]  /*c520*/  IADD3.X R7, R7, R206, RZ, P0, !PT ;  /* 0x000000ce07077210 */ /* 0x000fe400007fe4ff */
[----:B------:R2:W-:Y:S04]  /*c530*/  LDGSTS.E.BYPASS.LTC128B.128 [R2+0x4000], [R10.64], !P6 ;  /* 0x040000000a027fae */ /* 0x0005e8000f101d4e */
[----:B------:R2:W-:Y:S04]  /*c540*/  LDGSTS.E.BYPASS.LTC128B.128 [R2+0x1000], [R8.64], !P5 ;  /* 0x0100000008027fae */ /* 0x0005e8000e901d4e */
[----:B------:R2:W-:Y:S04]  /*c550*/  LDGSTS.E.BYPASS.LTC128B.128 [R2+0x3000], [R4.64], !P4 ;  /* 0x0300000004027fae */ /* 0x0005e8000e101d4e */
[----:B------:R2:W-:Y:S02]  /*c560*/  LDGSTS.E.BYPASS.LTC128B.128 [R2+0x5000], [R6.64], !P6 ;  /* 0x0500000006027fae */ /* 0x0005e4000f101d4e */
.L_x_1135:
[C---:B--234-:R-:W-:Y:S01]  /*c570*/  HMMA.16816.F32.BF16 R4, R136.reuse, R140, RZ ;  /* 0x0000008c8804723c */ /* 0x05cfe200000418ff */
[----:B------:R-:W-:Y:S01]  /*c580*/  LDSM.16.M88.4 R168, [R182] ;  /* 0x00000000b6a8783b */ /* 0x000fe20000000200 */
[----:B------:R-:W-:Y:S01]  /*c590*/  PLOP3.LUT P0, PT, PT, PT, UP1, 0x80, 0x0 ;  /* 0x000000000000781c */ /* 0x000fe20003f0f018 */
[----:B------:R-:W-:Y:S01]  /*c5a0*/  UIADD3 UR6, UR20, 0x1, URZ ;  /* 0x0000000114067890 */ /* 0x000fe2000fffe03f */
[C---:B------:R-:W-:Y:S01]  /*c5b0*/  IMAD.IADD R0, R188.reuse, 0x1, R135 ;  /* 0x00000001bc007824 */ /* 0x040fe200078e0287 */
[C---:B------:R-:W-:Y:S01]  /*c5c0*/  IADD3 R135, R188.reuse, UR4, R187 ;  /* 0x00000004bc877c10 */ /* 0x040fe2000fffe0bb */
[----:B------:R-:W-:Y:S01]  /*c5d0*/  IMAD.IADD R2, R188, 0x1, R133 ;  /* 0x00000001bc027824 */ /* 0x000fe200078e0285 */
[----:B------:R-:W0:Y:S01]  /*c5e0*/  LDGDEPBAR ;  /* 0x00000000000079af */ /* 0x000e220000000000 */
[C---:B------:R-:W-:Y:S01]  /*c5f0*/  HMMA.16816.F32.BF16 R8, R136.reuse, R142, RZ ;  /* 0x0000008e8808723c */ /* 0x040fe200000418ff */
[----:B------:R-:W-:Y:S01]  /*c600*/  ISETP.GE.AND P3, PT, R193, 0x1, PT ;  /* 0x00000001c100780c */ /* 0x000fe20003f66270 */
[----:B------:R-:W-:Y:S02]  /*c610*/  UISETP.GE.AND UP0, UPT, UR20, 0x1, UPT ;  /* 0x000000011400788c */ /* 0x000fe4000bf06270 */
[----:B------:R-:W-:Y:S01]  /*c620*/  IMAD.IADD R134, R184, 0x1, R135 ;  /* 0x00000001b8867824 */ /* 0x000fe200078e0287 */
[----:B------:R-:W-:Y:S01]  /*c630*/  LDSM.16.M88.4 R140, [R0+0xc100] ;  /* 0x00c10000008c783b */ /* 0x000fe20000000200 */
[----:B------:R-:W-:Y:S02]  /*c640*/  USEL UR20, UR6, URZ, !UP0 ;  /* 0x0000003f06147287 */ /* 0x000fe4000c000000 */
[C---:B-1----:R-:W-:Y:S03]  /*c650*/  HMMA.16816.F32.BF16 R12, R136.reuse, R16, RZ ;  /* 0x00000010880c723c */ /* 0x042fe600000418ff */
[----:B------:R-:W-:Y:S05]  /*c660*/  LDSM.16.M88.4 R164, [R0+0xc900] ;  /* 0x00c9000000a4783b */ /* 0x000fea0000000200 */
[C---:B------:R-:W-:Y:S01]  /*c670*/  HMMA.16816.F32.BF16 R16, R136.reuse, R18, RZ ;  /* 0x000000128810723c */ /* 0x040fe200000418ff */
[----:B------:R-:W-:Y:S06]  /*c680*/  LDSM.16.M88.4 R172, [R2+0xc100] ;  /* 0x00c1000002ac783b */ /* 0x000fec0000000200 */
[----:B------:R-:W-:Y:S01]  /*c690*/  LDSM.16.M88.4 R176, [R2+0xc900] ;  /* 0x00c9000002b0783b */ /* 0x000fe20000000200 */
        /* <DEDUP_REMOVED lines=13> */
[----:B------:R-:W-:Y:S07]  /*c770*/  LDSM.16.M88.4 R156, [R189+0x4000] ;  /* 0x00400000bd9c783b */ /* 0x000fee0000000200 */
[C---:B------:R-:W-:Y:S08]  /*c780*/  HMMA.16816.F32.BF16 R28, R144.reuse, R160, R28 ;  /* 0x000000a0901c723c */ /* 0x040ff0000004181c */
[----:B------:R-:W-:Y:S01]  /*c790*/  HMMA.16816.F32.BF16 R32, R144, R162, R32 ;  /* 0x000000a29020723c */ /* 0x000fe20000041820 */
[----:B------:R-:W-:Y:S06]  /*c7a0*/  LDSM.16.M88.4 R144, [R2+0xd900] ;  /* 0x00d900000290783b */ /* 0x000fec0000000200 */
[----:B------:R-:W-:Y:S01]  /*c7b0*/  LDSM.16.M88.4 R160, [R187+UR4+0xe100] ;  /* 0x00e10004bba0783b */ /* 0x000fe20008000200 */
[C---:B-1----:R-:W-:Y:S08]  /*c7c0*/  HMMA.16816.F32.BF16 R4, R136.reuse, R140, R4 ;  /* 0x0000008c8804723c */ /* 0x042ff00000041804 */
[C---:B------:R-:W-:Y:S01]  /*c7d0*/  HMMA.16816.F32.BF16 R8, R136.reuse, R142, R8 ;  /* 0x0000008e8808723c */ /* 0x040fe20000041808 */
[----:B------:R-:W1:Y:S07]  /*c7e0*/  LDSM.16.M88.4 R140, [R2+0xd100] ;  /* 0x00d10000028c783b */ /* 0x000e6e0000000200 */
[C---:B------:R-:W-:Y:S08]  /*c7f0*/  HMMA.16816.F32.BF16 R12, R136.reuse, R164, R12 ;  /* 0x000000a4880c723c */ /* 0x040ff0000004180c */
[C---:B------:R-:W-:Y:S01]  /*c800*/  HMMA.16816.F32.BF16 R16, R136.reuse, R166, R16 ;  /* 0x000000a68810723c */ /* 0x040fe20000041810 */
[----:B------:R-:W-:Y:S07]  /*c810*/  LDSM.16.M88.4 R164, [R133+0xe900] ;  /* 0x00e9000085a4783b */ /* 0x000fee0000000200 */
[C---:B--2---:R-:W-:Y:S08]  /*c820*/  HMMA.16816.F32.BF16 R20, R136.reuse, R148, R20 ;  /* 0x000000948814723c */ /* 0x044ff00000041814 */
[C---:B------:R-:W-:Y:S01]  /*c830*/  HMMA.16816.F32.BF16 R24, R136.reuse, R150, R24 ;  /* 0x000000968818723c */ /* 0x040fe20000041818 */
[----:B------:R-:W-:Y:S07]  /*c840*/  LDSM.16.M88.4 R148, [R187+UR4+0xf100] ;  /* 0x00f10004bb94783b */ /* 0x000fee0008000200 */
[C---:B---3--:R-:W-:Y:S08]  /*c850*/  HMMA.16816.F32.BF16 R28, R136.reuse, R152, R28 ;  /* 0x00000098881c723c */ /* 0x048ff0000004181c */
[----:B------:R-:W-:Y:S01]  /*c860*/  HMMA.16816.F32.BF16 R32, R136, R154, R32 ;  /* 0x0000009a8820723c */ /* 0x000fe20000041820 */
[----:B------:R-:W2:Y:S06]  /*c870*/  LDSM.16.M88.4 R136, [R187+UR4+0xe900] ;  /* 0x00e90004bb88783b */ /* 0x000eac0008000200 */
[----:B------:R-:W3:Y:S01]  /*c880*/  LDSM.16.M88.4 R152, [R187+UR4+0xf900] ;  /* 0x00f90004bb98783b */ /* 0x000ee20008000200 */
[C---:B------:R-:W-:Y:S08]  /*c890*/  HMMA.16816.F32.BF16 R4, R168.reuse, R172, R4 ;  /* 0x000000aca804723c */ /* 0x040ff00000041804 */
[C---:B------:R-:W-:Y:S01]  /*c8a0*/  HMMA.16816.F32.BF16 R8, R168.reuse, R174, R8 ;  /* 0x000000aea808723c */ /* 0x040fe20000041808 */
[----:B------:R-:W-:Y:S07]  /*c8b0*/  LDSM.16.M88.4 R172, [R134+0x10900] ;  /* 0x0109000086ac783b */ /* 0x000fee0000000200 */
[C---:B------:R-:W-:Y:S08]  /*c8c0*/  HMMA.16816.F32.BF16 R12, R168.reuse, R176, R12 ;  /* 0x000000b0a80c723c */ /* 0x040ff0000004180c */
[C---:B------:R-:W-:Y:S01]  /*c8d0*/  HMMA.16816.F32.BF16 R16, R168.reuse, R178, R16 ;  /* 0x000000b2a810723c */ /* 0x040fe20000041810 */
[----:B------:R-:W-:Y:S07]  /*c8e0*/  LDSM.16.M88.4 R176, [R134+0x11100] ;  /* 0x0111000086b0783b */ /* 0x000fee0000000200 */
[C---:B-1----:R-:W-:Y:S08]  /*c8f0*/  HMMA.16816.F32.BF16 R20, R168.reuse, R140, R20 ;  /* 0x0000008ca814723c */ /* 0x042ff00000041814 */
[C---:B------:R-:W-:Y:S01]  /*c900*/  HMMA.16816.F32.BF16 R24, R168.reuse, R142, R24 ;  /* 0x0000008ea818723c */ /* 0x040fe20000041818 */
[----:B------:R-:W-:Y:S07]  /*c910*/  LDSM.16.M88.4 R140, [R185+0x4000] ;  /* 0x00400000b98c783b */ /* 0x000fee0000000200 */
[C---:B------:R-:W-:Y:S08]  /*c920*/  HMMA.16816.F32.BF16 R28, R168.reuse, R144, R28 ;  /* 0x00000090a81c723c */ /* 0x040ff0000004181c */
[----:B------:R-:W-:Y:S01]  /*c930*/  HMMA.16816.F32.BF16 R32, R168, R146, R32 ;  /* 0x00000092a820723c */ /* 0x000fe20000041820 */
[----:B------:R-:W1:Y:S06]  /*c940*/  LDSM.16.M88.4 R144, [R133+0xe100] ;  /* 0x00e100008590783b */ /* 0x000e6c0000000200 */
[----:B------:R-:W-:Y:S01]  /*c950*/  LDSM.16.M88.4 R168, [R0+0xe100] ;  /* 0x00e1000000a8783b */ /* 0x000fe20000000200 */
[C---:B------:R-:W-:Y:S08]  /*c960*/  HMMA.16816.F32.BF16 R4, R156.reuse, R160, R4 ;  /* 0x000000a09c04723c */ /* 0x040ff00000041804 */
[C---:B------:R-:W-:Y:S01]  /*c970*/  HMMA.16816.F32.BF16 R8, R156.reuse, R162, R8 ;  /* 0x000000a29c08723c */ /* 0x040fe20000041808 */
[----:B------:R-:W4:Y:S07]  /*c980*/  LDSM.16.M88.4 R160, [R133+0xf100] ;  /* 0x00f1000085a0783b */ /* 0x000f2e0000000200 */
        /* <DEDUP_REMOVED lines=16> */
[C---:B----4-:R-:W-:Y:S08]  /*ca90*/  HMMA.16816.F32.BF16 R20, R140.reuse, R160, R20 ;  /* 0x000000a08c14723c */ /* 0x050ff00000041814 */
[C---:B------:R-:W-:Y:S01]  /*caa0*/  HMMA.16816.F32.BF16 R24, R140.reuse, R162, R24 ;  /* 0x000000a28c18723c */ /* 0x040fe20000041818 */
[----:B------:R-:W-:Y:S07]  /*cab0*/  LDSM.16.M88.4 R160, [R134+0xe900] ;  /* 0x00e9000086a0783b */ /* 0x000fee0000000200 */
[C---:B--2---:R-:W-:Y:S08]  /*cac0*/  HMMA.16816.F32.BF16 R28, R140.reuse, R136, R28 ;  /* 0x000000888c1c723c */ /* 0x044ff0000004181c */
[----:B------:R-:W-:Y:S01]  /*cad0*/  HMMA.16816.F32.BF16 R32, R140, R138, R32 ;  /* 0x0000008a8c20723c */ /* 0x000fe20000041820 */
[----:B------:R-:W2:Y:S06]  /*cae0*/  LDSM.16.M88.4 R136, [R0+0xf900] ;  /* 0x00f900000088783b */ /* 0x000eac0000000200 */
[----:B------:R-:W3:Y:S01]  /*caf0*/  LDSM.16.M88.4 R140, [R182+0x4000] ;  /* 0x00400000b68c783b */ /* 0x000ee20000000200 */
[C---:B-----5:R-:W-:Y:S08]  /*cb00*/  HMMA.16816.F32.BF16 R4, R148.reuse, R168, R4 ;  /* 0x000000a89404723c */ /* 0x060ff00000041804 */
[C---:B------:R-:W-:Y:S01]  /*cb10*/  HMMA.16816.F32.BF16 R8, R148.reuse, R170, R8 ;  /* 0x000000aa9408723c */ /* 0x040fe20000041808 */
[----:B------:R-:W4:Y:S07]  /*cb20*/  LDSM.16.M88.4 R168, [R134+0xf900] ;  /* 0x00f9000086a8783b */ /* 0x000f2e0000000200 */
[C---:B-1----:R-:W-:Y:S08]  /*cb30*/  HMMA.16816.F32.BF16 R12, R148.reuse, R144, R12 ;  /* 0x00000090940c723c */ /* 0x042ff0000004180c */
[C---:B------:R-:W-:Y:S01]  /*cb40*/  HMMA.16816.F32.BF16 R16, R148.reuse, R146, R16 ;  /* 0x000000929410723c */ /* 0x040fe20000041810 */
[----:B------:R-:W-:Y:S07]  /*cb50*/  LDSM.16.M88.4 R144, [R189+0x8000] ;  /* 0x00800000bd90783b */ /* 0x000fee0000000200 */
[C---:B------:R-:W-:Y:S08]  /*cb60*/  HMMA.16816.F32.BF16 R20, R148.reuse, R152, R20 ;  /* 0x000000989414723c */ /* 0x040ff00000041814 */
[C---:B------:R-:W-:Y:S01]  /*cb70*/  HMMA.16816.F32.BF16 R24, R148.reuse, R154, R24 ;  /* 0x0000009a9418723c */ /* 0x040fe20000041818 */
[----:B------:R-:W1:Y:S07]  /*cb80*/  LDSM.16.M88.4 R152, [R187+UR4+0x10100] ;  /* 0x01010004bb98783b */ /* 0x000e6e0008000200 */
[C---:B--2---:R-:W-:Y:S08]  /*cb90*/  HMMA.16816.F32.BF16 R28, R148.reuse, R136, R28 ;  /* 0x00000088941c723c */ /* 0x044ff0000004181c */
[----:B------:R-:W-:Y:S01]  /*cba0*/  HMMA.16816.F32.BF16 R32, R148, R138, R32 ;  /* 0x0000008a9420723c */ /* 0x000fe20000041820 */
[----:B------:R-:W2:Y:S06]  /*cbb0*/  LDSM.16.M88.4 R136, [R187+UR4+0x10900] ;  /* 0x01090004bb88783b */ /* 0x000eac0008000200 */
[----:B------:R-:W5:Y:S01]  /*cbc0*/  LDSM.16.M88.4 R148, [R187+UR4+0x11100] ;  /* 0x01110004bb94783b */ /* 0x000f620008000200 */
[C---:B---3--:R-:W-:Y:S08]  /*cbd0*/  HMMA.16816.F32.BF16 R4, R140.reuse, R156, R4 ;  /* 0x0000009c8c04723c */ /* 0x048ff00000041804 */
[C---:B------:R-:W-:Y:S01]  /*cbe0*/  HMMA.16816.F32.BF16 R8, R140.reuse, R158, R8 ;  /* 0x0000009e8c08723c */ /* 0x040fe20000041808 */
[----:B------:R-:W3:Y:S07]  /*cbf0*/  LDSM.16.M88.4 R156, [R187+UR4+0x11900] ;  /* 0x01190004bb9c783b */ /* 0x000eee0008000200 */
[C---:B------:R-:W-:Y:S08]  /*cc00*/  HMMA.16816.F32.BF16 R12, R140.reuse, R160, R12 ;  /* 0x000000a08c0c723c */ /* 0x040ff0000004180c */
[C---:B------:R-:W-:Y:S01]  /*cc10*/  HMMA.16816.F32.BF16 R16, R140.reuse, R162, R16 ;  /* 0x000000a28c10723c */ /* 0x040fe20000041810 */
[----:B------:R-:W-:Y:S07]  /*cc20*/  LDSM.16.M88.4 R160, [R185+0x8000] ;  /* 0x00800000b9a0783b */ /* 0x000fee0000000200 */
[C---:B------:R-:W-:Y:S08]  /*cc30*/  HMMA.16816.F32.BF16 R20, R140.reuse, R164, R20 ;  /* 0x000000a48c14723c */ /* 0x040ff00000041814 */
[C---:B------:R-:W-:Y:S01]  /*cc40*/  HMMA.16816.F32.BF16 R24, R140.reuse, R166, R24 ;  /* 0x000000a68c18723c */ /* 0x040fe20000041818 */
[----:B------:R-:W3:Y:S07]  /*cc50*/  LDSM.16.M88.4 R164, [R133+0x10100] ;  /* 0x0101000085a4783b */ /* 0x000eee0000000200 */
[C---:B----4-:R-:W-:Y:S08]  /*cc60*/  HMMA.16816.F32.BF16 R28, R140.reuse, R168, R28 ;  /* 0x000000a88c1c723c */ /* 0x050ff0000004181c */
[----:B------:R-:W-:Y:S01]  /*cc70*/  HMMA.16816.F32.BF16 R32, R140, R170, R32 ;  /* 0x000000aa8c20723c */ /* 0x000fe20000041820 */
[----:B------:R-:W4:Y:S06]  /*cc80*/  LDSM.16.M88.4 R140, [R133+0x10900] ;  /* 0x01090000858c783b */ /* 0x000f2c0000000200 */
[----:B------:R3:W-:Y:S01]  /*cc90*/  LDSM.16.M88.4 R168, [R2+0x10100] ;  /* 0x0101000002a8783b */ /* 0x0007e20000000200 */
[C---:B-1----:R-:W-:Y:S08]  /*cca0*/  HMMA.16816.F32.BF16 R4, R144.reuse, R152, R4 ;  /* 0x000000989004723c */ /* 0x042ff00000041804 */
[C---:B------:R-:W-:Y:S01]  /*ccb0*/  HMMA.16816.F32.BF16 R8, R144.reuse, R154, R8 ;  /* 0x0000009a9008723c */ /* 0x040fe20000041808 */
[----:B------:R-:W1:Y:S07]  /*ccc0*/  LDSM.16.M88.4 R152, [R133+0x11100] ;  /* 0x011100008598783b */ /* 0x000e6e0000000200 */
[C---:B--2---:R-:W-:Y:S04]  /*ccd0*/  HMMA.16816.F32.BF16 R12, R144.reuse, R136, R12 ;  /* 0x00000088900c723c */ /* 0x044fe8000004180c */
[----:B---3--:R-:W-:Y:S01]  /*cce0*/  @P0 IMAD.HI.U32 R2, R201, c[0x0][0x2c8], RZ ;  /* 0x0000b200c9020a27 */ /* 0x008fe200078e00ff */
[----:B------:R-:W-:Y:S03]  /*ccf0*/  PLOP3.LUT P0, PT, PT, PT, UP1, 0x80, 0x0 ;  /* 0x000000000000781c */ /* 0x000fe60003f0f018 */
[C---:B------:R-:W-:Y:S01]  /*cd00*/  HMMA.16816.F32.BF16 R16, R144.reuse, R138, R16 ;  /* 0x0000008a9010723c */ /* 0x040fe20000041810 */
[----:B------:R-:W2:Y:S07]  /*cd10*/  LDSM.16.M88.4 R136, [R133+0x11900] ;  /* 0x011900008588783b */ /* 0x000eae0000000200 */
[C---:B-----5:R-:W-:Y:S08]  /*cd20*/  HMMA.16816.F32.BF16 R20, R144.reuse, R148, R20 ;  /* 0x000000949014723c */ /* 0x060ff00000041814 */
[C---:B------:R-:W-:Y:S01]  /*cd30*/  HMMA.16816.F32.BF16 R24, R144.reuse, R150, R24 ;  /* 0x000000969018723c */ /* 0x040fe20000041818 */
[----:B------:R-:W-:Y:S07]  /*cd40*/  LDSM.16.M88.4 R148, [R0+0x10100] ;  /* 0x010100000094783b */ /* 0x000fee0000000200 */
[C---:B------:R-:W-:Y:S08]  /*cd50*/  HMMA.16816.F32.BF16 R28, R144.reuse, R156, R28 ;  /* 0x0000009c901c723c */ /* 0x040ff0000004181c */
[----:B------:R-:W-:Y:S01]  /*cd60*/  HMMA.16816.F32.BF16 R32, R144, R158, R32 ;  /* 0x0000009e9020723c */ /* 0x000fe20000041820 */
[----:B------:R-:W3:Y:S06]  /*cd70*/  LDSM.16.M88.4 R144, [R183+0x8000] ;  /* 0x00800000b790783b */ /* 0x000eec0000000200 */
[----:B------:R-:W5:Y:S01]  /*cd80*/  LDSM.16.M88.4 R156, [R0+0x10900] ;  /* 0x01090000009c783b */ /* 0x000f620000000200 */
[C---:B------:R-:W-:Y:S08]  /*cd90*/  HMMA.16816.F32.BF16 R4, R160.reuse, R164, R4 ;  /* 0x000000a4a004723c */ /* 0x040ff00000041804 */
[C---:B------:R-:W-:Y:S01]  /*cda0*/  HMMA.16816.F32.BF16 R8, R160.reuse, R166, R8 ;  /* 0x000000a6a008723c */ /* 0x040fe20000041808 */
[----:B------:R-:W-:Y:S07]  /*cdb0*/  LDSM.16.M88.4 R164, [R0+0x11900] ;  /* 0x0119000000a4783b */ /* 0x000fee0000000200 */
[C---:B----4-:R-:W-:Y:S08]  /*cdc0*/  HMMA.16816.F32.BF16 R12, R160.reuse, R140, R12 ;  /* 0x0000008ca00c723c */ /* 0x050ff0000004180c */
[C---:B------:R-:W-:Y:S01]  /*cdd0*/  HMMA.16816.F32.BF16 R16, R160.reuse, R142, R16 ;  /* 0x0000008ea010723c */ /* 0x040fe20000041810 */
[----:B------:R4:W5:Y:S07]  /*cde0*/  LDSM.16.M88.4 R140, [R0+0x11100] ;  /* 0x01110000008c783b */ /* 0x00096e0000000200 */
[C---:B-1----:R-:W-:Y:S08]  /*cdf0*/  HMMA.16816.F32.BF16 R20, R160.reuse, R152, R20 ;  /* 0x00000098a014723c */ /* 0x042ff00000041814 */
[C---:B------:R-:W-:Y:S01]  /*ce00*/  HMMA.16816.F32.BF16 R24, R160.reuse, R154, R24 ;  /* 0x0000009aa018723c */ /* 0x040fe20000041818 */
[----:B------:R-:W-:Y:S07]  /*ce10*/  LDSM.16.M88.4 R152, [R182+0x8000] ;  /* 0x00800000b698783b */ /* 0x000fee0000000200 */
[C---:B--2---:R-:W-:Y:S04]  /*ce20*/  HMMA.16816.F32.BF16 R28, R160.reuse, R136, R28 ;  /* 0x00000088a01c723c */ /* 0x044fe8000004181c */
[----:B----4-:R-:W-:Y:S01]  /*ce30*/  IMAD.MOV.U32 R0, RZ, RZ, R201 ;  /* 0x000000ffff007224 */ /* 0x010fe200078e00c9 */
[----:B------:R-:W-:Y:S03]  /*ce40*/  @P0 SHF.R.U32.HI R0, RZ, c[0x0][0x2cc], R2 ;  /* 0x0000b300ff000a19 */ /* 0x000fe60000011602 */
[----:B------:R-:W-:Y:S01]  /*ce50*/  HMMA.16816.F32.BF16 R32, R160, R138, R32 ;  /* 0x0000008aa020723c */ /* 0x000fe20000041820 */
[----:B------:R1:W-:Y:S06]  /*ce60*/  LDSM.16.M88.4 R136, [R134+0x11900] ;  /* 0x011900008688783b */ /* 0x0003ec0000000200 */
[----:B------:R-:W2:Y:S01]  /*ce70*/  SHFL.IDX PT, R133, R0, RZ, 0x1c1f ;  /* 0x001c1fff00857589 */ /* 0x000ea200000e0000 */
[C---:B---3--:R-:W-:Y:S07]  /*ce80*/  HMMA.16816.F32.BF16 R4, R144.reuse, R148, R4 ;  /* 0x000000949004723c */ /* 0x048fee0000041804 */
[----:B------:R-:W-:Y:S01]  /*ce90*/  IMAD.SHL.U32 R149, R209, 0x40, RZ ;  /* 0x00000040d1957824 */ /* 0x000fe200078e00ff */
[C---:B------:R-:W-:Y:S04]  /*cea0*/  HMMA.16816.F32.BF16 R8, R144.reuse, R150, R8 ;  /* 0x000000969008723c */ /* 0x040fe80000041808 */
[----:B------:R-:W-:Y:S04]  /*ceb0*/  IADD3 R2, -R202, 0x1, -R149 ;  /* 0x00000001ca027810 */ /* 0x000fe80007ffe995 */
[C---:B-----5:R-:W-:Y:S04]  /*cec0*/  HMMA.16816.F32.BF16 R12, R144.reuse, R156, R12 ;  /* 0x0000009c900c723c */ /* 0x060fe8000004180c */
[----:B------:R-:W-:Y:S04]  /*ced0*/  IADD3 R2, -R200, R2, R191 ;  /* 0x00000002c8027210 */ /* 0x000fe80007ffe1bf */
[C---:B------:R-:W-:Y:S04]  /*cee0*/  HMMA.16816.F32.BF16 R16, R144.reuse, R158, R16 ;  /* 0x0000009e9010723c */ /* 0x040fe80000041810 */
[C---:B-1----:R-:W-:Y:S02]  /*cef0*/  IADD3 R134, R2.reuse, c[0x0][0x328], RZ ;  /* 0x0000ca0002867a10 */ /* 0x042fe40007ffe0ff */
[----:B------:R-:W-:Y:S02]  /*cf00*/  IADD3 R2, R2, UR19, RZ ;  /* 0x0000001302027c10 */ /* 0x000fe4000fffe0ff */
[C---:B------:R-:W-:Y:S08]  /*cf10*/  HMMA.16816.F32.BF16 R20, R144.reuse, R140, R20 ;  /* 0x0000008c9014723c */ /* 0x040ff00000041814 */
[C---:B------:R-:W-:Y:S07]  /*cf20*/  HMMA.16816.F32.BF16 R24, R144.reuse, R142, R24 ;  /* 0x0000008e9018723c */ /* 0x040fee0000041818 */
[--C-:B--2---:R-:W-:Y:S01]  /*cf30*/  IMAD.IADD R143, R134, 0x1, R133.reuse ;  /* 0x00000001868f7824 */ /* 0x104fe200078e0285 */
[C---:B------:R-:W-:Y:S04]  /*cf40*/  HMMA.16816.F32.BF16 R28, R144.reuse, R164, R28 ;  /* 0x000000a4901c723c */ /* 0x040fe8000004181c */
[----:B------:R-:W-:Y:S04]  /*cf50*/  IMAD.IADD R142, R2, 0x1, R133 ;  /* 0x00000001028e7824 */ /* 0x000fe800078e0285 */
[----:B------:R-:W-:Y:S08]  /*cf60*/  HMMA.16816.F32.BF16 R32, R144, R166, R32 ;  /* 0x000000a69020723c */ /* 0x000ff00000041820 */
[C---:B------:R-:W-:Y:S08]  /*cf70*/  HMMA.16816.F32.BF16 R4, R152.reuse, R168, R4 ;  /* 0x000000a89804723c */ /* 0x040ff00000041804 */
        /* <DEDUP_REMOVED lines=21> */
.L_x_1138:
[----:B------:R-:W-:Y:S04]  /*d0d0*/  MOV R133, 0x1 ;  /* 0x0000000100857802 */ /* 0x000fe80000000f00 */
[----:B------:R-:W-:Y:S11]  /*d0e0*/  ISETP.NE.AND P0, PT, R133, c[0x0][0x32c], PT ;  /* 0x0000cb0085007a0c */ /* 0x000ff60003f05270 */
[----:B------:R-:W-:Y:S02]  /*d0f0*/  @!UPT UIADD3 URZ, URZ, URZ, URZ ;  /* 0x0000003f3f3ff290 */ /* 0x000fe4000fffe03f */
[----:B------:R-:W-:Y:S05]  /*d100*/  @P0 IMAD.HI.U32 R133, R136, c[0x0][0x330], RZ ;  /* 0x0000cc0088850a27 */ /* 0x000fea00078e00ff */
[----:B------:R-:W-:Y:S02]  /*d110*/  @P0 SHF.R.U32.HI R136, RZ, c[0x0][0x334], R133 ;  /* 0x0000cd00ff880a19 */ /* 0x000fe40000011685 */
.L_x_1139:
[----:B------:R-:W-:Y:S05]  /*d120*/  BSYNC B0 ;  /* 0x0000000000007941 */ /* 0x000fea0003800000 */
.L_x_1137:
[----:B------:R-:W-:Y:S04]  /*d130*/  IMAD R133, R136, c[0x0][0x32c], -R149 ;  /* 0x0000cb0088857a24 */ /* 0x000fe800078e0a95 */
[----:B------:R-:W-:Y:S05]  /*d140*/  IMAD.IADD R133, R133, 0x1, -R202 ;  /* 0x0000000185857824 */ /* 0x000fea00078e0aca */
[----:B------:R-:W-:Y:S02]  /*d150*/  IADD3 R136, R133, c[0x0][0x32c], RZ ;  /* 0x0000cb0085887a10 */ /* 0x000fe40007ffe0ff */
[----:B------:R-:W-:Y:S02]  /*d160*/  IMNMX R142, R142, R133, !PT ;  /* 0x000000858e8e7217 */ /* 0x000fe40007800200 */
[----:B------:R-:W-:Y:S02]  /*d170*/  IMNMX R143, R143, R136, PT ;  /* 0x000000888f8f7217 */ /* 0x000fe40003800200 */
.L_x_1136:
[----:B------:R-:W-:Y:S04]  /*d180*/  ISETP.GT.AND P1, PT, R209, -0x1, PT ;  /* 0xffffffffd100780c */ /* 0x000fe80003f24270 */
[----:B------:R-:W-:Y:S04]  /*d190*/  ISETP.GT.AND P0, PT, R142, RZ, P1 ;  /* 0x000000ff8e00720c */ /* 0x000fe80000f04270 */
        /* <DEDUP_REMOVED lines=17> */
[----:B------:R-:W-:Y:S01]  /*d2b0*/  ISETP.GT.AND P0, PT, R142, 0x18, P1 ;  /* 0x000000188e00780c */ /* 0x000fe20000f04270 */
[----:B------:R-:W1:Y:S03]  /*d2c0*/  SHFL.IDX PT, R13, R0, 0x1, 0x1c1f ;  /* 0x003c1f00000d7f89 */ /* 0x000e6600000e0000 */
[C---:B------:R-:W-:Y:S04]  /*d2d0*/  ISETP.LT.OR P0, PT, R143.reuse, 0x19, P0 ;  /* 0x000000198f00780c */ /* 0x040fe80000701670 */
[----:B------:R-:W-:Y:S02]  /*d2e0*/  FSEL R135, R16, -INF , !P0 ;  /* 0xff80000010877808 */ /* 0x000fe40004000000 */
[C---:B------:R-:W-:Y:S04]  /*d2f0*/  ISETP.GT.AND P0, PT, R142.reuse, 0x19, P1 ;  /* 0x000000198e00780c */ /* 0x040fe80000f04270 */
[----:B------:R-:W-:Y:S04]  /*d300*/  ISETP.LT.OR P0, PT, R143, 0x1a, P0 ;  /* 0x0000001a8f00780c */ /* 0x000fe80000701670 */
[----:B------:R-:W-:Y:S02]  /*d310*/  FSEL R133, R17, -INF , !P0 ;  /* 0xff80000011857808 */ /* 0x000fe40004000000 */
[----:B------:R-:W-:Y:S04]  /*d320*/  ISETP.GT.AND P0, PT, R142, 0x20, P1 ;  /* 0x000000208e00780c */ /* 0x000fe80000f04270 */
[C---:B------:R-:W-:Y:S01]  /*d330*/  ISETP.LT.OR P0, PT, R143.reuse, 0x21, P0 ;  /* 0x000000218f00780c */ /* 0x040fe20000701670 */
[--C-:B-1----:R-:W-:Y:S02]  /*d340*/  IMAD.IADD R4, R134, 0x1, R13.reuse ;  /* 0x0000000186047824 */ /* 0x102fe400078e020d */
[----:B------:R-:W-:Y:S01]  /*d350*/  IMAD.IADD R2, R2, 0x1, R13 ;  /* 0x0000000102027824 */ /* 0x000fe200078e020d */
        /* <DEDUP_REMOVED lines=36> */
.L_x_1142:
[----:B------:R-:W-:Y:S04]  /*d5a0*/  MOV R0, 0x1 ;  /* 0x0000000100007802 */ /* 0x000fe80000000f00 */
[----:B------:R-:W-:Y:S11]  /*d5b0*/  ISETP.NE.AND P0, PT, R0, c[0x0][0x32c], PT ;  /* 0x0000cb0000007a0c */ /* 0x000ff60003f05270 */
[----:B------:R-:W-:Y:S02]  /*d5c0*/  @!UPT UIADD3 URZ, URZ, URZ, URZ ;  /* 0x0000003f3f3ff290 */ /* 0x000fe4000fffe03f */
[----:B------:R-:W-:Y:S05]  /*d5d0*/  @P0 IMAD.HI.U32 R0, R8, c[0x0][0x330], RZ ;  /* 0x0000cc0008000a27 */ /* 0x000fea00078e00ff */
[----:B------:R-:W-:Y:S02]  /*d5e0*/  @P0 SHF.R.U32.HI R8, RZ, c[0x0][0x334], R0 ;  /* 0x0000cd00ff080a19 */ /* 0x000fe40000011600 */
.L_x_1143:
[----:B------:R-:W-:Y:S05]  /*d5f0*/  BSYNC B0 ;  /* 0x0000000000007941 */ /* 0x000fea0003800000 */
.L_x_1141:
[----:B------:R-:W-:Y:S04]  /*d600*/  IMAD R17, R8, c[0x0][0x32c], -R149 ;  /* 0x0000cb0008117a24 */ /* 0x000fe800078e0a95 */
[----:B------:R-:W-:Y:S05]  /*d610*/  IMAD.IADD R17, R17, 0x1, -R202 ;  /* 0x0000000111117824 */ /* 0x000fea00078e0aca */
[----:B------:R-:W-:Y:S02]  /*d620*/  IADD3 R13, R17, c[0x0][0x32c], RZ ;  /* 0x0000cb00110d7a10 */ /* 0x000fe40007ffe0ff */
[----:B------:R-:W-:Y:S02]  /*d630*/  IMNMX R2, R2, R17, !PT ;  /* 0x0000001102027217 */ /* 0x000fe40007800200 */
[----:B------:R-:W-:Y:S02]  /*d640*/  IMNMX R4, R4, R13, PT ;  /* 0x0000000d04047217 */ /* 0x000fe40003800200 */
.L_x_1140:
[----:B------:R-:W-:Y:S01]  /*d650*/  ISETP.GT.AND P0, PT, R2, RZ, P1 ;  /* 0x000000ff0200720c */ /* 0x000fe20000f04270 */
[----:B------:R-:W-:Y:S04]  /*d660*/  DEPBAR.LE SB0, 0x2 ;  /* 0x000080800000791a */ /* 0x000fe80000000000 */
[----:B------:R-:W-:Y:S01]  /*d670*/  BAR.SYNC.DEFER_BLOCKING 0x0 ;  /* 0x0000000000007b1d */ /* 0x000fe20000010000 */
        /* <DEDUP_REMOVED lines=65> */
[----:B------:R-:W1:Y:S01]  /*da90*/  SHFL.BFLY PT, R0, R7, 0x2, 0x1f ;  /* 0x0c401f0007007f89 */ /* 0x000e6200000e0000 */
        /* <DEDUP_REMOVED lines=14> */
[----:B------:R-:W-:Y:S04]  /*db80*/  FSEL R140, R35, -INF , !P0 ;  /* 0xff800000238c7808 */ /* 0x000fe80004000000 */
[----:B------:R-:W-:Y:S02]  /*db90*/  FMNMX.FTZ R11, R140, R15, !PT ;  /* 0x0000000f8c0b7209 */ /* 0x000fe40007810000 */
[----:B------:R-:W-:Y:S04]  /*dba0*/  IADD3 R15, R180, UR4, RZ ;  /* 0x00000004b40f7c10 */ /* 0x000fe8000fffe0ff */
[----:B------:R-:W-:Y:S02]  /*dbb0*/  IADD3 R14, R186, R15, RZ ;  /* 0x0000000fba0e7210 */ /* 0x000fe40007ffe0ff */
[----:B-1----:R-:W-:Y:S02]  /*dbc0*/  FMNMX.FTZ R4, R7, R0, !PT ;  /* 0x0000000007047209 */ /* 0x002fe40007810000 */
[----:B------:R-:W1:Y:S08]  /*dbd0*/  SHFL.BFLY PT, R0, R11, 0x2, 0x1f ;  /* 0x0c401f000b007f89 */ /* 0x000e7000000e0000 */
[----:B------:R-:W2:Y:S01]  /*dbe0*/  SHFL.BFLY PT, R13, R4, 0x1, 0x1f ;  /* 0x0c201f00040d7f89 */ /* 0x000ea200000e0000 */
[----:B-1----:R-:W-:Y:S07]  /*dbf0*/  FMNMX.FTZ R7, R11, R0, !PT ;  /* 0x000000000b077209 */ /* 0x002fee0007810000 */
[----:B------:R-:W1:Y:S01]  /*dc00*/  SHFL.BFLY PT, R0, R7, 0x1, 0x1f ;  /* 0x0c201f0007007f89 */ /* 0x000e6200000e0000 */
[----:B--2---:R-:W-:Y:S04]  /*dc10*/  FMNMX.FTZ R2, R4, R13, !PT ;  /* 0x0000000d04027209 */ /* 0x004fe80007810000 */
[C---:B------:R-:W-:Y:S01]  /*dc20*/  FSETP.NEU.FTZ.AND P0, PT, R2.reuse, -INF , PT ;  /* 0xff8000000200780b */ /* 0x040fe20003f1d000 */
[----:B------:R-:W-:Y:S05]  /*dc30*/  FMUL.FTZ R156, R2, c[0x0][0x2d0] ;  /* 0x0000b400029c7a20 */ /* 0x000fea0000410000 */
[----:B------:R-:W-:Y:S05]  /*dc40*/  FSEL R156, R156, RZ, P0 ;  /* 0x000000ff9c9c7208 */ /* 0x000fea0000000000 */
[--C-:B------:R-:W-:Y:S01]  /*dc50*/  FFMA.FTZ R148, R5, c[0x0][0x2d0], -R156.reuse ;  /* 0x0000b40005947a23 */ /* 0x100fe2000001089c */
[----:B------:R-:W-:Y:S01]  /*dc60*/  FSEL R5, R2, RZ, P0 ;  /* 0x000000ff02057208 */ /* 0x000fe20000000000 */
[--C-:B------:R-:W-:Y:S02]  /*dc70*/  FFMA.FTZ R150, R141, c[0x0][0x2d0], -R156.reuse ;  /* 0x0000b4008d967a23 */ /* 0x100fe4000001089c */
[----:B------:R-:W-:Y:S01]  /*dc80*/  FFMA.FTZ R151, R151, c[0x0][0x2d0], -R156 ;  /* 0x0000b40097977a23 */ /* 0x000fe2000001089c */
[----:B-1----:R-:W-:Y:S01]  /*dc90*/  FMNMX.FTZ R0, R7, R0, !PT ;  /* 0x0000000007007209 */ /* 0x002fe20007810000 */
[----:B------:R-:W-:Y:S01]  /*dca0*/  FADD.FTZ R4, -R5, R132 ;  /* 0x0000008405047221 */ /* 0x000fe20000010100 */
[----:B------:R-:W-:Y:S01]  /*dcb0*/  IADD3 R5, R181, UR4, RZ ;  /* 0x00000004b5057c10 */ /* 0x000fe2000fffe0ff */
[--C-:B------:R-:W-:Y:S01]  /*dcc0*/  FFMA.FTZ R153, R9, c[0x0][0x2d0], -R156.reuse ;  /* 0x0000b40009997a23 */ /* 0x100fe2000001089c */
        /* <DEDUP_REMOVED lines=8> */
[----:B------:R-:W-:Y:S01]  /*dd50*/  IADD3 R13, R186, R5, RZ ;  /* 0x00000005ba0d7210 */ /* 0x000fe20007ffe0ff */
[----:B------:R-:W-:Y:S02]  /*dd60*/  FADD.FTZ R4, -R4, R3 ;  /* 0x0000000304047221 */ /* 0x000fe40000010100 */
[--C-:B------:R-:W-:Y:S01]  /*dd70*/  FFMA.FTZ R155, R16, c[0x0][0x2d0], -R141.reuse ;  /* 0x0000b400109b7a23 */ /* 0x100fe2000001088d */
[----:B------:R-:W1:Y:S01]  /*dd80*/  MUFU.EX2 R12, R12 ;  /* 0x0000000c000c7308 */ /* 0x000e620000000800 */
[--C-:B------:R-:W-:Y:S01]  /*dd90*/  FFMA.FTZ R154, R8, c[0x0][0x2d0], -R141.reuse ;  /* 0x0000b400089a7a23 */ /* 0x100fe2000001088d */
[----:B------:R-:W2:Y:S01]  /*dda0*/  LDSM.16.MT88.4 R24, [R13+0x100] ;  /* 0x000100000d18783b */ /* 0x000ea20000004200 */
[--C-:B------:R-:W-:Y:S02]  /*ddb0*/  FFMA.FTZ R152, R10, c[0x0][0x2d0], -R141.reuse ;  /* 0x0000b4000a987a23 */ /* 0x100fe4000001088d */
[--C-:B------:R-:W-:Y:S02]  /*ddc0*/  FFMA.FTZ R157, R6, c[0x0][0x2d0], -R141.reuse ;  /* 0x0000b400069d7a23 */ /* 0x100fe4000001088d */
[----:B------:R-:W-:Y:S02]  /*ddd0*/  FMUL.FTZ R3, R4, c[0x0][0x2d0] ;  /* 0x0000b40004037a20 */ /* 0x000fe40000410000 */
[--C-:B------:R-:W-:Y:S01]  /*dde0*/  FFMA.FTZ R160, R135, c[0x0][0x2d0], -R156.reuse ;  /* 0x0000b40087a07a23 */ /* 0x100fe2000001089c */
[----:B------:R-:W3:Y:S01]  /*ddf0*/  MUFU.EX2 R150, R150 ;  /* 0x0000009600967308 */ /* 0x000ee20000000800 */
[--C-:B------:R-:W-:Y:S02]  /*de00*/  FFMA.FTZ R161, R133, c[0x0][0x2d0], -R156.reuse ;  /* 0x0000b40085a17a23 */ /* 0x100fe4000001089c */
[--C-:B------:R-:W-:Y:S02]  /*de10*/  FFMA.FTZ R163, R138, c[0x0][0x2d0], -R141.reuse ;  /* 0x0000b4008aa37a23 */ /* 0x100fe4000001088d */
[--C-:B------:R-:W-:Y:S02]  /*de20*/  FFMA.FTZ R162, R136, c[0x0][0x2d0], -R141.reuse ;  /* 0x0000b40088a27a23 */ /* 0x100fe4000001088d */
[----:B------:R-:W-:Y:S01]  /*de30*/  LDSM.16.MT88.4 R136, [R180+UR4+0x2900] ;  /* 0x00290004b488783b */ /* 0x000fe20008004200 */
[--C-:B------:R-:W-:Y:S02]  /*de40*/  FFMA.FTZ R164, R134, c[0x0][0x2d0], -R141.reuse ;  /* 0x0000b40086a47a23 */ /* 0x100fe4000001088d */
[----:B------:R-:W4:Y:S01]  /*de50*/  MUFU.EX2 R3, R3 ;  /* 0x0000000300037308 */ /* 0x000f220000000800 */
[--C-:B------:R-:W-:Y:S02]  /*de60*/  FFMA.FTZ R165, R32, c[0x0][0x2d0], -R141.reuse ;  /* 0x0000b40020a57a23 */ /* 0x100fe4000001088d */
[--C-:B------:R-:W-:Y:S02]  /*de70*/  FFMA.FTZ R177, R146, c[0x0][0x2d0], -R141.reuse ;  /* 0x0000b40092b17a23 */ /* 0x100fe4000001088d */
[C---:B-1----:R-:W-:Y:S01]  /*de80*/  FMUL.FTZ R4, R12.reuse, R128 ;  /* 0x000000800c047220 */ /* 0x042fe20000410000 */
[----:B------:R-:W-:Y:S01]  /*de90*/  LDSM.16.MT88.4 R32, [R180+UR4+0x900] ;  /* 0x00090004b420783b */ /* 0x000fe20008004200 */
[C---:B------:R-:W-:Y:S02]  /*dea0*/  FMUL.FTZ R5, R12.reuse, R129 ;  /* 0x000000810c057220 */ /* 0x040fe40000410000 */
[C---:B------:R-:W-:Y:S01]  /*deb0*/  FMUL.FTZ R8, R12.reuse, R124 ;  /* 0x0000007c0c087220 */ /* 0x040fe20000410000 */
[----:B------:R-:W-:Y:S01]  /*dec0*/  MUFU.EX2 R148, R148 ;  /* 0x0000009400947308 */ /* 0x000fe20000000800 */
[C---:B------:R-:W-:Y:S02]  /*ded0*/  FMUL.FTZ R9, R12.reuse, R125 ;  /* 0x0000007d0c097220 */ /* 0x040fe40000410000 */
[----:B------:R-:W-:Y:S01]  /*dee0*/  FMUL.FTZ R100, R12, R100 ;  /* 0x000000640c647220 */ /* 0x000fe20000410000 */
[----:B---3--:R-:W-:Y:S01]  /*def0*/  F2FP.BF16.PACK_AB R16, R150, R151 ;  /* 0x000000979610723e */ /* 0x008fe200000010ff */
[C---:B------:R-:W-:Y:S01]  /*df00*/  FMUL.FTZ R101, R12.reuse, R101 ;  /* 0x000000650c657220 */ /* 0x040fe20000410000 */
[----:B------:R-:W-:Y:S01]  /*df10*/  LDSM.16.MT88.4 R132, [R13+0x2900] ;  /* 0x002900000d84783b */ /* 0x000fe20000004200 */
[C---:B------:R-:W-:Y:S02]  /*df20*/  FMUL.FTZ R104, R12.reuse, R104 ;  /* 0x000000680c687220 */ /* 0x040fe40000410000 */
[C---:B------:R-:W-:Y:S01]  /*df30*/  FMUL.FTZ R105, R12.reuse, R105 ;  /* 0x000000690c697220 */ /* 0x040fe20000410000 */
[----:B------:R-:W1:Y:S01]  /*df40*/  MUFU.EX2 R153, R153 ;  /* 0x0000009900997308 */ /* 0x000e620000000800 */
[C---:B------:R-:W-:Y:S02]  /*df50*/  FMUL.FTZ R108, R12.reuse, R108 ;  /* 0x0000006c0c6c7220 */ /* 0x040fe40000410000 */
[----:B------:R-:W-:Y:S02]  /*df60*/  FMUL.FTZ R109, R12, R109 ;  /* 0x0000006d0c6d7220 */ /* 0x000fe40000410000 */
[C---:B----4-:R-:W-:Y:S02]  /*df70*/  FMUL.FTZ R6, R3.reuse, R130 ;  /* 0x0000008203067220 */ /* 0x050fe40000410000 */
        /* <DEDUP_REMOVED lines=9> */
[----:B------:R-:W3:Y:S01]  /*e010*/  MUFU.EX2 R154, R154 ;  /* 0x0000009a009a7308 */ /* 0x000ee20000000800 */
[C---:B------:R-:W-:Y:S01]  /*e020*/  FMUL.FTZ R110, R3.reuse, R110 ;  /* 0x0000006e036e7220 */ /* 0x040fe20000410000 */
[----:B------:R-:W-:Y:S01]  /*e030*/  LDSM.16.MT88.4 R124, [R14+0x900] ;  /* 0x000900000e7c783b */ /* 0x000fe20000004200 */
[----:B------:R-:W-:Y:S01]  /*e040*/  FMUL.FTZ R111, R3, R111 ;  /* 0x0000006f036f7220 */ /* 0x000fe20000410000 */
[----:B-1----:R-:W-:Y:S01]  /*e050*/  F2FP.BF16.PACK_AB R18, R153, R148 ;  /* 0x000000949912723e */ /* 0x002fe200000010ff */
        /* <DEDUP_REMOVED lines=12> */
[----:B---3--:R-:W-:Y:S01]  /*e120*/  F2FP.BF16.PACK_AB R17, R154, R155 ;  /* 0x0000009b9a11723e */ /* 0x008fe200000010ff */
        /* <DEDUP_REMOVED lines=9> */
[----:B------:R-:W3:Y:S01]  /*e1c0*/  MUFU.EX2 R158, R158 ;  /* 0x0000009e009e7308 */ /* 0x000ee20000000800 */
[C---:B------:R-:W-:Y:S02]  /*e1d0*/  FMUL.FTZ R40, R12.reuse, R40 ;  /* 0x000000280c287220 */ /* 0x040fe40000410000 */
[C---:B------:R-:W-:Y:S01]  /*e1e0*/  FMUL.FTZ R41, R12.reuse, R41 ;  /* 0x000000290c297220 */ /* 0x040fe20000410000 */
[----:B-1----:R-:W-:Y:S01]  /*e1f0*/  F2FP.BF16.PACK_AB R19, R157, R152 ;  /* 0x000000989d13723e */ /* 0x002fe200000010ff */
        /* <DEDUP_REMOVED lines=8> */
[----:B------:R-:W1:Y:S01]  /*e280*/  LDSM.16.MT88.4 R20, [R14+0x100] ;  /* 0x000100000e14783b */ /* 0x000e620000004200 */
[----:B------:R-:W4:Y:S02]  /*e290*/  MUFU.EX2 R161, R161 ;  /* 0x000000a100a17308 */ /* 0x000f240000000800 */
[C---:B------:R-:W-:Y:S02]  /*e2a0*/  FMUL.FTZ R47, R3.reuse, R47 ;  /* 0x0000002f032f7220 */ /* 0x040fe40000410000 */
[C---:B------:R-:W-:Y:S02]  /*e2b0*/  FMUL.FTZ R48, R12.reuse, R48 ;  /* 0x000000300c307220 */ /* 0x040fe40000410000 */
[C---:B--2---:R-:W-:Y:S04]  /*e2c0*/  HMMA.16816.F32.BF16 R100, R16.reuse, R24, R100 ;  /* 0x000000181064723c */ /* 0x044fe80000041864 */
[C---:B------:R-:W-:Y:S01]  /*e2d0*/  FMUL.FTZ R49, R12.reuse, R49 ;  /* 0x000000310c317220 */ /* 0x040fe20000410000 */
[----:B------:R-:W-:Y:S01]  /*e2e0*/  MUFU.EX2 R163, R163 ;  /* 0x000000a300a37308 */ /* 0x000fe20000000800 */
[C---:B------:R-:W-:Y:S02]  /*e2f0*/  FMUL.FTZ R50, R3.reuse, R50 ;  /* 0x0000003203327220 */ /* 0x040fe40000410000 */
[C---:B------:R-:W-:Y:S01]  /*e300*/  HMMA.16816.F32.BF16 R104, R16.reuse, R26, R104 ;  /* 0x0000001a1068723c */ /* 0x040fe20000041868 */
[----:B------:R-:W2:Y:S03]  /*e310*/  LDSM.16.MT88.4 R24, [R181+UR4+0x2100] ;  /* 0x00210004b518783b */ /* 0x000ea60008004200 */
[C---:B------:R-:W-:Y:S02]  /*e320*/  FMUL.FTZ R51, R3.reuse, R51 ;  /* 0x0000003303337220 */ /* 0x040fe40000410000 */
[C---:B------:R-:W-:Y:S01]  /*e330*/  FMUL.FTZ R52, R12.reuse, R52 ;  /* 0x000000340c347220 */ /* 0x040fe20000410000 */
[----:B------:R-:W5:Y:S01]  /*e340*/  MUFU.EX2 R162, R162 ;  /* 0x000000a200a27308 */ /* 0x000f620000000800 */
[C---:B------:R-:W-:Y:S04]  /*e350*/  HMMA.16816.F32.BF16 R108, R16.reuse, R28, R108 ;  /* 0x0000001c106c723c */ /* 0x040fe8000004186c */
[C---:B------:R-:W-:Y:S02]  /*e360*/  FMUL.FTZ R53, R12.reuse, R53 ;  /* 0x000000350c357220 */ /* 0x040fe40000410000 */
[C---:B------:R-:W-:Y:S02]  /*e370*/  FMUL.FTZ R54, R3.reuse, R54 ;  /* 0x0000003603367220 */ /* 0x040fe40000410000 */
[C---:B------:R-:W-:Y:S01]  /*e380*/  HMMA.16816.F32.BF16 R112, R16.reuse, R30, R112 ;  /* 0x0000001e1070723c */ /* 0x040fe20000041870 */
[----:B------:R-:W3:Y:S01]  /*e390*/  LDSM.16.MT88.4 R28, [R13+0x2100] ;  /* 0x002100000d1c783b */ /* 0x000ee20000004200 */
        /* <DEDUP_REMOVED lines=10> */
[----:B------:R-:W1:Y:S03]  /*e440*/  LDSM.16.MT88.4 R20, [R180+UR4+0x2100] ;  /* 0x00210004b414783b */ /* 0x000e660008004200 */
[C---:B------:R-:W-:Y:S02]  /*e450*/  FMUL.FTZ R61, R12.reuse, R61 ;  /* 0x0000003d0c3d7220 */ /* 0x040fe40000410000 */
[C---:B------:R-:W-:Y:S01]  /*e460*/  FMUL.FTZ R62, R3.reuse, R62 ;  /* 0x0000003e033e7220 */ /* 0x040fe20000410000 */
[----:B------:R-:W-:Y:S01]  /*e470*/  MUFU.EX2 R177, R177 ;  /* 0x000000b100b17308 */ /* 0x000fe20000000800 */
[C---:B--2---:R-:W-:Y:S04]  /*e480*/  HMMA.16816.F32.BF16 R36, R16.reuse, R24, R36 ;  /* 0x000000181024723c */ /* 0x044fe80000041824 */
[C---:B------:R-:W-:Y:S02]  /*e490*/  FMUL.FTZ R63, R3.reuse, R63 ;  /* 0x0000003f033f7220 */ /* 0x040fe40000410000 */
[C---:B------:R-:W-:Y:S02]  /*e4a0*/  FMUL.FTZ R64, R12.reuse, R64 ;  /* 0x000000400c407220 */ /* 0x040fe40000410000 */
[C---:B------:R-:W-:Y:S01]  /*e4b0*/  HMMA.16816.F32.BF16 R40, R16.reuse, R26, R40 ;  /* 0x0000001a1028723c */ /* 0x040fe20000041828 */
[----:B------:R-:W2:Y:S01]  /*e4c0*/  LDSM.16.MT88.4 R24, [R14+0x2100] ;  /* 0x002100000e18783b */ /* 0x000ea20000004200 */
[----:B------:R-:W-:Y:S02]  /*e4d0*/  MUFU.EX2 R178, R178 ;  /* 0x000000b200b27308 */ /* 0x000fe40000000800 */
        /* <DEDUP_REMOVED lines=38> */
[----:B------:R-:W1:Y:S03]  /*e740*/  LDSM.16.MT88.4 R20, [R181+UR4+0x900] ;  /* 0x00090004b514783b */ /* 0x000e660008004200 */
[C---:B------:R-:W-:Y:S02]  /*e750*/  FMUL.FTZ R89, R12.reuse, R89 ;  /* 0x000000590c597220 */ /* 0x040fe40000410000 */
[C---:B------:R-:W-:Y:S02]  /*e760*/  FMUL.FTZ R90, R3.reuse, R90 ;  /* 0x0000005a035a7220 */ /* 0x040fe40000410000 */
[C---:B--2---:R-:W-:Y:S04]  /*e770*/  HMMA.16816.F32.BF16 R84, R16.reuse, R24, R84 ;  /* 0x000000181054723c */ /* 0x044fe80000041854 */
        /* <DEDUP_REMOVED lines=9> */
[C---:B---3--:R-:W-:Y:S03]  /*e810*/  HMMA.16816.F32.BF16 R92, R16.reuse, R28, R92 ;  /* 0x0000001c105c723c */ /* 0x048fe6000004185c */
[C---:B------:R-:W-:Y:S02]  /*e820*/  FMUL.FTZ R98, R3.reuse, R98 ;  /* 0x0000006203627220 */ /* 0x040fe40000410000 */
[----:B------:R-:W-:Y:S02]  /*e830*/  FMUL.FTZ R99, R3, R99 ;  /* 0x0000006303637220 */ /* 0x000fe40000410000 */
[--C-:B------:R-:W-:Y:S02]  /*e840*/  FFMA.FTZ R173, R173, c[0x0][0x2d0], -R156.reuse ;  /* 0x0000b400adad7a23 */ /* 0x100fe4000001089c */
[--C-:B------:R-:W-:Y:S03]  /*e850*/  FFMA.FTZ R174, R171, c[0x0][0x2d0], -R156.reuse ;  /* 0x0000b400abae7a23 */ /* 0x100fe6000001089c */
[----:B------:R-:W-:Y:S01]  /*e860*/  HMMA.16816.F32.BF16 R96, R16, R30, R96 ;  /* 0x0000001e1060723c */ /* 0x000fe20000041860 */
[----:B------:R-:W3:Y:S01]  /*e870*/  LDSM.16.MT88.4 R28, [R14+0x2900] ;  /* 0x002900000e1c783b */ /* 0x000ee20000004200 */
[----:B------:R-:W-:Y:S01]  /*e880*/  MUFU.EX2 R173, R173 ;  /* 0x000000ad00ad7308 */ /* 0x000fe20000000800 */
[--C-:B------:R-:W-:Y:S02]  /*e890*/  FFMA.FTZ R169, R169, c[0x0][0x2d0], -R156.reuse ;  /* 0x0000b400a9a97a23 */ /* 0x100fe4000001089c */
[--C-:B------:R-:W-:Y:S02]  /*e8a0*/  FFMA.FTZ R176, R167, c[0x0][0x2d0], -R156.reuse ;  /* 0x0000b400a7b07a23 */ /* 0x100fe4000001089c */
[----:B------:R-:W-:Y:S01]  /*e8b0*/  F2FP.BF16.PACK_AB R16, R158, R15 ;  /* 0x0000000f9e10723e */ /* 0x000fe200000010ff */
[--C-:B------:R-:W-:Y:S01]  /*e8c0*/  FFMA.FTZ R167, R172, c[0x0][0x2d0], -R141.reuse ;  /* 0x0000b400aca77a23 */ /* 0x100fe2000001088d */
[----:B----4-:R-:W-:Y:S03]  /*e8d0*/  F2FP.BF16.PACK_AB R18, R161, R160 ;  /* 0x000000a0a112723e */ /* 0x010fe600000010ff */
[----:B-----5:R-:W-:Y:S01]  /*e8e0*/  F2FP.BF16.PACK_AB R17, R162, R163 ;  /* 0x000000a3a211723e */ /* 0x020fe200000010ff */
[--C-:B------:R-:W-:Y:S01]  /*e8f0*/  FFMA.FTZ R172, R145, c[0x0][0x2d0], -R156.reuse ;  /* 0x0000b40091ac7a23 */ /* 0x100fe2000001089c */
[----:B------:R-:W-:Y:S01]  /*e900*/  F2FP.BF16.PACK_AB R19, R165, R164 ;  /* 0x000000a4a513723e */ /* 0x000fe200000010ff */
[--C-:B------:R-:W-:Y:S01]  /*e910*/  FFMA.FTZ R170, R170, c[0x0][0x2d0], -R141.reuse ;  /* 0x0000b400aaaa7a23 */ /* 0x100fe2000001088d */
[----:B------:R-:W4:Y:S01]  /*e920*/  MUFU.EX2 R174, R174 ;  /* 0x000000ae00ae7308 */ /* 0x000f220000000800 */
[--C-:B------:R-:W-:Y:S02]  /*e930*/  FFMA.FTZ R168, R168, c[0x0][0x2d0], -R141.reuse ;  /* 0x0000b400a8a87a23 */ /* 0x100fe4000001088d */
[--C-:B------:R-:W-:Y:S02]  /*e940*/  FFMA.FTZ R171, R166, c[0x0][0x2d0], -R141.reuse ;  /* 0x0000b400a6ab7a23 */ /* 0x100fe4000001088d */
[C---:B-1----:R-:W-:Y:S03]  /*e950*/  HMMA.16816.F32.BF16 R4, R16.reuse, R20, R4 ;  /* 0x000000141004723c */ /* 0x042fe60000041804 */
[--C-:B------:R-:W-:Y:S02]  /*e960*/  FFMA.FTZ R166, R147, c[0x0][0x2d0], -R156.reuse ;  /* 0x0000b40093a67a23 */ /* 0x100fe4000001089c */
[----:B------:R-:W-:Y:S01]  /*e970*/  LDSM.16.MT88.4 R144, [R181+UR4+0x5900] ;  /* 0x00590004b590783b */ /* 0x000fe20008004200 */
[----:B------:R-:W-:Y:S01]  /*e980*/  FFMA.FTZ R141, R140, c[0x0][0x2d0], -R141 ;  /* 0x0000b4008c8d7a23 */ /* 0x000fe2000001088d */
[----:B------:R-:W-:Y:S01]  /*e990*/  MUFU.EX2 R169, R169 ;  /* 0x000000a900a97308 */ /* 0x000fe20000000800 */
[C---:B------:R-:W-:Y:S04]  /*e9a0*/  HMMA.16816.F32.BF16 R8, R16.reuse, R22, R8 ;  /* 0x000000161008723c */ /* 0x040fe80000041808 */
[--C-:B------:R-:W-:Y:S01]  /*e9b0*/  FFMA.FTZ R159, R159, c[0x0][0x2d0], -R156.reuse ;  /* 0x0000b4009f9f7a23 */ /* 0x100fe2000001089c */
[----:B------:R-:W1:Y:S01]  /*e9c0*/  LDSM.16.MT88.4 R20, [R181+UR4+0x4900] ;  /* 0x00490004b514783b */ /* 0x000e620008004200 */
[----:B------:R-:W-:Y:S02]  /*e9d0*/  FFMA.FTZ R156, R143, c[0x0][0x2d0], -R156 ;  /* 0x0000b4008f9c7a23 */ /* 0x000fe4000001089c */
[C---:B--2---:R-:W-:Y:S01]  /*e9e0*/  HMMA.16816.F32.BF16 R100, R16.reuse, R24, R100 ;  /* 0x000000181064723c */ /* 0x044fe20000041864 */
[----:B------:R-:W-:Y:S03]  /*e9f0*/  MUFU.EX2 R179, R141 ;  /* 0x0000008d00b37308 */ /* 0x000fe60000000800 */
[----:B------:R-:W-:Y:S02]  /*ea00*/  FFMA.FTZ R151, R12, R203, R151 ;  /* 0x000000cb0c977223 */ /* 0x000fe40000010097 */
[----:B------:R-:W-:Y:S02]  /*ea10*/  FFMA.FTZ R155, R3, R204, R155 ;  /* 0x000000cc039b7223 */ /* 0x000fe4000001009b */
[C---:B------:R-:W-:Y:S01]  /*ea20*/  HMMA.16816.F32.BF16 R104, R16.reuse, R26, R104 ;  /* 0x0000001a1068723c */ /* 0x040fe20000041868 */
[----:B------:R-:W2:Y:S02]  /*ea30*/  LDSM.16.MT88.4 R24, [R13+0x4900] ;  /* 0x004900000d18783b */ /* 0x000ea40000004200 */
[----:B------:R-:W-:Y:S01]  /*ea40*/  MUFU.EX2 R175, R156 ;  /* 0x0000009c00af7308 */ /* 0x000fe20000000800 */
[----:B------:R-:W-:Y:S02]  /*ea50*/  FADD.FTZ R151, R150, R151 ;  /* 0x0000009796977221 */ /* 0x000fe40000010000 */
[----:B------:R-:W-:Y:S02]  /*ea60*/  FADD.FTZ R155, R154, R155 ;  /* 0x0000009b9a9b7221 */ /* 0x000fe40000010000 */
[C---:B------:R-:W-:Y:S04]  /*ea70*/  HMMA.16816.F32.BF16 R108, R16.reuse, R32, R108 ;  /* 0x00000020106c723c */ /* 0x040fe8000004186c */
[----:B------:R-:W-:Y:S01]  /*ea80*/  FADD.FTZ R152, R152, R155 ;  /* 0x0000009b98987221 */ /* 0x000fe20000010000 */
[----:B------:R5:W-:Y:S03]  /*ea90*/  MUFU.EX2 R156, R142 ;  /* 0x0000008e009c7308 */ /* 0x000be60000000800 */
[C---:B------:R-:W-:Y:S01]  /*eaa0*/  HMMA.16816.F32.BF16 R112, R16.reuse, R34, R112 ;  /* 0x000000221070723c */ /* 0x040fe20000041870 */
[----:B------:R-:W-:Y:S03]  /*eab0*/  LDSM.16.MT88.4 R32, [R14+0x4900] ;  /* 0x004900000e20783b */ /* 0x000fe60000004200 */
        /* <DEDUP_REMOVED lines=9> */
[----:B-----5:R-:W-:Y:S03]  /*eb50*/  LDSM.16.MT88.4 R140, [R14+0x3900] ;  /* 0x003900000e8c783b */ /* 0x020fe60000004200 */
[----:B------:R-:W5:Y:S01]  /*eb60*/  MUFU.EX2 R170, R170 ;  /* 0x000000aa00aa7308 */ /* 0x000f620000000800 */
[----:B------:R-:W-:Y:S03]  /*eb70*/  FADD.FTZ R164, R164, R163 ;  /* 0x000000a3a4a47221 */ /* 0x000fe60000010000 */
[C---:B------:R-:W-:Y:S01]  /*eb80*/  HMMA.16816.F32.BF16 R40, R16.reuse, R130, R40 ;  /* 0x000000821028723c */ /* 0x040fe20000041828 */
[----:B------:R-:W-:Y:S03]  /*eb90*/  LDSM.16.MT88.4 R128, [R14+0x1100] ;  /* 0x001100000e80783b */ /* 0x000fe60000004200 */
[----:B------:R-:W-:Y:S02]  /*eba0*/  FADD.FTZ R164, R165, R164 ;  /* 0x000000a4a5a47221 */ /* 0x000fe40000010000 */
[----:B------:R-:W-:Y:S02]  /*ebb0*/  MUFU.EX2 R168, R168 ;  /* 0x000000a800a87308 */ /* 0x000fe40000000800 */
[C---:B------:R-:W-:Y:S08]  /*ebc0*/  HMMA.16816.F32.BF16 R44, R16.reuse, R132, R44 ;  /* 0x00000084102c723c */ /* 0x040ff0000004182c */
[C---:B------:R-:W-:Y:S01]  /*ebd0*/  HMMA.16816.F32.BF16 R48, R16.reuse, R134, R48 ;  /* 0x000000861030723c */ /* 0x040fe20000041830 */
[----:B------:R-:W-:Y:S01]  /*ebe0*/  LDSM.16.MT88.4 R132, [R14+0x1900] ;  /* 0x001900000e84783b */ /* 0x000fe20000004200 */
[----:B------:R-:W1:Y:S06]  /*ebf0*/  MUFU.EX2 R171, R171 ;  /* 0x000000ab00ab7308 */ /* 0x000e6c0000000800 */
[C---:B------:R-:W-:Y:S04]  /*ec00*/  HMMA.16816.F32.BF16 R52, R16.reuse, R136, R52 ;  /* 0x000000881034723c */ /* 0x040fe80000041834 */
[----:B------:R-:W-:Y:S04]  /*ec10*/  MUFU.EX2 R159, R159 ;  /* 0x0000009f009f7308 */ /* 0x000fe80000000800 */
[C---:B------:R-:W-:Y:S01]  /*ec20*/  HMMA.16816.F32.BF16 R56, R16.reuse, R138, R56 ;  /* 0x0000008a1038723c */ /* 0x040fe20000041838 */
[----:B------:R-:W-:Y:S05]  /*ec30*/  LDSM.16.MT88.4 R136, [R180+UR4+0x3900] ;  /* 0x00390004b488783b */ /* 0x000fea0008004200 */
[----:B------:R-:W2:Y:S02]  /*ec40*/  MUFU.EX2 R166, R166 ;  /* 0x000000a600a67308 */ /* 0x000ea40000000800 */
[C---:B---3--:R-:W-:Y:S08]  /*ec50*/  HMMA.16816.F32.BF16 R60, R16.reuse, R28, R60 ;  /* 0x0000001c103c723c */ /* 0x048ff0000004183c */
[C---:B------:R-:W-:Y:S01]  /*ec60*/  HMMA.16816.F32.BF16 R64, R16.reuse, R30, R64 ;  /* 0x0000001e1040723c */ /* 0x040fe20000041840 */
[----:B------:R-:W3:Y:S01]  /*ec70*/  LDSM.16.MT88.4 R28, [R180+UR4+0x4900] ;  /* 0x00490004b41c783b */ /* 0x000ee20008004200 */
[----:B------:R-:W3:Y:S06]  /*ec80*/  MUFU.EX2 R172, R172 ;  /* 0x000000ac00ac7308 */ /* 0x000eec0000000800 */
[C---:B-1----:R-:W-:Y:S08]  /*ec90*/  HMMA.16816.F32.BF16 R68, R16.reuse, R20, R68 ;  /* 0x000000141044723c */ /* 0x042ff00000041844 */
[C---:B------:R-:W-:Y:S01]  /*eca0*/  HMMA.16816.F32.BF16 R72, R16.reuse, R22, R72 ;  /* 0x000000161048723c */ /* 0x040fe20000041848 */
[----:B------:R-:W1:Y:S07]  /*ecb0*/  LDSM.16.MT88.4 R20, [R181+UR4+0x1100] ;  /* 0x00110004b514783b */ /* 0x000e6e0008004200 */
[C---:B--2---:R-:W-:Y:S08]  /*ecc0*/  HMMA.16816.F32.BF16 R76, R16.reuse, R24, R76 ;  /* 0x00000018104c723c */ /* 0x044ff0000004184c */
[C---:B------:R-:W-:Y:S01]  /*ecd0*/  HMMA.16816.F32.BF16 R80, R16.reuse, R26, R80 ;  /* 0x0000001a1050723c */ /* 0x040fe20000041850 */
[----:B------:R-:W2:Y:S07]  /*ece0*/  LDSM.16.MT88.4 R24, [R180+UR4+0x1100] ;  /* 0x00110004b418783b */ /* 0x000eae0008004200 */
[C---:B---3--:R-:W-:Y:S08]  /*ecf0*/  HMMA.16816.F32.BF16 R84, R16.reuse, R28, R84 ;  /* 0x0000001c1054723c */ /* 0x048ff00000041854 */
[C---:B------:R-:W-:Y:S01]  /*ed00*/  HMMA.16816.F32.BF16 R88, R16.reuse, R30, R88 ;  /* 0x0000001e1058723c */ /* 0x040fe20000041858 */
[----:B------:R-:W3:Y:S07]  /*ed10*/  LDSM.16.MT88.4 R28, [R181+UR4+0x3100] ;  /* 0x00310004b51c783b */ /* 0x000eee0008004200 */
[C---:B------:R-:W-:Y:S08]  /*ed20*/  HMMA.16816.F32.BF16 R92, R16.reuse, R32, R92 ;  /* 0x00000020105c723c */ /* 0x040ff0000004185c */
[----:B------:R-:W-:Y:S01]  /*ed30*/  HMMA.16816.F32.BF16 R96, R16, R34, R96 ;  /* 0x000000221060723c */ /* 0x000fe20000041860 */
[----:B------:R-:W2:Y:S06]  /*ed40*/  LDSM.16.MT88.4 R32, [R13+0x3100] ;  /* 0x003100000d20783b */ /* 0x000eac0000004200 */
[----:B----4-:R-:W-:Y:S02]  /*ed50*/  F2FP.BF16.PACK_AB R16, R174, R173 ;  /* 0x000000adae10723e */ /* 0x010fe400000010ff */
[----:B------:R-:W-:Y:S03]  /*ed60*/  F2FP.BF16.PACK_AB R18, R176, R169 ;  /* 0x000000a9b012723e */ /* 0x000fe600000010ff */
[C---:B-----5:R-:W-:Y:S01]  /*ed70*/  F2FP.BF16.PACK_AB R17, R170.reuse, R167 ;  /* 0x000000a7aa11723e */ /* 0x060fe200000010ff */
[----:B------:R-:W-:Y:S01]  /*ed80*/  FADD.FTZ R167, R167, R164 ;  /* 0x000000a4a7a77221 */ /* 0x000fe20000010000 */
[C---:B------:R-:W-:Y:S03]  /*ed90*/  F2FP.BF16.PACK_AB R19, R171.reuse, R168 ;  /* 0x000000a8ab13723e */ /* 0x040fe600000010ff */
[----:B------:R-:W-:Y:S04]  /*eda0*/  FADD.FTZ R167, R170, R167 ;  /* 0x000000a7aaa77221 */ /* 0x000fe80000010000 */
[C---:B-1----:R-:W-:Y:S03]  /*edb0*/  HMMA.16816.F32.BF16 R4, R16.reuse, R20, R4 ;  /* 0x000000141004723c */ /* 0x042fe60000041804 */
[----:B------:R-:W-:Y:S04]  /*edc0*/  FADD.FTZ R168, R168, R167 ;  /* 0x000000a7a8a87221 */ /* 0x000fe80000010000 */
[----:B------:R-:W-:Y:S01]  /*edd0*/  FADD.FTZ R168, R171, R168 ;  /* 0x000000a8aba87221 */ /* 0x000fe20000010000 */
[C---:B------:R-:W-:Y:S01]  /*ede0*/  HMMA.16816.F32.BF16 R8, R16.reuse, R22, R8 ;  /* 0x000000161008723c */ /* 0x040fe20000041808 */
[----:B------:R-:W1:Y:S07]  /*edf0*/  LDSM.16.MT88.4 R20, [R180+UR4+0x3100] ;  /* 0x00310004b414783b */ /* 0x000e6e0008004200 */
[C---:B------:R-:W-:Y:S08]  /*ee00*/  HMMA.16816.F32.BF16 R100, R16.reuse, R124, R100 ;  /* 0x0000007c1064723c */ /* 0x040ff00000041864 */
[C---:B------:R-:W-:Y:S01]  /*ee10*/  HMMA.16816.F32.BF16 R104, R16.reuse, R126, R104 ;  /* 0x0000007e1068723c */ /* 0x040fe20000041868 */
[----:B------:R-:W-:Y:S07]  /*ee20*/  LDSM.16.MT88.4 R124, [R181+UR4+0x1900] ;  /* 0x00190004b57c783b */ /* 0x000fee0008004200 */
[C---:B--2---:R-:W-:Y:S08]  /*ee30*/  HMMA.16816.F32.BF16 R108, R16.reuse, R24, R108 ;  /* 0x00000018106c723c */ /* 0x044ff0000004186c */
        /* <DEDUP_REMOVED lines=23> */
[C---:B------:R-:W-:Y:S01]  /*efb0*/  HMMA.16816.F32.BF16 R88, R16.reuse, R22, R88 ;  /* 0x000000161058723c */ /* 0x040fe20000041858 */
[----:B------:R-:W1:Y:S07]  /*efc0*/  LDSM.16.MT88.4 R20, [R181+UR4+0x3900] ;  /* 0x00390004b514783b */ /* 0x000e6e0008004200 */
[C---:B--2---:R-:W-:Y:S08]  /*efd0*/  HMMA.16816.F32.BF16 R92, R16.reuse, R24, R92 ;  /* 0x00000018105c723c */ /* 0x044ff0000004185c */
[----:B------:R-:W-:Y:S01]  /*efe0*/  HMMA.16816.F32.BF16 R96, R16, R26, R96 ;  /* 0x0000001a1060723c */ /* 0x000fe20000041860 */
[----:B------:R-:W2:Y:S06]  /*eff0*/  LDSM.16.MT88.4 R24, [R13+0x3900] ;  /* 0x003900000d18783b */ /* 0x000eac0000004200 */
[----:B------:R-:W-:Y:S02]  /*f000*/  F2FP.BF16.PACK_AB R16, R166, R159 ;  /* 0x0000009fa610723e */ /* 0x000fe400000010ff */
[----:B------:R-:W-:Y:S03]  /*f010*/  F2FP.BF16.PACK_AB R18, R175, R172 ;  /* 0x000000acaf12723e */ /* 0x000fe600000010ff */
[C---:B------:R-:W-:Y:S01]  /*f020*/  F2FP.BF16.PACK_AB R17, R178.reuse, R177 ;  /* 0x000000b1b211723e */ /* 0x040fe200000010ff */
[----:B------:R-:W-:Y:S01]  /*f030*/  FADD.FTZ R177, R177, R168 ;  /* 0x000000a8b1b17221 */ /* 0x000fe20000010000 */
[C---:B------:R-:W-:Y:S03]  /*f040*/  F2FP.BF16.PACK_AB R19, R179.reuse, R156 ;  /* 0x0000009cb313723e */ /* 0x040fe600000010ff */
[----:B------:R-:W-:Y:S04]  /*f050*/  FADD.FTZ R177, R178, R177 ;  /* 0x000000b1b2b17221 */ /* 0x000fe80000010000 */
[C---:B------:R-:W-:Y:S01]  /*f060*/  HMMA.16816.F32.BF16 R128, R16.reuse, R124, R4 ;  /* 0x0000007c1080723c */ /* 0x040fe20000041804 */
[----:B------:R-:W5:Y:S02]  /*f070*/  LDSM.16.MT88.4 R4, [R13+0x5900] ;  /* 0x005900000d04783b */ /* 0x000f640000004200 */
[----:B------:R-:W-:Y:S04]  /*f080*/  FADD.FTZ R156, R156, R177 ;  /* 0x000000b19c9c7221 */ /* 0x000fe80000010000 */
[----:B------:R-:W-:Y:S01]  /*f090*/  FADD.FTZ R204, R179, R156 ;  /* 0x0000009cb3cc7221 */ /* 0x000fe20000010000 */
[C---:B------:R-:W-:Y:S01]  /*f0a0*/  HMMA.16816.F32.BF16 R124, R16.reuse, R126, R8 ;  /* 0x0000007e107c723c */ /* 0x040fe20000041808 */
[----:B------:R-:W1:Y:S07]  /*f0b0*/  LDSM.16.MT88.4 R8, [R180+UR4+0x5900] ;  /* 0x00590004b408783b */ /* 0x000e6e0008004200 */
[C---:B---3--:R-:W-:Y:S08]  /*f0c0*/  HMMA.16816.F32.BF16 R100, R16.reuse, R28, R100 ;  /* 0x0000001c1064723c */ /* 0x048ff00000041864 */
[C---:B------:R-:W-:Y:S08]  /*f0d0*/  HMMA.16816.F32.BF16 R104, R16.reuse, R30, R104 ;  /* 0x0000001e1068723c */ /* 0x040ff00000041868 */
[C---:B----4-:R-:W-:Y:S08]  /*f0e0*/  HMMA.16816.F32.BF16 R108, R16.reuse, R32, R108 ;  /* 0x00000020106c723c */ /* 0x050ff0000004186c */
        /* <DEDUP_REMOVED lines=14> */
[C---:B-----5:R-:W-:Y:S07]  /*f1d0*/  HMMA.16816.F32.BF16 R76, R16.reuse, R4, R76 ;  /* 0x00000004104c723c */ /* 0x060fee000004184c */
[----:B------:R-:W-:Y:S01]  /*f1e0*/  FADD.FTZ R4, R148, R151 ;  /* 0x0000009794047221 */ /* 0x000fe20000010000 */
[C---:B------:R-:W-:Y:S04]  /*f1f0*/  HMMA.16816.F32.BF16 R80, R16.reuse, R6, R80 ;  /* 0x000000061050723c */ /* 0x040fe80000041850 */
[----:B------:R-:W-:Y:S04]  /*f200*/  FADD.FTZ R4, R153, R4 ;  /* 0x0000000499047221 */ /* 0x000fe80000010000 */
[C---:B------:R-:W-:Y:S04]  /*f210*/  HMMA.16816.F32.BF16 R84, R16.reuse, R8, R84 ;  /* 0x000000081054723c */ /* 0x040fe80000041854 */
[----:B------:R-:W-:Y:S04]  /*f220*/  FADD.FTZ R3, R15, R4 ;  /* 0x000000040f037221 */ /* 0x000fe80000010000 */
[C---:B------:R-:W-:Y:S04]  /*f230*/  HMMA.16816.F32.BF16 R88, R16.reuse, R10, R88 ;  /* 0x0000000a1058723c */ /* 0x040fe80000041858 */
[----:B------:R-:W-:Y:S04]  /*f240*/  FADD.FTZ R3, R158, R3 ;  /* 0x000000039e037221 */ /* 0x000fe80000010000 */
[----:B------:R-:W-:Y:S01]  /*f250*/  FADD.FTZ R4, R160, R3 ;  /* 0x00000003a0047221 */ /* 0x000fe20000010000 */
[----:B------:R-:W-:Y:S01]  /*f260*/  IADD3 R3, R209, -0x2, RZ ;  /* 0xfffffffed1037810 */ /* 0x000fe20007ffe0ff */
[C---:B-1----:R-:W-:Y:S03]  /*f270*/  HMMA.16816.F32.BF16 R92, R16.reuse, R20, R92 ;  /* 0x00000014105c723c */ /* 0x042fe6000004185c */
[----:B------:R-:W-:Y:S01]  /*f280*/  FADD.FTZ R4, R161, R4 ;  /* 0x00000004a1047221 */ /* 0x000fe20000010000 */
[----:B------:R-:W-:Y:S03]  /*f290*/  ISETP.GE.AND P0, PT, R3, R190, PT ;  /* 0x000000be0300720c */ /* 0x000fe60003f06270 */
        /* <DEDUP_REMOVED lines=9> */
[----:B------:R-:W-:-:S05]  /*f330*/  @!P0 BRA `(.L_x_1144) ;  /* 0x0000034000008947 */ /* 0x000fca0003800000 */
        /* <DEDUP_REMOVED lines=12> */
[----:B------:R-:W-:Y:S04]  /*f400*/  @!P2 LEA.HI.X R5, R7, c[0x0][0x2a4], R6, 0x2, P0 ;  /* 0x0000a9000705aa11 */ /* 0x000fe800000f1406 */
[----:B------:R-:W-:Y:S01]  /*f410*/  SHF.R.S32.HI R3, RZ, 0x1f, R196 ;  /* 0x0000001fff037819 */ /* 0x000fe200000114c4 */
[----:B------:R1:W2:Y:S04]  /*f420*/  @!P2 LDG.E R195, [R4.64] ;  /* 0x0000000e04c3a981 */ /* 0x0002a8000c1e1900 */
        /* <DEDUP_REMOVED lines=12> */
[----:B------:R-:W1:Y:S01]  /*f4f0*/  SHFL.IDX PT, R8, R16, RZ, 0x181f ;  /* 0x00181fff10087589 */ /* 0x000e6200000e0000 */
[----:B------:R-:W-:Y:S03]  /*f500*/  MOV R4, UR20 ;  /* 0x0000001400047c02 */ /* 0x000fe60008000f00 */
[----:B------:R-:W2:Y:S02]  /*f510*/  SHFL.IDX PT, R5, R7, RZ, 0x181f ;  /* 0x00181fff07057589 */ /* 0x000ea400000e0000 */
[----:B------:R-:W-:Y:S02]  /*f520*/  IMAD R4, R4, 0x3000, R197 ;  /* 0x0000300004047824 */ /* 0x000fe400078e02c5 */
[----:B------:R-:W3:Y:S04]  /*f530*/  SHFL.IDX PT, R6, R16, 0x1, 0x181f ;  /* 0x00381f0010067f89 */ /* 0x000ee800000e0000 */
[----:B------:R-:W4:Y:S01]  /*f540*/  SHFL.IDX PT, R3, R7, 0x1, 0x181f ;  /* 0x00381f0007037f89 */ /* 0x000f2200000e0000 */
[CC--:B-1----:R-:W-:Y:S05]  /*f550*/  IADD3 R12, P0, R8.reuse, R210.reuse, RZ ;  /* 0x000000d2080c7210 */ /* 0x0c2fea0007f1e0ff */
[C-C-:B--2---:R-:W-:Y:S01]  /*f560*/  IMAD.X R13, R5.reuse, 0x1, R207.reuse, P0 ;  /* 0x00000001050d7824 */ /* 0x144fe200000e06cf */
[C---:B------:R-:W-:Y:S05]  /*f570*/  IADD3 R10, P0, R8.reuse, R211, RZ ;  /* 0x000000d3080a7210 */ /* 0x040fea0007f1e0ff */
[C---:B------:R-:W-:Y:S01]  /*f580*/  IMAD.X R11, R5.reuse, 0x1, R208, P0 ;  /* 0x00000001050b7824 */ /* 0x040fe200000e06d0 */
[----:B------:R-:W-:Y:S05]  /*f590*/  IADD3 R8, P0, R8, R205, RZ ;  /* 0x000000cd08087210 */ /* 0x000fea0007f1e0ff */
[--C-:B------:R-:W-:Y:S01]  /*f5a0*/  IMAD.X R9, R5, 0x1, R206.reuse, P0 ;  /* 0x0000000105097824 */ /* 0x100fe200000e06ce */
[----:B---3--:R-:W-:Y:S01]  /*f5b0*/  IADD3 R14, P0, R6, R210, RZ ;  /* 0x000000d2060e7210 */ /* 0x008fe20007f1e0ff */
[----:B------:R-:W-:Y:S04]  /*f5c0*/  IMAD.SHL.U32 R5, R4, 0x2, RZ ;  /* 0x0000000204057824 */ /* 0x000fe800078e00ff */
[C---:B----4-:R-:W-:Y:S01]  /*f5d0*/  IMAD.X R15, R3.reuse, 0x1, R207, P0 ;  /* 0x00000001030f7824 */ /* 0x050fe200000e06cf */
[----:B------:R1:W-:Y:S01]  /*f5e0*/  LDGSTS.E.BYPASS.LTC128B.128 [R5+0xc100], [R12.64], !P5 ;  /* 0x0c1000000c057fae */ /* 0x0003e2000e901d4e */
[C---:B------:R-:W-:Y:S03]  /*f5f0*/  IADD3 R16, P0, R6.reuse, R211, RZ ;  /* 0x000000d306107210 */ /* 0x040fe60007f1e0ff */
[----:B------:R1:W-:Y:S01]  /*f600*/  LDGSTS.E.BYPASS.LTC128B.128 [R5+0xe100], [R10.64], !P4 ;  /* 0x0e1000000a057fae */ /* 0x0003e2000e101d4e */
[C---:B------:R-:W-:Y:S02]  /*f610*/  IADD3.X R17, R3.reuse, R208, RZ, P0, !PT ;  /* 0x000000d003117210 */ /* 0x040fe400007fe4ff */
[----:B------:R-:W-:Y:S01]  /*f620*/  IADD3 R6, P0, R6, R205, RZ ;  /* 0x000000cd06067210 */ /* 0x000fe20007f1e0ff */
[----:B------:R1:W-:Y:S04]  /*f630*/  LDGSTS.E.BYPASS.LTC128B.128 [R5+0x10100], [R8.64], !P6 ;  /* 0x1010000008057fae */ /* 0x0003e8000f101d4e */
[----:B------:R1:W-:Y:S01]  /*f640*/  LDGSTS.E.BYPASS.LTC128B.128 [R5+0xd100], [R14.64], !P5 ;  /* 0x0d1000000e057fae */ /* 0x0003e2000e901d4e */
[----:B------:R-:W-:Y:S03]  /*f650*/  IMAD.X R7, R3, 0x1, R206, P0 ;  /* 0x0000000103077824 */ /* 0x000fe600000e06ce */
[----:B------:R1:W-:Y:S04]  /*f660*/  LDGSTS.E.BYPASS.LTC128B.128 [R5+0xf100], [R16.64], !P4 ;  /* 0x0f10000010057fae */ /* 0x0003e8000e101d4e */
[----:B------:R1:W-:Y:S02]  /*f670*/  LDGSTS.E.BYPASS.LTC128B.128 [R5+0x11100], [R6.64], !P6 ;  /* 0x1110000006057fae */ /* 0x0003e4000f101d4e */
.L_x_1144:
[----:B------:R-:W-:Y:S01]  /*f680*/  UIADD3 UR4, UR5, 0x1, URZ ;  /* 0x0000000105047890 */ /* 0x000fe2000fffe03f */
[----:B------:R-:W0:Y:S01]  /*f690*/  LDGDEPBAR ;  /* 0x00000000000079af */ /* 0x000e220000000000 */
[----:B------:R-:W-:Y:S01]  /*f6a0*/  UISETP.GE.AND UP0, UPT, UR5, 0x1, UPT ;  /* 0x000000010500788c */ /* 0x000fe2000bf06270 */
[----:B------:R-:W-:Y:S01]  /*f6b0*/  ISETP.GE.AND P0, PT, R190, R209, PT ;  /* 0x000000d1be00720c */ /* 0x000fe20003f06270 */
[----:B------:R-:W-:Y:S01]  /*f6c0*/  IMAD.MOV.U32 R3, RZ, RZ, R0 ;  /* 0x000000ffff037224 */ /* 0x000fe200078e0000 */
[----:B------:R-:W-:Y:S01]  /*f6d0*/  IADD3 R209, R209, -0x1, RZ ;  /* 0xffffffffd1d17810 */ /* 0x000fe20007ffe0ff */
[----:B------:R-:W-:Y:S01]  /*f6e0*/  USEL UR5, UR4, URZ, !UP0 ;  /* 0x0000003f04057287 */ /* 0x000fe2000c000000 */
[----:B------:R-:W-:Y:S09]  /*f6f0*/  IMAD.MOV.U32 R132, RZ, RZ, R2 ;  /* 0x000000ffff847224 */ /* 0x000ff200078e0002 */
[----:B------:R-:W-:-:S05]  /*f700*/  @!P0 BRA `(.L_x_1145) ;  /* 0xffffcb0000008947 */ /* 0x000fca000383ffff */
.L_x_1134:
[----:B------:R-:W2:Y:S01]  /*f710*/  SHFL.BFLY PT, R4, R203, 0x2, 0x1f ;  /* 0x0c401f00cb047f89 */ /* 0x000ea200000e0000 */
[----:B------:R-:W-:-:S03]  /*f720*/  PLOP3.LUT P2, PT, PT, PT, PT, 0x8, 0x0 ;  /* 0x000000000000781c */ /* 0x000fc60003f4e170 */
[----:B------:R-:W3:Y:S01]  /*f730*/  SHFL.BFLY PT, R3, R204, 0x2, 0x1f ;  /* 0x0c401f00cc037f89 */ /* 0x000ee200000e0000 */
[----:B-12---:R-:W-:Y:S02]  /*f740*/  FADD.FTZ R7, R4, R203 ;  /* 0x000000cb04077221 */ /* 0x006fe40000010000 */
[----:B------:R-:W-:Y:S01]  /*f750*/  CS2R R4, SRZ ;  /* 0x0000000000047805 */ /* 0x000fe2000001ff00 */
[----:B---3--:R-:W-:Y:S02]  /*f760*/  FADD.FTZ R8, R3, R204 ;  /* 0x000000cc03087221 */ /* 0x008fe40000010000 */
        /* <DEDUP_REMOVED lines=10> */
[----:B------:R-:W-:-:S04]  /*f810*/  @P0 MOV R10, 0x3f317218 ;  /* 0x3f317218000a0802 */ /* 0x000fc80000000f00 */
[----:B------:R-:W2:Y:S08]  /*f820*/  @P1 MUFU.LG2 R6, R6 ;  /* 0x0000000600061308 */ /* 0x000eb00000000c00 */
[----:B------:R-:W-:Y:S01]  /*f830*/  @P0 MUFU.RCP R4, R3 ;  /* 0x0000000300040308 */ /* 0x000fe20000001000 */
[C---:B-1----:R-:W-:Y:S02]  /*f840*/  FMUL.FTZ R128, R5.reuse, R128 ;  /* 0x0000008005807220 */ /* 0x042fe40000410000 */
[----:B------:R-:W-:-:S02]  /*f850*/  FMUL.FTZ R129, R5, R129 ;  /* 0x0000008105817220 */ /* 0x000fc40000410000 */
[C---:B------:R-:W-:Y:S02]  /*f860*/  FMUL.FTZ R124, R5.reuse, R124 ;  /* 0x0000007c057c7220 */ /* 0x040fe40000410000 */
[C---:B------:R-:W-:Y:S01]  /*f870*/  FMUL.FTZ R125, R5.reuse, R125 ;  /* 0x0000007d057d7220 */ /* 0x040fe20000410000 */
[----:B------:R-:W1:Y:S01]  /*f880*/  @P0 MUFU.LG2 R3, R3 ;  /* 0x0000000300030308 */ /* 0x000e620000000c00 */
        /* <DEDUP_REMOVED lines=44> */
[----:B--2---:R-:W-:Y:S02]  /*fb50*/  @P1 FMUL.FTZ R5, R6, 0.69314718246459960938 ;  /* 0x3f31721806051820 */ /* 0x004fe40000410000 */
[----:B------:R-:W-:-:S02]  /*fb60*/  @P1 FMUL.FTZ R6, R9, c[0x0][0x2d0] ;  /* 0x0000b40009061a20 */ /* 0x000fc40000410000 */
        /* <DEDUP_REMOVED lines=52> */
.L_x_1094:
        /* <DEDUP_REMOVED lines=165> */
.L_x_1147:
        /* <DEDUP_REMOVED lines=9> */
[----:B------:R-:W-:Y:S01]  /*10990*/  UMOV UR13, UR17 ;  /* 0x00000011000d7c82 */ /* 0x000fe20008000000 */
[----:B------:R-:W-:Y:S01]  /*109a0*/  ISETP.NE.AND P1, PT, R6, 0x1, PT ;  /* 0x000000010600780c */ /* 0x000fe20003f25270 */
[----:B------:R-:W-:Y:S01]  /*109b0*/  UIMAD UR17, UR17, UR4, URZ ;  /* 0x00000004111172a4 */ /* 0x000fe2000f8e023f */
[----:B------:R-:W-:Y:S01]  /*109c0*/  LEA.HI R6, R9, R9, RZ, 0x1 ;  /* 0x0000000909067211 */ /* 0x000fe200078f08ff */
[----:B------:R-:W-:Y:S01]  /*109d0*/  IMAD.IADD R2, R2, 0x1, -R11 ;  /* 0x0000000102027824 */ /* 0x000fe200078e0a0b */
[----:B------:R-:W-:Y:S01]  /*109e0*/  SHF.R.S32.HI R11, RZ, 0x1f, R4 ;  /* 0x0000001fff0b7819 */ /* 0x000fe20000011404 */
[----:B------:R-:W-:Y:S01]  /*109f0*/  UMOV UR12, UR16 ;  /* 0x00000010000c7c82 */ /* 0x000fe20008000000 */
[----:B------:R-:W-:Y:S01]  /*10a00*/  LOP3.LUT R6, R6, 0x1ffffffe, RZ, 0xc0, !PT ;  /* 0x1ffffffe06067812 */ /* 0x000fe200078ec0ff */
[----:B------:R-:W-:Y:S01]  /*10a10*/  ULDC.64 UR6, c[0x0][0x490] ;  /* 0x0001240000067ab9 */ /* 0x000fe20000000a00 */
[----:B------:R-:W-:Y:S01]  /*10a20*/  LEA.HI R11, R11, R4, RZ, 0x2 ;  /* 0x000000040b0b7211 */ /* 0x000fe200078f10ff */
[----:B------:R-:W-:Y:S01]  /*10a30*/  UIMAD.WIDE.U32 UR18, UR16, UR4, URZ ;  /* 0x00000004101272a5 */ /* 0x000fe2000f8e003f */
[----:B------:R-:W-:Y:S01]  /*10a40*/  LOP3.LUT P2, RZ, R4, 0x3, RZ, 0xc0, !PT ;  /* 0x0000000304ff7812 */ /* 0x000fe2000784c0ff */
[----:B------:R-:W-:Y:S01]  /*10a50*/  IMAD.IADD R9, R9, 0x1, -R6 ;  /* 0x0000000109097824 */ /* 0x000fe200078e0a06 */
[----:B------:R-:W-:Y:S01]  /*10a60*/  SHF.R.S32.HI R11, RZ, 0x2, R11 ;  /* 0x00000002ff0b7819 */ /* 0x000fe2000001140b */
[----:B------:R-:W-:Y:S01]  /*10a70*/  UIMAD UR17, UR16, UR5, UR17 ;  /* 0x00000005101172a4 */ /* 0x000fe2000f8e0211 */
[CC--:B------:R-:W-:Y:S01]  /*10a80*/  LEA.HI R4, R3.reuse, R0.reuse, RZ, 0x3 ;  /* 0x0000000003047211 */ /* 0x0c0fe200078f18ff */
[----:B------:R-:W-:Y:S01]  /*10a90*/  USHF.R.S32.HI UR16, URZ, 0x1f, UR11 ;  /* 0x0000001f3f107899 */ /* 0x000fe2000801140b */
[----:B------:R-:W-:Y:S01]  /*10aa0*/  LEA.HI R3, R3, R0, RZ, 0x6 ;  /* 0x0000000003037211 */ /* 0x000fe200078f30ff */
[----:B------:R-:W-:Y:S01]  /*10ab0*/  IMAD R2, R2, 0x10, R11 ;  /* 0x0000001002027824 */ /* 0x000fe200078e020b */
[----:B------:R-:W-:-:S02]  /*10ac0*/  UIMAD UR9, UR8, UR6, URZ ;  /* 0x00000006080972a4 */ /* 0x000fc4000f8e023f */
[----:B------:R-:W-:Y:S01]  /*10ad0*/  USEL UR16, UR16, URZ, !UP1 ;  /* 0x0000003f10107287 */ /* 0x000fe2000c800000 */
[----:B------:R-:W-:Y:S01]  /*10ae0*/  IMAD R6, R9, 0x8, R2 ;  /* 0x0000000809067824 */ /* 0x000fe200078e0202 */
[----:B------:R-:W-:Y:S01]  /*10af0*/  UIMAD.WIDE.U32 UR12, UR10, UR6, UR12 ;  /* 0x000000060a0c72a5 */ /* 0x000fe2000f8e000c */
[----:B------:R-:W-:Y:S01]  /*10b00*/  IMAD.SHL.U32 R3, R3, 0x8, RZ ;  /* 0x0000000803037824 */ /* 0x000fe200078e00ff */
[----:B------:R-:W-:Y:S02]  /*10b10*/  UIMAD UR9, UR10, UR7, UR9 ;  /* 0x000000070a0972a4 */ /* 0x000fe4000f8e0209 */
[----:B-1----:R-:W-:Y:S01]  /*10b20*/  LEA R6, R57, R6, 0x7 ;  /* 0x0000000639067211 */ /* 0x002fe200078e38ff */
[----:B------:R-:W-:Y:S02]  /*10b30*/  ULDC.64 UR6, c[0x0][0x498] ;  /* 0x0001260000067ab9 */ /* 0x000fe40000000a00 */
[----:B------:R-:W-:Y:S02]  /*10b40*/  USEL UR11, UR11, URZ, !UP1 ;  /* 0x0000003f0b0b7287 */ /* 0x000fe4000c800000 */
[----:B------:R-:W-:Y:S01]  /*10b50*/  @P1 IMAD.HI.U32 R9, R6, c[0x0][0x4ec], RZ ;  /* 0x00013b0006091a27 */ /* 0x000fe200078e00ff */
[----:B------:R-:W-:-:S02]  /*10b60*/  UIMAD UR20, UR16, UR6, URZ ;  /* 0x00000006101472a4 */ /* 0x000fc4000f8e023f */
[----:B------:R-:W-:Y:S01]  /*10b70*/  UIADD3 UR13, UR13, UR9, URZ ;  /* 0x000000090d0d7290 */ /* 0x000fe2000fffe03f */
[----:B------:R-:W-:Y:S01]  /*10b80*/  IMAD.MOV.U32 R14, RZ, RZ, R6 ;  /* 0x000000ffff0e7224 */ /* 0x000fe200078e0006 */
[----:B------:R-:W-:Y:S01]  /*10b90*/  @P1 SHF.R.U32.HI R14, RZ, c[0x0][0x4f0], R9 ;  /* 0x00013c00ff0e1a19 */ /* 0x000fe20000011609 */
[----:B------:R-:W-:Y:S01]  /*10ba0*/  UIMAD UR7, UR11, UR7, UR20 ;  /* 0x000000070b0772a4 */ /* 0x000fe2000f8e0214 */
[----:B------:R-:W-:Y:S01]  /*10bb0*/  LOP3.LUT R9, R4, 0xfffffff8, RZ, 0xc0, !PT ;  /* 0xfffffff804097812 */ /* 0x000fe200078ec0ff */
[----:B------:R-:W-:Y:S01]  /*10bc0*/  UIMAD.WIDE.U32 UR12, UR11, UR6, UR12 ;  /* 0x000000060b0c72a5 */ /* 0x000fe2000f8e000c */
[----:B------:R-:W-:Y:S01]  /*10bd0*/  SHF.R.S32.HI R4, RZ, 0x3, R4 ;  /* 0x00000003ff047819 */ /* 0x000fe20000011404 */
[----:B------:R-:W-:Y:S01]  /*10be0*/  IMAD.MOV R11, RZ, RZ, -R14 ;  /* 0x000000ffff0b7224 */ /* 0x000fe200078e0a0e */
[----:B------:R-:W-:Y:S01]  /*10bf0*/  ULDC.64 UR4, c[0x0][0x3e8] ;  /* 0x0000fa0000047ab9 */ /* 0x000fe20000000a00 */
[----:B------:R-:W-:Y:S01]  /*10c00*/  IMAD.IADD R9, R0, 0x1, -R9 ;  /* 0x0000000100097824 */ /* 0x000fe200078e0a09 */
[----:B------:R-:W-:Y:S01]  /*10c10*/  UIMAD UR8, UR8, UR4, URZ ;  /* 0x00000004080872a4 */ /* 0x000fe2000f8e023f */
[----:B------:R-:W-:Y:S01]  /*10c20*/  IMAD R6, R11, c[0x0][0x4e8], R6 ;  /* 0x00013a000b067a24 */ /* 0x000fe200078e0206 */
[----:B------:R-:W-:Y:S01]  /*10c30*/  SHF.R.S32.HI R11, RZ, 0x1f, R14 ;  /* 0x0000001fff0b7819 */ /* 0x000fe2000001140e */
[----:B------:R-:W-:Y:S01]  /*10c40*/  IMAD.U32 R0, RZ, RZ, UR7 ;  /* 0x00000007ff007e24 */ /* 0x000fe2000f8e00ff */
[----:B------:R-:W-:Y:S01]  /*10c50*/  IADD3 R14, P0, R14, UR12, RZ ;  /* 0x0000000c0e0e7c10 */ /* 0x000fe2000ff1e0ff */
[----:B------:R-:W-:Y:S01]  /*10c60*/  UIADD3 UR19, UR19, UR17, URZ ;  /* 0x0000001113137290 */ /* 0x000fe2000fffe03f */
[----:B------:R-:W-:Y:S01]  /*10c70*/  SHF.R.S32.HI R17, RZ, 0x1f, R6 ;  /* 0x0000001fff117819 */ /* 0x000fe20000011406 */
[----:B------:R-:W-:Y:S01]  /*10c80*/  UIMAD UR5, UR10, UR5, UR8 ;  /* 0x000000050a0572a4 */ /* 0x000fe2000f8e0208 */
[----:B------:R-:W-:Y:S01]  /*10c90*/  IADD3.X R15, R11, UR13, R0, P0, !PT ;  /* 0x0000000d0b0f7c10 */ /* 0x000fe200087fe400 */
[----:B------:R-:W-:Y:S01]  /*10ca0*/  IMAD.SHL.U32 R11, R4, 0x40, RZ ;  /* 0x00000040040b7824 */ /* 0x000fe200078e00ff */
        /* <DEDUP_REMOVED lines=12> */
[----:B------:R-:W-:Y:S01]  /*10d70*/  SHF.R.U32.HI R6, RZ, 0x3, R11 ;  /* 0x00000003ff067819 */ /* 0x000fe2000001160b */
[----:B------:R-:W-:Y:S01]  /*10d80*/  UIMAD UR7, UR11, UR7, UR16 ;  /* 0x000000070b0772a4 */ /* 0x000fe2000f8e0210 */
[----:B------:R-:W-:Y:S01]  /*10d90*/  SHFL.IDX PT, R50, R16, RZ, 0x1c1f ;  /* 0x001c1fff10327589 */ /* 0x000fe200000e0000 */
[----:B------:R-:W-:Y:S01]  /*10da0*/  IMAD.IADD R12, R15, 0x1, R17 ;  /* 0x000000010f0c7824 */ /* 0x000fe200078e0211 */
[----:B------:R-:W-:Y:S01]  /*10db0*/  UIMAD.WIDE.U32 UR18, UR11, UR6, UR18 ;  /* 0x000000060b1272a5 */ /* 0x000fe2000f8e0012 */
[----:B------:R-:W-:Y:S01]  /*10dc0*/  IMAD.SHL.U32 R0, R9, 0x8, RZ ;  /* 0x0000000809007824 */ /* 0x000fe200078e00ff */
[----:B------:R-:W-:Y:S01]  /*10dd0*/  SHFL.IDX PT, R48, R16, 0x1, 0x1c1f ;  /* 0x003c1f0010307f89 */ /* 0x000fe200000e0000 */
[----:B------:R-:W-:Y:S01]  /*10de0*/  IMAD.MOV.U32 R9, RZ, RZ, R13 ;  /* 0x000000ffff097224 */ /* 0x000fe200078e000d */
[----:B------:R-:W-:Y:S01]  /*10df0*/  @P1 SHF.R.U32.HI R9, RZ, c[0x0][0x4f0], R10 ;  /* 0x00013c00ff091a19 */ /* 0x000fe2000001160a */
[----:B------:R-:W-:Y:S01]  /*10e00*/  UIADD3 UR7, UR19, UR7, URZ ;  /* 0x0000000713077290 */ /* 0x000fe2000fffe03f */
[----:B------:R-:W-:Y:S01]  /*10e10*/  LEA.HI.X R12, R14, c[0x0][0x454], R12, 0x2, P0 ;  /* 0x000115000e0c7a11 */ /* 0x000fe200000f140c */
[----:B------:R-:W-:Y:S01]  /*10e20*/  IMAD.U32 R15, RZ, RZ, UR19 ;  /* 0x00000013ff0f7e24 */ /* 0x000fe2000f8e00ff */
[----:B------:R-:W-:Y:S01]  /*10e30*/  LOP3.LUT R11, R11, 0x38, R0, 0xf8, !PT ;  /* 0x000000380b0b7812 */ /* 0x000fe200078ef800 */
[----:B------:R-:W-:Y:S01]  /*10e40*/  IMAD.MOV R10, RZ, RZ, -R9 ;  /* 0x000000ffff0a7224 */ /* 0x000fe200078e0a09 */
[----:B------:R-:W-:Y:S01]  /*10e50*/  MOV R14, UR18 ;  /* 0x00000012000e7c02 */ /* 0x000fe20008000f00 */
[----:B------:R-:W1:Y:S01]  /*10e60*/  SHFL.IDX PT, R51, R12, RZ, 0x1c1f ;  /* 0x001c1fff0c337589 */ /* 0x000e6200000e0000 */
[----:B------:R-:W-:Y:S01]  /*10e70*/  LOP3.LUT R6, R11, R6, RZ, 0x3c, !PT ;  /* 0x000000060b067212 */ /* 0x000fe200078e3cff */
[----:B------:R-:W-:Y:S01]  /*10e80*/  IMAD R10, R10, c[0x0][0x4e8], R13 ;  /* 0x00013a000a0a7a24 */ /* 0x000fe200078e020d */
[----:B------:R-:W-:Y:S01]  /*10e90*/  SHF.R.S32.HI R11, RZ, 0x1f, R9 ;  /* 0x0000001fff0b7819 */ /* 0x000fe20000011409 */
[----:B------:R-:W2:Y:S01]  /*10ea0*/  SHFL.IDX PT, R49, R12, 0x1, 0x1c1f ;  /* 0x003c1f000c317f89 */ /* 0x000ea200000e0000 */
[----:B------:R-:W-:Y:S01]  /*10eb0*/  IMAD R13, R57, 0x80, R2 ;  /* 0x00000080390d7824 */ /* 0x000fe200078e0202 */
[----:B------:R-:W-:Y:S01]  /*10ec0*/  LOP3.LUT R6, R6, 0x7ffffe00, R3, 0xf8, !PT ;  /* 0x7ffffe0006067812 */ /* 0x000fe200078ef803 */
[----:B-----5:R-:W-:-:S02]  /*10ed0*/  IMAD R2, R5, c[0x0][0x4e8], RZ ;  /* 0x00013a0005027a24 */ /* 0x020fc400078e02ff */
[----:B------:R-:W-:Y:S01]  /*10ee0*/  IMAD.U32 R15, RZ, RZ, UR7 ;  /* 0x00000007ff0f7e24 */ /* 0x000fe2000f8e00ff */
[----:B------:R-:W-:Y:S01]  /*10ef0*/  IADD3 R5, R13, 0x8, RZ ;  /* 0x000000080d057810 */ /* 0x000fe20007ffe0ff */
[----:B------:R-:W-:Y:S01]  /*10f00*/  IMAD R18, R11, c[0x0][0x3e0], RZ ;  /* 0x0000f8000b127a24 */ /* 0x000fe200078e02ff */
[-C--:B------:R-:W-:Y:S01]  /*10f10*/  ISETP.GE.OR P1, PT, R13, R2.reuse, P2 ;  /* 0x000000020d00720c */ /* 0x080fe20001726670 */
[----:B------:R-:W-:Y:S01]  /*10f20*/  IMAD.WIDE.U32 R14, R9, c[0x0][0x3e0], R14 ;  /* 0x0000f800090e7a25 */ /* 0x000fe200078e000e */
[----:B------:R-:W-:-:S03]  /*10f30*/  ISETP.GE.OR P0, PT, R5, R2, P2 ;  /* 0x000000020500720c */ /* 0x000fc60001706670 */
[----:B------:R-:W-:Y:S01]  /*10f40*/  IMAD R18, R9, c[0x0][0x3e4], R18 ;  /* 0x0000f90009127a24 */ /* 0x000fe200078e0212 */
[----:B------:R-:W-:Y:S01]  /*10f50*/  SHF.R.S32.HI R9, RZ, 0x1f, R10 ;  /* 0x0000001fff097819 */ /* 0x000fe2000001140a */
[----:B------:R-:W-:Y:S02]  /*10f60*/  IMAD.SHL.U32 R58, R6, 0x2, RZ ;  /* 0x00000002063a7824 */ /* 0x000fe400078e00ff */
[----:B------:R-:W-:Y:S01]  /*10f70*/  IMAD R57, R57, 0x80, R4 ;  /* 0x0000008039397824 */ /* 0x000fe200078e0204 */
[----:B------:R-:W-:Y:S01]  /*10f80*/  IADD3 R15, R15, R18, RZ ;  /* 0x000000120f0f7210 */ /* 0x000fe20007ffe0ff */
[----:B------:R-:W-:Y:S02]  /*10f90*/  IMAD R9, R9, c[0x0][0x3d8], RZ ;  /* 0x0000f60009097a24 */ /* 0x000fe400078e02ff */
[----:B-1----:R1:W-:Y:S02]  /*10fa0*/  @!P1 ST.E [R50.64], R7 ;  /* 0x0000000732009985 */ /* 0x0023e4000c10190e */
[----:B------:R-:W-:-:S02]  /*10fb0*/  IMAD R3, R10, c[0x0][0x3dc], R9 ;  /* 0x0000f7000a037a24 */ /* 0x000fc400078e0209 */
        /* <DEDUP_REMOVED lines=38> */
.L_x_1149:
[----:B--2---:R-:W-:Y:S05]  /*11220*/  BSYNC B0 ;  /* 0x0000000000007941 */ /* 0x004fea0003800000 */
.L_x_1148:
        /* <DEDUP_REMOVED lines=23> */
.L_x_1151:
[----:B------:R-:W-:Y:S05]  /*113a0*/  BSYNC B0 ;  /* 0x0000000000007941 */ /* 0x000fea0003800000 */
.L_x_1150:
        /* <DEDUP_REMOVED lines=23> */
.L_x_1153:
[----:B------:R-:W-:Y:S05]  /*11520*/  BSYNC B0 ;  /* 0x0000000000007941 */ /* 0x000fea0003800000 */
.L_x_1152:
        /* <DEDUP_REMOVED lines=24> */
.L_x_1146:
        /* <DEDUP_REMOVED lines=31> */
.L_x_1154:
        /* <DEDUP_REMOVED lines=43> */
.L_x_1156:
[----:B------:R-:W-:Y:S05]  /*11b50*/  BSYNC B0 ;  /* 0x0000000000007941 */ /* 0x000fea0003800000 */
.L_x_1155:
        /* <DEDUP_REMOVED lines=70> */
.L_x_1158:
[----:B------:R-:W-:Y:S05]  /*11fc0*/  BSYNC B0 ;  /* 0x0000000000007941 */ /* 0x000fea0003800000 */
.L_x_1157:
        /* <DEDUP_REMOVED lines=21> */
.L_x_1160:
[----:B------:R-:W-:Y:S05]  /*12120*/  BSYNC B0 ;  /* 0x0000000000007941 */ /* 0x000fea0003800000 */
.L_x_1159:
        /* <DEDUP_REMOVED lines=21> */
.L_x_1162:
[----:B------:R-:W-:Y:S05]  /*12280*/  BSYNC B0 ;  /* 0x0000000000007941 */ /* 0x000fea0003800000 */
.L_x_1161:
        /* <DEDUP_REMOVED lines=22> */
.L_x_1163:
        /* <DEDUP_REMOVED lines=9> */
.L_x_1715:


//--------------------- .text._ZN7cutlass13device_kernelIN5flash19enable_sm80_to_sm89INS1_16FlashAttnFwdSm80INS1_25CollectiveMainloopFwdSm80ILi8ELi2ELb0EN4cute5tupleIJNS5_1CILi128EEENS7_ILi64EEENS7_ILi192EEEEEELi192ENS_10bfloat16_tEfNS_4arch4Sm80ELb0ELb1ELb0ELb1ELb1ELb1ELb1ELb0EEENS1_21CollectiveEpilogueFwdINS6_IJS8_SA_S9_EEENS6_IJNS7_ILi1EEESI_SI_EEESC_SE_Li256ELb1ELb1ELb0ELb0EEENS1_19SingleTileSchedulerILb1ELb0ELb1ELi128EEEEEEEEEvNT_6ParamsE --------------------------
	.section	.text._ZN7cutlass13device_kernelIN5flash19enable_sm80_to_sm89INS1_16FlashAttnFwdSm80INS1_25CollectiveMainloopFwdSm80ILi8ELi2ELb0EN4cute5tupleIJNS5_1CILi128EEENS7_ILi64EEENS7_ILi192EEEEEELi192ENS_10bfloat16_tEfNS_4arch4Sm80ELb0ELb1ELb0ELb1ELb1ELb1ELb1ELb0EEENS1_21CollectiveEpilogueFwdINS6_IJS8_SA_S9_EEENS6_IJNS7_ILi1EEESI_SI_EEESC_SE_Li256ELb1ELb1ELb0ELb0EEENS1_19SingleTileSchedulerILb1ELb0ELb1ELi128EEEEEEEEEvNT_6ParamsE,"ax",@progbits
	.sectioninfo	@"SHI_REGISTERS=255"
	.align	128
.text._ZN7cutlass13device_kernelIN5flash19enable_sm80_to_sm89INS1_16FlashAttnFwdSm80INS1_25CollectiveMainloopFwdSm80ILi8ELi2ELb0EN4cute5tupleIJNS5_1CILi128EEENS7_ILi64EEENS7_ILi192EEEEEELi192ENS_10bfloat16_tEfNS_4arch4Sm80ELb0ELb1ELb0ELb1ELb1ELb1ELb1ELb0EEENS1_21CollectiveEpilogueFwdINS6_IJS8_SA_S9_EEENS6_IJNS7_ILi1EEESI_SI_EEESC_SE_Li256ELb1ELb1ELb0ELb0EEENS1_19SingleTileSchedulerILb1ELb0ELb1ELi128EEEEEEEEEvNT_6ParamsE:
        .type           _ZN7cutlass13device_kernelIN5flash19enable_sm80_to_sm89INS1_16FlashAttnFwdSm80INS1_25CollectiveMainloopFwdSm80ILi8ELi2ELb0EN4cute5tupleIJNS5_1CILi128EEENS7_ILi64EEENS7_ILi192EEEEEELi192ENS_10bfloat16_tEfNS_4arch4Sm80ELb0ELb1ELb0ELb1ELb1ELb1ELb1ELb0EEENS1_21CollectiveEpilogueFwdINS6_IJS8_SA_S9_EEENS6_IJNS7_ILi1EEESI_SI_EEESC_SE_Li256ELb1ELb1ELb0ELb0EEENS1_19SingleTileSchedulerILb1ELb0ELb1ELi128EEEEEEEEEvNT_6ParamsE,@function
        .size           _ZN7cutlass13device_kernelIN5flash19enable_sm80_to_sm89INS1_16FlashAttnFwdSm80INS1_25CollectiveMainloopFwdSm80ILi8ELi2ELb0EN4cute5tupleIJNS5_1CILi128EEENS7_ILi64EEENS7_ILi192EEEEEELi192ENS_10bfloat16_tEfNS_4arch4Sm80ELb0ELb1ELb0ELb1ELb1ELb1ELb1ELb0EEENS1_21CollectiveEpilogueFwdINS6_IJS8_SA_S9_EEENS6_IJNS7_ILi1EEESI_SI_EEESC_SE_Li256ELb1ELb1ELb0ELb0EEENS1_19SingleTileSchedulerILb1ELb0ELb1ELi128EEEEEEEEEvNT_6ParamsE,(.L_x_1716 - _ZN7cutlass13device_kernelIN5flash19enable_sm80_to_sm89INS1_16FlashAttnFwdSm80INS1_25CollectiveMainloopFwdSm80ILi8ELi2ELb0EN4cute5tupleIJNS5_1CILi128EEENS7_ILi64EEENS7_ILi192EEEEEELi192ENS_10bfloat16_tEfNS_4arch4Sm80ELb0ELb1ELb0ELb1ELb1ELb1ELb1ELb0EEENS1_21CollectiveEpilogueFwdINS6_IJS8_SA_S9_EEENS6_IJNS7_ILi1EEESI_SI_EEESC_SE_Li256ELb1ELb1ELb0ELb0EEENS1_19SingleTileSchedulerILb1ELb0ELb1ELi128EEEEEEEEEvNT_6ParamsE)
        .other          _ZN7cutlass13device_kernelIN5flash19enable_sm80_to_sm89INS1_16FlashAttnFwdSm80INS1_25CollectiveMainloopFwdSm80ILi8ELi2ELb0EN4cute5tupleIJNS5_1CILi128EEENS7_ILi64EEENS7_ILi192EEEEEELi192ENS_10bfloat16_tEfNS_4arch4Sm80ELb0ELb1ELb0ELb1ELb1ELb1ELb1ELb0EEENS1_21CollectiveEpilogueFwdINS6_IJS8_SA_S9_EEENS6_IJNS7_ILi1EEESI_SI_EEESC_SE_Li256ELb1ELb1ELb0ELb0EEENS1_19SingleTileSchedulerILb1ELb0ELb1ELi128EEEEEEEEEvNT_6ParamsE,@"STO_CUDA_ENTRY STV_DEFAULT"
_ZN7cutlass13device_kernelIN5flash19enable_sm80_to_sm89INS1_16FlashAttnFwdSm80INS1_25CollectiveMainloopFwdSm80ILi8ELi2ELb0EN4cute5tupleIJNS5_1CILi128EEENS7_ILi64EEENS7_ILi192EEEEEELi192ENS_10bfloat16_tEfNS_4arch4Sm80ELb0ELb1ELb0ELb1ELb1ELb1ELb1ELb0EEENS1_21CollectiveEpilogueFwdINS6_IJS8_SA_S9_EEENS6_IJNS7_ILi1EEESI_SI_EEESC_SE_Li256ELb1ELb1ELb0ELb0EEENS1_19SingleTileSchedulerILb1ELb0ELb1ELi128EEEEEEEEEvNT_6ParamsE:
[----:B------:R-:W-:Y:S02]  /*0000*/  MOV R1, c[0x0][0x28] ;  /* 0x00000a0000017a02 */ /* 0x000fe40000000f00 */
[----:B------:R-:W1:Y:S01]  /*0010*/  S2R R90, SR_TID.X ;  /* 0x00000000005a7919 */ /* 0x000e620000002100 */
[----:B------:R-:W-:Y:S01]  /*0020*/  ULDC.64 UR6, c[0x0][0x118] ;  /* 0x0000460000067ab9 */ /* 0x000fe20000000a00 */
[----:B------:R-:W-:Y:S02]  /*0030*/  IADD3 R1, R1, -0x70, RZ ;  /* 0xffffff9001017810 */ /* 0x000fe40007ffe0ff */
[----:B------:R-:W2:Y:S04]  /*0040*/  S2R R197, SR_CTAID.Z ;  /* 0x0000000000c57919 */ /* 0x000ea80000002700 */
[----:B------:R-:W3:Y:S01]  /*0050*/  S2R R91, SR_CTAID.X ;  /* 0x00000000005b7919 */ /* 0x000ee20000002500 */
[----:B-1----:R-:W-:-:S05]  /*0060*/  SHF.R.U32.HI R4, RZ, 0x5, R90 ;  /* 0x00000005ff047819 */ /* 0x002fca000001165a */
[----:B------:R-:W1:Y:S02]  /*0070*/  SHFL.IDX PT, R0, R4, RZ, 0x1f ;  /* 0x00001fff04007589 */ /* 0x000e6400000e0000 */
[----:B-1----:R-:W-:Y:S01]  /*0080*/  ISETP.NE.AND P0, PT, R0, RZ, PT ;  /* 0x000000ff0000720c */ /* 0x002fe20003f05270 */
[----:B------:R-:W-:-:S04]  /*0090*/  IMAD.MOV.U32 R0, RZ, RZ, 0x4 ;  /* 0x00000004ff007424 */ /* 0x000fc800078e00ff */
[----:B--2---:R-:W-:-:S08]  /*00a0*/  IMAD.WIDE R2, R197, R0, c[0x0][0x568] ;  /* 0x00015a00c5027625 */ /* 0x004fd000078e0200 */
[----:B------:R-:W-:Y:S05]  /*00b0*/  @!P0 BRA `(.L_x_1164) ;  /* 0x0000013000008947 */ /* 0x000fea0003800000 */
[----:B---3--:R-:W-:-:S04]  /*00c0*/  ISETP.NE.U32.AND P0, PT, RZ, c[0x0][0x568], PT ;  /* 0x00015a00ff007a0c */ /* 0x008fc80003f05070 */
[----:B------:R-:W-:-:S13]  /*00d0*/  ISETP.NE.AND.EX P0, PT, RZ, c[0x0][0x56c], PT, P0 ;  /* 0x00015b00ff007a0c */ /* 0x000fda0003f05300 */
[----:B------:R-:W-:Y:S05]  /*00e0*/  @!P0 BRA `(.L_x_1165) ;  /* 0x0000002000008947 */ /* 0x000fea0003800000 */
[----:B------:R1:W5:Y:S01]  /*00f0*/  LDG.E R2, [R2.64] ;  /* 0x0000000602027981 */ /* 0x000362000c1e1900 */
[----:B------:R-:W-:Y:S05]  /*0100*/  BRA `(.L_x_1166) ;  /* 0x0000009000007947 */ /* 0x000fea0003800000 */
.L_x_1165:
        /* <DEDUP_REMOVED lines=8> */
.L_x_1167:
[----:B------:R-:W-:-:S05]  /*0190*/  MOV R2, c[0x0][0x54c] ;  /* 0x0001530000027a02 */ /* 0x000fca0000000f00 */
.L_x_1166:
[----:B-----5:R-:W-:Y:S01]  /*01a0*/  IMAD R2, R2, c[0x0][0x548], RZ ;  /* 0x0001520002027a24 */ /* 0x020fe200078e02ff */
[----:B------:R-:W-:-:S04]  /*01b0*/  SHF.L.U32 R89, R91, 0x7, RZ ;  /* 0x000000075b597819 */ /* 0x000fc800000006ff */
[----:B------:R-:W-:-:S04]  /*01c0*/  ISETP.GE.AND P0, PT, R89, R2, PT ;  /* 0x000000025900720c */ /* 0x000fc80003f06270 */
[----:B------:R-:W-:Y:S01]  /*01d0*/  SEL R197, R197, 0xffffffff, !P0 ;  /* 0xffffffffc5c57807 */ /* 0x000fe20004000000 */
[----:B------:R-:W-:Y:S05]  /*01e0*/  BRA `(.L_x_1168) ;  /* 0x0000012000007947 */ /* 0x000fea0003800000 */
.L_x_1164:
[----:B---3--:R-:W-:-:S04]  /*01f0*/  ISETP.NE.U32.AND P0, PT, RZ, c[0x0][0x568], PT ;  /* 0x00015a00ff007a0c */ /* 0x008fc80003f05070 */
[----:B------:R-:W-:-:S13]  /*0200*/  ISETP.NE.AND.EX P0, PT, RZ, c[0x0][0x56c], PT, P0 ;  /* 0x00015b00ff007a0c */ /* 0x000fda0003f05300 */
[----:B------:R-:W-:Y:S05]  /*0210*/  @!P0 BRA `(.L_x_1169) ;  /* 0x0000002000008947 */ /* 0x000fea0003800000 */
[----:B------:R1:W5:Y:S01]  /*0220*/  LDG.E R2, [R2.64] ;  /* 0x0000000602027981 */ /* 0x000362000c1e1900 */
[----:B------:R-:W-:Y:S05]  /*0230*/  BRA `(.L_x_1170) ;  /* 0x0000009000007947 */ /* 0x000fea0003800000 */
.L_x_1169:
        /* <DEDUP_REMOVED lines=8> */
.L_x_1171:
[----:B------:R-:W-:-:S05]  /*02c0*/  MOV R2, c[0x0][0x54c] ;  /* 0x0001530000027a02 */ /* 0x000fca0000000f00 */
.L_x_1170:
[----:B-----5:R-:W-:Y:S01]  /*02d0*/  IMAD R2, R2, c[0x0][0x548], RZ ;  /* 0x0001520002027a24 */ /* 0x020fe200078e02ff */
[----:B------:R-:W-:-:S04]  /*02e0*/  SHF.L.U32 R89, R91, 0x7, RZ ;  /* 0x000000075b597819 */ /* 0x000fc800000006ff */
[----:B------:R-:W-:-:S04]  /*02f0*/  ISETP.GE.AND P0, PT, R89, R2, PT ;  /* 0x000000025900720c */ /* 0x000fc80003f06270 */
[----:B------:R-:W-:-:S04]  /*0300*/  SEL R197, R197, 0xffffffff, !P0 ;  /* 0xffffffffc5c57807 */ /* 0x000fc80004000000 */
.L_x_1168:
        /* <DEDUP_REMOVED lines=19> */
[----:B------:R-:W-:Y:S01]  /*0440*/  IMAD.WIDE R4, R197, R0, c[0x0][0x358] ;  /* 0x0000d600c5047625 */ /* 0x000fe200078e0200 */
        /* <DEDUP_REMOVED lines=12> */
[----:B-1----:R-:W-:Y:S02]  /*0510*/  MOV R3, UR4 ;  /* 0x0000000400037c02 */ /* 0x002fe40008000f00 */
[----:B------:R-:W-:Y:S01]  /*0520*/  SHF.R.S32.HI R195, RZ, 0x1f, R196 ;  /* 0x0000001fffc37819 */ /* 0x000fe200000114c4 */
        /* <DEDUP_REMOVED lines=10> */
.L_x_1172:
[----:B-----5:R2:W-:Y:S01]  /*05d0*/  STL [R1+0x58], R8 ;  /* 0x0000580801007387 */ /* 0x0205e20000100800 */
[----:B------:R-:W-:-:S04]  /*05e0*/  ISETP.NE.U32.AND P0, PT, RZ, c[0x0][0x368], PT ;  /* 0x0000da00ff007a0c */ /* 0x000fc80003f05070 */
[----:B------:R-:W-:-:S13]  /*05f0*/  ISETP.NE.AND.EX P0, PT, RZ, c[0x0][0x36c], PT, P0 ;  /* 0x0000db00ff007a0c */ /* 0x000fda0003f05300 */
[----:B------:R-:W-:Y:S05]  /*0600*/  @!P0 BRA `(.L_x_1173) ;  /* 0x0000003000008947 */ /* 0x000fea0003800000 */
[----:B-1----:R-:W-:-:S05]  /*0610*/  IMAD.WIDE R6, R197, R0, c[0x0][0x368] ;  /* 0x0000da00c5067625 */ /* 0x002fca00078e0200 */
[----:B------:R1:W5:Y:S01]  /*0620*/  LDG.E R3, [R6.64] ;  /* 0x0000000606037981 */ /* 0x000362000c1e1900 */
[----:B------:R-:W-:Y:S05]  /*0630*/  BRA `(.L_x_1174) ;  /* 0x0000004000007947 */ /* 0x000fea0003800000 */
.L_x_1173:
[----:B------:R-:W-:Y:S05]  /*0640*/  @!P2 BRA `(.L_x_1174) ;  /* 0x000000300000a947 */ /* 0x000fea0003800000 */
[----:B------:R-:W3:Y:S04]  /*0650*/  LDG.E R3, [R10.64] ;  /* 0x000000060a037981 */ /* 0x000ee8000c1e1900 */
[----:B-1----:R-:W3:Y:S02]  /*0660*/  LDG.E R6, [R10.64+0x4] ;  /* 0x000004060a067981 */ /* 0x002ee4000c1e1900 */
[----:B---3--:R-:W-:Y:S02]  /*0670*/  IADD3 R3, -R3, R6, RZ ;  /* 0x0000000603037210 */ /* 0x008fe40007ffe1ff */
.L_x_1174:
        /* <DEDUP_REMOVED lines=37> */
.L_x_1176:
[----:B------:R-:W-:-:S13]  /*08d0*/  ISETP.NE.AND P0, PT, R4, 0x1, PT ;  /* 0x000000010400780c */ /* 0x000fda0003f05270 */
[----:B------:R-:W-:-:S05]  /*08e0*/  @P0 IMAD.HI.U32 R7, R5, c[0x0][0x330], RZ ;  /* 0x0000cc0005070a27 */ /* 0x000fca00078e00ff */
[----:B------:R-:W-:-:S05]  /*08f0*/  @P0 SHF.R.U32.HI R5, RZ, c[0x0][0x334], R7 ;  /* 0x0000cd00ff050a19 */ /* 0x000fca0000011607 */
.L_x_1177:
[----:B------:R-:W-:-:S05]  /*0900*/  IMAD R5, R5, R4, c[0x0][0x32c] ;  /* 0x0000cb0005057624 */ /* 0x000fca00078e0204 */
[----:B------:R-:W-:Y:S02]  /*0910*/  IMNMX R6, R6, R5, PT ;  /* 0x0000000506067217 */ /* 0x000fe40003800200 */
.L_x_1175:
        /* <DEDUP_REMOVED lines=14> */
.L_x_1179:
[----:B------:R-:W-:-:S13]  /*0a00*/  ISETP.NE.AND P0, PT, R4, 0x1, PT ;  /* 0x000000010400780c */ /* 0x000fda0003f05270 */
[----:B------:R-:W-:-:S05]  /*0a10*/  @P0 IMAD.HI.U32 R4, R5, c[0x0][0x330], RZ ;  /* 0x0000cc0005040a27 */ /* 0x000fca00078e00ff */
[----:B------:R-:W-:-:S05]  /*0a20*/  @P0 SHF.R.U32.HI R5, RZ, c[0x0][0x334], R4 ;  /* 0x0000cd00ff050a19 */ /* 0x000fca0000011604 */
.L_x_1180:
[----:B------:R-:W-:-:S05]  /*0a30*/  IMAD R4, R5, c[0x0][0x32c], RZ ;  /* 0x0000cb0005047a24 */ /* 0x000fca00078e02ff */
[----:B------:R-:W-:Y:S02]  /*0a40*/  IMNMX R7, R7, R4, !PT ;  /* 0x0000000407077217 */ /* 0x000fe40007800200 */
.L_x_1178:
        /* <DEDUP_REMOVED lines=14> */
[----:B------:R-:W-:-:S05]  /*0b30*/  SHF.R.U32.HI R11, RZ, 0x6, R11 ;  /* 0x00000006ff0b7819 */ /* 0x000fca000001160b */
[----:B-1----:R-:W-:-:S06]  /*0b40*/  IMAD.MOV.U32 R2, RZ, RZ, R11 ;  /* 0x000000ffff027224 */ /* 0x002fcc00078e000b */
[----:B------:R-:W-:-:S04]  /*0b50*/  @P0 IADD3 R4, R4, 0x3f, RZ ;  /* 0x0000003f04040810 */ /* 0x000fc80007ffe0ff */
[----:B------:R-:W-:-:S04]  /*0b60*/  @P0 SHF.R.S32.HI R5, RZ, 0x1f, R4 ;  /* 0x0000001fff050819 */ /* 0x000fc80000011404 */
        /* <DEDUP_REMOVED lines=9> */
[----:B------:R-:W-:Y:S01]  /*0c00*/  IMAD.IADD R92, R92, 0x1, R3 ;  /* 0x000000015c5c7824 */ /* 0x000fe200078e0203 */
[----:B------:R-:W-:Y:S01]  /*0c10*/  IADD3 R12, R2, -0x1, RZ ;  /* 0xffffffff020c7810 */ /* 0x000fe20007ffe0ff */
[----:B------:R-:W-:Y:S01]  /*0c20*/  IMAD.MOV.U32 R6, RZ, RZ, c[0x0][0x238] ;  /* 0x00008e00ff067624 */ /* 0x000fe200078e00ff */
[----:B------:R-:W-:Y:S01]  /*0c30*/  LEA.HI R3, R13, R90, RZ, 0x3 ;  /* 0x0000005a0d037211 */ /* 0x000fe200078f18ff */
[----:B------:R-:W-:Y:S01]  /*0c40*/  IMAD.MOV.U32 R111, RZ, RZ, 0x6 ;  /* 0x00000006ff6f7424 */ /* 0x000fe200078e00ff */
[----:B------:R-:W-:Y:S01]  /*0c50*/  ISETP.GT.AND P0, PT, R12, R11, PT ;  /* 0x0000000b0c00720c */ /* 0x000fe20003f04270 */
[----:B------:R-:W-:Y:S01]  /*0c60*/  IMAD.MOV.U32 R100, RZ, RZ, c[0x0][0x258] ;  /* 0x00009600ff647624 */ /* 0x000fe200078e00ff */
[----:B------:R-:W-:Y:S01]  /*0c70*/  LOP3.LUT R5, R3, 0x1ffffff8, RZ, 0xc0, !PT ;  /* 0x1ffffff803057812 */ /* 0x000fe200078ec0ff */
[C---:B------:R-:W-:Y:S01]  /*0c80*/  IMAD.SHL.U32 R95, R6.reuse, 0x40, RZ ;  /* 0x00000040065f7824 */ /* 0x040fe200078e00ff */
[----:B------:R-:W-:Y:S01]  /*0c90*/  SHF.R.S32.HI R3, RZ, 0x3, R3 ;  /* 0x00000003ff037819 */ /* 0x000fe20000011403 */
[----:B------:R-:W-:Y:S01]  /*0ca0*/  IMAD R9, R195, c[0x0][0x240], RZ ;  /* 0x00009000c3097a24 */ /* 0x000fe200078e02ff */
[-C--:B------:R-:W-:Y:S01]  /*0cb0*/  SHF.L.U64.HI R93, R6, R111.reuse, c[0x0][0x23c] ;  /* 0x00008f00065d7619 */ /* 0x080fe2000001026f */
[----:B------:R-:W-:Y:S01]  /*0cc0*/  IMAD.IADD R20, R90, 0x1, -R5 ;  /* 0x000000015a147824 */ /* 0x000fe200078e0a05 */
[----:B------:R-:W-:Y:S01]  /*0cd0*/  SHF.L.U64.HI R94, R100, R111, c[0x0][0x25c] ;  /* 0x00009700645e7619 */ /* 0x000fe2000001026f */
[----:B------:R-:W-:Y:S01]  /*0ce0*/  IMAD R5, R12, -0x40, -R3 ;  /* 0xffffffc00c057824 */ /* 0x000fe200078e0a03 */
[----:B--2---:R-:W-:Y:S01]  /*0cf0*/  SHF.R.S32.HI R8, RZ, 0x1f, R12 ;  /* 0x0000001fff087819 */ /* 0x004fe2000001140c */
[----:B------:R-:W-:Y:S01]  /*0d00*/  IMAD.SHL.U32 R20, R20, 0x8, RZ ;  /* 0x0000000814147824 */ /* 0x000fe200078e00ff */
[----:B------:R-:W-:Y:S01]  /*0d10*/  SEL R18, R197, RZ, !P4 ;  /* 0x000000ffc5127207 */ /* 0x000fe20006000000 */
[-C--:B------:R-:W-:Y:S01]  /*0d20*/  IMAD R0, R93, R12.reuse, RZ ;  /* 0x0000000c5d007224 */ /* 0x080fe200078e02ff */
[----:B------:R-:W-:Y:S01]  /*0d30*/  @P0 IADD3 R14, R2, -0x2, RZ ;  /* 0xfffffffe020e0810 */ /* 0x000fe20007ffe0ff */
[----:B------:R-:W-:Y:S01]  /*0d40*/  IMAD.SHL.U32 R96, R100, 0x40, RZ ;  /* 0x0000004064607824 */ /* 0x000fe200078e00ff */
[----:B------:R-:W-:Y:S01]  /*0d50*/  SHF.R.S32.HI R21, RZ, 0x1f, R20 ;  /* 0x0000001fff157819 */ /* 0x000fe20000011414 */
[----:B------:R-:W-:Y:S01]  /*0d60*/  IMAD R7, R94, R12, RZ ;  /* 0x0000000c5e077224 */ /* 0x000fe200078e02ff */
[----:B------:R-:W-:Y:S01]  /*0d70*/  SHF.R.S32.HI R2, RZ, 0x1f, R197 ;  /* 0x0000001fff027819 */ /* 0x000fe200000114c5 */
[----:B------:R-:W-:Y:S01]  /*0d80*/  IMAD.IADD R5, R5, 0x1, R192 ;  /* 0x0000000105057824 */ /* 0x000fe200078e02c0 */
[----:B------:R-:W-:Y:S01]  /*0d90*/  SHF.R.S32.HI R10, RZ, 0x1f, R156 ;  /* 0x0000001fff0a7819 */ /* 0x000fe2000001149c */
[----:B------:R-:W-:Y:S01]  /*0da0*/  IMAD R0, R8, R95, R0 ;  /* 0x0000005f08007224 */ /* 0x000fe200078e0200 */
[----:B------:R-:W-:Y:S01]  /*0db0*/  ISETP.GE.AND P6, PT, R20, c[0x0][0x1d4], PT ;  /* 0x0000750014007a0c */ /* 0x000fe20003fc6270 */
[----:B------:R-:W-:Y:S01]  /*0dc0*/  IMAD R8, R8, R96, R7 ;  /* 0x0000006008087224 */ /* 0x000fe200078e0207 */
[----:B------:R-:W-:Y:S01]  /*0dd0*/  @P0 SHF.R.S32.HI R7, RZ, 0x1f, R14 ;  /* 0x0000001fff070819 */ /* 0x000fe2000001140e */
[C---:B------:R-:W-:Y:S01]  /*0de0*/  IMAD R9, R196.reuse, c[0x0][0x244], R9 ;  /* 0x00009100c4097a24 */ /* 0x040fe200078e0209 */
[C---:B------:R-:W-:Y:S01]  /*0df0*/  ISETP.GE.AND P2, PT, R5.reuse, 0x1, PT ;  /* 0x000000010500780c */ /* 0x040fe20003f46270 */
[----:B------:R-:W-:Y:S01]  /*0e00*/  IMAD.WIDE.U32 R24, R196, c[0x0][0x240], R20 ;  /* 0x00009000c4187a25 */ /* 0x000fe200078e0014 */
[----:B------:R-:W-:Y:S01]  /*0e10*/  ISETP.GE.AND P1, PT, R5, 0x21, PT ;  /* 0x000000210500780c */ /* 0x000fe20003f26270 */
[----:B------:R-:W-:Y:S01]  /*0e20*/  ULDC.U8 UR4, c[0x0][0x298] ;  /* 0x0000a60000047ab9 */ /* 0x000fe20000000000 */
[----:B------:R-:W-:Y:S01]  /*0e30*/  SEL R5, R2, RZ, !P4 ;  /* 0x000000ff02057207 */ /* 0x000fe20006000000 */
[----:B------:R-:W-:Y:S01]  /*0e40*/  @P0 IMAD R4, R93, R14, RZ ;  /* 0x0000000e5d040224 */ /* 0x000fe200078e02ff */
[----:B------:R-:W-:Y:S01]  /*0e50*/  IADD3 R156, P4, R3, R156, RZ ;  /* 0x0000009c039c7210 */ /* 0x000fe20007f9e0ff */
[----:B------:R-:W-:-:S02]  /*0e60*/  IMAD.IADD R25, R25, 0x1, R9 ;  /* 0x0000000119197824 */ /* 0x000fc400078e0209 */
[----:B------:R-:W-:Y:S01]  /*0e70*/  IMAD R9, R195, c[0x0][0x260], RZ ;  /* 0x00009800c3097a24 */ /* 0x000fe200078e02ff */
[----:B------:R-:W-:Y:S01]  /*0e80*/  LEA.HI.X.SX32 R161, R3, R10, 0x1, P4 ;  /* 0x0000000a03a17211 */ /* 0x000fe200020f0eff */
[----:B------:R-:W-:Y:S02]  /*0e90*/  @P0 IMAD R4, R7, R95, R4 ;  /* 0x0000005f07040224 */ /* 0x000fe400078e0204 */
[----:B------:R-:W-:Y:S02]  /*0ea0*/  IMAD R7, R5, c[0x0][0x248], RZ ;  /* 0x0000920005077a24 */ /* 0x000fe400078e02ff */
[C---:B------:R-:W-:Y:S02]  /*0eb0*/  IMAD R22, R196.reuse, c[0x0][0x264], R9 ;  /* 0x00009900c4167a24 */ /* 0x040fe400078e0209 */
[----:B------:R-:W-:-:S04]  /*0ec0*/  IMAD.WIDE.U32 R16, R196, c[0x0][0x260], R20 ;  /* 0x00009800c4107a25 */ /* 0x000fc800078e0014 */
[C---:B------:R-:W-:Y:S02]  /*0ed0*/  IMAD R158, R18.reuse, c[0x0][0x24c], R7 ;  /* 0x00009300129e7a24 */ /* 0x040fe400078e0207 */
[----:B------:R-:W-:-:S04]  /*0ee0*/  IMAD.WIDE.U32 R24, R18, c[0x0][0x248], R24 ;  /* 0x0000920012187a25 */ /* 0x000fc800078e0018 */
[----:B------:R-:W-:Y:S02]  /*0ef0*/  IMAD.IADD R23, R17, 0x1, R22 ;  /* 0x0000000111177824 */ /* 0x000fe400078e0216 */
[----:B------:R-:W-:Y:S02]  /*0f00*/  IMAD R5, R5, c[0x0][0x268], RZ ;  /* 0x00009a0005057a24 */ /* 0x000fe400078e02ff */
[----:B------:R-:W-:Y:S02]  /*0f10*/  IMAD.MOV.U32 R22, RZ, RZ, R16 ;  /* 0x000000ffff167224 */ /* 0x000fe400078e0010 */
[----:B------:R-:W-:Y:S02]  /*0f20*/  IMAD.IADD R159, R25, 0x1, R158 ;  /* 0x00000001199f7824 */ /* 0x000fe400078e029e */
[----:B------:R-:W-:Y:S02]  /*0f30*/  IMAD.MOV.U32 R158, RZ, RZ, R24 ;  /* 0x000000ffff9e7224 */ /* 0x000fe400078e0018 */
[----:B------:R-:W-:-:S02]  /*0f40*/  IMAD R163, R161, c[0x0][0x238], RZ ;  /* 0x00008e00a1a37a24 */ /* 0x000fc400078e02ff */
[----:B------:R-:W-:Y:S01]  /*0f50*/  IMAD R16, R18, c[0x0][0x26c], R5 ;  /* 0x00009b0012107a24 */ /* 0x000fe200078e0205 */
[----:B------:R-:W-:Y:S01]  /*0f60*/  IADD3 R5, R20, 0x40, RZ ;  /* 0x0000004014057810 */ /* 0x000fe20007ffe0ff */
[----:B------:R-:W-:-:S03]  /*0f70*/  IMAD.WIDE.U32 R18, R18, c[0x0][0x268], R22 ;  /* 0x00009a0012127a25 */ /* 0x000fc600078e0016 */
[----:B------:R-:W-:Y:S01]  /*0f80*/  ISETP.GE.AND P4, PT, R5, c[0x0][0x1d4], PT ;  /* 0x0000750005007a0c */ /* 0x000fe20003f86270 */
[C---:B------:R-:W-:Y:S02]  /*0f90*/  IMAD R163, R156.reuse, c[0x0][0x23c], R163 ;  /* 0x00008f009ca37a24 */ /* 0x040fe400078e02a3 */
[----:B------:R-:W-:Y:S01]  /*0fa0*/  IMAD.WIDE.U32 R158, R156, c[0x0][0x238], R158 ;  /* 0x00008e009c9e7a25 */ /* 0x000fe200078e009e */
[----:B------:R-:W-:-:S03]  /*0fb0*/  P2R R102, PR, RZ, 0x10 ;  /* 0x00000010ff667803 */ /* 0x000fc60000000000 */
[----:B------:R-:W-:Y:S02]  /*0fc0*/  IMAD.IADD R17, R19, 0x1, R16 ;  /* 0x0000000113117824 */ /* 0x000fe400078e0210 */
[----:B------:R-:W-:Y:S02]  /*0fd0*/  IMAD R161, R161, c[0x0][0x258], RZ ;  /* 0x00009600a1a17a24 */ /* 0x000fe400078e02ff */
[----:B------:R-:W-:Y:S02]  /*0fe0*/  IMAD.MOV.U32 R16, RZ, RZ, R18 ;  /* 0x000000ffff107224 */ /* 0x000fe400078e0012 */
[----:B------:R-:W-:Y:S02]  /*0ff0*/  IMAD.IADD R163, R159, 0x1, R163 ;  /* 0x000000019fa37824 */ /* 0x000fe400078e02a3 */
[----:B------:R-:W-:Y:S02]  /*1000*/  IMAD.MOV.U32 R162, RZ, RZ, R158 ;  /* 0x000000ffffa27224 */ /* 0x000fe400078e009e */
[----:B------:R-:W-:-:S02]  /*1010*/  IMAD R161, R156, c[0x0][0x25c], R161 ;  /* 0x000097009ca17a24 */ /* 0x000fc400078e02a1 */
[----:B------:R-:W-:-:S04]  /*1020*/  IMAD.WIDE.U32 R156, R156, c[0x0][0x258], R16 ;  /* 0x000096009c9c7a25 */ /* 0x000fc800078e0010 */
[----:B------:R-:W-:-:S04]  /*1030*/  IMAD.WIDE.U32 R16, R12, R95, R162 ;  /* 0x0000005f0c107225 */ /* 0x000fc800078e00a2 */
[----:B------:R-:W-:Y:S02]  /*1040*/  IMAD.MOV.U32 R99, RZ, RZ, 0x5 ;  /* 0x00000005ff637424 */ /* 0x000fe400078e00ff */
[C---:B------:R-:W-:Y:S02]  /*1050*/  IMAD.SHL.U32 R98, R6.reuse, 0x20, RZ ;  /* 0x0000002006627824 */ /* 0x040fe400078e00ff */
[----:B------:R-:W-:Y:S01]  /*1060*/  IMAD.SHL.U32 R3, R3, 0x40, RZ ;  /* 0x0000004003037824 */ /* 0x000fe200078e00ff */
[-C--:B------:R-:W-:Y:S01]  /*1070*/  SHF.L.U64.HI R97, R6, R99.reuse, c[0x0][0x23c] ;  /* 0x00008f0006617619 */ /* 0x080fe20000010263 */
[----:B------:R-:W-:Y:S01]  /*1080*/  IMAD.IADD R0, R17, 0x1, R0 ;  /* 0x0000000111007824 */ /* 0x000fe200078e0200 */
[----:B------:R-:W-:Y:S01]  /*1090*/  @P1 IADD3 R9, P4, R98, R16, RZ ;  /* 0x0000001062091210 */ /* 0x000fe20007f9e0ff */
[----:B------:R-:W-:Y:S01]  /*10a0*/  IMAD.IADD R161, R157, 0x1, R161 ;  /* 0x000000019da17824 */ /* 0x000fe200078e02a1 */
[----:B------:R-:W-:Y:S01]  /*10b0*/  LOP3.LUT R3, R3, 0x1c0, RZ, 0xc0, !PT ;  /* 0x000001c003037812 */ /* 0x000fe200078ec0ff */
[----:B------:R-:W-:Y:S01]  /*10c0*/  IMAD.MOV.U32 R160, RZ, RZ, R156 ;  /* 0x000000ffffa07224 */ /* 0x000fe200078e009c */
[C---:B------:R-:W-:Y:S01]  /*10d0*/  SHF.L.U64.HI R99, R100.reuse, R99, c[0x0][0x25c] ;  /* 0x0000970064637619 */ /* 0x040fe20000010263 */
[----:B------:R-:W-:Y:S01]  /*10e0*/  IMAD.SHL.U32 R100, R100, 0x20, RZ ;  /* 0x0000002064647824 */ /* 0x000fe200078e00ff */
[----:B------:R-:W-:Y:S01]  /*10f0*/  LOP3.LUT R10, R3, 0x38, R20, 0xf8, !PT ;  /* 0x00000038030a7812 */ /* 0x000fe200078ef814 */
[----:B------:R-:W-:Y:S01]  /*1100*/  IMAD.WIDE.U32 R6, R12, R96, R160 ;  /* 0x000000600c067225 */ /* 0x000fe200078e00a0 */
[----:B------:R-:W-:-:S03]  /*1110*/  SHF.R.U32.HI R3, RZ, 0x3, R3 ;  /* 0x00000003ff037819 */ /* 0x000fc60000011603 */
[----:B------:R-:W-:Y:S01]  /*1120*/  IMAD.IADD R8, R7, 0x1, R8 ;  /* 0x0000000107087824 */ /* 0x000fe200078e0208 */
[----:B------:R-:W-:Y:S01]  /*1130*/  LOP3.LUT R3, R10, R3, RZ, 0x3c, !PT ;  /* 0x000000030a037212 */ /* 0x000fe200078e3cff */
[----:B------:R-:W-:Y:S01]  /*1140*/  @P0 IMAD.WIDE.U32 R14, R14, R95, R162 ;  /* 0x0000005f0e0e0225 */ /* 0x000fe200078e00a2 */
[----:B------:R-:W-:-:S03]  /*1150*/  LEA.HI R10, R13, R90, RZ, 0x6 ;  /* 0x0000005a0d0a7211 */ /* 0x000fc600078f30ff */
[----:B------:R-:W-:-:S04]  /*1160*/  IMAD.WIDE.U32 R176, R196, c[0x0][0x1e8], RZ ;  /* 0x00007a00c4b07a25 */ /* 0x000fc800078e00ff */
[----:B------:R-:W-:Y:S02]  /*1170*/  IMAD.SHL.U32 R10, R10, 0x8, RZ ;  /* 0x000000080a0a7824 */ /* 0x000fe400078e00ff */
[----:B------:R-:W-:Y:S02]  /*1180*/  IMAD.MOV.U32 R133, RZ, RZ, c[0x0][0x27c] ;  /* 0x00009f00ff857624 */ /* 0x000fe400078e00ff */
[----:B------:R-:W-:Y:S01]  /*1190*/  IMAD.MOV.U32 R138, RZ, RZ, 0x1 ;  /* 0x00000001ff8a7424 */ /* 0x000fe200078e00ff */
[----:B------:R-:W-:Y:S01]  /*11a0*/  LOP3.LUT R10, R3, 0xfffffe00, R10, 0xf8, !PT ;  /* 0xfffffe00030a7812 */ /* 0x000fe200078ef80a */
[----:B------:R-:W-:Y:S02]  /*11b0*/  @P0 IMAD.IADD R3, R15, 0x1, R4 ;  /* 0x000000010f030824 */ /* 0x000fe400078e0204 */
[----:B------:R-:W-:Y:S02]  /*11c0*/  IMAD R105, R195, c[0x0][0x210], RZ ;  /* 0x00008400c3697a24 */ /* 0x000fe400078e02ff */
[----:B------:R-:W-:-:S02]  /*11d0*/  @P2 IMAD.SHL.U32 R4, R10, 0x2, RZ ;  /* 0x000000020a042824 */ /* 0x000fc400078e00ff */
[----:B------:R-:W-:Y:S02]  /*11e0*/  @P0 IMAD.SHL.U32 R7, R10, 0x2, RZ ;  /* 0x000000020a070824 */ /* 0x000fe400078e00ff */
[----:B------:R-:W-:Y:S02]  /*11f0*/  IMAD.MOV.U32 R112, RZ, RZ, c[0x0][0x27c] ;  /* 0x00009f00ff707624 */ /* 0x000fe400078e00ff */
[----:B------:R-:W-:-:S04]  /*1200*/  IMAD.WIDE.U32 R174, R196, c[0x0][0x210], RZ ;  /* 0x00008400c4ae7a25 */ /* 0x000fc800078e00ff */
[----:B------:R-:W-:Y:S02]  /*1210*/  IMAD R105, R196, c[0x0][0x214], R105 ;  /* 0x00008500c4697a24 */ /* 0x000fe400078e0269 */
[----:B------:R-:W-:Y:S02]  /*1220*/  IMAD.MOV.U32 R53, RZ, RZ, RZ ;  /* 0x000000ffff357224 */ /* 0x000fe400078e00ff */
[----:B------:R-:W-:Y:S02]  /*1230*/  IMAD.MOV.U32 R67, RZ, RZ, 0x1 ;  /* 0x00000001ff437424 */ /* 0x000fe400078e00ff */
[----:B------:R-:W-:Y:S02]  /*1240*/  IMAD.SHL.U32 R112, R112, 0x2, RZ ;  /* 0x0000000270707824 */ /* 0x000fe400078e00ff */
[----:B------:R-:W-:Y:S01]  /*1250*/  IMAD.IADD R105, R175, 0x1, R105 ;  /* 0x00000001af697824 */ /* 0x000fe200078e0269 */
[----:B---3--:R-:W-:Y:S01]  /*1260*/  @P3 SHF.R.S32.HI R173, RZ, 0x1f, R172 ;  /* 0x0000001fffad3819 */ /* 0x008fe200000114ac */
[----:B------:R-:W-:-:S02]  /*1270*/  @!P3 IMAD.MOV.U32 R172, RZ, RZ, R197 ;  /* 0x000000ffffacb224 */ /* 0x000fc400078e00c5 */
[----:B------:R-:W-:Y:S01]  /*1280*/  @!P3 IMAD.MOV.U32 R173, RZ, RZ, R2 ;  /* 0x000000ffffadb224 */ /* 0x000fe200078e0002 */
[----:B------:R-:W-:Y:S02]  /*1290*/  @P2 LEA R18, P3, R16, c[0x0][0x220], 0x1 ;  /* 0x0000880010122a11 */ /* 0x000fe400078608ff */
[----:B------:R-:W-:Y:S01]  /*12a0*/  IADD3 R2, R20, 0x80, RZ ;  /* 0x0000008014027810 */ /* 0x000fe20007ffe0ff */
[----:B------:R-:W-:Y:S01]  /*12b0*/  IMAD R103, R173, c[0x0][0x2b0], RZ ;  /* 0x0000ac00ad677a24 */ /* 0x000fe200078e02ff */
[--C-:B------:R-:W-:Y:S01]  /*12c0*/  @P2 LEA.HI.X R19, R16, c[0x0][0x224], R0.reuse, 0x1, P3 ;  /* 0x0000890010132a11 */ /* 0x100fe200018f0c00 */
[----:B------:R-:W-:Y:S01]  /*12d0*/  @P1 IMAD.X R0, R97, 0x1, R0, P4 ;  /* 0x0000000161001824 */ /* 0x000fe200020e0600 */
[C---:B------:R-:W-:Y:S01]  /*12e0*/  @P1 LEA R16, P3, R9.reuse, c[0x0][0x220], 0x1 ;  /* 0x0000880009101a11 */ /* 0x040fe200078608ff */
[----:B------:R-:W-:Y:S01]  /*12f0*/  IMAD R103, R172, c[0x0][0x2b4], R103 ;  /* 0x0000ad00ac677a24 */ /* 0x000fe200078e0267 */
[----:B------:R-:W-:Y:S01]  /*1300*/  ISETP.GE.AND P5, PT, R2, c[0x0][0x1d4], PT ;  /* 0x0000750002007a0c */ /* 0x000fe20003fa6270 */
[----:B------:R-:W-:Y:S01]  /*1310*/  IMAD.WIDE.U32 R172, R172, c[0x0][0x2b0], RZ ;  /* 0x0000ac00acac7a25 */ /* 0x000fe200078e00ff */
[----:B------:R-:W-:-:S02]  /*1320*/  @P1 LEA.HI.X R17, R9, c[0x0][0x224], R0, 0x1, P3 ;  /* 0x0000890009111a11 */ /* 0x000fc400018f0c00 */
[----:B------:R-:W-:Y:S01]  /*1330*/  LEA.HI R2, R13, R90, RZ, 0x2 ;  /* 0x0000005a0d027211 */ /* 0x000fe200078f10ff */
[----:B------:R-:W-:Y:S01]  /*1340*/  IMAD.IADD R103, R173, 0x1, R103 ;  /* 0x00000001ad677824 */ /* 0x000fe200078e0267 */
[----:B------:R-:W-:Y:S02]  /*1350*/  @P2 LEA R26, P3, R6, c[0x0][0x250], 0x1 ;  /* 0x00009400061a2a11 */ /* 0x000fe400078608ff */
[----:B------:R-:W-:Y:S02]  /*1360*/  LOP3.LUT R5, R2, 0xfffffffc, RZ, 0xc0, !PT ;  /* 0xfffffffc02057812 */ /* 0x000fe400078ec0ff */
[----:B------:R-:W-:Y:S02]  /*1370*/  @P2 LEA.HI.X R27, R6, c[0x0][0x254], R8, 0x1, P3 ;  /* 0x00009500061b2a11 */ /* 0x000fe400018f0c08 */
[----:B------:R-:W-:Y:S01]  /*1380*/  @P1 IADD3 R6, P3, R100, R6, RZ ;  /* 0x0000000664061210 */ /* 0x000fe20007f7e0ff */
[----:B------:R-:W-:Y:S01]  /*1390*/  IMAD.IADD R0, R90, 0x1, -R5 ;  /* 0x000000015a007824 */ /* 0x000fe200078e0a05 */
[----:B------:R-:W-:-:S02]  /*13a0*/  ISETP.NE.AND P4, PT, R102, RZ, PT ;  /* 0x000000ff6600720c */ /* 0x000fc40003f85270 */
[----:B------:R-:W-:Y:S01]  /*13b0*/  SHF.R.S32.HI R101, RZ, 0x2, R2 ;  /* 0x00000002ff657819 */ /* 0x000fe20000011402 */
[----:B------:R-:W-:Y:S01]  /*13c0*/  @P1 IMAD.X R5, R99, 0x1, R8, P3 ;  /* 0x0000000163051824 */ /* 0x000fe200018e0608 */
[----:B------:R-:W-:Y:S01]  /*13d0*/  @P1 LEA R8, P3, R6, c[0x0][0x250], 0x1 ;  /* 0x0000940006081a11 */ /* 0x000fe200078608ff */
[C---:B------:R-:W-:Y:S01]  /*13e0*/  IMAD.SHL.U32 R24, R0.reuse, 0x8, RZ ;  /* 0x0000000800187824 */ /* 0x040fe200078e00ff */
[----:B------:R-:W-:Y:S01]  /*13f0*/  SHF.R.S32.HI R2, RZ, 0x1f, R2 ;  /* 0x0000001fff027819 */ /* 0x000fe20000011402 */
[----:B------:R-:W-:Y:S01]  /*1400*/  IMAD.SHL.U32 R22, R0, 0x4, RZ ;  /* 0x0000000400167824 */ /* 0x000fe200078e00ff */
[----:B------:R-:W-:Y:S01]  /*1410*/  @P1 LEA.HI.X R9, R6, c[0x0][0x254], R5, 0x1, P3 ;  /* 0x0000950006091a11 */ /* 0x000fe200018f0c05 */
[----:B------:R-:W-:Y:S01]  /*1420*/  @P2 IMAD.SHL.U32 R5, R10, 0x2, RZ ;  /* 0x000000020a052824 */ /* 0x000fe200078e00ff */
[----:B------:R-:W-:Y:S01]  /*1430*/  @P0 LEA R28, P3, R14, c[0x0][0x220], 0x1 ;  /* 0x000088000e1c0a11 */ /* 0x000fe200078608ff */
[----:B------:R-:W-:Y:S01]  /*1440*/  @P1 IMAD.SHL.U32 R6, R10, 0x2, RZ ;  /* 0x000000020a061824 */ /* 0x000fe200078e00ff */
[--C-:B------:R-:W-:Y:S01]  /*1450*/  SHF.R.S32.HI R20, RZ, 0x1f, R101.reuse ;  /* 0x0000001fff147819 */ /* 0x100fe20000011465 */
[----:B------:R-:W-:Y:S01]  /*1460*/  IMAD R123, R0, 0x40, R101 ;  /* 0x00000040007b7824 */ /* 0x000fe200078e0265 */
[----:B------:R-:W-:Y:S01]  /*1470*/  @P0 LEA.HI.X R29, R14, c[0x0][0x224], R3, 0x1, P3 ;  /* 0x000089000e1d0a11 */ /* 0x000fe200018f0c03 */
[----:B------:R-:W-:Y:S01]  /*1480*/  @P1 IMAD.SHL.U32 R3, R10, 0x2, RZ ;  /* 0x000000020a031824 */ /* 0x000fe200078e00ff */
[----:B------:R-:W-:Y:S01]  /*1490*/  @!PT LDS RZ, [RZ] ;  /* 0x00000000fffff984 */ /* 0x000fe20000000800 */
[----:B------:R-:W-:Y:S01]  /*14a0*/  @!PT LDS RZ, [RZ] ;  /* 0x00000000fffff984 */ /* 0x000fe20000000800 */
[----:B------:R-:W-:Y:S01]  /*14b0*/  @!PT LDS RZ, [RZ] ;  /* 0x00000000fffff984 */ /* 0x000fe20000000800 */
[----:B------:R1:W-:Y:S01]  /*14c0*/  @P2 LDGSTS.E.BYPASS.LTC128B.128 [R5+0xc100], [R18.64], !P6 ;  /* 0x0c10000012052fae */ /* 0x0003e2000f101d46 */
[----:B------:R-:W-:Y:S01]  /*14d0*/  ISETP.GE.AND P3, PT, R24, c[0x0][0x27c], PT ;  /* 0x00009f0018007a0c */ /* 0x000fe20003f66270 */
[C---:B------:R-:W-:Y:S01]  /*14e0*/  IMAD R166, R20.reuse, c[0x0][0x290], RZ ;  /* 0x0000a40014a67a24 */ /* 0x040fe200078e02ff */
[----:B------:R-:W-:Y:S01]  /*14f0*/  SHF.R.S32.HI R25, RZ, 0x1f, R24 ;  /* 0x0000001fff197819 */ /* 0x000fe20000011418 */
[----:B------:R1:W-:Y:S01]  /*1500*/  @P2 LDGSTS.E.BYPASS.LTC128B.128 [R5+0xe100], [R18.64+0x80], !P4 ;  /* 0x0e10008012052fae */ /* 0x0003e2000e101d46 */
[----:B------:R-:W-:Y:S01]  /*1510*/  P2R R132, PR, RZ, 0x8 ;  /* 0x00000008ff847803 */ /* 0x000fe20000000000 */
[----:B------:R-:W-:Y:S01]  /*1520*/  IMAD R20, R20, c[0x0][0x280], RZ ;  /* 0x0000a00014147a24 */ /* 0x000fe200078e02ff */
[----:B------:R-:W-:Y:S01]  /*1530*/  SHF.R.S32.HI R23, RZ, 0x1f, R22 ;  /* 0x0000001fff177819 */ /* 0x000fe20000011416 */
[----:B------:R1:W-:Y:S01]  /*1540*/  @P2 LDGSTS.E.BYPASS.LTC128B.128 [R5+0x10100], [R18.64+0x100], !P5 ;  /* 0x1010010012052fae */ /* 0x0003e2000e901d46 */
[----:B------:R-:W-:Y:S01]  /*1550*/  IMAD.WIDE.U32 R168, R101, c[0x0][0x280], R24 ;  /* 0x0000a00065a87a25 */ /* 0x000fe200078e0018 */
[----:B------:R-:W-:-:S02]  /*1560*/  LEA.HI R13, R13, R90, RZ, 0x5 ;  /* 0x0000005a0d0d7211 */ /* 0x000fc400078f28ff */
[----:B------:R2:W-:Y:S01]  /*1570*/  @P1 LDGSTS.E.BYPASS.LTC128B.128 [R3+0xd100], [R16.64], !P6 ;  /* 0x0d10000010031fae */ /* 0x0005e2000f101d46 */
[----:B------:R-:W-:Y:S01]  /*1580*/  IMAD R20, R101, c[0x0][0x284], R20 ;  /* 0x0000a10065147a24 */ /* 0x000fe200078e0214 */
[C---:B------:R-:W-:Y:S01]  /*1590*/  IADD3 R129, R24.reuse, 0x60, RZ ;  /* 0x0000006018817810 */ /* 0x040fe20007ffe0ff */
[----:B------:R-:W-:Y:S01]  /*15a0*/  IMAD.SHL.U32 R13, R13, 0x10, RZ ;  /* 0x000000100d0d7824 */ /* 0x000fe200078e00ff */
[----:B------:R2:W-:Y:S01]  /*15b0*/  @P1 LDGSTS.E.BYPASS.LTC128B.128 [R3+0xf100], [R16.64+0x80], !P4 ;  /* 0x0f10008010031fae */ /* 0x0005e2000e101d46 */
[----:B------:R-:W-:Y:S01]  /*15c0*/  IMAD.IADD R169, R169, 0x1, R20 ;  /* 0x00000001a9a97824 */ /* 0x000fe200078e0214 */
[C---:B------:R-:W-:Y:S01]  /*15d0*/  IADD3 R128, R24.reuse, 0x80, RZ ;  /* 0x0000008018807810 */ /* 0x040fe20007ffe0ff */
[----:B------:R-:W-:Y:S01]  /*15e0*/  IMAD R166, R101, c[0x0][0x294], R166 ;  /* 0x0000a50065a67a24 */ /* 0x000fe200078e02a6 */
[----:B------:R2:W-:Y:S01]  /*15f0*/  @P1 LDGSTS.E.BYPASS.LTC128B.128 [R3+0x11100], [R16.64+0x100], !P5 ;  /* 0x1110010010031fae */ /* 0x0005e2000e901d46 */
[----:B------:R-:W-:Y:S01]  /*1600*/  LOP3.LUT R13, R13, 0xfffffe00, RZ, 0xc0, !PT ;  /* 0xfffffe000d0d7812 */ /* 0x000fe200078ec0ff */
[C---:B------:R-:W-:Y:S01]  /*1610*/  IMAD.WIDE.U32 R170, R101.reuse, c[0x0][0x290], R24 ;  /* 0x0000a40065aa7a25 */ /* 0x040fe200078e0018 */
[----:B------:R-:W-:Y:S01]  /*1620*/  IADD3 R127, R24, 0xa0, RZ ;  /* 0x000000a0187f7810 */ /* 0x000fe20007ffe0ff */
[----:B------:R-:W0:Y:S01]  /*1630*/  LDGDEPBAR ;  /* 0x00000000000079af */ /* 0x000e220000000000 */
[----:B------:R-:W-:Y:S01]  /*1640*/  SHF.R.S32.HI R117, RZ, 0x1f, R128 ;  /* 0x0000001fff757819 */ /* 0x000fe20000011480 */
[----:B------:R-:W-:Y:S01]  /*1650*/  IMAD.WIDE.U32 R30, R101, c[0x0][0x290], R22 ;  /* 0x0000a400651e7a25 */ /* 0x000fe200078e0016 */
[----:B------:R-:W-:Y:S01]  /*1660*/  SHF.R.S32.HI R0, RZ, 0x1f, R127 ;  /* 0x0000001fff007819 */ /* 0x000fe2000001147f */
[----:B------:R-:W-:Y:S01]  /*1670*/  BAR.SYNC.DEFER_BLOCKING 0x0 ;  /* 0x0000000000007b1d */ /* 0x000fe20000010000 */
[----:B------:R-:W-:Y:S01]  /*1680*/  LEA.HI R117, R117, R128, RZ, 0x3 ;  /* 0x0000008075757211 */ /* 0x000fe200078f18ff */
[----:B------:R-:W-:Y:S01]  /*1690*/  IMAD.IADD R171, R171, 0x1, R166 ;  /* 0x00000001abab7824 */ /* 0x000fe200078e02a6 */
[----:B------:R-:W-:Y:S01]  /*16a0*/  LEA.HI R115, R0, R127, RZ, 0x3 ;  /* 0x0000007f00737211 */ /* 0x000fe200078f18ff */
[----:B------:R-:W-:Y:S01]  /*16b0*/  IMAD.IADD R167, R166, 0x1, R31 ;  /* 0x00000001a6a77824 */ /* 0x000fe200078e021f */
[----:B------:R-:W-:Y:S01]  /*16c0*/  LOP3.LUT R117, R117, 0xfffffff8, RZ, 0xc0, !PT ;  /* 0xfffffff875757812 */ /* 0x000fe200078ec0ff */
[----:B------:R-:W-:Y:S01]  /*16d0*/  IMAD.MOV.U32 R166, RZ, RZ, R30 ;  /* 0x000000ffffa67224 */ /* 0x000fe200078e001e */
[----:B-1----:R-:W-:Y:S01]  /*16e0*/  IADD3 R19, R22, 0x20, RZ ;  /* 0x0000002016137810 */ /* 0x002fe20007ffe0ff */
[----:B------:R-:W-:Y:S01]  /*16f0*/  IMAD.WIDE.U32 R170, R164, c[0x0][0x290], R170 ;  /* 0x0000a400a4aa7a25 */ /* 0x000fe200078e00aa */
[----:B------:R-:W-:-:S02]  /*1700*/  LOP3.LUT R115, R115, 0xfffffff8, RZ, 0xc0, !PT ;  /* 0xfffffff873737812 */ /* 0x000fc400078ec0ff */
[C---:B------:R-:W-:Y:S01]  /*1710*/  IADD3 R18, R22.reuse, 0x30, RZ ;  /* 0x0000003016127810 */ /* 0x040fe20007ffe0ff */
[----:B------:R-:W-:Y:S01]  /*1720*/  IMAD.IADD R15, R22, 0x1, R19 ;  /* 0x00000001160f7824 */ /* 0x000fe200078e0213 */
[----:B------:R-:W-:Y:S01]  /*1730*/  SHF.R.S32.HI R108, RZ, 0x1f, R117 ;  /* 0x0000001fff6c7819 */ /* 0x000fe20000011475 */
[C---:B------:R-:W-:Y:S01]  /*1740*/  IMAD.WIDE.U32 R168, R164.reuse, c[0x0][0x280], R168 ;  /* 0x0000a000a4a87a25 */ /* 0x040fe200078e00a8 */
[----:B------:R-:W-:Y:S02]  /*1750*/  SHF.R.S32.HI R106, RZ, 0x1f, R115 ;  /* 0x0000001fff6a7819 */ /* 0x000fe40000011473 */
[----:B------:R-:W-:Y:S01]  /*1760*/  SHF.R.S32.HI R122, RZ, 0x1f, R15 ;  /* 0x0000001fff7a7819 */ /* 0x000fe2000001140f */
[----:B------:R-:W-:Y:S01]  /*1770*/  IMAD.WIDE.U32 R166, R164, c[0x0][0x290], R166 ;  /* 0x0000a400a4a67a25 */ /* 0x000fe200078e00a6 */
[----:B--2---:R-:W-:Y:S02]  /*1780*/  SEL R3, RZ, c[0x0][0x27c], !P3 ;  /* 0x00009f00ff037a07 */ /* 0x004fe40005800000 */
[----:B------:R-:W-:-:S02]  /*1790*/  IADD3 R17, R22, 0x40, RZ ;  /* 0x0000004016117810 */ /* 0x000fc40007ffe0ff */
[----:B------:R-:W-:Y:S01]  /*17a0*/  ISETP.GE.AND P3, PT, R15, c[0x0][0x27c], PT ;  /* 0x00009f000f007a0c */ /* 0x000fe20003f66270 */
[----:B------:R-:W-:Y:S01]  /*17b0*/  @!PT LDS RZ, [RZ] ;  /* 0x00000000fffff984 */ /* 0x000fe20000000800 */
[----:B------:R-:W-:Y:S01]  /*17c0*/  @!PT LDS RZ, [RZ] ;  /* 0x00000000fffff984 */ /* 0x000fe20000000800 */
[----:B------:R-:W-:Y:S01]  /*17d0*/  @!PT LDS RZ, [RZ] ;  /* 0x00000000fffff984 */ /* 0x000fe20000000800 */
[----:B------:R1:W-:Y:S01]  /*17e0*/  @P2 LDGSTS.E.BYPASS.LTC128B.128 [R4+0x100], [R26.64], !P6 ;  /* 0x001000001a042fae */ /* 0x0003e2000f101d46 */
[----:B------:R-:W-:Y:S01]  /*17f0*/  IMAD.IADD R3, R24, 0x1, R3 ;  /* 0x0000000118037824 */ /* 0x000fe200078e0203 */
[----:B------:R-:W-:Y:S01]  /*1800*/  LEA.HI R122, R122, R15, RZ, 0x3 ;  /* 0x0000000f7a7a7211 */ /* 0x000fe200078f18ff */
[----:B------:R-:W-:Y:S01]  /*1810*/  IMAD.IADD R14, R22, 0x1, R17 ;  /* 0x00000001160e7824 */ /* 0x000fe200078e0211 */
[----:B------:R1:W-:Y:S01]  /*1820*/  @P2 LDGSTS.E.BYPASS.LTC128B.128 [R4+0x2100], [R26.64+0x80], !P4 ;  /* 0x021000801a042fae */ /* 0x0003e2000e101d46 */
[----:B------:R-:W-:Y:S02]  /*1830*/  P2R R131, PR, RZ, 0x8 ;  /* 0x00000008ff837803 */ /* 0x000fe40000000000 */
[----:B------:R-:W-:Y:S01]  /*1840*/  LOP3.LUT R122, R122, 0xfffffff8, RZ, 0xc0, !PT ;  /* 0xfffffff87a7a7812 */ /* 0x000fe200078ec0ff */
[----:B------:R1:W-:Y:S01]  /*1850*/  @P2 LDGSTS.E.BYPASS.LTC128B.128 [R4+0x4100], [R26.64+0x100], !P5 ;  /* 0x041001001a042fae */ /* 0x0003e2000e901d46 */
[----:B------:R-:W-:-:S02]  /*1860*/  ISETP.GE.AND P2, PT, R14, c[0x0][0x27c], PT ;  /* 0x00009f000e007a0c */ /* 0x000fc40003f46270 */
[----:B------:R-:W-:Y:S01]  /*1870*/  SHF.R.S32.HI R121, RZ, 0x1f, R14 ;  /* 0x0000001fff797819 */ /* 0x000fe2000001140e */
[----:B------:R2:W-:Y:S01]  /*1880*/  @P1 LDGSTS.E.BYPASS.LTC128B.128 [R6+0x1100], [R8.64], !P6 ;  /* 0x0110000008061fae */ /* 0x0005e2000f101d46 */
[----:B------:R-:W-:Y:S02]  /*1890*/  P2R R130, PR, RZ, 0x4 ;  /* 0x00000004ff827803 */ /* 0x000fe40000000000 */
[----:B------:R-:W-:Y:S01]  /*18a0*/  LEA.HI R121, R121, R14, RZ, 0x3 ;  /* 0x0000000e79797211 */ /* 0x000fe200078f18ff */
[----:B------:R2:W-:Y:S01]  /*18b0*/  @P1 LDGSTS.E.BYPASS.LTC128B.128 [R6+0x3100], [R8.64+0x80], !P4 ;  /* 0x0310008008061fae */ /* 0x0005e2000e101d46 */
[----:B------:R-:W-:Y:S02]  /*18c0*/  IADD3 R16, R22, 0x50, RZ ;  /* 0x0000005016107810 */ /* 0x000fe40007ffe0ff */
[----:B------:R-:W-:Y:S01]  /*18d0*/  LOP3.LUT R121, R121, 0xfffffff8, RZ, 0xc0, !PT ;  /* 0xfffffff879797812 */ /* 0x000fe200078ec0ff */
[----:B------:R2:W-:Y:S01]  /*18e0*/  @P1 LDGSTS.E.BYPASS.LTC128B.128 [R6+0x5100], [R8.64+0x100], !P5 ;  /* 0x0510010008061fae */ /* 0x0005e2000e901d46 */
[----:B------:R-:W-:-:S02]  /*18f0*/  SHF.R.S32.HI R145, RZ, 0x1f, R122 ;  /* 0x0000001fff917819 */ /* 0x000fc4000001147a */
[----:B------:R-:W-:Y:S01]  /*1900*/  SHF.R.S32.HI R146, RZ, 0x1f, R121 ;  /* 0x0000001fff927819 */ /* 0x000fe20000011479 */
[----:B------:R-:W0:Y:S04]  /*1910*/  LDGDEPBAR ;  /* 0x00000000000079af */ /* 0x000e280000000000 */
[----:B------:R3:W-:Y:S04]  /*1920*/  @P0 LDGSTS.E.BYPASS.LTC128B.128 [R7+0x12100], [R28.64], !P6 ;  /* 0x121000001c070fae */ /* 0x0007e8000f101d46 */
[----:B------:R3:W-:Y:S01]  /*1930*/  @P0 LDGSTS.E.BYPASS.LTC128B.128 [R7+0x14100], [R28.64+0x80], !P4 ;  /* 0x141000801c070fae */ /* 0x0007e2000e101d46 */
[----:B-1----:R-:W-:Y:S01]  /*1940*/  @P0 LEA R26, P1, R98, R28, 0x1 ;  /* 0x0000001c621a0211 */ /* 0x002fe200078208ff */
[----:B------:R-:W-:-:S02]  /*1950*/  IMAD.WIDE.U32 R4, R101, c[0x0][0x280], R22 ;  /* 0x0000a00065047a25 */ /* 0x000fc400078e0016 */
[----:B------:R3:W-:Y:S01]  /*1960*/  @P0 LDGSTS.E.BYPASS.LTC128B.128 [R7+0x16100], [R28.64+0x100], !P5 ;  /* 0x161001001c070fae */ /* 0x0007e2000e901d46 */
[----:B------:R-:W-:Y:S01]  /*1970*/  @P0 LEA.HI.X R27, R98, R29, R97, 0x1, P1 ;  /* 0x0000001d621b0211 */ /* 0x000fe200008f0c61 */
[----:B------:R-:W-:Y:S01]  /*1980*/  IMAD.IADD R21, R20, 0x1, R5 ;  /* 0x0000000114157824 */ /* 0x000fe200078e0205 */
[----:B------:R-:W-:Y:S01]  /*1990*/  ISETP.NE.AND P1, PT, R138, c[0x0][0x2b8], PT ;  /* 0x0000ae008a007a0c */ /* 0x000fe20003f25270 */
[----:B------:R-:W-:Y:S02]  /*19a0*/  IMAD.MOV.U32 R20, RZ, RZ, R4 ;  /* 0x000000ffff147224 */ /* 0x000fe400078e0004 */
[----:B------:R3:W-:Y:S01]  /*19b0*/  @P0 LDGSTS.E.BYPASS.LTC128B.128 [R7+0x13100], [R26.64], !P6 ;  /* 0x131000001a070fae */ /* 0x0007e2000f101d46 */
[----:B--2---:R-:W-:-:S03]  /*19c0*/  SHF.R.S32.HI R6, RZ, 0x1f, R3 ;  /* 0x0000001fff067819 */ /* 0x004fc60000011403 */
[----:B------:R3:W-:Y:S01]  /*19d0*/  @P0 LDGSTS.E.BYPASS.LTC128B.128 [R7+0x15100], [R26.64+0x80], !P4 ;  /* 0x151000801a070fae */ /* 0x0007e2000e101d46 */
[----:B------:R-:W-:Y:S02]  /*19e0*/  SEL R8, RZ, c[0x0][0x27c], !P3 ;  /* 0x00009f00ff087a07 */ /* 0x000fe40005800000 */
[CC--:B------:R-:W-:Y:S01]  /*19f0*/  LEA.HI R140, R6.reuse, R3.reuse, RZ, 0x3 ;  /* 0x00000003068c7211 */ /* 0x0c0fe200078f18ff */
[----:B------:R3:W-:Y:S01]  /*1a00*/  @P0 LDGSTS.E.BYPASS.LTC128B.128 [R7+0x17100], [R26.64+0x100], !P5 ;  /* 0x171001001a070fae */ /* 0x0007e2000e901d46 */
[----:B------:R-:W-:Y:S01]  /*1a10*/  LEA.HI R6, R6, R3, RZ, 0x6 ;  /* 0x0000000306067211 */ /* 0x000fe200078f30ff */
[----:B------:R-:W-:Y:S01]  /*1a20*/  IMAD.IADD R8, R15, 0x1, R8 ;  /* 0x000000010f087824 */ /* 0x000fe200078e0208 */
[----:B------:R-:W-:Y:S01]  /*1a30*/  LEA.HI R3, R2, R101, RZ, 0x3 ;  /* 0x0000006502037211 */ /* 0x000fe200078f18ff */
[----:B------:R-:W0:Y:S01]  /*1a40*/  LDGDEPBAR ;  /* 0x00000000000079af */ /* 0x000e220000000000 */
[----:B------:R-:W-:Y:S01]  /*1a50*/  SEL R9, RZ, c[0x0][0x27c], !P2 ;  /* 0x00009f00ff097a07 */ /* 0x000fe20005000000 */
[----:B------:R-:W-:Y:S01]  /*1a60*/  IMAD.SHL.U32 R6, R6, 0x40, RZ ;  /* 0x0000004006067824 */ /* 0x000fe200078e00ff */
[----:B------:R-:W-:-:S02]  /*1a70*/  LOP3.LUT R126, R3, 0xfffffff8, RZ, 0xc0, !PT ;  /* 0xfffffff8037e7812 */ /* 0x000fc400078ec0ff */
[----:B------:R-:W-:Y:S01]  /*1a80*/  SHF.R.S32.HI R5, RZ, 0x1f, R8 ;  /* 0x0000001fff057819 */ /* 0x000fe20000011408 */
[----:B------:R-:W-:Y:S01]  /*1a90*/  IMAD.IADD R9, R14, 0x1, R9 ;  /* 0x000000010e097824 */ /* 0x000fe200078e0209 */
[----:B------:R-:W-:Y:S01]  /*1aa0*/  LOP3.LUT R6, R6, 0xfffff000, RZ, 0xc0, !PT ;  /* 0xfffff00006067812 */ /* 0x000fe200078ec0ff */
[----:B------:R-:W-:Y:S01]  /*1ab0*/  IMAD.IADD R126, R101, 0x1, -R126 ;  /* 0x00000001657e7824 */ /* 0x000fe200078e0a7e */
[----:B------:R-:W-:Y:S02]  /*1ac0*/  LEA.HI R148, R5, R8, RZ, 0x3 ;  /* 0x0000000805947211 */ /* 0x000fe400078f18ff */
[----:B------:R-:W-:Y:S01]  /*1ad0*/  SHF.R.S32.HI R4, RZ, 0x1f, R9 ;  /* 0x0000001fff047819 */ /* 0x000fe20000011409 */
[C---:B------:R-:W-:Y:S01]  /*1ae0*/  IMAD.SHL.U32 R125, R126.reuse, 0x40, RZ ;  /* 0x000000407e7d7824 */ /* 0x040fe200078e00ff */
[----:B------:R-:W-:Y:S02]  /*1af0*/  LOP3.LUT P0, RZ, R126, 0x4, RZ, 0xc0, !PT ;  /* 0x000000047eff7812 */ /* 0x000fe4000780c0ff */
[----:B------:R-:W-:-:S02]  /*1b00*/  LEA.HI R2, R4, R9, RZ, 0x3 ;  /* 0x0000000904027211 */ /* 0x000fc400078f18ff */
[----:B------:R-:W-:Y:S02]  /*1b10*/  LOP3.LUT R125, R125, 0x1c0, RZ, 0xc0, !PT ;  /* 0x000001c07d7d7812 */ /* 0x000fe400078ec0ff */
[----:B------:R-:W-:Y:S02]  /*1b20*/  LEA.HI R5, R5, R8, RZ, 0x6 ;  /* 0x0000000805057211 */ /* 0x000fe400078f30ff */
[----:B------:R-:W-:Y:S02]  /*1b30*/  LEA.HI R4, R4, R9, RZ, 0x6 ;  /* 0x0000000904047211 */ /* 0x000fe400078f30ff */
[----:B---3--:R-:W-:Y:S01]  /*1b40*/  P2R R7, PR, RZ, 0x1 ;  /* 0x00000001ff077803 */ /* 0x008fe20000000000 */
[----:B------:R-:W-:Y:S01]  /*1b50*/  IMAD.SHL.U32 R5, R5, 0x40, RZ ;  /* 0x0000004005057824 */ /* 0x000fe200078e00ff */
[----:B------:R-:W-:Y:S01]  /*1b60*/  SHF.R.U32.HI R124, RZ, 0x3, R125 ;  /* 0x00000003ff7c7819 */ /* 0x000fe2000001167d */
[----:B------:R-:W-:Y:S01]  /*1b70*/  IMAD.SHL.U32 R4, R4, 0x40, RZ ;  /* 0x0000004004047824 */ /* 0x000fe200078e00ff */
[----:B------:R-:W-:-:S02]  /*1b80*/  LOP3.LUT R7, R125, 0x38, R140, 0xf8, !PT ;  /* 0x000000387d077812 */ /* 0x000fc400078ef88c */
[----:B------:R-:W-:Y:S02]  /*1b90*/  LOP3.LUT R9, R125, 0x38, R148, 0xf8, !PT ;  /* 0x000000387d097812 */ /* 0x000fe400078ef894 */
[-C--:B------:R-:W-:Y:S02]  /*1ba0*/  LOP3.LUT R118, R7, R124.reuse, RZ, 0x3c, !PT ;  /* 0x0000007c07767212 */ /* 0x080fe400078e3cff */
[----:B------:R-:W-:Y:S02]  /*1bb0*/  LOP3.LUT R7, R125, 0x38, R2, 0xf8, !PT ;  /* 0x000000387d077812 */ /* 0x000fe400078ef802 */
[----:B------:R-:W-:Y:S02]  /*1bc0*/  LOP3.LUT R5, R5, 0xfffff000, RZ, 0xc0, !PT ;  /* 0xfffff00005057812 */ /* 0x000fe400078ec0ff */
[----:B------:R-:W-:Y:S02]  /*1bd0*/  LOP3.LUT R116, R9, R124, RZ, 0x3c, !PT ;  /* 0x0000007c09747212 */ /* 0x000fe400078e3cff */
[----:B------:R-:W-:-:S02]  /*1be0*/  LOP3.LUT R4, R4, 0xfffff000, RZ, 0xc0, !PT ;  /* 0xfffff00004047812 */ /* 0x000fc400078ec0ff */
[----:B------:R-:W-:Y:S02]  /*1bf0*/  LOP3.LUT R114, R7, R124, RZ, 0x3c, !PT ;  /* 0x0000007c07727212 */ /* 0x000fe400078e3cff */
[--C-:B------:R-:W-:Y:S01]  /*1c00*/  IADD3 R118, R118, R6, R13.reuse ;  /* 0x0000000676767210 */ /* 0x100fe20007ffe00d */
[----:B------:R-:W-:Y:S01]  /*1c10*/  IMAD.MOV.U32 R6, RZ, RZ, c[0x0][0x290] ;  /* 0x0000a400ff067624 */ /* 0x000fe200078e00ff */
[--C-:B------:R-:W-:Y:S01]  /*1c20*/  IADD3 R116, R116, R5, R13.reuse ;  /* 0x0000000574747210 */ /* 0x100fe20007ffe00d */
[----:B------:R-:W-:Y:S01]  /*1c30*/  IMAD R5, R195, c[0x0][0x1e8], RZ ;  /* 0x00007a00c3057a24 */ /* 0x000fe200078e02ff */
[----:B------:R-:W-:Y:S01]  /*1c40*/  IADD3 R114, R114, R4, R13 ;  /* 0x0000000472727210 */ /* 0x000fe20007ffe00d */
[----:B------:R-:W-:Y:S01]  /*1c50*/  IMAD.MOV.U32 R4, RZ, RZ, c[0x0][0x280] ;  /* 0x0000a000ff047624 */ /* 0x000fe200078e00ff */
[----:B------:R-:W-:Y:S01]  /*1c60*/  SHF.R.S32.HI R3, RZ, 0x1f, R164 ;  /* 0x0000001fff037819 */ /* 0x000fe200000114a4 */
[----:B------:R-:W-:Y:S01]  /*1c70*/  IMAD R5, R196, c[0x0][0x1ec], R5 ;  /* 0x00007b00c4057a24 */ /* 0x000fe200078e0205 */
[-C--:B------:R-:W-:Y:S01]  /*1c80*/  SHF.L.U64.HI R107, R6, R111.reuse, c[0x0][0x294] ;  /* 0x0000a500066b7619 */ /* 0x080fe2000001026f */
[C---:B------:R-:W-:Y:S01]  /*1c90*/  IMAD.SHL.U32 R113, R4.reuse, 0x40, RZ ;  /* 0x0000004004717824 */ /* 0x040fe200078e00ff */
[----:B------:R-:W-:Y:S01]  /*1ca0*/  SHF.L.U64.HI R111, R4, R111, c[0x0][0x284] ;  /* 0x0000a100046f7619 */ /* 0x000fe2000001026f */
[----:B------:R-:W-:Y:S01]  /*1cb0*/  IMAD R135, R3, c[0x0][0x290], RZ ;  /* 0x0000a40003877a24 */ /* 0x000fe200078e02ff */
[----:B------:R-:W-:Y:S01]  /*1cc0*/  SHF.R.S32.HI R4, RZ, 0x1f, R129 ;  /* 0x0000001fff047819 */ /* 0x000fe20000011481 */
[----:B------:R-:W-:Y:S01]  /*1cd0*/  IMAD.IADD R104, R177, 0x1, R5 ;  /* 0x00000001b1687824 */ /* 0x000fe200078e0205 */
[----:B------:R-:W-:Y:S01]  /*1ce0*/  SHF.R.S32.HI R120, RZ, 0x3, R140 ;  /* 0x00000003ff787819 */ /* 0x000fe2000001148c */
[----:B------:R-:W-:Y:S01]  /*1cf0*/  IMAD R3, R3, c[0x0][0x280], RZ ;  /* 0x0000a00003037a24 */ /* 0x000fe200078e02ff */
[----:B------:R-:W-:Y:S01]  /*1d00*/  LOP3.LUT R5, R125, 0x18, R24, 0xf8, !PT ;  /* 0x000000187d057812 */ /* 0x000fe200078ef818 */
[----:B------:R-:W-:Y:S01]  /*1d10*/  IMAD R135, R164, c[0x0][0x294], R135 ;  /* 0x0000a500a4877a24 */ /* 0x000fe200078e0287 */
[----:B------:R-:W-:Y:S01]  /*1d20*/  LOP3.LUT R140, R140, 0xfffffff8, RZ, 0xc0, !PT ;  /* 0xfffffff88c8c7812 */ /* 0x000fe200078ec0ff */
[----:B------:R-:W-:Y:S01]  /*1d30*/  IMAD R3, R164, c[0x0][0x284], R3 ;  /* 0x0000a100a4037a24 */ /* 0x000fe200078e0203 */
[----:B------:R-:W-:Y:S01]  /*1d40*/  LOP3.LUT R142, R148, 0xfffffff8, RZ, 0xc0, !PT ;  /* 0xfffffff8948e7812 */ /* 0x000fe200078ec0ff */
[----:B------:R-:W-:Y:S01]  /*1d50*/  IMAD.WIDE.U32 R164, R164, c[0x0][0x280], R20 ;  /* 0x0000a000a4a47a25 */ /* 0x000fe200078e0014 */
[----:B------:R-:W-:-:S02]  /*1d60*/  LOP3.LUT R144, R2, 0xfffffff8, RZ, 0xc0, !PT ;  /* 0xfffffff802907812 */ /* 0x000fc400078ec0ff */
[----:B------:R-:W-:Y:S01]  /*1d70*/  LEA.HI R119, R4, R129, RZ, 0x3 ;  /* 0x0000008104777211 */ /* 0x000fe200078f18ff */
[----:B------:R-:W-:Y:S01]  /*1d80*/  IMAD.IADD R137, R171, 0x1, R135 ;  /* 0x00000001ab897824 */ /* 0x000fe200078e0287 */
[----:B------:R-:W-:Y:S01]  /*1d90*/  LOP3.LUT R0, R5, R124, RZ, 0x3c, !PT ;  /* 0x0000007c05007212 */ /* 0x000fe200078e3cff */
[----:B------:R-:W-:Y:S01]  /*1da0*/  IMAD.SHL.U32 R109, R6, 0x40, RZ ;  /* 0x00000040066d7824 */ /* 0x000fe200078e00ff */
[----:B------:R-:W-:Y:S01]  /*1db0*/  SHF.R.S32.HI R139, RZ, 0x1f, R140 ;  /* 0x0000001fff8b7819 */ /* 0x000fe2000001148c */
[----:B------:R-:W-:Y:S01]  /*1dc0*/  IMAD.IADD R135, R135, 0x1, R167 ;  /* 0x0000000187877824 */ /* 0x000fe200078e02a7 */
[----:B------:R-:W-:Y:S01]  /*1dd0*/  SHF.R.S32.HI R141, RZ, 0x1f, R142 ;  /* 0x0000001fff8d7819 */ /* 0x000fe2000001148e */
[----:B------:R-:W-:Y:S01]  /*1de0*/  IMAD.IADD R0, R13, 0x1, R0 ;  /* 0x000000010d007824 */ /* 0x000fe200078e0200 */
[----:B------:R-:W-:Y:S01]  /*1df0*/  SHF.R.S32.HI R143, RZ, 0x1f, R144 ;  /* 0x0000001fff8f7819 */ /* 0x000fe20000011490 */
[----:B------:R-:W-:Y:S01]  /*1e00*/  IMAD.IADD R136, R169, 0x1, R3 ;  /* 0x00000001a9887824 */ /* 0x000fe200078e0203 */
[----:B------:R-:W-:Y:S01]  /*1e10*/  ISETP.GE.AND P0, PT, R133, 0x1, PT ;  /* 0x000000018500780c */ /* 0x000fe20003f06270 */
[----:B------:R-:W-:Y:S01]  /*1e20*/  IMAD.IADD R134, R3, 0x1, R165 ;  /* 0x0000000103867824 */ /* 0x000fe200078e02a5 */
[----:B------:R-:W-:-:S02]  /*1e30*/  LOP3.LUT R119, R119, 0xfffffff8, RZ, 0xc0, !PT ;  /* 0xfffffff877777812 */ /* 0x000fc400078ec0ff */
        /* <DEDUP_REMOVED lines=11> */
[----:B------:R-:W-:Y:S02]  /*1ef0*/  P2R R2, PR, RZ, 0x2 ;  /* 0x00000002ff027803 */ /* 0x000fe40000000000 */
.L_x_1206:
        /* <DEDUP_REMOVED lines=10> */
[C---:B------:R-:W-:Y:S01]  /*1fa0*/  IADD3 R151, R2.reuse, 0x20, RZ ;  /* 0x0000002002977810 */ /* 0x040fe20007ffe0ff */
        /* <DEDUP_REMOVED lines=103> */
.L_x_1186:
[----:B------:R-:W-:Y:S05]  /*2620*/  BSYNC B0 ;  /* 0x0000000000007941 */ /* 0x000fea0003800000 */
.L_x_1185:
        /* <DEDUP_REMOVED lines=104> */
.L_x_1189:
[----:B------:R-:W-:Y:S05]  /*2cb0*/  BSYNC B0 ;  /* 0x0000000000007941 */ /* 0x000fea0003800000 */
.L_x_1188:
        /* <DEDUP_REMOVED lines=58> */
.L_x_1191:
[----:B------:R-:W-:Y:S05]  /*3060*/  BSYNC B0 ;  /* 0x0000000000007941 */ /* 0x000fea0003800000 */
.L_x_1190:
        /* <DEDUP_REMOVED lines=58> */
.L_x_1193:
[----:B------:R-:W-:Y:S05]  /*3410*/  BSYNC B0 ;  /* 0x0000000000007941 */ /* 0x000fea0003800000 */
.L_x_1192:
        /* <DEDUP_REMOVED lines=58> */
.L_x_1195:
[----:B------:R-:W-:Y:S05]  /*37c0*/  BSYNC B0 ;  /* 0x0000000000007941 */ /* 0x000fea0003800000 */
.L_x_1194:
        /* <DEDUP_REMOVED lines=58> */
.L_x_1197:
[----:B------:R-:W-:Y:S05]  /*3b70*/  BSYNC B0 ;  /* 0x0000000000007941 */ /* 0x000fea0003800000 */
.L_x_1196:
        /* <DEDUP_REMOVED lines=58> */
.L_x_1184:
        /* <DEDUP_REMOVED lines=47> */
.L_x_1199:
[----:B------:R-:W-:Y:S05]  /*4210*/  BSYNC B0 ;  /* 0x0000000000007941 */ /* 0x000fea0003800000 */
.L_x_1198:
        /* <DEDUP_REMOVED lines=40> */
[----:B------:R-:W-:Y:S01]  /*44a0*/  ISETP.NE.AND P2, PT, R132, RZ, PT ;  /* 0x000000ff8400720c */ /* 0x000fe20003f45270 */
[----:B------:R-:W-:Y:S01]  /*44b0*/  IMAD.MOV.U32 R50, RZ, RZ, R44 ;  /* 0x000000ffff327224 */ /* 0x000fe200078e002c */
[----:B------:R-:W-:Y:S01]  /*44c0*/  ISETP.GE.AND P0, PT, R24, c[0x0][0x27c], PT ;  /* 0x00009f0018007a0c */ /* 0x000fe20003f06270 */
[----:B------:R-:W-:Y:S01]  /*44d0*/  IMAD.MOV.U32 R55, RZ, RZ, R56 ;  /* 0x000000ffff377224 */ /* 0x000fe200078e0038 */
[----:B------:R-:W-:Y:S01]  /*44e0*/  SEL R185, R112, R183, !P2 ;  /* 0x000000b770b97207 */ /* 0x000fe20005000000 */
[----:B------:R-:W-:Y:S01]  /*44f0*/  IMAD.MOV.U32 R49, RZ, RZ, R45 ;  /* 0x000000ffff317224 */ /* 0x000fe200078e002d */
        /* <DEDUP_REMOVED lines=15> */
[--C-:B------:R-:W-:Y:S01]  /*45f0*/  @!P0 SHF.R.U64 R46, R46, 0x10, R47.reuse ;  /* 0x000000102e2e8819 */ /* 0x100fe2000000122f */
[----:B------:R-:W-:Y:S01]  /*4600*/  IMAD.SHL.U32 R185, R185, 0x200, RZ ;  /* 0x00000200b9b97824 */ /* 0x000fe200078e00ff */
[----:B------:R-:W-:Y:S02]  /*4610*/  LOP3.LUT R187, R125, 0x38, R180, 0xf8, !PT ;  /* 0x000000387dbb7812 */ /* 0x000fe400078ef8b4 */
[----:B------:R-:W-:Y:S02]  /*4620*/  @!P0 SHF.R.U32.HI R47, RZ, 0x10, R47 ;  /* 0x00000010ff2f8819 */ /* 0x000fe4000001162f */
[----:B------:R-:W-:Y:S02]  /*4630*/  LOP3.LUT R186, R187, R124, RZ, 0x3c, !PT ;  /* 0x0000007cbbba7212 */ /* 0x000fe400078e3cff */
[----:B------:R-:W-:Y:S02]  /*4640*/  LOP3.LUT R185, R185, 0x7ffff000, RZ, 0xc0, !PT ;  /* 0x7ffff000b9b97812 */ /* 0x000fe400078ec0ff */
[----:B------:R-:W-:Y:S02]  /*4650*/  @!P0 SHF.R.U32.HI R57, RZ, 0x10, R57 ;  /* 0x00000010ff398819 */ /* 0x000fe40000011639 */
[----:B------:R-:W-:Y:S02]  /*4660*/  IADD3 R186, R186, R185, R13 ;  /* 0x000000b9baba7210 */ /* 0x000fe40007ffe00d */
[----:B------:R-:W-:Y:S02]  /*4670*/  IADD3 R185, R118, R181, RZ ;  /* 0x000000b576b97210 */ /* 0x000fe40007ffe0ff */
[----:B------:R-:W-:Y:S01]  /*4680*/  @!P0 PRMT R56, R55, 0x5410, R56 ;  /* 0x0000541037388816 */ /* 0x000fe20000000038 */
[----:B------:R-:W-:Y:S01]  /*4690*/  IMAD.IADD R186, R181, 0x1, R186 ;  /* 0x00000001b5ba7824 */ /* 0x000fe200078e02ba */
[----:B------:R-:W-:Y:S01]  /*46a0*/  @!P0 PRMT R49, R49, 0x5410, R52 ;  /* 0x0000541031318816 */ /* 0x000fe20000000034 */
[----:B------:R-:W-:Y:S01]  /*46b0*/  IMAD.SHL.U32 R182, R185, 0x2, RZ ;  /* 0x00000002b9b67824 */ /* 0x000fe200078e00ff */
[----:B------:R-:W-:Y:S01]  /*46c0*/  @!P0 PRMT R44, R44, 0x5410, R47 ;  /* 0x000054102c2c8816 */ /* 0x000fe2000000002f */
[----:B------:R-:W-:Y:S01]  /*46d0*/  IMAD.SHL.U32 R184, R186, 0x2, RZ ;  /* 0x00000002bab87824 */ /* 0x000fe200078e00ff */
[----:B------:R-:W-:Y:S01]  /*46e0*/  @!P0 SHF.R.U64 R61, R58, 0x10, R59 ;  /* 0x000000103a3d8819 */ /* 0x000fe2000000123b */
[----:B------:R-:W-:Y:S01]  /*46f0*/  @!P0 IMAD.U32 R47, R50, 0x10000, RZ ;  /* 0x00010000322f8824 */ /* 0x000fe200078e00ff */
[----:B--2---:R-:W1:Y:S01]  /*4700*/  LDS.128 R80, [R182+0xc100] ;  /* 0x00c10000b6507984 */ /* 0x004e620000000c00 */
[----:B------:R-:W-:Y:S01]  /*4710*/  @!P0 IMAD.U32 R55, R56, 0x10000, RZ ;  /* 0x0001000038378824 */ /* 0x000fe200078e00ff */
[----:B------:R-:W-:Y:S02]  /*4720*/  @!P0 PRMT R58, R54, 0x5410, R57 ;  /* 0x00005410363a8816 */ /* 0x000fe40000000039 */
[----:B------:R-:W-:Y:S02]  /*4730*/  @!P0 PRMT R45, R45, 0x5410, R46 ;  /* 0x000054102d2d8816 */ /* 0x000fe4000000002e */
[----:B------:R-:W-:Y:S02]  /*4740*/  @!P0 LOP3.LUT R56, R56, 0xffff0000, RZ, 0xc0, !PT ;  /* 0xffff000038388812 */ /* 0x000fe400078ec0ff */
[----:B------:R-:W2:Y:S01]  /*4750*/  LDS.128 R32, [R184+0xc100] ;  /* 0x00c10000b8207984 */ /* 0x000ea20000000c00 */
[----:B------:R-:W-:Y:S02]  /*4760*/  @!P0 LOP3.LUT R46, R50, 0xffff0000, RZ, 0xc0, !PT ;  /* 0xffff0000322e8812 */ /* 0x000fe400078ec0ff */
[----:B------:R-:W-:Y:S02]  /*4770*/  @!P0 SHF.R.U32.HI R59, RZ, 0x10, R59 ;  /* 0x00000010ff3b8819 */ /* 0x000fe4000001163b */
[----:B------:R-:W-:Y:S02]  /*4780*/  @!P0 PRMT R62, R62, 0x5410, R61 ;  /* 0x000054103e3e8816 */ /* 0x000fe4000000003d */
[----:B------:R-:W-:Y:S03]  /*4790*/  @!P0 PRMT R68, R68, 0x5410, R59 ;  /* 0x0000541044448816 */ /* 0x000fe6000000003b */
[C---:B------:R-:W-:Y:S01]  /*47a0*/  @!P0 IMAD.U32 R60, R62.reuse, 0x10000, RZ ;  /* 0x000100003e3c8824 */ /* 0x040fe200078e00ff */
[----:B------:R-:W-:Y:S01]  /*47b0*/  @!P0 LOP3.LUT R62, R62, 0xffff0000, RZ, 0xc0, !PT ;  /* 0xffff00003e3e8812 */ /* 0x000fe200078ec0ff */
[C---:B------:R-:W-:Y:S01]  /*47c0*/  @!P0 IMAD.U32 R63, R68.reuse, 0x10000, RZ ;  /* 0x00010000443f8824 */ /* 0x040fe200078e00ff */
[----:B------:R-:W-:Y:S01]  /*47d0*/  @!P0 LOP3.LUT R68, R68, 0xffff0000, RZ, 0xc0, !PT ;  /* 0xffff000044448812 */ /* 0x000fe200078ec0ff */
[C---:B-1----:R-:W-:Y:S01]  /*47e0*/  @!P0 IMAD.U32 R54, R80.reuse, 0x10000, RZ ;  /* 0x0001000050368824 */ /* 0x042fe200078e00ff */
[----:B------:R-:W-:Y:S01]  /*47f0*/  @!P0 LOP3.LUT R57, R80, 0xffff0000, RZ, 0xc0, !PT ;  /* 0xffff000050398812 */ /* 0x000fe200078ec0ff */
[C---:B------:R-:W-:Y:S01]  /*4800*/  @!P0 IMAD.U32 R61, R82.reuse, 0x10000, RZ ;  /* 0x00010000523d8824 */ /* 0x040fe200078e00ff */
[----:B------:R-:W-:Y:S01]  /*4810*/  @!P0 LOP3.LUT R59, R81, 0xffff0000, RZ, 0xc0, !PT ;  /* 0xffff0000513b8812 */ /* 0x000fe200078ec0ff */
[C---:B------:R-:W-:Y:S01]  /*4820*/  @!P0 IMAD.U32 R66, R83.reuse, 0x10000, RZ ;  /* 0x0001000053428824 */ /* 0x040fe200078e00ff */
[----:B------:R-:W-:Y:S02]  /*4830*/  @!P0 LOP3.LUT R64, R82, 0xffff0000, RZ, 0xc0, !PT ;  /* 0xffff000052408812 */ /* 0x000fe400078ec0ff */
[----:B------:R-:W-:Y:S02]  /*4840*/  @!P0 LOP3.LUT R65, R83, 0xffff0000, RZ, 0xc0, !PT ;  /* 0xffff000053418812 */ /* 0x000fe400078ec0ff */
[C---:B--2---:R-:W-:Y:S02]  /*4850*/  @!P0 SHF.L.U32 R52, R32.reuse, 0x10, RZ ;  /* 0x0000001020348819 */ /* 0x044fe400000006ff */
[----:B------:R-:W-:Y:S02]  /*4860*/  @!P0 LOP3.LUT R51, R32, 0xffff0000, RZ, 0xc0, !PT ;  /* 0xffff000020338812 */ /* 0x000fe400078ec0ff */
[----:B------:R-:W-:Y:S01]  /*4870*/  @!P0 SHF.L.U32 R50, R33, 0x10, RZ ;  /* 0x0000001021328819 */ /* 0x000fe200000006ff */
[C---:B------:R-:W-:Y:S02]  /*4880*/  @!P0 FMUL.FTZ R2, R52.reuse, R47 ;  /* 0x0000002f34028220 */ /* 0x040fe40000410000 */
[----:B------:R-:W-:Y:S02]  /*4890*/  @!P0 FMUL.FTZ R182, R52, R55 ;  /* 0x0000003734b68220 */ /* 0x000fe40000410000 */
[----:B------:R-:W-:Y:S02]  /*48a0*/  @!P0 FFMA.FTZ R2, R55, R54, R2 ;  /* 0x0000003637028223 */ /* 0x000fe40000010002 */
[C---:B------:R-:W-:Y:S01]  /*48b0*/  @!P0 IMAD.U32 R55, R58.reuse, 0x10000, RZ ;  /* 0x000100003a378824 */ /* 0x040fe200078e00ff */
[----:B------:R-:W-:Y:S01]  /*48c0*/  @!P0 LOP3.LUT R58, R58, 0xffff0000, RZ, 0xc0, !PT ;  /* 0xffff00003a3a8812 */ /* 0x000fe200078ec0ff */
[C---:B------:R-:W-:Y:S02]  /*48d0*/  @!P0 FMUL.FTZ R185, R51.reuse, R56 ;  /* 0x0000003833b98220 */ /* 0x040fe40000410000 */
        /* <DEDUP_REMOVED lines=55> */
[----:B------:R-:W-:Y:S02]  /*4c50*/  @!P0 MOV R35, R191 ;  /* 0x000000bf00238202 */ /* 0x000fe40000000f00 */
[----:B----4-:R-:W-:Y:S05]  /*4c60*/  IADD3 R184, P0, R178, R140, RZ ;  /* 0x0000008cb2b87210 */ /* 0x010fea0007f1e0ff */
[----:B---3--:R-:W-:Y:S01]  /*4c70*/  IMAD.X R185, R179, 0x1, R139, P0 ;  /* 0x00000001b3b97824 */ /* 0x008fe200000e068b */
[C---:B------:R-:W-:Y:S04]  /*4c80*/  ISETP.GE.AND P0, PT, R180.reuse, c[0x0][0x1d4], PT ;  /* 0x00007500b4007a0c */ /* 0x040fe80003f06270 */
[----:B------:R1:W-:Y:S09]  /*4c90*/  ST.E.128 [R184.64], R80 ;  /* 0x00000050b8007985 */ /* 0x0003f2000c101d06 */
[----:B------:R-:W-:Y:S05]  /*4ca0*/  @!P0 IMAD.WIDE R186, R180, 0x2, R178 ;  /* 0x00000002b4ba8825 */ /* 0x000fea00078e02b2 */
[----:B------:R1:W-:Y:S02]  /*4cb0*/  @!P0 ST.E.128 [R186.64], R32 ;  /* 0x00000020ba008985 */ /* 0x0003e4000c101d06 */
.L_x_1201:
[----:B------:R-:W-:Y:S05]  /*4cc0*/  BSYNC B0 ;  /* 0x0000000000007941 */ /* 0x000fea0003800000 */
.L_x_1200:
[----:B------:R-:W-:Y:S01]  /*4cd0*/  ISETP.GE.AND P0, PT, R15, c[0x0][0x1d4], PT ;  /* 0x000075000f007a0c */ /* 0x000fe20003f06270 */
[----:B------:R-:W-:Y:S01]  /*4ce0*/  @!UPT UIADD3 URZ, URZ, URZ, URZ ;  /* 0x0000003f3f3ff290 */ /* 0x000fe2000fffe03f */
[----:B------:R-:W-:Y:S11]  /*4cf0*/  BSSY B0, `(.L_x_1202) ;  /* 0x000007c000007945 */ /* 0x000ff60003800000 */
[----:B------:R-:W-:-:S05]  /*4d00*/  @P0 BRA `(.L_x_1203) ;  /* 0x000007a000000947 */ /* 0x000fca0003800000 */
[----:B------:R-:W-:Y:S02]  /*4d10*/  ISETP.NE.AND P1, PT, R131, RZ, PT ;  /* 0x000000ff8300720c */ /* 0x000fe40003f25270 */
        /* <DEDUP_REMOVED lines=11> */
[----:B-1----:R-:W-:Y:S02]  /*4dd0*/  LOP3.LUT R185, R125, 0x38, R62, 0xf8, !PT ;  /* 0x000000387db97812 */ /* 0x002fe400078ef83e */
        /* <DEDUP_REMOVED lines=17> */
[----:B--2---:R-:W1:Y:S01]  /*4ef0*/  LDS.128 R80, [R63+0xc100] ;  /* 0x00c100003f507984 */ /* 0x004e620000000c00 */
        /* <DEDUP_REMOVED lines=91> */
.L_x_1203:
[----:B------:R-:W-:Y:S05]  /*54b0*/  BSYNC B0 ;  /* 0x0000000000007941 */ /* 0x000fea0003800000 */
.L_x_1202:
[----:B------:R-:W-:Y:S11]  /*54c0*/  ISETP.GE.AND P0, PT, R14, c[0x0][0x1d4], PT ;  /* 0x000075000e007a0c */ /* 0x000ff60003f06270 */
[----:B------:R-:W-:Y:S02]  /*54d0*/  @!UPT UIADD3 URZ, URZ, URZ, URZ ;  /* 0x0000003f3f3ff290 */ /* 0x000fe4000fffe03f */
[----:B------:R-:W-:-:S05]  /*54e0*/  @P0 BRA `(.L_x_1187) ;  /* 0x00000b0000000947 */ /* 0x000fca0003800000 */
[----:B------:R-:W-:Y:S02]  /*54f0*/  ISETP.NE.AND P1, PT, R130, RZ, PT ;  /* 0x000000ff8200720c */ /* 0x000fe40003f25270 */
[----:B----4-:R-:W-:Y:S02]  /*5500*/  IADD3 R60, P0, R178, R144, RZ ;  /* 0x00000090b23c7210 */ /* 0x010fe40007f1e0ff */
[----:B------:R-:W-:Y:S03]  /*5510*/  SEL R183, R112, R183, !P1 ;  /* 0x000000b770b77207 */ /* 0x000fe60004800000 */
[----:B---3--:R-:W-:Y:S01]  /*5520*/  IMAD.X R61, R179, 0x1, R143, P0 ;  /* 0x00000001b33d7824 */ /* 0x008fe200000e068f */
[----:B------:R-:W-:Y:S02]  /*5530*/  SHF.R.S32.HI R54, RZ, 0x1f, R183 ;  /* 0x0000001fff367819 */ /* 0x000fe400000114b7 */
[----:B------:R-:W-:Y:S02]  /*5540*/  ISETP.GE.AND P0, PT, R14, c[0x0][0x27c], PT ;  /* 0x00009f000e007a0c */ /* 0x000fe40003f06270 */
[----:B------:R-:W-:Y:S04]  /*5550*/  LEA.HI R54, R54, R183, RZ, 0x4 ;  /* 0x000000b736367211 */ /* 0x000fe800078f20ff */
[----:B------:R-:W-:Y:S04]  /*5560*/  LEA.HI.SX32 R54, R54, R147, 0x1c ;  /* 0x0000009336367211 */ /* 0x000fe800078fe2ff */
[----:B-1----:R-:W-:Y:S01]  /*5570*/  SHF.R.S32.HI R63, RZ, 0x1f, R54 ;  /* 0x0000001fff3f7819 */ /* 0x002fe20000011436 */
        /* <DEDUP_REMOVED lines=117> */
.L_x_1183:
        /* <DEDUP_REMOVED lines=50> */
.L_x_1187:
[----:B------:R-:W-:Y:S05]  /*5ff0*/  BSYNC B1 ;  /* 0x0000000000017941 */ /* 0x000fea0003800000 */
.L_x_1182:
[----:B------:R-:W-:Y:S01]  /*6000*/  ISETP.GT.AND P0, PT, R12, R11, PT ;  /* 0x0000000b0c00720c */ /* 0x000fe20003f04270 */
[----:B------:R-:W-:Y:S01]  /*6010*/  BSSY B0, `(.L_x_1204) ;  /* 0x000004d000007945 */ /* 0x000fe20003800000 */
[C---:B------:R-:W-:Y:S02]  /*6020*/  ISETP.GE.AND P1, PT, R67.reuse, 0x1, PT ;  /* 0x000000014300780c */ /* 0x040fe40003f26270 */
[C---:B-123--:R-:W-:Y:S02]  /*6030*/  IADD3 R3, R67.reuse, 0x1, RZ ;  /* 0x0000000143037810 */ /* 0x04efe40007ffe0ff */
[----:B------:R-:W-:Y:S07]  /*6040*/  ISETP.NE.AND P2, PT, R102, RZ, PT ;  /* 0x000000ff6600720c */ /* 0x000fee0003f45270 */
        /* <DEDUP_REMOVED lines=73> */
.L_x_1205:
[----:B-123--:R-:W-:Y:S05]  /*64e0*/  BSYNC B0 ;  /* 0x0000000000007941 */ /* 0x00efea0003800000 */
.L_x_1204:
[C---:B------:R-:W-:Y:S02]  /*64f0*/  ISETP.GE.AND P0, PT, R53.reuse, 0x1, PT ;  /* 0x000000013500780c */ /* 0x040fe40003f06270 */
[----:B------:R-:W-:Y:S02]  /*6500*/  IADD3 R2, R12, -0x2, RZ ;  /* 0xfffffffe0c027810 */ /* 0x000fe40007ffe0ff */
[----:B------:R-:W-:Y:S02]  /*6510*/  IADD3 R4, R53, 0x1, RZ ;  /* 0x0000000135047810 */ /* 0x000fe40007ffe0ff */
[----:B------:R-:W-:Y:S02]  /*6520*/  ISETP.NE.AND P2, PT, R102, RZ, PT ;  /* 0x000000ff6600720c */ /* 0x000fe40003f45270 */
        /* <DEDUP_REMOVED lines=29> */
[----:B------:R-:W2:Y:S04]  /*6700*/  LDL R193, [R1+0x64] ;  /* 0x0000640001c17983 */ /* 0x000ea80000100800 */
[----:B-1----:R1:W5:Y:S04]  /*6710*/  LDL R8, [R1+0x58] ;  /* 0x0000580001087983 */ /* 0x0023680000100800 */
[----:B------:R-:W-:Y:S01]  /*6720*/  BAR.SYNC.DEFER_BLOCKING 0x0 ;  /* 0x0000000000007b1d */ /* 0x000fe20000010000 */
[----:B--2---:R-:W-:-:S04]  /*6730*/  IADD3 R3, R193, 0x3f, RZ ;  /* 0x0000003fc1037810 */ /* 0x004fc80007ffe0ff */
[----:B------:R-:W-:-:S04]  /*6740*/  SHF.R.S32.HI R0, RZ, 0x1f, R3 ;  /* 0x0000001fff007819 */ /* 0x000fc80000011403 */
[----:B------:R-:W-:-:S04]  /*6750*/  LEA.HI R0, R0, R3, RZ, 0x6 ;  /* 0x0000000300007211 */ /* 0x000fc800078f30ff */
[----:B------:R-:W-:Y:S02]  /*6760*/  SHF.R.S32.HI R142, RZ, 0x6, R0 ;  /* 0x00000006ff8e7819 */ /* 0x000fe40000011400 */
.L_x_1181:
[----:B-1----:R-:W-:Y:S01]  /*6770*/  IMAD.MOV.U32 R0, RZ, RZ, 0x1 ;  /* 0x00000001ff007424 */ /* 0x002fe200078e00ff */
[----:B------:R-:W-:Y:S01]  /*6780*/  IADD3 R2, R89, 0x7f, RZ ;  /* 0x0000007f59027810 */ /* 0x000fe20007ffe0ff */
[----:B------:R1:W-:Y:S03]  /*6790*/  STL.64 [R1], R90 ;  /* 0x0000005a01007387 */ /* 0x0003e60000100a00 */
[C---:B------:R-:W-:Y:S02]  /*67a0*/  ISETP.NE.AND P2, PT, R0.reuse, c[0x0][0x2c4], PT ;  /* 0x0000b10000007a0c */ /* 0x040fe40003f45270 */
[----:B------:R-:W-:-:S11]  /*67b0*/  ISETP.LE.AND P1, PT, R0, c[0x0][0x32c], PT ;  /* 0x0000cb0000007a0c */ /* 0x000fd60003f23270 */
[----:B------:R-:W-:-:S05]  /*67c0*/  @P2 IMAD.HI.U32 R3, R2, c[0x0][0x2c8], RZ ;  /* 0x0000b20002032a27 */ /* 0x000fca00078e00ff */
[----:B------:R-:W-:-:S04]  /*67d0*/  @P2 SHF.R.U32.HI R2, RZ, c[0x0][0x2cc], R3 ;  /* 0x0000b300ff022a19 */ /* 0x000fc80000011603 */
        /* <DEDUP_REMOVED lines=14> */
.L_x_1209:
[----:B------:R-:W-:-:S13]  /*68c0*/  ISETP.NE.AND P0, PT, R0, c[0x0][0x32c], PT ;  /* 0x0000cb0000007a0c */ /* 0x000fda0003f05270 */
[----:B------:R-:W-:-:S05]  /*68d0*/  @P0 IMAD.HI.U32 R0, R3, c[0x0][0x330], RZ ;  /* 0x0000cc0003000a27 */ /* 0x000fca00078e00ff */
[----:B------:R-:W-:Y:S02]  /*68e0*/  @P0 SHF.R.U32.HI R3, RZ, c[0x0][0x334], R0 ;  /* 0x0000cd00ff030a19 */ /* 0x000fe40000011600 */
.L_x_1210:
[----:B------:R-:W-:Y:S05]  /*68f0*/  BSYNC B0 ;  /* 0x0000000000007941 */ /* 0x000fea0003800000 */
.L_x_1208:
[----:B------:R-:W-:-:S05]  /*6900*/  MOV R0, c[0x0][0x32c] ;  /* 0x0000cb0000007a02 */ /* 0x000fca0000000f00 */
[----:B------:R-:W-:-:S05]  /*6910*/  IMAD R3, R3, R0, c[0x0][0x32c] ;  /* 0x0000cb0003037624 */ /* 0x000fca00078e0200 */
[----:B------:R-:W-:-:S04]  /*6920*/  IMNMX R4, R4, R3, PT ;  /* 0x0000000304047217 */ /* 0x000fc80003800200 */
.L_x_1207:
        /* <DEDUP_REMOVED lines=21> */
.L_x_1213:
[----:B------:R-:W-:-:S04]  /*6a80*/  MOV R0, c[0x0][0x32c] ;  /* 0x0000cb0000007a02 */ /* 0x000fc80000000f00 */
[----:B------:R-:W-:-:S13]  /*6a90*/  ISETP.NE.AND P0, PT, R0, 0x1, PT ;  /* 0x000000010000780c */ /* 0x000fda0003f05270 */
[----:B------:R-:W-:-:S05]  /*6aa0*/  @P0 IMAD.HI.U32 R0, R2, c[0x0][0x330], RZ ;  /* 0x0000cc0002000a27 */ /* 0x000fca00078e00ff */
[----:B------:R-:W-:Y:S02]  /*6ab0*/  @P0 SHF.R.U32.HI R2, RZ, c[0x0][0x334], R0 ;  /* 0x0000cd00ff020a19 */ /* 0x000fe40000011600 */
.L_x_1214:
[----:B------:R-:W-:Y:S05]  /*6ac0*/  BSYNC B0 ;  /* 0x0000000000007941 */ /* 0x000fea0003800000 */
.L_x_1212:
[----:B------:R-:W-:-:S05]  /*6ad0*/  IMAD R2, R2, c[0x0][0x32c], RZ ;  /* 0x0000cb0002027a24 */ /* 0x000fca00078e02ff */
[----:B------:R-:W-:-:S04]  /*6ae0*/  IMNMX R201, R201, R2, !PT ;  /* 0x00000002c9c97217 */ /* 0x000fc80007800200 */
.L_x_1211:
[----:B------:R-:W-:Y:S01]  /*6af0*/  SHF.R.S32.HI R0, RZ, 0x1f, R201 ;  /* 0x0000001fff007819 */ /* 0x000fe200000114c9 */
[----:B------:R-:W-:Y:S01]  /*6b00*/  IMAD.MOV.U32 R7, RZ, RZ, RZ ;  /* 0x000000ffff077224 */ /* 0x000fe200078e00ff */
[----:B------:R-:W-:Y:S01]  /*6b10*/  PLOP3.LUT P1, PT, PT, PT, PT, 0x80, 0x0 ;  /* 0x000000000000781c */ /* 0x000fe20003f2f070 */
[----:B------:R-:W-:Y:S01]  /*6b20*/  IMAD.MOV.U32 R98, RZ, RZ, RZ ;  /* 0x000000ffff627224 */ /* 0x000fe200078e00ff */
[----:B------:R-:W-:Y:S01]  /*6b30*/  LEA.HI R201, R0, R201, RZ, 0x6 ;  /* 0x000000c900c97211 */ /* 0x000fe200078f30ff */
[----:B------:R-:W-:Y:S01]  /*6b40*/  CS2R R4, SRZ ;  /* 0x0000000000047805 */ /* 0x000fe2000001ff00 */
[----:B------:R-:W-:Y:S01]  /*6b50*/  IMAD.MOV.U32 R96, RZ, RZ, RZ ;  /* 0x000000ffff607224 */ /* 0x000fe200078e00ff */
[----:B------:R-:W-:Y:S01]  /*6b60*/  CS2R R94, SRZ ;  /* 0x00000000005e7805 */ /* 0x000fe2000001ff00 */
[----:B------:R-:W-:Y:S01]  /*6b70*/  SHF.R.S32.HI R201, RZ, 0x6, R201 ;  /* 0x00000006ffc97819 */ /* 0x000fe200000114c9 */
[----:B------:R-:W-:Y:S01]  /*6b80*/  CS2R R92, SRZ ;  /* 0x00000000005c7805 */ /* 0x000fe2000001ff00 */
[----:B------:R-:W-:Y:S01]  /*6b90*/  IMAD.MOV.U32 R91, RZ, RZ, RZ ;  /* 0x000000ffff5b7224 */ /* 0x000fe200078e00ff */
[----:B------:R-:W-:Y:S01]  /*6ba0*/  CS2R R2, SRZ ;  /* 0x0000000000027805 */ /* 0x000fe2000001ff00 */
[----:B------:R-:W-:Y:S01]  /*6bb0*/  IMNMX R201, RZ, R201, !PT ;  /* 0x000000c9ffc97217 */ /* 0x000fe20007800200 */
[----:B------:R-:W-:Y:S01]  /*6bc0*/  IMAD.MOV.U32 R88, RZ, RZ, RZ ;  /* 0x000000ffff587224 */ /* 0x000fe200078e00ff */
        /* <DEDUP_REMOVED lines=45> */
[----:B------:R-:W3:Y:S01]  /*6ea0*/  LDL R10, [R1+0x4c] ;  /* 0x00004c00010a7983 */ /* 0x000ee20000100800 */
[----:B------:R-:W-:Y:S01]  /*6eb0*/  ISETP.NE.U32.AND P3, PT, RZ, c[0x0][0x340], PT ;  /* 0x0000d000ff007a0c */ /* 0x000fe20003f65070 */
[----:B------:R-:W-:-:S03]  /*6ec0*/  ULDC.64 UR4, c[0x0][0x18] ;  /* 0x0000060000047ab9 */ /* 0x000fc60000000a00 */
[----:B------:R-:W-:-:S13]  /*6ed0*/  ISETP.NE.AND.EX P3, PT, RZ, c[0x0][0x344], PT, P3 ;  /* 0x0000d100ff007a0c */ /* 0x000fda0003f65330 */
[----:B------:R-:W-:-:S04]  /*6ee0*/  @P3 IMAD.MOV.U32 R216, RZ, RZ, 0x4 ;  /* 0x00000004ffd83424 */ /* 0x000fc800078e00ff */
[----:B------:R-:W-:-:S06]  /*6ef0*/  @P3 IMAD.WIDE R216, R197, R216, c[0x0][0x340] ;  /* 0x0000d000c5d83625 */ /* 0x000fcc00078e02d8 */
[----:B------:R1:W5:Y:S01]  /*6f00*/  @P3 LDG.E R216, [R216.64] ;  /* 0x00000006d8d83981 */ /* 0x000362000c1e1900 */
[----:B------:R-:W-:Y:S01]  /*6f10*/  SHF.R.S32.HI R7, RZ, 0x1f, R90 ;  /* 0x0000001fff077819 */ /* 0x000fe2000001145a */
[----:B------:R-:W-:Y:S01]  /*6f20*/  UIADD3 UR4, UP0, UR4, 0x18100, URZ ;  /* 0x0001810004047890 */ /* 0x000fe2000ff1e03f */
[----:B------:R-:W-:Y:S01]  /*6f30*/  ISETP.NE.U32.AND P0, PT, RZ, c[0x0][0x348], PT ;  /* 0x0000d200ff007a0c */ /* 0x000fe20003f05070 */
[----:B------:R-:W-:Y:S01]  /*6f40*/  STL [R1+0x10], R8 ;  /* 0x0000100801007387 */ /* 0x000fe20000100800 */
[CC--:B------:R-:W-:Y:S01]  /*6f50*/  LEA.HI R16, R7.reuse, R90.reuse, RZ, 0x3 ;  /* 0x0000005a07107211 */ /* 0x0c0fe200078f18ff */
[----:B------:R-:W-:Y:S01]  /*6f60*/  UIADD3.X UR5, URZ, UR5, URZ, UP0, !UPT ;  /* 0x000000053f057290 */ /* 0x000fe200087fe43f */
[----:B------:R-:W-:Y:S01]  /*6f70*/  SHF.R.S32.HI R9, RZ, 0x1f, R197 ;  /* 0x0000001fff097819 */ /* 0x000fe200000114c5 */
[----:B------:R-:W-:Y:S01]  /*6f80*/  IMAD.U32 R20, RZ, RZ, UR4 ;  /* 0x00000004ff147e24 */ /* 0x000fe2000f8e00ff */
[----:B------:R-:W-:Y:S02]  /*6f90*/  LOP3.LUT R5, R16, 0xfffffff8, RZ, 0xc0, !PT ;  /* 0xfffffff810057812 */ /* 0x000fe400078ec0ff */
[----:B------:R-:W-:Y:S01]  /*6fa0*/  SHF.R.S32.HI R14, RZ, 0x3, R16 ;  /* 0x00000003ff0e7819 */ /* 0x000fe20000011410 */
[----:B------:R-:W-:Y:S01]  /*6fb0*/  IMAD.U32 R21, RZ, RZ, UR5 ;  /* 0x00000005ff157e24 */ /* 0x000fe2000f8e00ff */
[----:B------:R-:W-:Y:S01]  /*6fc0*/  ISETP.NE.AND.EX P0, PT, RZ, c[0x0][0x34c], PT, P0 ;  /* 0x0000d300ff007a0c */ /* 0x000fe20003f05300 */
[----:B------:R-:W-:Y:S01]  /*6fd0*/  IMAD.IADD R176, R90, 0x1, -R5 ;  /* 0x000000015ab07824 */ /* 0x000fe200078e0a05 */
[----:B------:R-:W-:-:S02]  /*6fe0*/  LEA.HI R6, R7, R90, RZ, 0x4 ;  /* 0x0000005a07067211 */ /* 0x000fc400078f20ff */
[----:B------:R-:W-:Y:S01]  /*6ff0*/  SEL R9, R9, RZ, !P0 ;  /* 0x000000ff09097207 */ /* 0x000fe20004000000 */
[----:B------:R-:W-:Y:S01]  /*7000*/  IMAD R2, R176, 0x20, R14 ;  /* 0x00000020b0027824 */ /* 0x000fe200078e020e */
[----:B------:R-:W-:Y:S01]  /*7010*/  LOP3.LUT R5, R6, 0xfffffff0, RZ, 0xc0, !PT ;  /* 0xfffffff006057812 */ /* 0x000fe200078ec0ff */
[----:B------:R2:W-:Y:S01]  /*7020*/  STL.64 [R1+0x8], R20 ;  /* 0x0000081401007387 */ /* 0x0005e20000100a00 */
[----:B------:R-:W-:Y:S01]  /*7030*/  SEL R12, R197, RZ, !P0 ;  /* 0x000000ffc50c7207 */ /* 0x000fe20004000000 */
[----:B------:R-:W-:Y:S01]  /*7040*/  IMAD.IADD R2, R89, 0x1, R2 ;  /* 0x0000000159027824 */ /* 0x000fe200078e0202 */
[-C--:B------:R-:W-:Y:S01]  /*7050*/  LEA.HI R0, R7, R90.reuse, RZ, 0x5 ;  /* 0x0000005a07007211 */ /* 0x080fe200078f28ff */
[----:B------:R-:W-:Y:S01]  /*7060*/  IMAD R9, R9, c[0x0][0x1c0], RZ ;  /* 0x0000700009097a24 */ /* 0x000fe200078e02ff */
[----:B------:R-:W-:Y:S01]  /*7070*/  LEA.HI R4, R7, R90, RZ, 0x6 ;  /* 0x0000005a07047211 */ /* 0x000fe200078f30ff */
[----:B------:R-:W-:Y:S01]  /*7080*/  IMAD.MOV.U32 R18, RZ, RZ, R2 ;  /* 0x000000ffff127224 */ /* 0x000fe200078e0002 */
[----:B------:R-:W-:Y:S01]  /*7090*/  LOP3.LUT P1, RZ, R176, 0x2, RZ, 0xc0, !PT ;  /* 0x00000002b0ff7812 */ /* 0x000fe2000782c0ff */
[----:B------:R-:W-:Y:S01]  /*70a0*/  IMAD.IADD R90, R90, 0x1, -R5 ;  /* 0x000000015a5a7824 */ /* 0x000fe200078e0a05 */
[----:B------:R-:W-:Y:S01]  /*70b0*/  SHF.R.S32.HI R5, RZ, 0x4, R6 ;  /* 0x00000004ff057819 */ /* 0x000fe20000011406 */
[----:B------:R-:W-:-:S02]  /*70c0*/  IMAD R9, R12, c[0x0][0x1c4], R9 ;  /* 0x000071000c097a24 */ /* 0x000fc400078e0209 */
[----:B------:R-:W-:Y:S01]  /*70d0*/  IMAD.SHL.U32 R0, R0, 0x20, RZ ;  /* 0x0000002000007824 */ /* 0x000fe200078e00ff */
[----:B------:R-:W-:-:S04]  /*70e0*/  LEA.HI R6, R6, R5, RZ, 0x1 ;  /* 0x0000000506067211 */ /* 0x000fc800078f08ff */
[----:B------:R-:W-:Y:S02]  /*70f0*/  LOP3.LUT R6, R6, 0xfffffffe, RZ, 0xc0, !PT ;  /* 0xfffffffe06067812 */ /* 0x000fe400078ec0ff */
[----:B------:R-:W-:-:S03]  /*7100*/  LOP3.LUT R17, R0, 0xfffffc00, RZ, 0xc0, !PT ;  /* 0xfffffc0000117812 */ /* 0x000fc600078ec0ff */
[----:B------:R-:W-:Y:S01]  /*7110*/  IMAD.IADD R6, R5, 0x1, -R6 ;  /* 0x0000000105067824 */ /* 0x000fe200078e0a06 */
[----:B---3--:R-:W-:-:S05]  /*7120*/  SHF.R.S32.HI R3, RZ, 0x1f, R10 ;  /* 0x0000001fff037819 */ /* 0x008fca000001140a */
[----:B------:R-:W-:-:S04]  /*7130*/  IMAD R3, R3, c[0x0][0x178], RZ ;  /* 0x00005e0003037a24 */ /* 0x000fc800078e02ff */
[C---:B------:R-:W-:Y:S02]  /*7140*/  IMAD R3, R10.reuse, c[0x0][0x17c], R3 ;  /* 0x00005f000a037a24 */ /* 0x040fe400078e0203 */
[----:B------:R-:W-:-:S04]  /*7150*/  IMAD.WIDE.U32 R10, R10, c[0x0][0x178], RZ ;  /* 0x00005e000a0a7a25 */ /* 0x000fc800078e00ff */
[----:B------:R-:W-:Y:S02]  /*7160*/  IMAD.IADD R11, R11, 0x1, R3 ;  /* 0x000000010b0b7824 */ /* 0x000fe400078e0203 */
[----:B------:R-:W-:-:S04]  /*7170*/  @P2 IMAD.HI.U32 R3, R2, c[0x0][0x2c8], RZ ;  /* 0x0000b20002032a27 */ /* 0x000fc800078e00ff */
[----:B------:R-:W-:Y:S01]  /*7180*/  IMAD.WIDE.U32 R10, R196, c[0x0][0x1b8], R10 ;  /* 0x00006e00c40a7a25 */ /* 0x000fe200078e000a */
[----:B------:R-:W-:Y:S02]  /*7190*/  @P2 SHF.R.U32.HI R18, RZ, c[0x0][0x2cc], R3 ;  /* 0x0000b300ff122a19 */ /* 0x000fe40000011603 */
[----:B------:R-:W-:Y:S01]  /*71a0*/  LOP3.LUT P2, RZ, R176, 0x4, RZ, 0xc0, !PT ;  /* 0x00000004b0ff7812 */ /* 0x000fe2000784c0ff */
[----:B------:R-:W-:Y:S02]  /*71b0*/  IMAD R3, R195, c[0x0][0x1b8], RZ ;  /* 0x00006e00c3037a24 */ /* 0x000fe400078e02ff */
[----:B------:R-:W-:Y:S02]  /*71c0*/  IMAD.MOV R7, RZ, RZ, -R18 ;  /* 0x000000ffff077224 */ /* 0x000fe400078e0a12 */
[----:B------:R-:W-:Y:S02]  /*71d0*/  IMAD R3, R196, c[0x0][0x1bc], R3 ;  /* 0x00006f00c4037a24 */ /* 0x000fe400078e0203 */
[----:B------:R-:W-:-:S02]  /*71e0*/  IMAD R7, R7, c[0x0][0x2c4], R2 ;  /* 0x0000b10007077a24 */ /* 0x000fc400078e0202 */
[----:B------:R-:W-:Y:S01]  /*71f0*/  IMAD.IADD R11, R11, 0x1, R3 ;  /* 0x000000010b0b7824 */ /* 0x000fe200078e0203 */
[----:B------:R-:W-:Y:S01]  /*7200*/  SHF.R.S32.HI R3, RZ, 0x1f, R18 ;  /* 0x0000001fff037819 */ /* 0x000fe20000011412 */
[----:B------:R-:W-:Y:S02]  /*7210*/  @!P3 IMAD.MOV.U32 R216, RZ, RZ, R197 ;  /* 0x000000ffffd8b224 */ /* 0x000fe400078e00c5 */
[----:B------:R-:W-:-:S04]  /*7220*/  IMAD.WIDE.U32 R12, R12, c[0x0][0x1c0], R10 ;  /* 0x000070000c0c7a25 */ /* 0x000fc800078e000a */
[----:B------:R-:W-:Y:S02]  /*7230*/  IMAD R3, R3, c[0x0][0x1b0], RZ ;  /* 0x00006c0003037a24 */ /* 0x000fe400078e02ff */
[----:B------:R-:W-:Y:S02]  /*7240*/  IMAD.IADD R13, R13, 0x1, R9 ;  /* 0x000000010d0d7824 */ /* 0x000fe400078e0209 */
[----:B------:R-:W-:Y:S02]  /*7250*/  IMAD.SHL.U32 R11, R14, 0x40, RZ ;  /* 0x000000400e0b7824 */ /* 0x000fe400078e00ff */
[C---:B------:R-:W-:Y:S01]  /*7260*/  IMAD R2, R18.reuse, c[0x0][0x1b4], R3 ;  /* 0x00006d0012027a24 */ /* 0x040fe200078e0203 */
[----:B------:R-:W-:Y:S01]  /*7270*/  SHF.R.S32.HI R3, RZ, 0x1f, R90 ;  /* 0x0000001fff037819 */ /* 0x000fe2000001145a */
[----:B------:R-:W-:Y:S01]  /*7280*/  IMAD.WIDE.U32 R18, R18, c[0x0][0x1b0], R12 ;  /* 0x00006c0012127a25 */ /* 0x000fe200078e000c */
[----:B------:R-:W-:Y:S02]  /*7290*/  LOP3.LUT R11, R11, 0x1c0, RZ, 0xc0, !PT ;  /* 0x000001c00b0b7812 */ /* 0x000fe400078ec0ff */
[----:B------:R-:W-:Y:S01]  /*72a0*/  LEA.HI R3, R3, R90, RZ, 0x3 ;  /* 0x0000005a03037211 */ /* 0x000fe200078f18ff */
[C---:B------:R-:W-:Y:S01]  /*72b0*/  IMAD.SHL.U32 R12, R176.reuse, 0x8, RZ ;  /* 0x00000008b00c7824 */ /* 0x040fe200078e00ff */
[----:B------:R-:W-:Y:S01]  /*72c0*/  SHF.R.U32.HI R5, RZ, 0x3, R11 ;  /* 0x00000003ff057819 */ /* 0x000fe2000001160b */
[----:B------:R-:W-:-:S02]  /*72d0*/  IMAD.SHL.U32 R9, R176, 0x40, RZ ;  /* 0x00000040b0097824 */ /* 0x000fc400078e00ff */
[----:B------:R-:W-:Y:S01]  /*72e0*/  IMAD.IADD R19, R19, 0x1, R2 ;  /* 0x0000000113137824 */ /* 0x000fe200078e0202 */
[----:B------:R-:W-:Y:S02]  /*72f0*/  LOP3.LUT R10, R11, 0x38, R12, 0xf8, !PT ;  /* 0x000000380b0a7812 */ /* 0x000fe400078ef80c */
[----:B------:R-:W-:Y:S01]  /*7300*/  LOP3.LUT R11, R3, 0xfffffff8, RZ, 0xc0, !PT ;  /* 0xfffffff8030b7812 */ /* 0x000fe200078ec0ff */
[----:B------:R-:W-:Y:S01]  /*7310*/  IMAD.WIDE.U32 R18, R7, c[0x0][0x1a8], R18 ;  /* 0x00006a0007127a25 */ /* 0x000fe200078e0012 */
[----:B------:R-:W-:Y:S02]  /*7320*/  LOP3.LUT R9, R9, 0x1c0, RZ, 0xc0, !PT ;  /* 0x000001c009097812 */ /* 0x000fe400078ec0ff */
[----:B------:R-:W-:Y:S01]  /*7330*/  LOP3.LUT R5, R10, R5, RZ, 0x3c, !PT ;  /* 0x000000050a057212 */ /* 0x000fe200078e3cff */
[----:B------:R-:W-:Y:S01]  /*7340*/  IMAD.IADD R2, R90, 0x1, -R11 ;  /* 0x000000015a027824 */ /* 0x000fe200078e0a0b */
[----:B------:R-:W-:Y:S01]  /*7350*/  SHF.R.S32.HI R11, RZ, 0x1f, R7 ;  /* 0x0000001fff0b7819 */ /* 0x000fe20000011407 */
[----:B------:R-:W-:Y:S01]  /*7360*/  IMAD.SHL.U32 R10, R6, 0x8, RZ ;  /* 0x00000008060a7824 */ /* 0x000fe200078e00ff */
[----:B------:R-:W-:Y:S01]  /*7370*/  LOP3.LUT R16, R9, 0x8, R16, 0xf8, !PT ;  /* 0x0000000809107812 */ /* 0x000fe200078ef810 */
[C---:B------:R-:W-:Y:S01]  /*7380*/  IMAD.SHL.U32 R13, R2.reuse, 0x40, RZ ;  /* 0x00000040020d7824 */ /* 0x040fe200078e00ff */
[----:B------:R-:W-:Y:S01]  /*7390*/  SHF.R.U32.HI R9, RZ, 0x3, R9 ;  /* 0x00000003ff097819 */ /* 0x000fe20000011609 */
[----:B--2---:R-:W-:Y:S01]  /*73a0*/  IMAD R20, R11, c[0x0][0x1a8], RZ ;  /* 0x00006a000b147a24 */ /* 0x004fe200078e02ff */
[----:B------:R-:W-:Y:S01]  /*73b0*/  LOP3.LUT P6, RZ, R2, 0x2, RZ, 0xc0, !PT ;  /* 0x0000000202ff7812 */ /* 0x000fe200078cc0ff */
[----:B------:R-:W-:Y:S01]  /*73c0*/  IMAD.SHL.U32 R3, R3, 0x40, RZ ;  /* 0x0000004003037824 */ /* 0x000fe200078e00ff */
[----:B------:R-:W-:Y:S01]  /*73d0*/  LOP3.LUT R9, R16, R9, RZ, 0x3c, !PT ;  /* 0x0000000910097212 */ /* 0x000fe200078e3cff */
[----:B------:R-:W-:Y:S01]  /*73e0*/  IMAD.SHL.U32 R16, R4, 0x8, RZ ;  /* 0x0000000804107824 */ /* 0x000fe200078e00ff */
[----:B------:R-:W-:Y:S01]  /*73f0*/  LOP3.LUT R13, R13, 0x1c0, RZ, 0xc0, !PT ;  /* 0x000001c00d0d7812 */ /* 0x000fe200078ec0ff */
[----:B------:R-:W-:Y:S01]  /*7400*/  IMAD R4, R7, c[0x0][0x1ac], R20 ;  /* 0x00006b0007047a24 */ /* 0x000fe200078e0214 */
[----:B------:R-:W-:Y:S01]  /*7410*/  LOP3.LUT R3, R3, 0xfffffe00, RZ, 0xc0, !PT ;  /* 0xfffffe0003037812 */ /* 0x000fe200078ec0ff */
[----:B------:R-:W-:Y:S01]  /*7420*/  IMAD R6, R6, 0x200, R9 ;  /* 0x0000020006067824 */ /* 0x000fe200078e0209 */
[----:B------:R-:W-:Y:S01]  /*7430*/  LOP3.LUT R10, R13, 0x8, R10, 0xf8, !PT ;  /* 0x000000080d0a7812 */ /* 0x000fe200078ef80a */
[----:B------:R-:W-:Y:S01]  /*7440*/  IMAD.IADD R15, R19, 0x1, R4 ;  /* 0x00000001130f7824 */ /* 0x000fe200078e0204 */
[----:B------:R-:W-:Y:S01]  /*7450*/  LOP3.LUT R11, R5, 0xfffffe00, R16, 0xf8, !PT ;  /* 0xfffffe00050b7812 */ /* 0x000fe200078ef810 */
[----:B------:R-:W-:Y:S01]  /*7460*/  IMAD.MOV.U32 R5, RZ, RZ, 0x10 ;  /* 0x00000010ff057424 */ /* 0x000fe200078e00ff */
[----:B------:R-:W-:-:S02]  /*7470*/  SHF.R.U32.HI R13, RZ, 0x3, R13 ;  /* 0x00000003ff0d7819 */ /* 0x000fc4000001160d */
[----:B------:R-:W-:Y:S02]  /*7480*/  LEA R16, P0, R18, c[0x0][0x160], 0x1 ;  /* 0x0000580012107a11 */ /* 0x000fe400078008ff */
[----:B------:R-:W-:Y:S01]  /*7490*/  LOP3.LUT R4, R10, R13, RZ, 0x3c, !PT ;  /* 0x0000000d0a047212 */ /* 0x000fe200078e3cff */
[----:B------:R-:W-:Y:S01]  /*74a0*/  IMAD.MOV.U32 R13, RZ, RZ, 0x20 ;  /* 0x00000020ff0d7424 */ /* 0x000fe200078e00ff */
[----:B------:R-:W-:Y:S02]  /*74b0*/  LEA.HI.X R15, R18, c[0x0][0x164], R15, 0x1, P0 ;  /* 0x00005900120f7a11 */ /* 0x000fe400000f0c0f */
[C---:B------:R-:W-:Y:S02]  /*74c0*/  IADD3 R9, R12.reuse, 0x40, RZ ;  /* 0x000000400c097810 */ /* 0x040fe40007ffe0ff */
[----:B------:R-:W-:Y:S02]  /*74d0*/  IADD3 R7, R12, 0x80, RZ ;  /* 0x000000800c077810 */ /* 0x000fe40007ffe0ff */
[----:B------:R-:W-:-:S02]  /*74e0*/  LOP3.LUT P0, RZ, R2, 0x4, RZ, 0xc0, !PT ;  /* 0x0000000402ff7812 */ /* 0x000fc4000780c0ff */
[CC--:B------:R-:W-:Y:S02]  /*74f0*/  IADD3 R0, R4.reuse, R3.reuse, R17 ;  /* 0x0000000304007210 */ /* 0x0c0fe40007ffe011 */
[----:B------:R-:W-:Y:S02]  /*7500*/  LOP3.LUT R4, R4, R3, RZ, 0xfc, !PT ;  /* 0x0000000304047212 */ /* 0x000fe400078efcff */
[----:B------:R-:W-:Y:S02]  /*7510*/  SEL R2, R5, 0xfffffff0, !P1 ;  /* 0xfffffff005027807 */ /* 0x000fe40004800000 */
[----:B------:R-:W-:Y:S02]  /*7520*/  ISETP.GE.AND P5, PT, R12, c[0x0][0x198], PT ;  /* 0x000066000c007a0c */ /* 0x000fe40003fa6270 */
[----:B------:R-:W-:Y:S02]  /*7530*/  ISETP.GE.AND P4, PT, R9, c[0x0][0x198], PT ;  /* 0x0000660009007a0c */ /* 0x000fe40003f86270 */
[----:B------:R-:W-:-:S02]  /*7540*/  ISETP.GE.AND P3, PT, R7, c[0x0][0x198], PT ;  /* 0x0000660007007a0c */ /* 0x000fc40003f66270 */
[----:B------:R-:W-:Y:S02]  /*7550*/  IADD3 R10, R142, -0x1, RZ ;  /* 0xffffffff8e0a7810 */ /* 0x000fe40007ffe0ff */
[----:B------:R-:W-:Y:S02]  /*7560*/  SEL R3, R13, 0xffffffe0, !P0 ;  /* 0xffffffe00d037807 */ /* 0x000fe40004000000 */
[----:B------:R-:W-:Y:S01]  /*7570*/  SEL R5, R5, 0xfffffff0, !P6 ;  /* 0xfffffff005057807 */ /* 0x000fe20007000000 */
[----:B------:R-:W-:Y:S05]  /*7580*/  BRA.DIV ~URZ, `(.L_x_1216) ;  /* 0x000116227f007947 */ /* 0x000fea000b800000 */
[----:B-1----:R1:W2:Y:S02]  /*7590*/  SHFL.IDX PT, R17, R15, RZ, 0x181f ;  /* 0x00181fff0f117589 */ /* 0x0022a400000e0000 */
.L_x_1329:
[----:B------:R-:W-:Y:S05]  /*75a0*/  BRA.DIV ~URZ, `(.L_x_1217) ;  /* 0x000116827f007947 */ /* 0x000fea000b800000 */
[----:B------:R3:W1:Y:S02]  /*75b0*/  SHFL.IDX PT, R20, R16, RZ, 0x181f ;  /* 0x00181fff10147589 */ /* 0x00066400000e0000 */
.L_x_1330:
[----:B------:R-:W-:Y:S01]  /*75c0*/  IMAD R13, R8, c[0x0][0x2c4], RZ ;  /* 0x0000b100080d7a24 */ /* 0x000fe200078e02ff */
[----:B------:R-:W-:Y:S01]  /*75d0*/  IADD3 R14, R89, R14, RZ ;  /* 0x0000000e590e7210 */ /* 0x000fe20007ffe0ff */
[----:B------:R-:W-:Y:S01]  /*75e0*/  BSSY B0, `(.L_x_1218) ;  /* 0x0000014000007945 */ /* 0x000fe20003800000 */
[----:B--2---:R-:W-:Y:S02]  /*75f0*/  MOV R21, R17 ;  /* 0x0000001100157202 */ /* 0x004fe40000000f00 */
[----:B------:R-:W-:-:S13]  /*7600*/  ISETP.GE.AND P0, PT, R14, R13, PT ;  /* 0x0000000d0e00720c */ /* 0x000fda0003f06270 */
[----:B------:R-:W-:Y:S05]  /*7610*/  @P0 BRA `(.L_x_1219) ;  /* 0x0000010000000947 */ /* 0x000fea0003800000 */
[----:B------:R-:W-:Y:S01]  /*7620*/  SHF.R.S32.HI R18, RZ, 0x1f, R9 ;  /* 0x0000001fff127819 */ /* 0x000fe20000011409 */
[----:B-1----:R-:W-:Y:S01]  /*7630*/  IMAD.WIDE R22, R12, 0x2, R20 ;  /* 0x000000020c167825 */ /* 0x002fe200078e0214 */
[----:B------:R-:W-:Y:S02]  /*7640*/  SHF.R.S32.HI R8, RZ, 0x1f, R7 ;  /* 0x0000001fff087819 */ /* 0x000fe40000011407 */
[----:B------:R-:W-:Y:S01]  /*7650*/  LEA.HI R17, R18, R9, RZ, 0x3 ;  /* 0x0000000912117211 */ /* 0x000fe200078f18ff */
[----:B------:R-:W-:Y:S01]  /*7660*/  IMAD.SHL.U32 R18, R11, 0x2, RZ ;  /* 0x000000020b127824 */ /* 0x000fe200078e00ff */
[----:B------:R-:W-:Y:S02]  /*7670*/  LEA.HI R8, R8, R7, RZ, 0x3 ;  /* 0x0000000708087211 */ /* 0x000fe400078f18ff */
[----:B------:R-:W-:Y:S02]  /*7680*/  LOP3.LUT R17, R17, 0xfffffff8, RZ, 0xc0, !PT ;  /* 0xfffffff811117812 */ /* 0x000fe400078ec0ff */
[----:B------:R-:W-:Y:S01]  /*7690*/  LOP3.LUT R8, R8, 0xfffffff8, RZ, 0xc0, !PT ;  /* 0xfffffff808087812 */ /* 0x000fe200078ec0ff */
[----:B------:R-:W-:Y:S01]  /*76a0*/  @!PT LDS RZ, [RZ] ;  /* 0x00000000fffff984 */ /* 0x000fe20000000800 */
[----:B------:R-:W-:Y:S01]  /*76b0*/  @!PT LDS RZ, [RZ] ;  /* 0x00000000fffff984 */ /* 0x000fe20000000800 */
[----:B------:R-:W-:Y:S01]  /*76c0*/  @!PT LDS RZ, [RZ] ;  /* 0x00000000fffff984 */ /* 0x000fe20000000800 */
[----:B------:R1:W-:Y:S02]  /*76d0*/  LDGSTS.E.BYPASS.LTC128B.128 [R18+0x18100], [R22.64], !P5 ;  /* 0x1810000016127fae */ /* 0x0003e4000e901d46 */
[----:B------:R-:W-:-:S04]  /*76e0*/  IMAD.WIDE R24, R17, 0x2, R20 ;  /* 0x0000000211187825 */ /* 0x000fc800078e0214 */
[----:B------:R-:W-:Y:S01]  /*76f0*/  IMAD.WIDE R20, R8, 0x2, R20 ;  /* 0x0000000208147825 */ /* 0x000fe200078e0214 */
[----:B------:R1:W-:Y:S04]  /*7700*/  LDGSTS.E.BYPASS.LTC128B.128 [R18+0x1c100], [R24.64], !P4 ;  /* 0x1c10000018127fae */ /* 0x0003e8000e101d46 */
[----:B------:R1:W-:Y:S02]  /*7710*/  LDGSTS.E.BYPASS.LTC128B.128 [R18+0x20100], [R20.64], !P3 ;  /* 0x2010000014127fae */ /* 0x0003e4000d901d46 */
.L_x_1219:
[----:B------:R-:W-:Y:S05]  /*7720*/  BSYNC B0 ;  /* 0x0000000000007941 */ /* 0x000fea0003800000 */
.L_x_1218:
[----:B------:R-:W-:Y:S05]  /*7730*/  BRA.DIV ~URZ, `(.L_x_1220) ;  /* 0x000115727f007947 */ /* 0x000fea000b800000 */
[----:B------:R2:W3:Y:S04]  /*7740*/  SHFL.IDX PT, R17, R15, 0x1, 0x181f ;  /* 0x00381f000f117f89 */ /* 0x0004e800000e0000 */
[----:B-1----:R2:W1:Y:S02]  /*7750*/  SHFL.IDX PT, R20, R16, 0x1, 0x181f ;  /* 0x00381f0010147f89 */ /* 0x00246400000e0000 */
.L_x_1331:
[----:B------:R-:W-:Y:S01]  /*7760*/  IADD3 R8, R14, 0x20, RZ ;  /* 0x000000200e087810 */ /* 0x000fe20007ffe0ff */
[----:B------:R-:W-:Y:S01]  /*7770*/  BSSY B0, `(.L_x_1221) ;  /* 0x0000014000007945 */ /* 0x000fe20003800000 */
[----:B---3--:R-:W-:-:S02]  /*7780*/  IMAD.MOV.U32 R21, RZ, RZ, R17 ;  /* 0x000000ffff157224 */ /* 0x008fc400078e0011 */
        /* <DEDUP_REMOVED lines=18> */
.L_x_1222:
[----:B------:R-:W-:Y:S05]  /*78b0*/  BSYNC B0 ;  /* 0x0000000000007941 */ /* 0x000fea0003800000 */
.L_x_1221:
[----:B------:R-:W-:Y:S05]  /*78c0*/  BRA.DIV ~URZ, `(.L_x_1223) ;  /* 0x000114d27f007947 */ /* 0x000fea000b800000 */
[----:B------:R3:W2:Y:S02]  /*78d0*/  SHFL.IDX PT, R17, R15, 0x2, 0x181f ;  /* 0x00581f000f117f89 */ /* 0x0006a400000e0000 */
.L_x_1332:
[----:B------:R-:W-:Y:S05]  /*78e0*/  BRA.DIV ~URZ, `(.L_x_1224) ;  /* 0x000115327f007947 */ /* 0x000fea000b800000 */
[----:B-1----:R1:W3:Y:S02]  /*78f0*/  SHFL.IDX PT, R20, R16, 0x2, 0x181f ;  /* 0x00581f0010147f89 */ /* 0x0022e400000e0000 */
.L_x_1333:
[----:B------:R-:W-:Y:S01]  /*7900*/  IADD3 R8, R14, 0x40, RZ ;  /* 0x000000400e087810 */ /* 0x000fe20007ffe0ff */
[----:B------:R-:W-:Y:S01]  /*7910*/  BSSY B0, `(.L_x_1225) ;  /* 0x0000014000007945 */ /* 0x000fe20003800000 */
[----:B--2---:R-:W-:Y:S02]  /*7920*/  IMAD.MOV.U32 R21, RZ, RZ, R17 ;  /* 0x000000ffff157224 */ /* 0x004fe400078e0011 */
[----:B------:R-:W-:-:S13]  /*7930*/  ISETP.GE.AND P0, PT, R8, R13, PT ;  /* 0x0000000d0800720c */ /* 0x000fda0003f06270 */
[----:B------:R-:W-:Y:S05]  /*7940*/  @P0 BRA `(.L_x_1226) ;  /* 0x0000010000000947 */ /* 0x000fea0003800000 */
[----:B------:R-:W-:Y:S01]  /*7950*/  SHF.R.S32.HI R18, RZ, 0x1f, R9 ;  /* 0x0000001fff127819 */ /* 0x000fe20000011409 */
[----:B---3--:R-:W-:Y:S01]  /*7960*/  IMAD.WIDE R22, R12, 0x2, R20 ;  /* 0x000000020c167825 */ /* 0x008fe200078e0214 */
        /* <DEDUP_REMOVED lines=14> */
.L_x_1226:
[----:B------:R-:W-:Y:S05]  /*7a50*/  BSYNC B0 ;  /* 0x0000000000007941 */ /* 0x000fea0003800000 */
.L_x_1225:
[----:B------:R-:W-:Y:S05]  /*7a60*/  BRA.DIV ~URZ, `(.L_x_1227) ;  /* 0x000114327f007947 */ /* 0x000fea000b800000 */
[----:B---3--:R-:W3:Y:S04]  /*7a70*/  SHFL.IDX PT, R15, R15, 0x3, 0x181f ;  /* 0x00781f000f0f7f89 */ /* 0x008ee800000e0000 */
[----:B------:R1:W2:Y:S02]  /*7a80*/  SHFL.IDX PT, R240, R16, 0x3, 0x181f ;  /* 0x00781f0010f07f89 */ /* 0x0002a400000e0000 */
.L_x_1334:
[----:B--2---:R-:W2:Y:S04]  /*7a90*/  LDL R25, [R1] ;  /* 0x0000000001197983 */ /* 0x004ea80000100800 */
[----:B------:R1:W5:Y:S04]  /*7aa0*/  LDL R8, [R1+0x64] ;  /* 0x0000640001087983 */ /* 0x0003680000100800 */
[----:B------:R1:W5:Y:S01]  /*7ab0*/  LDL R210, [R1+0x48] ;  /* 0x0000480001d27983 */ /* 0x0003620000100800 */
[----:B------:R-:W-:Y:S01]  /*7ac0*/  IADD3 R14, R14, 0x60, RZ ;  /* 0x000000600e0e7810 */ /* 0x000fe20007ffe0ff */
[----:B------:R-:W-:Y:S01]  /*7ad0*/  ULDC.64 UR4, c[0x0][0x40] ;  /* 0x0000100000047ab9 */ /* 0x000fe20000000a00 */
[----:B------:R-:W-:Y:S01]  /*7ae0*/  IADD3 R18, P6, R1, c[0x0][0x20], RZ ;  /* 0x0000080001127a10 */ /* 0x000fe20007fde0ff */
[----:B------:R-:W-:Y:S01]  /*7af0*/  UIADD3 UR4, UP0, UR4, 0x160, URZ ;  /* 0x0000016004047890 */ /* 0x000fe2000ff1e03f */
[----:B------:R-:W-:Y:S01]  /*7b00*/  ISETP.GE.AND P0, PT, R14, R13, PT ;  /* 0x0000000d0e00720c */ /* 0x000fe20003f06270 */
[----:B------:R-:W-:Y:S01]  /*7b10*/  IMAD.MOV.U32 R14, RZ, RZ, R240 ;  /* 0x000000ffff0e7224 */ /* 0x000fe200078e00f0 */
[----:B------:R-:W-:Y:S01]  /*7b20*/  LOP3.LUT R228, R228, 0xfffffffe, RZ, 0xc0, !PT ;  /* 0xfffffffee4e47812 */ /* 0x000fe200078ec0ff */
[----:B------:R-:W-:Y:S01]  /*7b30*/  IMAD.X R19, RZ, RZ, c[0x0][0x24], P6 ;  /* 0x00000900ff137624 */ /* 0x000fe200030e06ff */
[----:B------:R-:W-:Y:S01]  /*7b40*/  UIADD3.X UR5, URZ, UR5, URZ, UP0, !UPT ;  /* 0x000000053f057290 */ /* 0x000fe200087fe43f */
[----:B------:R-:W-:Y:S01]  /*7b50*/  IADD3 R30, P6, R18, 0x48, RZ ;  /* 0x00000048121e7810 */ /* 0x000fe20007fde0ff */
[----:B------:R-:W-:-:S02]  /*7b60*/  IMAD R199, R195, c[0x0][0x1e8], RZ ;  /* 0x00007a00c3c77a24 */ /* 0x000fc400078e02ff */
[----:B------:R-:W-:Y:S01]  /*7b70*/  STL.64 [R1+0x20], R18 ;  /* 0x0000201201007387 */ /* 0x000fe20000100a00 */
[----:B------:R-:W-:-:S04]  /*7b80*/  IMAD.WIDE.U32 R214, R196, c[0x0][0x1e8], RZ ;  /* 0x00007a00c4d67a25 */ /* 0x000fc800078e00ff */
[----:B------:R-:W-:Y:S01]  /*7b90*/  @!P0 IMAD.SHL.U32 R11, R11, 0x2, RZ ;  /* 0x000000020b0b8824 */ /* 0x000fe200078e00ff */
[----:B-1----:R-:W-:Y:S01]  /*7ba0*/  @!P0 SHF.R.S32.HI R16, RZ, 0x1f, R9 ;  /* 0x0000001fff108819 */ /* 0x002fe20000011409 */
[----:B---3--:R-:W-:Y:S01]  /*7bb0*/  @!P0 IMAD.WIDE R26, R12, 0x2, R14 ;  /* 0x000000020c1a8825 */ /* 0x008fe200078e020e */
[----:B------:R-:W-:Y:S02]  /*7bc0*/  @!P0 SHF.R.S32.HI R12, RZ, 0x1f, R7 ;  /* 0x0000001fff0c8819 */ /* 0x000fe40000011407 */
[----:B------:R-:W-:Y:S01]  /*7bd0*/  @!P0 LEA.HI R9, R16, R9, RZ, 0x3 ;  /* 0x0000000910098211 */ /* 0x000fe200078f18ff */
[--C-:B------:R-:W-:Y:S01]  /*7be0*/  IMAD.X R31, RZ, RZ, R19.reuse, P6 ;  /* 0x000000ffff1f7224 */ /* 0x100fe200030e0613 */
[----:B------:R-:W-:Y:S01]  /*7bf0*/  @!PT LDS RZ, [RZ] ;  /* 0x00000000fffff984 */ /* 0x000fe20000000800 */
[----:B------:R-:W-:Y:S01]  /*7c00*/  @!PT LDS RZ, [RZ] ;  /* 0x00000000fffff984 */ /* 0x000fe20000000800 */
[----:B------:R-:W-:Y:S01]  /*7c10*/  @!PT LDS RZ, [RZ] ;  /* 0x00000000fffff984 */ /* 0x000fe20000000800 */
[----:B------:R1:W-:Y:S01]  /*7c20*/  @!P0 LDGSTS.E.BYPASS.LTC128B.128 [R11+0x1b100], [R26.64], !P5 ;  /* 0x1b1000001a0b8fae */ /* 0x0003e2000e901d46 */
[----:B------:R-:W-:Y:S01]  /*7c30*/  IADD3 R20, P5, R18, 0x4, RZ ;  /* 0x0000000412147810 */ /* 0x000fe20007fbe0ff */
[----:B------:R-:W-:Y:S01]  /*7c40*/  IMAD.WIDE.U32 R212, R196, c[0x0][0x210], RZ ;  /* 0x00008400c4d47a25 */ /* 0x000fe200078e00ff */
[----:B------:R-:W-:Y:S01]  /*7c50*/  @!P0 LEA.HI R12, R12, R7, RZ, 0x3 ;  /* 0x000000070c0c8211 */ /* 0x000fe200078f18ff */
[----:B------:R-:W-:Y:S01]  /*7c60*/  STL.64 [R1+0x30], R30 ;  /* 0x0000301e01007387 */ /* 0x000fe20000100a00 */
[----:B------:R-:W-:Y:S01]  /*7c70*/  @!P0 LOP3.LUT R9, R9, 0xfffffff8, RZ, 0xc0, !PT ;  /* 0xfffffff809098812 */ /* 0x000fe200078ec0ff */
[----:B------:R-:W-:Y:S01]  /*7c80*/  IMAD.X R21, RZ, RZ, R19, P5 ;  /* 0x000000ffff157224 */ /* 0x000fe200028e0613 */
[----:B------:R-:W-:Y:S01]  /*7c90*/  IADD3 R22, P5, R18, 0x10, RZ ;  /* 0x0000001012167810 */ /* 0x000fe20007fbe0ff */
[----:B------:R-:W-:Y:S01]  /*7ca0*/  IMAD R199, R196, c[0x0][0x1ec], R199 ;  /* 0x00007b00c4c77a24 */ /* 0x000fe200078e02c7 */
[----:B------:R-:W-:-:S02]  /*7cb0*/  @!P0 LOP3.LUT R13, R12, 0xfffffff8, RZ, 0xc0, !PT ;  /* 0xfffffff80c0d8812 */ /* 0x000fc400078ec0ff */
[----:B------:R3:W-:Y:S01]  /*7cc0*/  STL.64 [R1+0x38], R20 ;  /* 0x0000381401007387 */ /* 0x0007e20000100a00 */
[----:B------:R-:W-:Y:S01]  /*7cd0*/  IMAD.X R23, RZ, RZ, R19, P5 ;  /* 0x000000ffff177224 */ /* 0x000fe200028e0613 */
[----:B------:R-:W-:Y:S01]  /*7ce0*/  IADD3 R28, P5, R18, 0x8, RZ ;  /* 0x00000008121c7810 */ /* 0x000fe20007fbe0ff */
[----:B------:R-:W-:Y:S01]  /*7cf0*/  IMAD.IADD R199, R215, 0x1, R199 ;  /* 0x00000001d7c77824 */ /* 0x000fe200078e02c7 */
[----:B-----5:R-:W-:Y:S02]  /*7d00*/  SHF.R.S32.HI R7, RZ, 0x1f, R216 ;  /* 0x0000001fff077819 */ /* 0x020fe400000114d8 */
[----:B------:R4:W-:Y:S01]  /*7d10*/  STL.64 [R1+0x28], R22 ;  /* 0x0000281601007387 */ /* 0x0009e20000100a00 */
[----:B------:R-:W-:Y:S02]  /*7d20*/  IMAD.X R29, RZ, RZ, R19, P5 ;  /* 0x000000ffff1d7224 */ /* 0x000fe400028e0613 */
[----:B------:R-:W-:-:S03]  /*7d30*/  IMAD R7, R7, c[0x0][0x2b0], RZ ;  /* 0x0000ac0007077a24 */ /* 0x000fc600078e02ff */
[----:B------:R2:W-:Y:S01]  /*7d40*/  STL.64 [R1+0x40], R28 ;  /* 0x0000401c01007387 */ /* 0x0005e20000100a00 */
[C---:B------:R-:W-:Y:S02]  /*7d50*/  IMAD R7, R216.reuse, c[0x0][0x2b4], R7 ;  /* 0x0000ad00d8077a24 */ /* 0x040fe400078e0207 */
[----:B------:R-:W-:-:S04]  /*7d60*/  IMAD.WIDE.U32 R216, R216, c[0x0][0x2b0], RZ ;  /* 0x0000ac00d8d87a25 */ /* 0x000fc800078e00ff */
[----:B-1----:R-:W-:-:S04]  /*7d70*/  @!P0 IMAD.WIDE R26, R9, 0x2, R14 ;  /* 0x00000002091a8825 */ /* 0x002fc800078e020e */
[----:B------:R-:W-:Y:S01]  /*7d80*/  @!P0 IMAD.WIDE R14, R13, 0x2, R14 ;  /* 0x000000020d0e8825 */ /* 0x000fe200078e020e */
[----:B------:R1:W-:Y:S03]  /*7d90*/  @!P0 LDGSTS.E.BYPASS.LTC128B.128 [R11+0x1f100], [R26.64], !P4 ;  /* 0x1f1000001a0b8fae */ /* 0x0003e6000e101d46 */
[----:B---3--:R-:W-:Y:S01]  /*7da0*/  IMAD.U32 R20, RZ, RZ, UR4 ;  /* 0x00000004ff147e24 */ /* 0x008fe2000f8e00ff */
[----:B------:R1:W-:Y:S01]  /*7db0*/  @!P0 LDGSTS.E.BYPASS.LTC128B.128 [R11+0x23100], [R14.64], !P3 ;  /* 0x231000000e0b8fae */ /* 0x0003e2000d901d46 */
[----:B------:R-:W-:Y:S02]  /*7dc0*/  IMAD.U32 R21, RZ, RZ, UR5 ;  /* 0x00000005ff157e24 */ /* 0x000fe4000f8e00ff */
[----:B------:R-:W-:Y:S01]  /*7dd0*/  IMAD R9, R195, c[0x0][0x210], RZ ;  /* 0x00008400c3097a24 */ /* 0x000fe200078e02ff */
[----:B------:R-:W0:Y:S01]  /*7de0*/  LDGDEPBAR ;  /* 0x00000000000079af */ /* 0x000e220000000000 */
[----:B------:R-:W-:Y:S01]  /*7df0*/  WARPSYNC 0xffffffff ;  /* 0xffffffff00007948 */ /* 0x000fe20003800000 */
[----:B------:R-:W-:-:S02]  /*7e00*/  IMAD.IADD R200, R217, 0x1, R7 ;  /* 0x00000001d9c87824 */ /* 0x000fc400078e0207 */
[----:B------:R1:W-:Y:S01]  /*7e10*/  STL.64 [R1+0x18], R20 ;  /* 0x0000181401007387 */ /* 0x0003e20000100a00 */
[----:B------:R-:W-:-:S04]  /*7e20*/  IMAD R9, R196, c[0x0][0x214], R9 ;  /* 0x00008500c4097a24 */ /* 0x000fc800078e0209 */
[----:B------:R-:W-:Y:S01]  /*7e30*/  IMAD.IADD R198, R213, 0x1, R9 ;  /* 0x00000001d5c67824 */ /* 0x000fe200078e0209 */
[----:B--2---:R-:W-:-:S04]  /*7e40*/  SHF.R.S32.HI R16, RZ, 0x1f, R25 ;  /* 0x0000001fff107819 */ /* 0x004fc80000011419 */
[----:B----4-:R-:W-:-:S04]  /*7e50*/  LEA.HI R23, R16, R25, RZ, 0x3 ;  /* 0x0000001910177211 */ /* 0x010fc800078f18ff */
[----:B------:R-:W-:-:S05]  /*7e60*/  LOP3.LUT R12, R23, 0xfffffff8, RZ, 0xc0, !PT ;  /* 0xfffffff8170c7812 */ /* 0x000fca00078ec0ff */
[----:B------:R-:W-:-:S04]  /*7e70*/  IMAD.IADD R12, R25, 0x1, -R12 ;  /* 0x00000001190c7824 */ /* 0x000fc800078e0a0c */
[----:B------:R-:W-:-:S05]  /*7e80*/  IMAD.SHL.U32 R223, R12, 0x8, RZ ;  /* 0x000000080cdf7824 */ /* 0x000fca00078e00ff */
[C---:B------:R-:W-:Y:S02]  /*7e90*/  ISETP.GE.AND P4, PT, R223.reuse, c[0x0][0x1d4], PT ;  /* 0x00007500df007a0c */ /* 0x040fe40003f86270 */
[C---:B------:R-:W-:Y:S02]  /*7ea0*/  IADD3 R229, R223.reuse, 0x40, RZ ;  /* 0x00000040dfe57810 */ /* 0x040fe40007ffe0ff */
[----:B------:R-:W-:Y:S02]  /*7eb0*/  IADD3 R13, R223, 0x80, RZ ;  /* 0x00000080df0d7810 */ /* 0x000fe40007ffe0ff */
[----:B------:R-:W-:Y:S02]  /*7ec0*/  ISETP.GE.AND P5, PT, R229, c[0x0][0x1d4], PT ;  /* 0x00007500e5007a0c */ /* 0x000fe40003fa6270 */
[----:B------:R-:W-:-:S04]  /*7ed0*/  ISETP.GE.AND P6, PT, R13, c[0x0][0x1d4], PT ;  /* 0x000075000d007a0c */ /* 0x000fc80003fc6270 */
[----:B------:R-:W-:Y:S02]  /*7ee0*/  SEL R225, RZ, 0x10, P6 ;  /* 0x00000010ffe17807 */ /* 0x000fe40003000000 */
[----:B------:R-:W-:-:S04]  /*7ef0*/  @P4 LOP3.LUT R228, R228, 0x1, RZ, 0xfc, !PT ;  /* 0x00000001e4e44812 */ /* 0x000fc800078efcff */
[----:B------:R-:W-:-:S04]  /*7f00*/  LOP3.LUT R228, R228, 0xfffffffd, RZ, 0xc0, !PT ;  /* 0xfffffffde4e47812 */ /* 0x000fc800078ec0ff */
[----:B------:R-:W-:Y:S02]  /*7f10*/  @P5 LOP3.LUT R228, R228, 0x2, RZ, 0xfc, !PT ;  /* 0x00000002e4e45812 */ /* 0x000fe400078efcff */
        /* <DEDUP_REMOVED lines=9> */
[----:B------:R-:W-:Y:S02]  /*7fb0*/  ISETP.GE.AND P0, PT, R9, R8, PT ;  /* 0x000000080900720c */ /* 0x000fe40003f06270 */
[----:B------:R-:W-:Y:S01]  /*7fc0*/  P2R R9, PR, RZ, 0x8 ;  /* 0x00000008ff097803 */ /* 0x000fe20000000000 */
        /* <DEDUP_REMOVED lines=14> */
[----:B------:R-:W-:Y:S01]  /*80b0*/  SHF.R.S32.HI R230, RZ, 0x1f, R229 ;  /* 0x0000001fffe67819 */ /* 0x000fe200000114e5 */
[----:B------:R-:W-:Y:S01]  /*80c0*/  BSSY B0, `(.L_x_1228) ;  /* 0x00000ad000007945 */ /* 0x000fe20003800000 */
[----:B------:R-:W-:Y:S01]  /*80d0*/  LOP3.LUT R206, R206, 0x1c0, RZ, 0xc0, !PT ;  /* 0x000001c0cece7812 */ /* 0x000fe200078ec0ff */
[----:B------:R-:W-:Y:S01]  /*80e0*/  IMAD.WIDE.U32 R14, R208, c[0x0][0x1e0], RZ ;  /* 0x00007800d00e7a25 */ /* 0x000fe200078e00ff */
[----:B------:R-:W-:-:S02]  /*80f0*/  SHF.R.S32.HI R17, RZ, 0x1f, R208 ;  /* 0x0000001fff117819 */ /* 0x000fc400000114d0 */
[----:B------:R-:W-:Y:S01]  /*8100*/  LOP3.LUT R21, R206, 0x38, R223, 0xf8, !PT ;  /* 0x00000038ce157812 */ /* 0x000fe200078ef8df */
[----:B------:R-:W-:Y:S01]  /*8110*/  IMAD.SHL.U32 R19, R19, 0x8, RZ ;  /* 0x0000000813137824 */ /* 0x000fe200078e00ff */
[----:B------:R-:W-:Y:S01]  /*8120*/  SHF.R.U32.HI R206, RZ, 0x3, R206 ;  /* 0x00000003ffce7819 */ /* 0x000fe200000116ce */
[C---:B------:R-:W-:Y:S01]  /*8130*/  IMAD R9, R17.reuse, c[0x0][0x1e0], RZ ;  /* 0x0000780011097a24 */ /* 0x040fe200078e02ff */
[----:B------:R-:W-:Y:S01]  /*8140*/  SHF.R.S32.HI R16, RZ, 0x1f, R13 ;  /* 0x0000001fff107819 */ /* 0x000fe2000001140d */
[----:B------:R-:W-:Y:S01]  /*8150*/  IMAD R17, R17, c[0x0][0x208], RZ ;  /* 0x0000820011117a24 */ /* 0x000fe200078e02ff */
[----:B------:R-:W-:Y:S01]  /*8160*/  LOP3.LUT R206, R21, R206, RZ, 0x3c, !PT ;  /* 0x000000ce15ce7212 */ /* 0x000fe200078e3cff */
[----:B------:R-:W-:Y:S01]  /*8170*/  IMAD R9, R208, c[0x0][0x1e4], R9 ;  /* 0x00007900d0097a24 */ /* 0x000fe200078e0209 */
[----:B------:R-:W-:Y:S01]  /*8180*/  LEA.HI R230, R230, R229, RZ, 0x3 ;  /* 0x000000e5e6e67211 */ /* 0x000fe200078f18ff */
[----:B------:R-:W-:Y:S01]  /*8190*/  IMAD R17, R208, c[0x0][0x20c], R17 ;  /* 0x00008300d0117a24 */ /* 0x000fe200078e0211 */
[----:B------:R-:W-:Y:S01]  /*81a0*/  LEA.HI R205, R16, R13, RZ, 0x3 ;  /* 0x0000000d10cd7211 */ /* 0x000fe200078f18ff */
[----:B------:R-:W-:Y:S01]  /*81b0*/  IMAD.IADD R15, R15, 0x1, R9 ;  /* 0x000000010f0f7824 */ /* 0x000fe200078e0209 */
[----:B------:R-:W-:-:S02]  /*81c0*/  LOP3.LUT R206, R206, 0xfffffe00, R19, 0xf8, !PT ;  /* 0xfffffe00cece7812 */ /* 0x000fc400078ef813 */
[----:B------:R-:W-:Y:S02]  /*81d0*/  LOP3.LUT R230, R230, 0xfffffff8, RZ, 0xc0, !PT ;  /* 0xfffffff8e6e67812 */ /* 0x000fe400078ec0ff */
[----:B------:R-:W-:Y:S01]  /*81e0*/  LOP3.LUT R205, R205, 0xfffffff8, RZ, 0xc0, !PT ;  /* 0xfffffff8cdcd7812 */ /* 0x000fe200078ec0ff */
[----:B------:R-:W-:Y:S01]  /*81f0*/  IMAD.SHL.U32 R141, R206, 0x2, RZ ;  /* 0x00000002ce8d7824 */ /* 0x000fe200078e00ff */
[----:B------:R-:W-:Y:S01]  /*8200*/  ISETP.GE.AND P3, PT, R229, c[0x0][0x1d4], PT ;  /* 0x00007500e5007a0c */ /* 0x000fe20003f66270 */
[----:B------:R-:W-:Y:S01]  /*8210*/  IMAD.WIDE R28, R230, 0x2, RZ ;  /* 0x00000002e61c7825 */ /* 0x000fe200078e02ff */
[----:B------:R-:W-:Y:S02]  /*8220*/  SHF.R.S32.HI R140, RZ, 0x1f, R223 ;  /* 0x0000001fff8c7819 */ /* 0x000fe400000114df */
[----:B------:R-:W-:Y:S02]  /*8230*/  SHF.R.S32.HI R227, RZ, 0x1f, R230 ;  /* 0x0000001fffe37819 */ /* 0x000fe400000114e6 */
[----:B------:R-:W-:-:S02]  /*8240*/  SHF.R.S32.HI R202, RZ, 0x1f, R205 ;  /* 0x0000001fffca7819 */ /* 0x000fc400000114cd */
[----:B------:R-:W-:Y:S02]  /*8250*/  IADD3 R203, R141, 0x100, RZ ;  /* 0x000001008dcb7810 */ /* 0x000fe40007ffe0ff */
[----:B--2---:R-:W-:Y:S01]  /*8260*/  SHF.R.S32.HI R12, RZ, 0x1f, R207 ;  /* 0x0000001fff0c7819 */ /* 0x004fe200000114cf */
[----:B------:R-:W-:-:S04]  /*8270*/  IMAD.WIDE.U32 R14, R207, c[0x0][0x1f0], R14 ;  /* 0x00007c00cf0e7a25 */ /* 0x000fc800078e000e */
[----:B------:R-:W-:Y:S01]  /*8280*/  IMAD R20, R12, c[0x0][0x1f0], RZ ;  /* 0x00007c000c147a24 */ /* 0x000fe200078e02ff */
[----:B------:R-:W-:Y:S01]  /*8290*/  IADD3 R14, P0, R214, R14, RZ ;  /* 0x0000000ed60e7210 */ /* 0x000fe20007f1e0ff */
[----:B------:R-:W-:Y:S02]  /*82a0*/  IMAD R12, R12, c[0x0][0x218], RZ ;  /* 0x000086000c0c7a24 */ /* 0x000fe400078e02ff */
[----:B------:R-:W-:-:S05]  /*82b0*/  IMAD R20, R207, c[0x0][0x1f4], R20 ;  /* 0x00007d00cf147a24 */ /* 0x000fca00078e0214 */
[----:B------:R-:W-:Y:S01]  /*82c0*/  IADD3.X R9, R199, R15, R20, P0, !PT ;  /* 0x0000000fc7097210 */ /* 0x000fe200007fe414 */
[----:B------:R-:W-:Y:S01]  /*82d0*/  IMAD.WIDE.U32 R20, R208, c[0x0][0x208], RZ ;  /* 0x00008200d0147a25 */ /* 0x000fe200078e00ff */
[----:B------:R-:W-:-:S03]  /*82e0*/  LEA R11, P0, R14, c[0x0][0x1c8], 0x1 ;  /* 0x000072000e0b7a11 */ /* 0x000fc600078008ff */
[----:B------:R-:W-:Y:S01]  /*82f0*/  IMAD.IADD R17, R21, 0x1, R17 ;  /* 0x0000000115117824 */ /* 0x000fe200078e0211 */
[----:B------:R-:W-:Y:S01]  /*8300*/  LEA.HI.X R9, R14, c[0x0][0x1cc], R9, 0x1, P0 ;  /* 0x000073000e097a11 */ /* 0x000fe200000f0c09 */
[----:B------:R-:W-:Y:S01]  /*8310*/  IMAD.MOV.U32 R16, RZ, RZ, R20 ;  /* 0x000000ffff107224 */ /* 0x000fe200078e0014 */
[----:B------:R-:W-:Y:S01]  /*8320*/  SHFL.IDX PT, R14, R11, RZ, 0x181f ;  /* 0x00181fff0b0e7589 */ /* 0x000fe200000e0000 */
[----:B------:R-:W-:Y:S02]  /*8330*/  ISETP.GE.AND P0, PT, R8, 0x1, PT ;  /* 0x000000010800780c */ /* 0x000fe40003f06270 */
[----:B------:R-:W-:Y:S01]  /*8340*/  IMAD.WIDE.U32 R16, R207, c[0x0][0x218], R16 ;  /* 0x00008600cf107a25 */ /* 0x000fe200078e0010 */
[----:B------:R-:W1:Y:S04]  /*8350*/  SHFL.IDX PT, R15, R9, RZ, 0x181f ;  /* 0x00181fff090f7589 */ /* 0x000e6800000e0000 */
[----:B------:R-:W-:Y:S04]  /*8360*/  SHFL.IDX PT, R20, R11, 0x1, 0x181f ;  /* 0x00381f000b147f89 */ /* 0x000fe800000e0000 */
[----:B------:R-:W2:Y:S02]  /*8370*/  SHFL.IDX PT, R21, R9, 0x1, 0x181f ;  /* 0x00381f0009157f89 */ /* 0x000ea400000e0000 */
[----:B-1----:R-:W-:-:S04]  /*8380*/  @P0 IMAD.WIDE R24, R223, 0x2, R14 ;  /* 0x00000002df180825 */ /* 0x002fc800078e020e */
[--C-:B------:R-:W-:Y:S01]  /*8390*/  @P0 IMAD.WIDE R22, R230, 0x2, R14.reuse ;  /* 0x00000002e6160825 */ /* 0x100fe200078e020e */
[----:B------:R1:W-:Y:S03]  /*83a0*/  @P0 LDGSTS.E.BYPASS.LTC128B.128 [R141+0xc100], [R24.64], !P4 ;  /* 0x0c100000188d0fae */ /* 0x0003e6000e101d46 */
[----:B------:R-:W-:Y:S01]  /*83b0*/  @P0 IMAD.WIDE R26, R205, 0x2, R14 ;  /* 0x00000002cd1a0825 */ /* 0x000fe200078e020e */
[----:B------:R3:W-:Y:S03]  /*83c0*/  @P0 LDGSTS.E.BYPASS.LTC128B.128 [R141+0xe100], [R22.64], !P5 ;  /* 0x0e100000168d0fae */ /* 0x0007e6000e901d46 */
[----:B------:R-:W-:Y:S01]  /*83d0*/  IMAD R15, R207, c[0x0][0x21c], R12 ;  /* 0x00008700cf0f7a24 */ /* 0x000fe200078e020c */
[----:B------:R4:W-:Y:S01]  /*83e0*/  @P0 LDGSTS.E.BYPASS.LTC128B.128 [R141+0x10100], [R26.64], !P6 ;  /* 0x101000001a8d0fae */ /* 0x0009e2000f101d46 */
[----:B------:R-:W-:-:S04]  /*83f0*/  IADD3 R12, P0, R212, R16, RZ ;  /* 0x00000010d40c7210 */ /* 0x000fc80007f1e0ff */
[----:B------:R-:W-:Y:S02]  /*8400*/  IADD3.X R15, R198, R17, R15, P0, !PT ;  /* 0x00000011c60f7210 */ /* 0x000fe400007fe40f */
[----:B------:R-:W-:-:S04]  /*8410*/  LEA R14, P0, R12, c[0x0][0x1f8], 0x1 ;  /* 0x00007e000c0e7a11 */ /* 0x000fc800078008ff */
[----:B------:R-:W-:Y:S01]  /*8420*/  LEA.HI.X R12, R12, c[0x0][0x1fc], R15, 0x1, P0 ;  /* 0x00007f000c0c7a11 */ /* 0x000fe200000f0c0f */
[----:B------:R-:W-:Y:S01]  /*8430*/  SHFL.IDX PT, R17, R14, 0x1, 0x181f ;  /* 0x00381f000e117f89 */ /* 0x000fe200000e0000 */
[----:B------:R-:W-:-:S03]  /*8440*/  ISETP.GT.AND P0, PT, R8, 0x20, PT ;  /* 0x000000200800780c */ /* 0x000fc60003f04270 */
[----:B------:R-:W1:Y:S04]  /*8450*/  SHFL.IDX PT, R15, R14, RZ, 0x181f ;  /* 0x00181fff0e0f7589 */ /* 0x000e6800000e0000 */
[----:B------:R-:W5:Y:S04]  /*8460*/  SHFL.IDX PT, R16, R12, RZ, 0x181f ;  /* 0x00181fff0c107589 */ /* 0x000f6800000e0000 */
[----:B------:R-:W3:Y:S02]  /*8470*/  SHFL.IDX PT, R9, R12, 0x1, 0x181f ;  /* 0x00381f000c097f89 */ /* 0x000ee400000e0000 */
[----:B--2---:R-:W-:-:S04]  /*8480*/  @P0 IMAD.WIDE R32, R223, 0x2, R20 ;  /* 0x00000002df200825 */ /* 0x004fc800078e0214 */
[--C-:B------:R-:W-:Y:S01]  /*8490*/  @P0 IMAD.WIDE R30, R230, 0x2, R20.reuse ;  /* 0x00000002e61e0825 */ /* 0x100fe200078e0214 */
[----:B------:R2:W-:Y:S01]  /*84a0*/  @P0 LDGSTS.E.BYPASS.LTC128B.128 [R141+0xd100], [R32.64], !P4 ;  /* 0x0d100000208d0fae */ /* 0x0005e2000e101d46 */
[----:B------:R-:W-:Y:S02]  /*84b0*/  ISETP.GE.AND P4, PT, R223, c[0x0][0x1d4], PT ;  /* 0x00007500df007a0c */ /* 0x000fe40003f86270 */
[----:B------:R-:W-:Y:S01]  /*84c0*/  @P0 IMAD.WIDE R34, R205, 0x2, R20 ;  /* 0x00000002cd220825 */ /* 0x000fe200078e0214 */
[----:B------:R2:W-:Y:S03]  /*84d0*/  @P0 LDGSTS.E.BYPASS.LTC128B.128 [R141+0xf100], [R30.64], !P5 ;  /* 0x0f1000001e8d0fae */ /* 0x0005e6000e901d46 */
[----:B------:R-:W-:Y:S01]  /*84e0*/  IMAD.WIDE R20, R223, 0x2, RZ ;  /* 0x00000002df147825 */ /* 0x000fe200078e02ff */
[----:B------:R2:W-:Y:S03]  /*84f0*/  @P0 LDGSTS.E.BYPASS.LTC128B.128 [R141+0x11100], [R34.64], !P6 ;  /* 0x11100000228d0fae */ /* 0x0005e6000f101d46 */
[----:B----4-:R-:W-:Y:S01]  /*8500*/  IMAD.WIDE R26, R205, 0x2, RZ ;  /* 0x00000002cd1a7825 */ /* 0x010fe200078e02ff */
[C---:B-1----:R-:W-:Y:S01]  /*8510*/  IADD3 R24, P0, R15.reuse, R20, RZ ;  /* 0x000000140f187210 */ /* 0x042fe20007f1e0ff */
[----:B------:R-:W0:Y:S04]  /*8520*/  LDGDEPBAR ;  /* 0x00000000000079af */ /* 0x000e280000000000 */
[----:B-----5:R-:W-:Y:S01]  /*8530*/  IMAD.X R25, R16, 0x1, R21, P0 ;  /* 0x0000000110197824 */ /* 0x020fe200000e0615 */
[----:B---3--:R-:W-:-:S05]  /*8540*/  IADD3 R22, P0, R15, R28, RZ ;  /* 0x0000001c0f167210 */ /* 0x008fca0007f1e0ff */
[----:B------:R-:W-:Y:S01]  /*8550*/  IMAD.X R23, R16, 0x1, R29, P0 ;  /* 0x0000000110177824 */ /* 0x000fe200000e061d */
[----:B------:R-:W-:-:S05]  /*8560*/  IADD3 R14, P0, R15, R26, RZ ;  /* 0x0000001a0f0e7210 */ /* 0x000fca0007f1e0ff */
[----:B------:R-:W-:Y:S01]  /*8570*/  IMAD.X R15, R16, 0x1, R27, P0 ;  /* 0x00000001100f7824 */ /* 0x000fe200000e061b */
[----:B------:R-:W-:-:S05]  /*8580*/  IADD3 R20, P0, R20, R17, RZ ;  /* 0x0000001114147210 */ /* 0x000fca0007f1e0ff */
[----:B------:R-:W-:Y:S01]  /*8590*/  IMAD.X R21, R21, 0x1, R9, P0 ;  /* 0x0000000115157824 */ /* 0x000fe200000e0609 */
[----:B------:R-:W-:-:S05]  /*85a0*/  IADD3 R28, P0, R28, R17, RZ ;  /* 0x000000111c1c7210 */ /* 0x000fca0007f1e0ff */
[----:B------:R-:W-:Y:S01]  /*85b0*/  IMAD.X R29, R29, 0x1, R9, P0 ;  /* 0x000000011d1d7824 */ /* 0x000fe200000e0609 */
[----:B------:R-:W-:-:S05]  /*85c0*/  IADD3 R16, P0, R26, R17, RZ ;  /* 0x000000111a107210 */ /* 0x000fca0007f1e0ff */
[----:B------:R-:W-:Y:S01]  /*85d0*/  IMAD.X R17, R27, 0x1, R9, P0 ;  /* 0x000000011b117824 */ /* 0x000fe200000e0609 */
[C---:B------:R-:W-:Y:S02]  /*85e0*/  ISETP.LT.OR P0, PT, R8.reuse, 0x1, P4 ;  /* 0x000000010800780c */ /* 0x040fe40002701670 */
[----:B------:R-:W-:Y:S02]  /*85f0*/  ISETP.LT.OR P4, PT, R8, 0x21, P4 ;  /* 0x000000210800780c */ /* 0x000fe40002781670 */
[----:B------:R-:W-:-:S09]  /*8600*/  IADD3 R27, R18, 0x18, RZ ;  /* 0x00000018121b7810 */ /* 0x000fd20007ffe0ff */
[----:B------:R2:W-:Y:S01]  /*8610*/  LDGSTS.E.BYPASS.LTC128B.128 [R141+0x100], [R24.64], !P0 ;  /* 0x00100000188d7fae */ /* 0x0005e2000c101d46 */
[C---:B------:R-:W-:Y:S02]  /*8620*/  ISETP.LT.OR P0, PT, R8.reuse, 0x1, P3 ;  /* 0x000000010800780c */ /* 0x040fe40001f01670 */
[----:B------:R-:W-:-:S11]  /*8630*/  ISETP.LT.OR P3, PT, R8, 0x21, P3 ;  /* 0x000000210800780c */ /* 0x000fd60001f61670 */
[----:B------:R2:W-:Y:S01]  /*8640*/  LDGSTS.E.BYPASS.LTC128B.128 [R141+0x2100], [R22.64], !P0 ;  /* 0x02100000168d7fae */ /* 0x0005e2000c101d46 */
[----:B------:R-:W-:-:S04]  /*8650*/  ISETP.GE.AND P0, PT, R13, c[0x0][0x1d4], PT ;  /* 0x000075000d007a0c */ /* 0x000fc80003f06270 */
[C---:B------:R-:W-:Y:S02]  /*8660*/  ISETP.LT.OR P5, PT, R8.reuse, 0x1, P0 ;  /* 0x000000010800780c */ /* 0x040fe400007a1670 */
[----:B------:R-:W-:-:S11]  /*8670*/  ISETP.LT.OR P0, PT, R8, 0x21, P0 ;  /* 0x000000210800780c */ /* 0x000fd60000701670 */
[----:B------:R2:W-:Y:S01]  /*8680*/  LDGSTS.E.BYPASS.LTC128B.128 [R141+0x4100], [R14.64], !P5 ;  /* 0x041000000e8d7fae */ /* 0x0005e2000e901d46 */
[----:B------:R-:W-:-:S03]  /*8690*/  ISETP.GT.AND P5, PT, R209, 0x3f, PT ;  /* 0x0000003fd100780c */ /* 0x000fc60003fa4270 */
[----:B------:R2:W-:Y:S01]  /*86a0*/  LDGSTS.E.BYPASS.LTC128B.128 [R141+0x1100], [R20.64], !P4 ;  /* 0x01100000148d7fae */ /* 0x0005e2000e101d46 */
[----:B------:R-:W-:-:S03]  /*86b0*/  ISETP.GT.AND P4, PT, R10, R201, PT ;  /* 0x000000c90a00720c */ /* 0x000fc60003f84270 */
[----:B------:R2:W-:Y:S04]  /*86c0*/  LDGSTS.E.BYPASS.LTC128B.128 [R141+0x3100], [R28.64], !P3 ;  /* 0x031000001c8d7fae */ /* 0x0005e8000d901d46 */
[----:B------:R2:W-:Y:S04]  /*86d0*/  LDGSTS.E.BYPASS.LTC128B.128 [R141+0x5100], [R16.64], !P0 ;  /* 0x05100000108d7fae */ /* 0x0005e8000c101d46 */
[----:B------:R-:W0:Y:S02]  /*86e0*/  LDGDEPBAR ;  /* 0x00000000000079af */ /* 0x000e240000000000 */
        /* <DEDUP_REMOVED lines=12> */
[----:B------:R-:W3:Y:S01]  /*87b0*/  @!P5 LDG.E R207, [R12.64] ;  /* 0x000000060ccfd981 */ /* 0x000ee2000c1e1900 */
[----:B------:R-:W-:-:S04]  /*87c0*/  IMAD.MOV R7, RZ, RZ, -R7 ;  /* 0x000000ffff077224 */ /* 0x000fc800078e0a07 */
[----:B------:R-:W-:-:S04]  /*87d0*/  IMAD R208, R7, c[0x0][0x2b8], R208 ;  /* 0x0000ae0007d07a24 */ /* 0x000fc800078e02d0 */
[----:B------:R-:W-:Y:S01]  /*87e0*/  IMAD.WIDE.U32 R8, R208, c[0x0][0x1e0], RZ ;  /* 0x00007800d0087a25 */ /* 0x000fe200078e00ff */
[----:B------:R-:W-:-:S05]  /*87f0*/  SHF.R.S32.HI R7, RZ, 0x1f, R208 ;  /* 0x0000001fff077819 */ /* 0x000fca00000114d0 */
[----:B------:R-:W-:-:S04]  /*8800*/  IMAD R7, R7, c[0x0][0x1e0], RZ ;  /* 0x0000780007077a24 */ /* 0x000fc800078e02ff */
[----:B------:R-:W-:-:S04]  /*8810*/  IMAD R7, R208, c[0x0][0x1e4], R7 ;  /* 0x00007900d0077a24 */ /* 0x000fc800078e0207 */
[----:B------:R-:W-:Y:S01]  /*8820*/  IMAD.IADD R9, R9, 0x1, R7 ;  /* 0x0000000109097824 */ /* 0x000fe200078e0207 */
[----:B---3--:R-:W-:-:S03]  /*8830*/  SHF.R.S32.HI R7, RZ, 0x1f, R207 ;  /* 0x0000001fff077819 */ /* 0x008fc600000114cf */
[----:B------:R-:W-:-:S04]  /*8840*/  IMAD.WIDE.U32 R8, R207, c[0x0][0x1f0], R8 ;  /* 0x00007c00cf087a25 */ /* 0x000fc800078e0008 */
[----:B------:R-:W-:Y:S01]  /*8850*/  IMAD R10, R7, c[0x0][0x1f0], RZ ;  /* 0x00007c00070a7a24 */ /* 0x000fe200078e02ff */
[----:B------:R-:W-:-:S03]  /*8860*/  IADD3 R8, P0, R214, R8, RZ ;  /* 0x00000008d6087210 */ /* 0x000fc60007f1e0ff */
[----:B------:R-:W-:-:S05]  /*8870*/  IMAD R10, R207, c[0x0][0x1f4], R10 ;  /* 0x00007d00cf0a7a24 */ /* 0x000fca00078e020a */
[----:B--2---:R-:W-:Y:S02]  /*8880*/  IADD3.X R15, R199, R9, R10, P0, !PT ;  /* 0x00000009c70f7210 */ /* 0x004fe400007fe40a */
[----:B------:R-:W-:-:S04]  /*8890*/  LEA R7, P0, R8, c[0x0][0x1c8], 0x1 ;  /* 0x0000720008077a11 */ /* 0x000fc800078008ff */
[----:B------:R-:W-:Y:S01]  /*88a0*/  LEA.HI.X R15, R8, c[0x0][0x1cc], R15, 0x1, P0 ;  /* 0x00007300080f7a11 */ /* 0x000fe200000f0c0f */
[----:B------:R-:W-:Y:S06]  /*88b0*/  BRA.DIV ~URZ, `(.L_x_1230) ;  /* 0x000106c27f007947 */ /* 0x000fec000b800000 */
[----:B------:R1:W2:Y:S02]  /*88c0*/  SHFL.IDX PT, R17, R15, RZ, 0x181f ;  /* 0x00181fff0f117589 */ /* 0x0002a400000e0000 */
.L_x_1335:
[----:B------:R-:W-:Y:S05]  /*88d0*/  BRA.DIV ~URZ, `(.L_x_1231) ;  /* 0x000107227f007947 */ /* 0x000fea000b800000 */
[----:B------:R-:W3:Y:S01]  /*88e0*/  SHFL.IDX PT, R14, R7, RZ, 0x181f ;  /* 0x00181fff070e7589 */ /* 0x000ee200000e0000 */
[C---:B------:R-:W-:Y:S01]  /*88f0*/  IMAD.SHL.U32 R9, R223.reuse, 0x2, RZ ;  /* 0x00000002df097824 */ /* 0x040fe200078e00ff */
[----:B------:R-:W-:Y:S01]  /*8900*/  SHF.L.U64.HI R8, R223, 0x1, R140 ;  /* 0x00000001df087819 */ /* 0x000fe2000001028c */
[C---:B------:R-:W-:Y:S01]  /*8910*/  IMAD.SHL.U32 R11, R230.reuse, 0x2, RZ ;  /* 0x00000002e60b7824 */ /* 0x040fe200078e00ff */
[----:B------:R-:W-:Y:S01]  /*8920*/  SHF.L.U64.HI R10, R230, 0x1, R227 ;  /* 0x00000001e60a7819 */ /* 0x000fe200000102e3 */
[C---:B------:R-:W-:Y:S01]  /*8930*/  IMAD.SHL.U32 R13, R205.reuse, 0x2, RZ ;  /* 0x00000002cd0d7824 */ /* 0x040fe200078e00ff */
[----:B------:R-:W-:Y:S01]  /*8940*/  SHF.L.U64.HI R12, R205, 0x1, R202 ;  /* 0x00000001cd0c7819 */ /* 0x000fe200000102ca */
[----:B-1----:R-:W1:Y:S01]  /*8950*/  SHFL.IDX PT, R15, R15, 0x1, 0x181f ;  /* 0x00381f000f0f7f89 */ /* 0x002e6200000e0000 */
[----:B------:R-:W-:-:S03]  /*8960*/  ISETP.GE.AND P3, PT, R229, c[0x0][0x1d4], PT ;  /* 0x00007500e5007a0c */ /* 0x000fc60003f66270 */
[----:B------:R4:W2:Y:S01]  /*8970*/  SHFL.IDX PT, R240, R7, 0x1, 0x181f ;  /* 0x00381f0007f07f89 */ /* 0x0008a200000e0000 */
[----:B---3--:R-:W-:-:S05]  /*8980*/  IADD3 R22, P0, R14, R9, RZ ;  /* 0x000000090e167210 */ /* 0x008fca0007f1e0ff */
[----:B--2---:R-:W-:Y:S01]  /*8990*/  IMAD.X R23, R17, 0x1, R8, P0 ;  /* 0x0000000111177824 */ /* 0x004fe200000e0608 */
[----:B------:R-:W-:-:S05]  /*89a0*/  IADD3 R20, P0, R14, R11, RZ ;  /* 0x0000000b0e147210 */ /* 0x000fca0007f1e0ff */
[----:B------:R-:W-:Y:S01]  /*89b0*/  IMAD.X R21, R17, 0x1, R10, P0 ;  /* 0x0000000111157824 */ /* 0x000fe200000e060a */
[----:B------:R-:W-:Y:S02]  /*89c0*/  IADD3 R18, P0, R14, R13, RZ ;  /* 0x0000000d0e127210 */ /* 0x000fe40007f1e0ff */
[----:B------:R-:W-:-:S03]  /*89d0*/  SEL R14, RZ, 0x10, P3 ;  /* 0x00000010ff0e7807 */ /* 0x000fc60001800000 */
[----:B------:R-:W-:Y:S01]  /*89e0*/  IMAD.X R19, R17, 0x1, R12, P0 ;  /* 0x0000000111137824 */ /* 0x000fe200000e060c */
[----:B------:R-:W-:-:S04]  /*89f0*/  ISETP.GE.AND P0, PT, R223, c[0x0][0x1d4], PT ;  /* 0x00007500df007a0c */ /* 0x000fc80003f06270 */
[----:B------:R-:W-:-:S09]  /*8a00*/  SEL R16, RZ, 0x10, P0 ;  /* 0x00000010ff107807 */ /* 0x000fd20000000000 */
[----:B------:R4:W-:Y:S04]  /*8a10*/  LDGSTS.E.BYPASS.LTC128B.128 [R141+0x12100], [R22.64], !P0 ;  /* 0x12100000168d7fae */ /* 0x0009e8000c101d46 */
[----:B------:R4:W-:Y:S04]  /*8a20*/  LDGSTS.E.BYPASS.LTC128B.128 [R141+0x14100], [R20.64], !P3 ;  /* 0x14100000148d7fae */ /* 0x0009e8000d901d46 */
[----:B------:R4:W-:Y:S02]  /*8a30*/  LDGSTS.E.BYPASS.LTC128B.128 [R141+0x16100], [R18.64], !P6 ;  /* 0x16100000128d7fae */ /* 0x0009e4000f101d46 */
.L_x_1336:
[----:B-1--4-:R-:W-:Y:S02]  /*8a40*/  IADD3 R18, -R14, 0x10, RZ ;  /* 0x000000100e127810 */ /* 0x012fe40007ffe1ff */
[----:B------:R-:W-:-:S02]  /*8a50*/  IADD3 R7, -R16, 0x10, RZ ;  /* 0x0000001010077810 */ /* 0x000fc40007ffe1ff */
[----:B------:R-:W-:Y:S02]  /*8a60*/  LOP3.LUT R18, R18, 0xf, RZ, 0xc0, !PT ;  /* 0x0000000f12127812 */ /* 0x000fe400078ec0ff */
[----:B------:R-:W-:Y:S02]  /*8a70*/  LOP3.LUT R7, R7, 0xf, RZ, 0xc0, !PT ;  /* 0x0000000f07077812 */ /* 0x000fe400078ec0ff */
[----:B------:R-:W-:-:S04]  /*8a80*/  IADD3 R18, P3, P0, R18, R240, R11 ;  /* 0x000000f012127210 */ /* 0x000fc8000787e00b */
[-C--:B------:R-:W-:Y:S02]  /*8a90*/  IADD3.X R19, RZ, R15.reuse, R10, P3, P0 ;  /* 0x0000000fff137210 */ /* 0x080fe40001fe040a */
[----:B------:R-:W-:Y:S02]  /*8aa0*/  IADD3 R10, P3, P0, R7, R240, R9 ;  /* 0x000000f0070a7210 */ /* 0x000fe4000787e009 */
[----:B------:R-:W-:Y:S02]  /*8ab0*/  IADD3 R7, -R225, 0x10, RZ ;  /* 0x00000010e1077810 */ /* 0x000fe40007ffe1ff */
[----:B------:R-:W-:Y:S02]  /*8ac0*/  IADD3.X R11, RZ, R15, R8, P3, P0 ;  /* 0x0000000fff0b7210 */ /* 0x000fe40001fe0408 */
[----:B------:R-:W-:-:S04]  /*8ad0*/  LOP3.LUT R7, R7, 0xf, RZ, 0xc0, !PT ;  /* 0x0000000f07077812 */ /* 0x000fc800078ec0ff */
[----:B------:R-:W-:-:S04]  /*8ae0*/  IADD3 R240, P3, P0, R7, R240, R13 ;  /* 0x000000f007f07210 */ /* 0x000fc8000787e00d */
[----:B------:R-:W-:Y:S02]  /*8af0*/  IADD3.X R241, RZ, R15, R12, P3, P0 ;  /* 0x0000000ffff17210 */ /* 0x000fe40001fe040c */
[----:B------:R-:W-:-:S13]  /*8b00*/  ISETP.NE.U32.AND P0, PT, R16, RZ, PT ;  /* 0x000000ff1000720c */ /* 0x000fda0003f05070 */
[----:B------:R-:W-:Y:S01]  /*8b10*/  @!PT LDS RZ, [RZ] ;  /* 0x00000000fffff984 */ /* 0x000fe20000000800 */
[----:B------:R-:W-:Y:S01]  /*8b20*/  @!PT LDS RZ, [RZ] ;  /* 0x00000000fffff984 */ /* 0x000fe20000000800 */
[----:B------:R-:W-:Y:S01]  /*8b30*/  @!PT LDS RZ, [RZ] ;  /* 0x00000000fffff984 */ /* 0x000fe20000000800 */
[----:B------:R1:W-:Y:S01]  /*8b40*/  LDGSTS.E.BYPASS.LTC128B.128.ZFILL [R141+0x13100], [R10.64], P0 ;  /* 0x131000000a8d7fae */ /* 0x0003e20008141d46 */
[----:B------:R-:W-:-:S13]  /*8b50*/  ISETP.NE.U32.AND P0, PT, R14, RZ, PT ;  /* 0x000000ff0e00720c */ /* 0x000fda0003f05070 */
[----:B------:R1:W-:Y:S01]  /*8b60*/  LDGSTS.E.BYPASS.LTC128B.128.ZFILL [R141+0x15100], [R18.64], P0 ;  /* 0x15100000128d7fae */ /* 0x0003e20008141d46 */
[----:B------:R-:W-:-:S13]  /*8b70*/  ISETP.NE.U32.AND P0, PT, R225, RZ, PT ;  /* 0x000000ffe100720c */ /* 0x000fda0003f05070 */
[----:B------:R1:W-:Y:S02]  /*8b80*/  LDGSTS.E.BYPASS.LTC128B.128.ZFILL [R141+0x17100], [R240.64], P0 ;  /* 0x17100000f08d7fae */ /* 0x0003e40008141d46 */
.L_x_1229:
[----:B------:R-:W-:Y:S05]  /*8b90*/  BSYNC B0 ;  /* 0x0000000000007941 */ /* 0x000fea0003800000 */
.L_x_1228:
[----:B------:R-:W0:Y:S01]  /*8ba0*/  LDGDEPBAR ;  /* 0x00000000000079af */ /* 0x000e220000000000 */
[----:B------:R-:W-:Y:S01]  /*8bb0*/  BSSY B2, `(.L_x_1232) ;  /* 0x0000003000027945 */ /* 0x000fe20003800000 */
[----:B--2---:R-:W-:Y:S02]  /*8bc0*/  MOV R24, 0x8be0 ;  /* 0x00008be000187802 */ /* 0x004fe40000000f00 */
[----:B-1----:R-:W-:Y:S05]  /*8bd0*/  CALL.REL.NOINC `($_ZN7cutlass13device_kernelIN5flash19enable_sm80_to_sm89INS1_16FlashAttnFwdSm80INS1_25CollectiveMainloopFwdSm80ILi8ELi2ELb0EN4cute5tupleIJNS5_1CILi128EEENS7_ILi64EEENS7_ILi192EEEEEELi192ENS_10bfloat16_tEfNS_4arch4Sm80ELb0ELb1ELb0ELb1ELb1ELb1ELb1ELb0EEENS1_21CollectiveEpilogueFwdINS6_IJS8_SA_S9_EEENS6_IJNS7_ILi1EEESI_SI_EEESC_SE_Li256ELb1ELb1ELb0ELb0EEENS1_19SingleTileSchedulerILb1ELb0ELb1ELi128EEEEEEEEEvNT_6ParamsE$_ZZN5flash25CollectiveMainloopFwdSm80ILi8ELi2ELb0EN4cute5tupleIJNS1_1CILi128EEENS3_ILi64EEENS3_ILi192EEEEEELi192EN7cutlass10bfloat16_tEfNS8_4arch4Sm80ELb0ELb1ELb0ELb1ELb1ELb1ELb1ELb0EE3mmaINS_16FlashAttnFwdSm80ISC_NS_21CollectiveEpilogueFwdINS2_IJS4_S6_S5_EEENS2_IJNS3_ILi1EEESH_SH_EEES9_SB_Li256ELb1ELb1ELb0ELb0EEENS_19SingleTileSchedulerILb1ELb0ELb1ELi128EEEE13SharedStorageENS1_6TensorINS1_11ArrayEngineIfLm96EEENS1_6LayoutINS2_IJNS2_IJNS3_ILi2EEESS_EEESH_NS3_ILi24EEEEEENS2_IJNS2_IJSH_SS_EEENS3_ILi0EEENS3_ILi4EEEEEEEEEENS_7SoftmaxILi2ELi0EEEEEbRKNSC_6ParamsERT0_RT1_iRKNS_16SeqlenInfoQKNewKILb1ELb1EEENS2_IJiiiiEEERT_ENKUlvE_clEv) ;  /* 0x0001224000007944 */ /* 0x002fea0003c00000 */
[----:B------:R-:W-:Y:S05]  /*8be0*/  BSYNC B2 ;  /* 0x0000000000027941 */ /* 0x000fea0003800000 */
.L_x_1232:
[----:B------:R2:W5:Y:S01]  /*8bf0*/  LDL R7, [R1] ;  /* 0x0000000001077983 */ /* 0x0005620000100800 */
[----:B------:R-:W-:-:S04]  /*8c00*/  DEPBAR.LE SB0, 0x2 ;  /* 0x000080800000791a */ /* 0x000fc80000000000 */
[----:B------:R2:W5:Y:S01]  /*8c10*/  LDL R204, [R1+0x10] ;  /* 0x0000100001cc7983 */ /* 0x0005620000100800 */
[----:B------:R-:W-:Y:S01]  /*8c20*/  WARPSYNC 0xffffffff ;  /* 0xffffffff00007948 */ /* 0x000fe20003800000 */
[----:B------:R-:W-:Y:S01]  /*8c30*/  IMAD.SHL.U32 R187, R5, 0x2, RZ ;  /* 0x0000000205bb7824 */ /* 0x000fe200078e00ff */
[----:B------:R-:W-:Y:S01]  /*8c40*/  SHF.L.U32 R185, R2, 0x1, RZ ;  /* 0x0000000102b97819 */ /* 0x000fe200000006ff */
[----:B------:R-:W-:Y:S01]  /*8c50*/  IMAD.SHL.U32 R188, R6, 0x2, RZ ;  /* 0x0000000206bc7824 */ /* 0x000fe200078e00ff */
[----:B------:R-:W-:Y:S01]  /*8c60*/  BAR.SYNC.DEFER_BLOCKING 0x0 ;  /* 0x0000000000007b1d */ /* 0x000fe20000010000 */
[C---:B------:R-:W-:Y:S01]  /*8c70*/  LEA R190, R0.reuse, 0x18100, 0x1 ;  /* 0x0001810000be7811 */ /* 0x040fe200078e08ff */
[----:B------:R-:W-:Y:S02]  /*8c80*/  IMAD.SHL.U32 R20, R0, 0x2, RZ ;  /* 0x0000000200147824 */ /* 0x000fe400078e00ff */
[----:B------:R-:W-:Y:S01]  /*8c90*/  IMAD.IADD R6, R188, 0x1, R185 ;  /* 0x00000001bc067824 */ /* 0x000fe200078e02b9 */
[----:B------:R-:W-:Y:S01]  /*8ca0*/  IADD3 R186, R190, R187, RZ ;  /* 0x000000bbbeba7210 */ /* 0x000fe20007ffe0ff */
[----:B------:R-:W-:Y:S01]  /*8cb0*/  BSSY B0, `(.L_x_1233) ;  /* 0x0000048000007945 */ /* 0x000fe20003800000 */
[----:B------:R-:W-:Y:S01]  /*8cc0*/  IADD3 R178, R188, 0xc100, RZ ;  /* 0x0000c100bcb27810 */ /* 0x000fe20007ffe0ff */
[----:B------:R-:W3:Y:S04]  /*8cd0*/  LDSM.16.M88.4 R20, [R20+0x18100] ;  /* 0x018100001414783b */ /* 0x000ee80000000200 */
[----:B------:R2:W4:Y:S04]  /*8ce0*/  LDSM.16.M88.4 R64, [R188+0xc100] ;  /* 0x00c10000bc40783b */ /* 0x0005280000000200 */
[----:B------:R2:W1:Y:S04]  /*8cf0*/  LDSM.16.M88.4 R56, [R188+0xc900] ;  /* 0x00c90000bc38783b */ /* 0x0004680000000200 */
[----:B------:R2:W1:Y:S04]  /*8d00*/  LDSM.16.M88.4 R48, [R188+0xd100] ;  /* 0x00d10000bc30783b */ /* 0x0004680000000200 */
[----:B-1----:R2:W1:Y:S04]  /*8d10*/  LDSM.16.M88.4 R12, [R188+0xd900] ;  /* 0x00d90000bc0c783b */ /* 0x0024680000000200 */
        /* <DEDUP_REMOVED lines=8> */
[----:B------:R-:W-:-:S03]  /*8da0*/  SHF.R.S32.HI R0, RZ, 0x1f, R207 ;  /* 0x0000001fff007819 */ /* 0x000fc600000114cf */
[----:B------:R-:W-:Y:S02]  /*8db0*/  IMAD R5, R5, c[0x0][0x208], RZ ;  /* 0x0000820005057a24 */ /* 0x000fe400078e02ff */
[----:B------:R-:W-:Y:S02]  /*8dc0*/  IMAD R0, R0, c[0x0][0x218], RZ ;  /* 0x0000860000007a24 */ /* 0x000fe400078e02ff */
[----:B------:R-:W-:Y:S02]  /*8dd0*/  IMAD R2, R208, c[0x0][0x20c], R5 ;  /* 0x00008300d0027a24 */ /* 0x000fe400078e0205 */
[----:B------:R-:W-:-:S03]  /*8de0*/  IMAD R17, R207, c[0x0][0x21c], R0 ;  /* 0x00008700cf117a24 */ /* 0x000fc600078e0200 */
[----:B------:R-:W-:-:S05]  /*8df0*/  IADD3 R9, R9, R2, RZ ;  /* 0x0000000209097210 */ /* 0x000fca0007ffe0ff */
[----:B------:R-:W-:-:S05]  /*8e00*/  IMAD.WIDE.U32 R8, R207, c[0x0][0x218], R8 ;  /* 0x00008600cf087a25 */ /* 0x000fca00078e0008 */
[----:B------:R-:W-:-:S04]  /*8e10*/  IADD3 R2, P0, R212, R8, RZ ;  /* 0x00000008d4027210 */ /* 0x000fc80007f1e0ff */
[----:B------:R-:W-:Y:S02]  /*8e20*/  IADD3.X R17, R198, R9, R17, P0, !PT ;  /* 0x00000009c6117210 */ /* 0x000fe400007fe411 */
[----:B------:R-:W-:-:S04]  /*8e30*/  LEA R0, P0, R2, c[0x0][0x1f8], 0x1 ;  /* 0x00007e0002007a11 */ /* 0x000fc800078008ff */
[----:B------:R-:W-:Y:S01]  /*8e40*/  LEA.HI.X R17, R2, c[0x0][0x1fc], R17, 0x1, P0 ;  /* 0x00007f0002117a11 */ /* 0x000fe200000f0c11 */
[----:B------:R-:W-:Y:S06]  /*8e50*/  BRA.DIV ~URZ, `(.L_x_1235) ;  /* 0x000104427f007947 */ /* 0x000fec000b800000 */
[----:B------:R2:W4:Y:S02]  /*8e60*/  SHFL.IDX PT, R19, R17, RZ, 0x181f ;  /* 0x00181fff11137589 */ /* 0x00052400000e0000 */
.L_x_1337:
[----:B------:R-:W-:Y:S05]  /*8e70*/  BRA.DIV ~URZ, `(.L_x_1236) ;  /* 0x000104a27f007947 */ /* 0x000fea000b800000 */
[----:B------:R-:W2:Y:S01]  /*8e80*/  SHFL.IDX PT, R16, R0, RZ, 0x181f ;  /* 0x00181fff00107589 */ /* 0x000ea200000e0000 */
[C---:B------:R-:W-:Y:S01]  /*8e90*/  IMAD.SHL.U32 R5, R223.reuse, 0x2, RZ ;  /* 0x00000002df057824 */ /* 0x040fe200078e00ff */
[----:B------:R-:W-:Y:S01]  /*8ea0*/  SHF.L.U64.HI R2, R223, 0x1, R140 ;  /* 0x00000001df027819 */ /* 0x000fe2000001028c */
[C---:B------:R-:W-:Y:S01]  /*8eb0*/  IMAD.SHL.U32 R9, R230.reuse, 0x2, RZ ;  /* 0x00000002e6097824 */ /* 0x040fe200078e00ff */
[----:B------:R-:W-:Y:S01]  /*8ec0*/  SHF.L.U64.HI R8, R230, 0x1, R227 ;  /* 0x00000001e6087819 */ /* 0x000fe200000102e3 */
[----:B------:R-:W-:Y:S01]  /*8ed0*/  IMAD.SHL.U32 R11, R205, 0x2, RZ ;  /* 0x00000002cd0b7824 */ /* 0x000fe200078e00ff */
[----:B------:R-:W-:Y:S01]  /*8ee0*/  ISETP.GE.AND P4, PT, R223, c[0x0][0x1d4], PT ;  /* 0x00007500df007a0c */ /* 0x000fe20003f86270 */
[----:B--2---:R-:W2:Y:S01]  /*8ef0*/  SHFL.IDX PT, R17, R17, 0x1, 0x181f ;  /* 0x00381f0011117f89 */ /* 0x004ea200000e0000 */
[----:B------:R-:W-:Y:S02]  /*8f00*/  ISETP.GE.AND P3, PT, R229, c[0x0][0x1d4], PT ;  /* 0x00007500e5007a0c */ /* 0x000fe40003f66270 */
[----:B------:R-:W-:Y:S01]  /*8f10*/  SHF.L.U64.HI R10, R205, 0x1, R202 ;  /* 0x00000001cd0a7819 */ /* 0x000fe200000102ca */
[----:B------:R4:W3:Y:S01]  /*8f20*/  SHFL.IDX PT, R240, R0, 0x1, 0x181f ;  /* 0x00381f0000f07f89 */ /* 0x0008e200000e0000 */
[----:B------:R-:W-:-:S02]  /*8f30*/  SEL R18, RZ, 0x10, P4 ;  /* 0x00000010ff127807 */ /* 0x000fc40002000000 */
[----:B------:R-:W-:-:S05]  /*8f40*/  IADD3 R32, P0, R16, R5, RZ ;  /* 0x0000000510207210 */ /* 0x000fca0007f1e0ff */
[----:B----4-:R-:W-:Y:S01]  /*8f50*/  IMAD.X R33, R19, 0x1, R2, P0 ;  /* 0x0000000113217824 */ /* 0x010fe200000e0602 */
[----:B------:R-:W-:-:S04]  /*8f60*/  IADD3 R26, P0, R16, R9, RZ ;  /* 0x00000009101a7210 */ /* 0x000fc80007f1e0ff */
[----:B------:R4:W-:Y:S01]  /*8f70*/  LDGSTS.E.BYPASS.LTC128B.128 [R203+0x6000], [R32.64], !P4 ;  /* 0x0600000020cb7fae */ /* 0x0009e2000e101d46 */
[C---:B------:R-:W-:Y:S01]  /*8f80*/  IMAD.X R27, R19.reuse, 0x1, R8, P0 ;  /* 0x00000001131b7824 */ /* 0x040fe200000e0608 */
[----:B------:R-:W-:Y:S02]  /*8f90*/  IADD3 R24, P0, R16, R11, RZ ;  /* 0x0000000b10187210 */ /* 0x000fe40007f1e0ff */
[----:B------:R-:W-:Y:S02]  /*8fa0*/  SEL R16, RZ, 0x10, P3 ;  /* 0x00000010ff107807 */ /* 0x000fe40001800000 */
[----:B------:R4:W-:Y:S01]  /*8fb0*/  LDGSTS.E.BYPASS.LTC128B.128 [R203+0x8000], [R26.64], !P3 ;  /* 0x080000001acb7fae */ /* 0x0009e2000d901d46 */
[----:B------:R-:W-:-:S05]  /*8fc0*/  IMAD.X R25, R19, 0x1, R10, P0 ;  /* 0x0000000113197824 */ /* 0x000fca00000e060a */
[----:B------:R4:W-:Y:S03]  /*8fd0*/  LDGSTS.E.BYPASS.LTC128B.128 [R203+0xa000], [R24.64], !P6 ;  /* 0x0a00000018cb7fae */ /* 0x0009e6000f101d46 */
.L_x_1338:
[----:B--23--:R-:W-:-:S04]  /*8fe0*/  IADD3 R0, -R16, 0x10, RZ ;  /* 0x0000001010007810 */ /* 0x00cfc80007ffe1ff */
[----:B------:R-:W-:-:S04]  /*8ff0*/  LOP3.LUT R0, R0, 0xf, RZ, 0xc0, !PT ;  /* 0x0000000f00007812 */ /* 0x000fc800078ec0ff */
[----:B----4-:R-:W-:Y:S02]  /*9000*/  IADD3 R24, P3, P0, R0, R240, R9 ;  /* 0x000000f000187210 */ /* 0x010fe4000787e009 */
[----:B------:R-:W-:Y:S02]  /*9010*/  IADD3 R0, -R18, 0x10, RZ ;  /* 0x0000001012007810 */ /* 0x000fe40007ffe1ff */
[----:B------:R-:W-:Y:S02]  /*9020*/  IADD3.X R25, RZ, R17, R8, P3, P0 ;  /* 0x00000011ff197210 */ /* 0x000fe40001fe0408 */
[----:B------:R-:W-:-:S04]  /*9030*/  LOP3.LUT R0, R0, 0xf, RZ, 0xc0, !PT ;  /* 0x0000000f00007812 */ /* 0x000fc800078ec0ff */
        /* <DEDUP_REMOVED lines=15> */
.L_x_1234:
[----:B------:R-:W-:Y:S05]  /*9130*/  BSYNC B0 ;  /* 0x0000000000007941 */ /* 0x000fea0003800000 */
.L_x_1233:
[----:B------:R-:W0:Y:S01]  /*9140*/  LDGDEPBAR ;  /* 0x00000000000079af */ /* 0x000e220000000000 */
[----:B------:R-:W-:Y:S02]  /*9150*/  WARPSYNC 0xffffffff ;  /* 0xffffffff00007948 */ /* 0x000fe40003800000 */
[----:B------:R-:W-:Y:S01]  /*9160*/  IMAD.MOV.U32 R0, RZ, RZ, 0x40 ;  /* 0x00000040ff007424 */ /* 0x000fe200078e00ff */
[----:B--2---:R-:W2:Y:S01]  /*9170*/  LDL R5, [R1+0x4] ;  /* 0x0000040001057983 */ /* 0x004ea20000100800 */
[C---:B---34-:R-:W-:Y:S01]  /*9180*/  HMMA.16816.F32.BF16 R16, R20.reuse, R64, RZ ;  /* 0x000000401410723c */ /* 0x058fe200000418ff */
[C---:B------:R-:W-:Y:S01]  /*9190*/  IMAD R184, R3.reuse, 0x2, R190 ;  /* 0x0000000203b87824 */ /* 0x040fe200078e02be */
[----:B------:R-:W-:Y:S01]  /*91a0*/  ULDC UR4, c[0x0][0x324] ;  /* 0x0000c90000047ab9 */ /* 0x000fe20000000800 */
[----:B------:R-:W-:Y:S01]  /*91b0*/  SEL R177, R0, 0xffffffc0, !P2 ;  /* 0xffffffc000b17807 */ /* 0x000fe20005000000 */
[----:B------:R-:W-:Y:S01]  /*91c0*/  IMAD R183, R3, 0x2, R186 ;  /* 0x0000000203b77824 */ /* 0x000fe200078e02ba */
[----:B------:R-:W-:Y:S01]  /*91d0*/  ULOP3.LUT UR4, URZ, UR4, URZ, 0x33, !UPT ;  /* 0x000000043f047292 */ /* 0x000fe2000f8e333f */
[----:B------:R-:W-:Y:S01]  /*91e0*/  LDSM.16.M88.4 R8, [R184] ;  /* 0x00000000b808783b */ /* 0x000fe20000000200 */
[----:B------:R-:W-:Y:S01]  /*91f0*/  IMAD.MOV.U32 R143, RZ, RZ, 0x1 ;  /* 0x00000001ff8f7424 */ /* 0x000fe200078e00ff */
[----:B------:R-:W-:Y:S01]  /*9200*/  HMMA.16816.F32.BF16 R60, R20, R56, RZ ;  /* 0x00000038143c723c */ /* 0x000fe200000418ff */
[----:B------:R-:W-:-:S02]  /*9210*/  IMAD.IADD R2, R188, 0x1, R177 ;  /* 0x00000001bc027824 */ /* 0x000fc400078e02b1 */
[----:B------:R-:W-:Y:S01]  /*9220*/  IMAD.IADD R0, R177, 0x1, R6 ;  /* 0x00000001b1007824 */ /* 0x000fe200078e0206 */
[C---:B------:R-:W-:Y:S02]  /*9230*/  ISETP.NE.AND P0, PT, R143.reuse, c[0x0][0x2c4], PT ;  /* 0x0000b1008f007a0c */ /* 0x040fe40003f05270 */
[----:B------:R-:W3:Y:S01]  /*9240*/  LDSM.16.M88.4 R76, [R2+0xc100] ;  /* 0x00c10000024c783b */ /* 0x000ee20000000200 */
[----:B------:R-:W-:Y:S01]  /*9250*/  ISETP.LE.AND P3, PT, R143, c[0x0][0x32c], PT ;  /* 0x0000cb008f007a0c */ /* 0x000fe20003f63270 */
[C---:B------:R-:W-:Y:S02]  /*9260*/  HMMA.16816.F32.BF16 R52, R20.reuse, R48, RZ ;  /* 0x000000301434723c */ /* 0x040fe400000418ff */
[----:B------:R-:W4:Y:S04]  /*9270*/  LDSM.16.M88.4 R72, [R2+0xc900] ;  /* 0x00c900000248783b */ /* 0x000f280000000200 */
[----:B------:R-:W1:Y:S02]  /*9280*/  LDSM.16.M88.4 R24, [R2+0xd900] ;  /* 0x00d900000218783b */ /* 0x000e640000000200 */
[C---:B------:R-:W-:Y:S02]  /*9290*/  HMMA.16816.F32.BF16 R64, R20.reuse, R66, RZ ;  /* 0x000000421440723c */ /* 0x040fe400000418ff */
[----:B------:R-:W1:Y:S04]  /*92a0*/  LDSM.16.M88.4 R32, [R2+0xd100] ;  /* 0x00d100000220783b */ /* 0x000e680000000200 */
[----:B------:R-:W-:Y:S02]  /*92b0*/  LDSM.16.M88.4 R84, [R0+0xc100] ;  /* 0x00c100000054783b */ /* 0x000fe40000000200 */
[C---:B------:R-:W-:Y:S08]  /*92c0*/  HMMA.16816.F32.BF16 R56, R20.reuse, R58, RZ ;  /* 0x0000003a1438723c */ /* 0x040ff000000418ff */
[C---:B------:R-:W-:Y:S08]  /*92d0*/  HMMA.16816.F32.BF16 R48, R20.reuse, R50, RZ ;  /* 0x000000321430723c */ /* 0x040ff000000418ff */
[C---:B-1----:R-:W-:Y:S08]  /*92e0*/  HMMA.16816.F32.BF16 R44, R20.reuse, R12, RZ ;  /* 0x0000000c142c723c */ /* 0x042ff000000418ff */
[----:B------:R-:W-:Y:S01]  /*92f0*/  HMMA.16816.F32.BF16 R20, R20, R14, RZ ;  /* 0x0000000e1414723c */ /* 0x000fe200000418ff */
[----:B------:R-:W1:Y:S07]  /*9300*/  LDSM.16.M88.4 R12, [R183] ;  /* 0x00000000b70c783b */ /* 0x000e6e0000000200 */
[C---:B------:R-:W-:Y:S08]  /*9310*/  HMMA.16816.F32.BF16 R16, R40.reuse, R80, R16 ;  /* 0x000000502810723c */ /* 0x040ff00000041810 */
[C---:B------:R-:W-:Y:S08]  /*9320*/  HMMA.16816.F32.BF16 R60, R40.reuse, R68, R60 ;  /* 0x00000044283c723c */ /* 0x040ff0000004183c */
[C---:B------:R-:W-:Y:S01]  /*9330*/  HMMA.16816.F32.BF16 R64, R40.reuse, R82, R64 ;  /* 0x000000522840723c */ /* 0x040fe20000041840 */
[----:B------:R-:W-:Y:S07]  /*9340*/  LDSM.16.M88.4 R80, [R188+0xe100] ;  /* 0x00e10000bc50783b */ /* 0x000fee0000000200 */
[C---:B------:R-:W-:Y:S01]  /*9350*/  HMMA.16816.F32.BF16 R56, R40.reuse, R70, R56 ;  /* 0x000000462838723c */ /* 0x040fe20000041838 */
[----:B------:R-:W1:Y:S07]  /*9360*/  LDSM.16.M88.4 R68, [R0+0xc900] ;  /* 0x00c900000044783b */ /* 0x000e6e0000000200 */
[C---:B------:R-:W-:Y:S08]  /*9370*/  HMMA.16816.F32.BF16 R52, R40.reuse, R36, R52 ;  /* 0x000000242834723c */ /* 0x040ff00000041834 */
[C---:B------:R-:W-:Y:S01]  /*9380*/  HMMA.16816.F32.BF16 R48, R40.reuse, R38, R48 ;  /* 0x000000262830723c */ /* 0x040fe20000041830 */
[----:B------:R-:W-:Y:S07]  /*9390*/  LDSM.16.M88.4 R36, [R0+0xd100] ;  /* 0x00d100000024783b */ /* 0x000fee0000000200 */
[C---:B------:R-:W-:Y:S08]  /*93a0*/  HMMA.16816.F32.BF16 R44, R40.reuse, R28, R44 ;  /* 0x0000001c282c723c */ /* 0x040ff0000004182c */
[----:B------:R-:W-:Y:S01]  /*93b0*/  HMMA.16816.F32.BF16 R40, R40, R30, R20 ;  /* 0x0000001e2828723c */ /* 0x000fe20000041814 */
[----:B------:R-:W1:Y:S04]  /*93c0*/  LDSM.16.M88.4 R28, [R0+0xd900] ;  /* 0x00d90000001c783b */ /* 0x000e680000000200 */
[----:B------:R-:W1:Y:S03]  /*93d0*/  LDSM.16.M88.4 R20, [R190+0x4000] ;  /* 0x00400000be14783b */ /* 0x000e660000000200 */
[C---:B---3--:R-:W-:Y:S08]  /*93e0*/  HMMA.16816.F32.BF16 R16, R8.reuse, R76, R16 ;  /* 0x0000004c0810723c */ /* 0x048ff00000041810 */
[C---:B----4-:R-:W-:Y:S08]  /*93f0*/  HMMA.16816.F32.BF16 R60, R8.reuse, R72, R60 ;  /* 0x00000048083c723c */ /* 0x050ff0000004183c */
[C---:B------:R-:W-:Y:S08]  /*9400*/  HMMA.16816.F32.BF16 R44, R8.reuse, R24, R44 ;  /* 0x00000018082c723c */ /* 0x040ff0000004182c */
[C---:B------:R-:W-:Y:S01]  /*9410*/  HMMA.16816.F32.BF16 R40, R8.reuse, R26, R40 ;  /* 0x0000001a0828723c */ /* 0x040fe20000041828 */
[----:B------:R-:W-:Y:S07]  /*9420*/  LDSM.16.M88.4 R24, [R188+0xf900] ;  /* 0x00f90000bc18783b */ /* 0x000fee0000000200 */
[C---:B------:R-:W-:Y:S01]  /*9430*/  HMMA.16816.F32.BF16 R64, R8.reuse, R78, R64 ;  /* 0x0000004e0840723c */ /* 0x040fe20000041840 */
[----:B------:R-:W3:Y:S07]  /*9440*/  LDSM.16.M88.4 R76, [R188+0xe900] ;  /* 0x00e90000bc4c783b */ /* 0x000eee0000000200 */
[C---:B------:R-:W-:Y:S01]  /*9450*/  HMMA.16816.F32.BF16 R56, R8.reuse, R74, R56 ;  /* 0x0000004a0838723c */ /* 0x040fe20000041838 */
[----:B------:R-:W-:Y:S07]  /*9460*/  LDSM.16.M88.4 R72, [R6+0xe100] ;  /* 0x00e100000648783b */ /* 0x000fee0000000200 */
[C---:B------:R-:W-:Y:S08]  /*9470*/  HMMA.16816.F32.BF16 R52, R8.reuse, R32, R52 ;  /* 0x000000200834723c */ /* 0x040ff00000041834 */
[----:B------:R-:W-:Y:S01]  /*9480*/  HMMA.16816.F32.BF16 R48, R8, R34, R48 ;  /* 0x000000220830723c */ /* 0x000fe20000041830 */
[----:B------:R-:W4:Y:S04]  /*9490*/  LDSM.16.M88.4 R32, [R188+0xf100] ;  /* 0x00f10000bc20783b */ /* 0x000f280000000200 */
[----:B------:R-:W2:Y:S03]  /*94a0*/  LDSM.16.M88.4 R8, [R186+0x4000] ;  /* 0x00400000ba08783b */ /* 0x000ea60000000200 */
[C---:B-1----:R-:W-:Y:S08]  /*94b0*/  HMMA.16816.F32.BF16 R16, R12.reuse, R84, R16 ;  /* 0x000000540c10723c */ /* 0x042ff00000041810 */
[C---:B------:R-:W-:Y:S08]  /*94c0*/  HMMA.16816.F32.BF16 R60, R12.reuse, R68, R60 ;  /* 0x000000440c3c723c */ /* 0x040ff0000004183c */
[C---:B------:R-:W-:Y:S08]  /*94d0*/  HMMA.16816.F32.BF16 R44, R12.reuse, R28, R44 ;  /* 0x0000001c0c2c723c */ /* 0x040ff0000004182c */
[C---:B------:R-:W-:Y:S01]  /*94e0*/  HMMA.16816.F32.BF16 R40, R12.reuse, R30, R40 ;  /* 0x0000001e0c28723c */ /* 0x040fe20000041828 */
[----:B------:R-:W-:Y:S07]  /*94f0*/  LDSM.16.M88.4 R28, [R6+0xf900] ;  /* 0x00f90000061c783b */ /* 0x000fee0000000200 */
[C---:B------:R-:W-:Y:S01]  /*9500*/  HMMA.16816.F32.BF16 R64, R12.reuse, R86, R64 ;  /* 0x000000560c40723c */ /* 0x040fe20000041840 */
[----:B------:R-:W-:Y:S07]  /*9510*/  LDSM.16.M88.4 R84, [R2+0xe100] ;  /* 0x00e100000254783b */ /* 0x000fee0000000200 */
[C---:B------:R-:W-:Y:S01]  /*9520*/  HMMA.16816.F32.BF16 R56, R12.reuse, R70, R56 ;  /* 0x000000460c38723c */ /* 0x040fe20000041838 */
[----:B------:R-:W1:Y:S07]  /*9530*/  LDSM.16.M88.4 R68, [R6+0xe900] ;  /* 0x00e900000644783b */ /* 0x000e6e0000000200 */
[C---:B------:R-:W-:Y:S08]  /*9540*/  HMMA.16816.F32.BF16 R52, R12.reuse, R36, R52 ;  /* 0x000000240c34723c */ /* 0x040ff00000041834 */
[----:B------:R-:W-:Y:S01]  /*9550*/  HMMA.16816.F32.BF16 R48, R12, R38, R48 ;  /* 0x000000260c30723c */ /* 0x000fe20000041830 */
[----:B------:R-:W1:Y:S04]  /*9560*/  LDSM.16.M88.4 R36, [R6+0xf100] ;  /* 0x00f100000624783b */ /* 0x000e680000000200 */
[----:B------:R-:W1:Y:S03]  /*9570*/  LDSM.16.M88.4 R12, [R184+0x4000] ;  /* 0x00400000b80c783b */ /* 0x000e660000000200 */
[C---:B------:R-:W-:Y:S08]  /*9580*/  HMMA.16816.F32.BF16 R16, R20.reuse, R80, R16 ;  /* 0x000000501410723c */ /* 0x040ff00000041810 */
[C---:B---3--:R-:W-:Y:S08]  /*9590*/  HMMA.16816.F32.BF16 R60, R20.reuse, R76, R60 ;  /* 0x0000004c143c723c */ /* 0x048ff0000004183c */
[C---:B------:R-:W-:Y:S08]  /*95a0*/  HMMA.16816.F32.BF16 R44, R20.reuse, R24, R44 ;  /* 0x00000018142c723c */ /* 0x040ff0000004182c */
[C---:B------:R-:W-:Y:S01]  /*95b0*/  HMMA.16816.F32.BF16 R40, R20.reuse, R26, R40 ;  /* 0x0000001a1428723c */ /* 0x040fe20000041828 */
[----:B------:R-:W-:Y:S07]  /*95c0*/  LDSM.16.M88.4 R24, [R2+0xf100] ;  /* 0x00f100000218783b */ /* 0x000fee0000000200 */
[C---:B------:R-:W-:Y:S01]  /*95d0*/  HMMA.16816.F32.BF16 R64, R20.reuse, R82, R64 ;  /* 0x000000521440723c */ /* 0x040fe20000041840 */
[----:B------:R-:W3:Y:S07]  /*95e0*/  LDSM.16.M88.4 R80, [R2+0xe900] ;  /* 0x00e900000250783b */ /* 0x000eee0000000200 */
[C---:B----4-:R-:W-:Y:S08]  /*95f0*/  HMMA.16816.F32.BF16 R52, R20.reuse, R32, R52 ;  /* 0x000000201434723c */ /* 0x050ff00000041834 */
[----:B------:R-:W-:Y:S01]  /*9600*/  HMMA.16816.F32.BF16 R48, R20, R34, R48 ;  /* 0x000000221430723c */ /* 0x000fe20000041830 */
[----:B------:R-:W-:Y:S07]  /*9610*/  LDSM.16.M88.4 R32, [R183+0x4000] ;  /* 0x00400000b720783b */ /* 0x000fee0000000200 */
[----:B--2---:R-:W-:Y:S08]  /*9620*/  HMMA.16816.F32.BF16 R16, R8, R72, R16 ;  /* 0x000000480810723c */ /* 0x004ff00000041810 */
[----:B------:R-:W-:Y:S01]  /*9630*/  HMMA.16816.F32.BF16 R56, R20, R78, R56 ;  /* 0x0000004e1438723c */ /* 0x000fe20000041838 */
[----:B------:R-:W2:Y:S04]  /*9640*/  LDSM.16.M88.4 R20, [R2+0xf900] ;  /* 0x00f900000214783b */ /* 0x000ea80000000200 */
[----:B------:R-:W4:Y:S03]  /*9650*/  LDSM.16.M88.4 R76, [R0+0xe100] ;  /* 0x00e10000004c783b */ /* 0x000f260000000200 */
[C---:B-1----:R-:W-:Y:S08]  /*9660*/  HMMA.16816.F32.BF16 R60, R8.reuse, R68, R60 ;  /* 0x00000044083c723c */ /* 0x042ff0000004183c */
[C---:B------:R-:W-:Y:S08]  /*9670*/  HMMA.16816.F32.BF16 R44, R8.reuse, R28, R44 ;  /* 0x0000001c082c723c */ /* 0x040ff0000004182c */
[C---:B------:R-:W-:Y:S01]  /*9680*/  HMMA.16816.F32.BF16 R40, R8.reuse, R30, R40 ;  /* 0x0000001e0828723c */ /* 0x040fe20000041828 */
[----:B------:R-:W-:Y:S07]  /*9690*/  LDSM.16.M88.4 R28, [R188+0x10100] ;  /* 0x01010000bc1c783b */ /* 0x000fee0000000200 */
[C---:B------:R-:W-:Y:S01]  /*96a0*/  HMMA.16816.F32.BF16 R64, R8.reuse, R74, R64 ;  /* 0x0000004a0840723c */ /* 0x040fe20000041840 */
[----:B------:R-:W1:Y:S07]  /*96b0*/  LDSM.16.M88.4 R72, [R0+0xe900] ;  /* 0x00e900000048783b */ /* 0x000e6e0000000200 */
[C---:B------:R-:W-:Y:S08]  /*96c0*/  HMMA.16816.F32.BF16 R52, R8.reuse, R36, R52 ;  /* 0x000000240834723c */ /* 0x040ff00000041834 */
[----:B------:R-:W-:Y:S01]  /*96d0*/  HMMA.16816.F32.BF16 R48, R8, R38, R48 ;  /* 0x000000260830723c */ /* 0x000fe20000041830 */
[----:B------:R-:W1:Y:S07]  /*96e0*/  LDSM.16.M88.4 R36, [R0+0xf900] ;  /* 0x00f900000024783b */ /* 0x000e6e0000000200 */
[----:B------:R-:W-:Y:S08]  /*96f0*/  HMMA.16816.F32.BF16 R16, R12, R84, R16 ;  /* 0x000000540c10723c */ /* 0x000ff00000041810 */
[----:B------:R-:W-:Y:S01]  /*9700*/  HMMA.16816.F32.BF16 R56, R8, R70, R56 ;  /* 0x000000460838723c */ /* 0x000fe20000041838 */
[----:B------:R-:W1:Y:S04]  /*9710*/  LDSM.16.M88.4 R8, [R190+0x8000] ;  /* 0x00800000be08783b */ /* 0x000e680000000200 */
[----:B------:R-:W1:Y:S03]  /*9720*/  LDSM.16.M88.4 R68, [R0+0xf100] ;  /* 0x00f100000044783b */ /* 0x000e660000000200 */
[C---:B---3--:R-:W-:Y:S08]  /*9730*/  HMMA.16816.F32.BF16 R60, R12.reuse, R80, R60 ;  /* 0x000000500c3c723c */ /* 0x048ff0000004183c */
[C---:B--2---:R-:W-:Y:S08]  /*9740*/  HMMA.16816.F32.BF16 R44, R12.reuse, R20, R44 ;  /* 0x000000140c2c723c */ /* 0x044ff0000004182c */
[C---:B------:R-:W-:Y:S01]  /*9750*/  HMMA.16816.F32.BF16 R40, R12.reuse, R22, R40 ;  /* 0x000000160c28723c */ /* 0x040fe20000041828 */
[----:B------:R-:W-:Y:S07]  /*9760*/  LDSM.16.M88.4 R20, [R188+0x11100] ;  /* 0x01110000bc14783b */ /* 0x000fee0000000200 */
[C---:B------:R-:W-:Y:S01]  /*9770*/  HMMA.16816.F32.BF16 R64, R12.reuse, R86, R64 ;  /* 0x000000560c40723c */ /* 0x040fe20000041840 */
[----:B------:R-:W-:Y:S07]  /*9780*/  LDSM.16.M88.4 R84, [R6+0x10100] ;  /* 0x010100000654783b */ /* 0x000fee0000000200 */
[C---:B------:R-:W-:Y:S08]  /*9790*/  HMMA.16816.F32.BF16 R52, R12.reuse, R24, R52 ;  /* 0x000000180c34723c */ /* 0x040ff00000041834 */
[----:B------:R-:W-:Y:S01]  /*97a0*/  HMMA.16816.F32.BF16 R48, R12, R26, R48 ;  /* 0x0000001a0c30723c */ /* 0x000fe20000041830 */
[----:B------:R-:W2:Y:S07]  /*97b0*/  LDSM.16.M88.4 R24, [R188+0x10900] ;  /* 0x01090000bc18783b */ /* 0x000eae0000000200 */
[----:B----4-:R-:W-:Y:S08]  /*97c0*/  HMMA.16816.F32.BF16 R16, R32, R76, R16 ;  /* 0x0000004c2010723c */ /* 0x010ff00000041810 */
[----:B------:R-:W-:Y:S01]  /*97d0*/  HMMA.16816.F32.BF16 R56, R12, R82, R56 ;  /* 0x000000520c38723c */ /* 0x000fe20000041838 */
[----:B------:R-:W3:Y:S04]  /*97e0*/  LDSM.16.M88.4 R12, [R188+0x11900] ;  /* 0x01190000bc0c783b */ /* 0x000ee80000000200 */
[----:B------:R-:W4:Y:S03]  /*97f0*/  LDSM.16.M88.4 R80, [R186+0x8000] ;  /* 0x00800000ba50783b */ /* 0x000f260000000200 */
[C---:B-1----:R-:W-:Y:S08]  /*9800*/  HMMA.16816.F32.BF16 R60, R32.reuse, R72, R60 ;  /* 0x00000048203c723c */ /* 0x042ff0000004183c */
[C---:B------:R-:W-:Y:S08]  /*9810*/  HMMA.16816.F32.BF16 R44, R32.reuse, R36, R44 ;  /* 0x00000024202c723c */ /* 0x040ff0000004182c */
[C---:B------:R-:W-:Y:S01]  /*9820*/  HMMA.16816.F32.BF16 R40, R32.reuse, R38, R40 ;  /* 0x000000262028723c */ /* 0x040fe20000041828 */
[----:B------:R-:W-:Y:S07]  /*9830*/  LDSM.16.M88.4 R36, [R184+0x8000] ;  /* 0x00800000b824783b */ /* 0x000fee0000000200 */
[----:B------:R-:W-:Y:S01]  /*9840*/  HMMA.16816.F32.BF16 R64, R32, R78, R64 ;  /* 0x0000004e2040723c */ /* 0x000fe20000041840 */
[----:B------:R-:W1:Y:S07]  /*9850*/  LDSM.16.M88.4 R76, [R6+0x10900] ;  /* 0x01090000064c783b */ /* 0x000e6e0000000200 */
[----:B------:R-:W-:Y:S08]  /*9860*/  HMMA.16816.F32.BF16 R16, R8, R28, R16 ;  /* 0x0000001c0810723c */ /* 0x000ff00000041810 */
[C---:B------:R-:W-:Y:S08]  /*9870*/  HMMA.16816.F32.BF16 R52, R32.reuse, R68, R52 ;  /* 0x000000442034723c */ /* 0x040ff00000041834 */
[C---:B------:R-:W-:Y:S01]  /*9880*/  HMMA.16816.F32.BF16 R48, R32.reuse, R70, R48 ;  /* 0x000000462030723c */ /* 0x040fe20000041830 */
[----:B------:R-:W1:Y:S07]  /*9890*/  LDSM.16.M88.4 R68, [R6+0x11900] ;  /* 0x011900000644783b */ /* 0x000e6e0000000200 */
[----:B------:R-:W-:Y:S01]  /*98a0*/  HMMA.16816.F32.BF16 R56, R32, R74, R56 ;  /* 0x0000004a2038723c */ /* 0x000fe20000041838 */
[----:B------:R-:W1:Y:S04]  /*98b0*/  LDSM.16.M88.4 R32, [R2+0x10100] ;  /* 0x010100000220783b */ /* 0x000e680000000200 */
[----:B------:R-:W1:Y:S03]  /*98c0*/  LDSM.16.M88.4 R72, [R6+0x11100] ;  /* 0x011100000648783b */ /* 0x000e660000000200 */
[C---:B--2---:R-:W-:Y:S08]  /*98d0*/  HMMA.16816.F32.BF16 R60, R8.reuse, R24, R60 ;  /* 0x00000018083c723c */ /* 0x044ff0000004183c */
[C---:B---3--:R-:W-:Y:S08]  /*98e0*/  HMMA.16816.F32.BF16 R44, R8.reuse, R12, R44 ;  /* 0x0000000c082c723c */ /* 0x048ff0000004182c */
[C---:B------:R-:W-:Y:S01]  /*98f0*/  HMMA.16816.F32.BF16 R40, R8.reuse, R14, R40 ;  /* 0x0000000e0828723c */ /* 0x040fe20000041828 */
[----:B------:R-:W-:Y:S07]  /*9900*/  LDSM.16.M88.4 R12, [R0+0x10100] ;  /* 0x01010000000c783b */ /* 0x000fee0000000200 */
[----:B------:R-:W-:Y:S01]  /*9910*/  HMMA.16816.F32.BF16 R64, R8, R30, R64 ;  /* 0x0000001e0840723c */ /* 0x000fe20000041840 */
[----:B------:R-:W2:Y:S07]  /*9920*/  LDSM.16.M88.4 R28, [R2+0x10900] ;  /* 0x01090000021c783b */ /* 0x000eae0000000200 */
[----:B----4-:R-:W-:Y:S08]  /*9930*/  HMMA.16816.F32.BF16 R16, R80, R84, R16 ;  /* 0x000000545010723c */ /* 0x010ff00000041810 */
[C---:B------:R-:W-:Y:S08]  /*9940*/  HMMA.16816.F32.BF16 R52, R8.reuse, R20, R52 ;  /* 0x000000140834723c */ /* 0x040ff00000041834 */
[----:B------:R-:W-:Y:S01]  /*9950*/  HMMA.16816.F32.BF16 R56, R8, R26, R56 ;  /* 0x0000001a0838723c */ /* 0x000fe20000041838 */
[----:B------:R-:W3:Y:S07]  /*9960*/  LDSM.16.M88.4 R24, [R2+0x11100] ;  /* 0x011100000218783b */ /* 0x000eee0000000200 */
[C---:B-1----:R-:W-:Y:S08]  /*9970*/  HMMA.16816.F32.BF16 R60, R80.reuse, R76, R60 ;  /* 0x0000004c503c723c */ /* 0x042ff0000004183c */
[C---:B------:R-:W-:Y:S08]  /*9980*/  HMMA.16816.F32.BF16 R44, R80.reuse, R68, R44 ;  /* 0x00000044502c723c */ /* 0x040ff0000004182c */
[----:B------:R-:W-:Y:S08]  /*9990*/  HMMA.16816.F32.BF16 R40, R80, R70, R40 ;  /* 0x000000465028723c */ /* 0x000ff00000041828 */
[----:B------:R-:W-:Y:S01]  /*99a0*/  HMMA.16816.F32.BF16 R48, R8, R22, R48 ;  /* 0x000000160830723c */ /* 0x000fe20000041830 */
[----:B------:R-:W-:Y:S04]  /*99b0*/  LDSM.16.M88.4 R8, [R183+0x8000] ;  /* 0x00800000b708783b */ /* 0x000fe80000000200 */
[----:B------:R1:W-:Y:S03]  /*99c0*/  LDSM.16.M88.4 R20, [R2+0x11900] ;  /* 0x011900000214783b */ /* 0x0003e60000000200 */
[----:B------:R-:W-:Y:S01]  /*99d0*/  HMMA.16816.F32.BF16 R68, R36, R32, R16 ;  /* 0x000000202444723c */ /* 0x000fe20000041810 */
[----:B------:R-:W4:Y:S07]  /*99e0*/  LDSM.16.M88.4 R16, [R0+0x10900] ;  /* 0x010900000010783b */ /* 0x000f2e0000000200 */
[C---:B------:R-:W-:Y:S08]  /*99f0*/  HMMA.16816.F32.BF16 R52, R80.reuse, R72, R52 ;  /* 0x000000485034723c */ /* 0x040ff00000041834 */
[----:B------:R-:W-:Y:S01]  /*9a00*/  HMMA.16816.F32.BF16 R64, R80, R86, R64 ;  /* 0x000000565040723c */ /* 0x000fe20000041840 */
[----:B-1---5:R-:W-:-:S07]  /*9a10*/  SHF.R.S32.HI R2, RZ, 0x1f, R7 ;  /* 0x0000001fff027819 */ /* 0x022fce0000011407 */
[----:B--2---:R-:W-:Y:S01]  /*9a20*/  HMMA.16816.F32.BF16 R60, R36, R28, R60 ;  /* 0x0000001c243c723c */ /* 0x004fe2000004183c */
[CC--:B------:R-:W-:Y:S02]  /*9a30*/  LEA.HI R6, R2.reuse, R7.reuse, RZ, 0x2 ;  /* 0x0000000702067211 */ /* 0x0c0fe400078f10ff */
[----:B------:R-:W-:Y:S02]  /*9a40*/  LEA.HI R2, R2, R7, RZ, 0x5 ;  /* 0x0000000702027211 */ /* 0x000fe400078f28ff */
[----:B------:R-:W-:-:S03]  /*9a50*/  LOP3.LUT R6, R6, 0xfffffffc, RZ, 0xc0, !PT ;  /* 0xfffffffc06067812 */ /* 0x000fc600078ec0ff */
[----:B---3--:R-:W-:Y:S02]  /*9a60*/  HMMA.16816.F32.BF16 R52, R36, R24, R52 ;  /* 0x000000182434723c */ /* 0x008fe40000041834 */
[----:B------:R-:W-:-:S05]  /*9a70*/  IMAD.IADD R6, R7, 0x1, -R6 ;  /* 0x0000000107067824 */ /* 0x000fca00078e0a06 */
[--C-:B------:R-:W-:Y:S01]  /*9a80*/  SHF.R.S32.HI R24, RZ, 0x5, R2.reuse ;  /* 0x00000005ff187819 */ /* 0x100fe20000011402 */
[----:B------:R-:W-:Y:S01]  /*9a90*/  HMMA.16816.F32.BF16 R64, R36, R34, R64 ;  /* 0x000000222440723c */ /* 0x000fe20000041840 */
[----:B------:R-:W-:Y:S02]  /*9aa0*/  SHF.R.S32.HI R25, RZ, 0x1f, R2 ;  /* 0x0000001fff197819 */ /* 0x000fe40000011402 */
[----:B------:R-:W-:Y:S02]  /*9ab0*/  LOP3.LUT R2, R2, 0xffffffe0, RZ, 0xc0, !PT ;  /* 0xffffffe002027812 */ /* 0x000fe400078ec0ff */
[----:B------:R-:W-:-:S03]  /*9ac0*/  LEA.HI R25, R25, R24, RZ, 0x3 ;  /* 0x0000001819197211 */ /* 0x000fc600078f18ff */
[----:B------:R-:W-:Y:S01]  /*9ad0*/  IMAD.IADD R7, R7, 0x1, -R2 ;  /* 0x0000000107077824 */ /* 0x000fe200078e0a02 */
[----:B------:R-:W-:Y:S01]  /*9ae0*/  LEA.HI R2, R6, R6, RZ, 0x1 ;  /* 0x0000000606027211 */ /* 0x000fe200078f08ff */
[----:B----4-:R-:W-:Y:S01]  /*9af0*/  HMMA.16816.F32.BF16 R60, R8, R16, R60 ;  /* 0x00000010083c723c */ /* 0x010fe2000004183c */
[----:B------:R-:W-:Y:S02]  /*9b00*/  LOP3.LUT R25, R25, 0xffffff8, RZ, 0xc0, !PT ;  /* 0x0ffffff819197812 */ /* 0x000fe400078ec0ff */
[----:B------:R-:W-:-:S03]  /*9b10*/  LOP3.LUT R211, R2, 0x1ffffffe, RZ, 0xc0, !PT ;  /* 0x1ffffffe02d37812 */ /* 0x000fc600078ec0ff */
[----:B------:R-:W-:Y:S01]  /*9b20*/  IMAD.IADD R218, R24, 0x1, -R25 ;  /* 0x0000000118da7824 */ /* 0x000fe200078e0a19 */
[----:B------:R-:W-:Y:S01]  /*9b30*/  SHF.R.S32.HI R16, RZ, 0x1f, R7 ;  /* 0x0000001fff107819 */ /* 0x000fe20000011407 */
[C---:B------:R-:W-:Y:S01]  /*9b40*/  HMMA.16816.F32.BF16 R56, R80.reuse, R78, R56 ;  /* 0x0000004e5038723c */ /* 0x040fe20000041838 */
[----:B------:R-:W-:Y:S02]  /*9b50*/  IMAD.IADD R211, R6, 0x1, -R211 ;  /* 0x0000000106d37824 */ /* 0x000fe400078e0ad3 */
[----:B------:R-:W-:Y:S01]  /*9b60*/  LEA.HI R2, R16, R7, RZ, 0x2 ;  /* 0x0000000710027211 */ /* 0x000fe200078f10ff */
[----:B------:R-:W-:Y:S02]  /*9b70*/  IMAD.SHL.U32 R218, R218, 0x10, RZ ;  /* 0x00000010dada7824 */ /* 0x000fe400078e00ff */
[----:B------:R-:W-:Y:S01]  /*9b80*/  IMAD.SHL.U32 R211, R211, 0x8, RZ ;  /* 0x00000008d3d37824 */ /* 0x000fe200078e00ff */
[----:B------:R-:W-:Y:S01]  /*9b90*/  SHF.R.S32.HI R220, RZ, 0x2, R2 ;  /* 0x00000002ffdc7819 */ /* 0x000fe20000011402 */
[----:B------:R-:W-:Y:S01]  /*9ba0*/  HMMA.16816.F32.BF16 R48, R80, R74, R48 ;  /* 0x0000004a5030723c */ /* 0x000fe20000041830 */
[----:B------:R-:W-:-:S03]  /*9bb0*/  LOP3.LUT R2, R2, 0x7ffffffc, RZ, 0xc0, !PT ;  /* 0x7ffffffc02027812 */ /* 0x000fc600078ec0ff */
[----:B------:R-:W-:Y:S02]  /*9bc0*/  IMAD R5, R5, 0x80, R220 ;  /* 0x0000008005057824 */ /* 0x000fe400078e02dc */
[----:B------:R-:W-:Y:S01]  /*9bd0*/  IMAD.IADD R219, R7, 0x1, -R2 ;  /* 0x0000000107db7824 */ /* 0x000fe200078e0a02 */
[----:B------:R-:W-:Y:S01]  /*9be0*/  IADD3 R2, R193, 0x1, -R144 ;  /* 0x00000001c1027810 */ /* 0x000fe20007ffe890 */
[----:B------:R-:W-:Y:S02]  /*9bf0*/  HMMA.16816.F32.BF16 R44, R36, R20, R44 ;  /* 0x00000014242c723c */ /* 0x000fe4000004182c */
[----:B------:R-:W-:-:S05]  /*9c00*/  IMAD.SHL.U32 R219, R219, 0x2, RZ ;  /* 0x00000002dbdb7824 */ /* 0x000fca00078e00ff */
[----:B------:R-:W-:Y:S01]  /*9c10*/  IADD3 R2, -R204, R2, -R219 ;  /* 0x00000002cc027210 */ /* 0x000fe20007ffe9db */
[----:B------:R-:W-:Y:S01]  /*9c20*/  HMMA.16816.F32.BF16 R40, R36, R22, R40 ;  /* 0x000000162428723c */ /* 0x000fe20000041828 */
[----:B------:R-:W1:Y:S02]  /*9c30*/  LDSM.16.M88.4 R20, [R0+0x11100] ;  /* 0x011100000014783b */ /* 0x000e640000000200 */
[C---:B------:R-:W-:Y:S02]  /*9c40*/  IADD3 R6, R2.reuse, c[0x0][0x328], RZ ;  /* 0x0000ca0002067a10 */ /* 0x040fe40007ffe0ff */
[----:B------:R-:W-:-:S03]  /*9c50*/  IADD3 R2, R2, UR4, RZ ;  /* 0x0000000402027c10 */ /* 0x000fc6000fffe0ff */
[C---:B------:R-:W-:Y:S08]  /*9c60*/  HMMA.16816.F32.BF16 R68, R8.reuse, R12, R68 ;  /* 0x0000000c0844723c */ /* 0x040ff00000041844 */
[----:B------:R-:W-:Y:S01]  /*9c70*/  HMMA.16816.F32.BF16 R64, R8, R14, R64 ;  /* 0x0000000e0840723c */ /* 0x000fe20000041840 */
[----:B------:R2:W3:Y:S07]  /*9c80*/  LDSM.16.M88.4 R12, [R0+0x11900] ;  /* 0x01190000000c783b */ /* 0x0004ee0000000200 */
[C---:B------:R-:W-:Y:S08]  /*9c90*/  HMMA.16816.F32.BF16 R56, R36.reuse, R30, R56 ;  /* 0x0000001e2438723c */ /* 0x040ff00000041838 */
[----:B------:R-:W-:Y:S01]  /*9ca0*/  HMMA.16816.F32.BF16 R48, R36, R26, R48 ;  /* 0x0000001a2430723c */ /* 0x000fe20000041830 */
[----:B--2---:R-:W-:-:S07]  /*9cb0*/  IADD3 R0, R211, R5, R218 ;  /* 0x00000005d3007210 */ /* 0x004fce0007ffe0da */
[----:B-1----:R-:W-:Y:S01]  /*9cc0*/  HMMA.16816.F32.BF16 R52, R8, R20, R52 ;  /* 0x000000140834723c */ /* 0x002fe20000041834 */
[----:B------:R-:W-:-:S07]  /*9cd0*/  @P0 IMAD.HI.U32 R5, R0, c[0x0][0x2c8], RZ ;  /* 0x0000b20000050a27 */ /* 0x000fce00078e00ff */
[----:B------:R-:W-:Y:S01]  /*9ce0*/  HMMA.16816.F32.BF16 R56, R8, R18, R56 ;  /* 0x000000120838723c */ /* 0x000fe20000041838 */
[----:B------:R-:W-:-:S05]  /*9cf0*/  @P0 SHF.R.U32.HI R0, RZ, c[0x0][0x2cc], R5 ;  /* 0x0000b300ff000a19 */ /* 0x000fca0000011605 */
[----:B------:R-:W1:Y:S02]  /*9d00*/  SHFL.IDX PT, R5, R0, RZ, 0x1c1f ;  /* 0x001c1fff00057589 */ /* 0x000e6400000e0000 */
[C---:B------:R-:W-:Y:S08]  /*9d10*/  HMMA.16816.F32.BF16 R48, R8.reuse, R22, R48 ;  /* 0x000000160830723c */ /* 0x040ff00000041830 */
[C---:B---3--:R-:W-:Y:S08]  /*9d20*/  HMMA.16816.F32.BF16 R44, R8.reuse, R12, R44 ;  /* 0x0000000c082c723c */ /* 0x048ff0000004182c */
[----:B------:R-:W-:Y:S01]  /*9d30*/  HMMA.16816.F32.BF16 R40, R8, R14, R40 ;  /* 0x0000000e0828723c */ /* 0x000fe20000041828 */
[----:B-1----:R-:W-:-:S06]  /*9d40*/  IMAD.IADD R7, R6, 0x1, R5 ;  /* 0x0000000106077824 */ /* 0x002fcc00078e0205 */
[----:B------:R-:W-:Y:S01]  /*9d50*/  IADD3 R8, -R219, R193, -R144 ;  /* 0x000000c1db087210 */ /* 0x000fe20007ffe990 */
[----:B------:R-:W-:-:S03]  /*9d60*/  IMAD.IADD R10, R2, 0x1, R5 ;  /* 0x00000001020a7824 */ /* 0x000fc600078e0205 */
[----:B------:R-:W-:Y:S01]  /*9d70*/  IMNMX R12, R8, R7, PT ;  /* 0x00000007080c7217 */ /* 0x000fe20003800200 */
        /* <DEDUP_REMOVED lines=11> */
.L_x_1239:
[----:B------:R-:W-:-:S13]  /*9e30*/  ISETP.NE.AND P0, PT, R143, c[0x0][0x32c], PT ;  /* 0x0000cb008f007a0c */ /* 0x000fda0003f05270 */
[----:B------:R-:W-:-:S05]  /*9e40*/  @P0 IMAD.HI.U32 R5, R7, c[0x0][0x330], RZ ;  /* 0x0000cc0007050a27 */ /* 0x000fca00078e00ff */
[----:B------:R-:W-:Y:S02]  /*9e50*/  @P0 SHF.R.U32.HI R7, RZ, c[0x0][0x334], R5 ;  /* 0x0000cd00ff070a19 */ /* 0x000fe40000011605 */
.L_x_1240:
[----:B------:R-:W-:Y:S05]  /*9e60*/  BSYNC B0 ;  /* 0x0000000000007941 */ /* 0x000fea0003800000 */
.L_x_1238:
[----:B------:R-:W-:-:S04]  /*9e70*/  IMAD R14, R7, c[0x0][0x32c], -R144 ;  /* 0x0000cb00070e7a24 */ /* 0x000fc800078e0a90 */
[----:B------:R-:W-:-:S05]  /*9e80*/  IMAD.IADD R7, R14, 0x1, -R219 ;  /* 0x000000010e077824 */ /* 0x000fca00078e0adb */
[----:B------:R-:W-:Y:S02]  /*9e90*/  IADD3 R5, R7, c[0x0][0x32c], RZ ;  /* 0x0000cb0007057a10 */ /* 0x000fe40007ffe0ff */
[----:B------:R-:W-:Y:S02]  /*9ea0*/  IMNMX R10, R10, R7, !PT ;  /* 0x000000070a0a7217 */ /* 0x000fe40007800200 */
[----:B------:R-:W-:Y:S02]  /*9eb0*/  IMNMX R12, R12, R5, PT ;  /* 0x000000050c0c7217 */ /* 0x000fe40003800200 */
.L_x_1237:
        /* <DEDUP_REMOVED lines=64> */
.L_x_1243:
[----:B------:R-:W-:-:S13]  /*a2c0*/  ISETP.NE.AND P0, PT, R143, c[0x0][0x32c], PT ;  /* 0x0000cb008f007a0c */ /* 0x000fda0003f05270 */
[----:B------:R-:W-:-:S05]  /*a2d0*/  @P0 IMAD.HI.U32 R0, R15, c[0x0][0x330], RZ ;  /* 0x0000cc000f000a27 */ /* 0x000fca00078e00ff */
[----:B------:R-:W-:Y:S02]  /*a2e0*/  @P0 SHF.R.U32.HI R15, RZ, c[0x0][0x334], R0 ;  /* 0x0000cd00ff0f0a19 */ /* 0x000fe40000011600 */
.L_x_1244:
[----:B------:R-:W-:Y:S05]  /*a2f0*/  BSYNC B0 ;  /* 0x0000000000007941 */ /* 0x000fea0003800000 */
.L_x_1242:
[----:B------:R-:W-:-:S04]  /*a300*/  IMAD R0, R15, c[0x0][0x32c], -R144 ;  /* 0x0000cb000f007a24 */ /* 0x000fc800078e0a90 */
[----:B------:R-:W-:-:S05]  /*a310*/  IMAD.IADD R15, R0, 0x1, -R219 ;  /* 0x00000001000f7824 */ /* 0x000fca00078e0adb */
[----:B------:R-:W-:Y:S02]  /*a320*/  IADD3 R0, R15, c[0x0][0x32c], RZ ;  /* 0x0000cb000f007a10 */ /* 0x000fe40007ffe0ff */
[----:B------:R-:W-:Y:S02]  /*a330*/  IMNMX R2, R2, R15, !PT ;  /* 0x0000000f02027217 */ /* 0x000fe40007800200 */
[----:B------:R-:W-:Y:S02]  /*a340*/  IMNMX R13, R13, R0, PT ;  /* 0x000000000d0d7217 */ /* 0x000fe40003800200 */
.L_x_1241:
        /* <DEDUP_REMOVED lines=9> */
[----:B------:R-:W-:Y:S01]  /*a3e0*/  IMAD.IADD R168, R187, 0x1, R182 ;  /* 0x00000001bba87824 */ /* 0x000fe200078e02b6 */
[----:B------:R-:W-:Y:S01]  /*a3f0*/  FMNMX.FTZ R0, R11, R0, !PT ;  /* 0x000000000b007209 */ /* 0x000fe20007810000 */
[----:B------:R-:W-:Y:S01]  /*a400*/  IMAD.IADD R159, R187, 0x1, R180 ;  /* 0x00000001bb9f7824 */ /* 0x000fe200078e02b4 */
[----:B------:R-:W-:Y:S01]  /*a410*/  ISETP.LT.OR P0, PT, R13, 0x9, P0 ;  /* 0x000000090d00780c */ /* 0x000fe20000701670 */
[----:B------:R-:W-:Y:S01]  /*a420*/  IMAD R4, R3, 0x2, R168 ;  /* 0x0000000203047824 */ /* 0x000fe200078e02a8 */
[----:B------:R-:W-:Y:S01]  /*a430*/  FMNMX.FTZ R0, R65, R0, !PT ;  /* 0x0000000041007209 */ /* 0x000fe20007810000 */
[----:B------:R-:W-:Y:S01]  /*a440*/  BSSY B0, `(.L_x_1245) ;  /* 0x00001a0000007945 */ /* 0x000fe20003800000 */
[----:B------:R-:W-:-:S02]  /*a450*/  FSEL R66, R66, -INF , !P0 ;  /* 0xff80000042427808 */ /* 0x000fc40004000000 */
[C---:B------:R-:W-:Y:S02]  /*a460*/  ISETP.GT.AND P0, PT, R2.reuse, 0x9, P2 ;  /* 0x000000090200780c */ /* 0x040fe40001704270 */
[----:B------:R-:W-:Y:S02]  /*a470*/  FMNMX.FTZ R0, R9, R0, !PT ;  /* 0x0000000009007209 */ /* 0x000fe40007810000 */
[----:B------:R-:W-:Y:S02]  /*a480*/  ISETP.LT.OR P0, PT, R13, 0xa, P0 ;  /* 0x0000000a0d00780c */ /* 0x000fe40000701670 */
[----:B------:R-:W-:Y:S01]  /*a490*/  FMNMX.FTZ R0, R61, R0, !PT ;  /* 0x000000003d007209 */ /* 0x000fe20007810000 */
[----:B------:R-:W-:Y:S01]  /*a4a0*/  LDSM.16.MT88.4 R124, [R182+0x100] ;  /* 0x00010000b67c783b */ /* 0x000fe20000004200 */
[----:B------:R-:W-:Y:S02]  /*a4b0*/  FSEL R6, R67, -INF , !P0 ;  /* 0xff80000043067808 */ /* 0x000fe40004000000 */
[----:B------:R-:W-:Y:S01]  /*a4c0*/  ISETP.GT.AND P0, PT, R2, 0x10, P2 ;  /* 0x000000100200780c */ /* 0x000fe20001704270 */
[----:B------:R-:W-:Y:S01]  /*a4d0*/  LDSM.16.MT88.4 R104, [R168+0x100] ;  /* 0x00010000a868783b */ /* 0x000fe20000004200 */
[----:B------:R-:W-:-:S02]  /*a4e0*/  FMNMX.FTZ R0, R7, R0, !PT ;  /* 0x0000000007007209 */ /* 0x000fc40007810000 */
[----:B------:R-:W-:Y:S01]  /*a4f0*/  ISETP.LT.OR P0, PT, R13, 0x11, P0 ;  /* 0x000000110d00780c */ /* 0x000fe20000701670 */
        /* <DEDUP_REMOVED lines=8> */
[----:B------:R-:W-:Y:S01]  /*a580*/  FMNMX.FTZ R0, R169, R0, !PT ;  /* 0x00000000a9007209 */ /* 0x000fe20007810000 */
[----:B------:R-:W-:Y:S01]  /*a590*/  LDSM.16.MT88.4 R80, [R168+0x4100] ;  /* 0x00410000a850783b */ /* 0x000fe20000004200 */
[----:B------:R-:W-:Y:S02]  /*a5a0*/  FSEL R12, R63, -INF , !P0 ;  /* 0xff8000003f0c7808 */ /* 0x000fe40004000000 */
[----:B------:R-:W-:Y:S01]  /*a5b0*/  ISETP.GT.AND P0, PT, R2, 0x18, P2 ;  /* 0x000000180200780c */ /* 0x000fe20001704270 */
[----:B------:R-:W-:Y:S01]  /*a5c0*/  LDSM.16.MT88.4 R88, [R180+0x4100] ;  /* 0x00410000b458783b */ /* 0x000fe20000004200 */
[----:B------:R-:W-:Y:S02]  /*a5d0*/  FMNMX.FTZ R0, R167, R0, !PT ;  /* 0x00000000a7007209 */ /* 0x000fe40007810000 */
[----:B------:R-:W-:Y:S01]  /*a5e0*/  ISETP.LT.OR P0, PT, R13, 0x19, P0 ;  /* 0x000000190d00780c */ /* 0x000fe20000701670 */
[----:B------:R-:W-:Y:S01]  /*a5f0*/  LDSM.16.MT88.4 R20, [R182+0x900] ;  /* 0x00090000b614783b */ /* 0x000fe20000004200 */
[----:B------:R-:W-:-:S02]  /*a600*/  FMNMX.FTZ R0, R163, R0, !PT ;  /* 0x00000000a3007209 */ /* 0x000fc40007810000 */
[----:B------:R-:W-:Y:S01]  /*a610*/  FSEL R10, R58, -INF , !P0 ;  /* 0xff8000003a0a7808 */ /* 0x000fe20004000000 */
[----:B------:R-:W-:Y:S01]  /*a620*/  LDSM.16.MT88.4 R132, [R168+0x900] ;  /* 0x00090000a884783b */ /* 0x000fe20000004200 */
[----:B------:R-:W-:Y:S02]  /*a630*/  ISETP.GT.AND P0, PT, R2, 0x19, P2 ;  /* 0x000000190200780c */ /* 0x000fe40001704270 */
[----:B------:R-:W-:Y:S01]  /*a640*/  FMNMX.FTZ R0, R173, R0, !PT ;  /* 0x00000000ad007209 */ /* 0x000fe20007810000 */
[----:B------:R-:W-:Y:S01]  /*a650*/  LDSM.16.MT88.4 R32, [R180+0x900] ;  /* 0x00090000b420783b */ /* 0x000fe20000004200 */
        /* <DEDUP_REMOVED lines=10> */
[----:B------:R-:W-:Y:S02]  /*a700*/  FSEL R222, R54, -INF , !P0 ;  /* 0xff80000036de7808 */ /* 0x000fe40004000000 */
[C---:B------:R-:W-:Y:S01]  /*a710*/  ISETP.GT.AND P0, PT, R2.reuse, 0x21, P2 ;  /* 0x000000210200780c */ /* 0x040fe20001704270 */
[----:B------:R-:W1:Y:S01]  /*a720*/  SHFL.BFLY PT, R0, R15, 0x2, 0x1f ;  /* 0x0c401f000f007f89 */ /* 0x000e6200000e0000 */
[----:B------:R-:W-:-:S02]  /*a730*/  ISETP.GT.AND P3, PT, R2, 0x38, P2 ;  /* 0x000000380200780c */ /* 0x000fc40001764270 */
        /* <DEDUP_REMOVED lines=16> */
[----:B------:R-:W-:Y:S01]  /*a840*/  FMNMX.FTZ R17, R10, R17, !PT ;  /* 0x000000110a117209 */ /* 0x000fe20007810000 */
[----:B------:R-:W-:Y:S01]  /*a850*/  LDSM.16.MT88.4 R48, [R168+0x2100] ;  /* 0x00210000a830783b */ /* 0x000fe20000004200 */
        /* <DEDUP_REMOVED lines=24> */
[----:B-1----:R-:W-:Y:S02]  /*a9e0*/  FMNMX.FTZ R2, R15, R2, !PT ;  /* 0x000000020f027209 */ /* 0x002fe40007810000 */
[----:B--2---:R-:W-:-:S03]  /*a9f0*/  FMNMX.FTZ R13, R17, R0, !PT ;  /* 0x00000000110d7209 */ /* 0x004fc60007810000 */
[C---:B------:R-:W-:Y:S01]  /*aa00*/  FMUL.FTZ R174, R2.reuse, c[0x0][0x2d0] ;  /* 0x0000b40002ae7a20 */ /* 0x040fe20000410000 */
[----:B------:R-:W-:Y:S01]  /*aa10*/  FSETP.NEU.FTZ.AND P0, PT, R2, -INF , PT ;  /* 0xff8000000200780b */ /* 0x000fe20003f1d000 */
        /* <DEDUP_REMOVED lines=17> */
[----:B------:R-:W-:Y:S01]  /*ab30*/  FMUL.FTZ R165, R0, c[0x0][0x2d0] ;  /* 0x0000b40000a57a20 */ /* 0x000fe20000410000 */
[----:B------:R-:W-:Y:S01]  /*ab40*/  MUFU.EX2 R156, R156 ;  /* 0x0000009c009c7308 */ /* 0x000fe20000000800 */
[----:B------:R-:W-:-:S02]  /*ab50*/  FFMA.FTZ R163, R163, c[0x0][0x2d0], -R174 ;  /* 0x0000b400a3a37a23 */ /* 0x000fc400000108ae */
[----:B------:R-:W-:Y:S01]  /*ab60*/  FFMA.FTZ R173, R173, c[0x0][0x2d0], -R174 ;  /* 0x0000b400adad7a23 */ /* 0x000fe200000108ae */
[----:B------:R-:W-:Y:S02]  /*ab70*/  FSEL R165, R165, RZ, P0 ;  /* 0x000000ffa5a57208 */ /* 0x000fe40000000000 */
[----:B--2---:R-:W-:Y:S02]  /*ab80*/  F2FP.BF16.PACK_AB R96, R153, R158 ;  /* 0x0000009e9960723e */ /* 0x004fe400000010ff */
[----:B------:R-:W1:Y:S01]  /*ab90*/  MUFU.EX2 R149, R149 ;  /* 0x0000009500957308 */ /* 0x000e620000000800 */
[--C-:B------:R-:W-:Y:S02]  /*aba0*/  FFMA.FTZ R160, R70, c[0x0][0x2d0], -R165.reuse ;  /* 0x0000b40046a07a23 */ /* 0x100fe400000108a5 */
[--C-:B------:R-:W-:Y:S02]  /*abb0*/  FFMA.FTZ R155, R16, c[0x0][0x2d0], -R165.reuse ;  /* 0x0000b400109b7a23 */ /* 0x100fe400000108a5 */
[--C-:B------:R-:W-:Y:S01]  /*abc0*/  FFMA.FTZ R157, R66, c[0x0][0x2d0], -R165.reuse ;  /* 0x0000b400429d7a23 */ /* 0x100fe200000108a5 */
[----:B------:R-:W-:Y:S01]  /*abd0*/  LDSM.16.MT88.4 R16, [R180+0x2900] ;  /* 0x00290000b410783b */ /* 0x000fe20000004200 */
[--C-:B------:R-:W-:Y:S01]  /*abe0*/  FFMA.FTZ R152, R6, c[0x0][0x2d0], -R165.reuse ;  /* 0x0000b40006987a23 */ /* 0x100fe200000108a5 */
[----:B------:R-:W-:Y:S01]  /*abf0*/  MUFU.EX2 R160, R160 ;  /* 0x000000a000a07308 */ /* 0x000fe20000000800 */
[--C-:B------:R-:W-:Y:S01]  /*ac00*/  FFMA.FTZ R150, R10, c[0x0][0x2d0], -R165.reuse ;  /* 0x0000b4000a967a23 */ /* 0x100fe200000108a5 */
[----:B------:R-:W2:Y:S01]  /*ac10*/  LDSM.16.MT88.4 R64, [R159+0x2100] ;  /* 0x002100009f40783b */ /* 0x000ea20000004200 */
[----:B------:R-:W-:-:S02]  /*ac20*/  FFMA.FTZ R145, R8, c[0x0][0x2d0], -R165 ;  /* 0x0000b40008917a23 */ /* 0x000fc400000108a5 */
[--C-:B------:R-:W-:Y:S01]  /*ac30*/  FFMA.FTZ R151, R14, c[0x0][0x2d0], -R165.reuse ;  /* 0x0000b4000e977a23 */ /* 0x100fe200000108a5 */
[----:B------:R-:W3:Y:S01]  /*ac40*/  LDSM.16.MT88.4 R4, [R4+0x4100] ;  /* 0x004100000404783b */ /* 0x000ee20000004200 */
[--C-:B------:R-:W-:Y:S01]  /*ac50*/  FFMA.FTZ R146, R12, c[0x0][0x2d0], -R165.reuse ;  /* 0x0000b4000c927a23 */ /* 0x100fe200000108a5 */
[----:B------:R-:W4:Y:S01]  /*ac60*/  MUFU.EX2 R155, R155 ;  /* 0x0000009b009b7308 */ /* 0x000f220000000800 */
[----:B-1----:R-:W-:Y:S01]  /*ac70*/  F2FP.BF16.PACK_AB R98, R149, R156 ;  /* 0x0000009c9562723e */ /* 0x002fe200000010ff */
[----:B------:R-:W1:Y:S01]  /*ac80*/  LDSM.16.MT88.4 R8, [R182+0x2900] ;  /* 0x00290000b608783b */ /* 0x000e620000004200 */
[--C-:B------:R-:W-:Y:S02]  /*ac90*/  FFMA.FTZ R167, R222, c[0x0][0x2d0], -R165.reuse ;  /* 0x0000b400dea77a23 */ /* 0x100fe400000108a5 */
[--C-:B------:R-:W-:Y:S01]  /*aca0*/  FFMA.FTZ R170, R170, c[0x0][0x2d0], -R165.reuse ;  /* 0x0000b400aaaa7a23 */ /* 0x100fe200000108a5 */
[----:B------:R-:W5:Y:S01]  /*acb0*/  LDSM.16.MT88.4 R12, [R159+0x2900] ;  /* 0x002900009f0c783b */ /* 0x000f620000004200 */
[--C-:B------:R-:W-:Y:S01]  /*acc0*/  FFMA.FTZ R169, R194, c[0x0][0x2d0], -R165.reuse ;  /* 0x0000b400c2a97a23 */ /* 0x100fe200000108a5 */
[----:B------:R-:W-:Y:S01]  /*acd0*/  MUFU.EX2 R157, R157 ;  /* 0x0000009d009d7308 */ /* 0x000fe20000000800 */
[----:B------:R-:W-:-:S02]  /*ace0*/  FFMA.FTZ R192, R192, c[0x0][0x2d0], -R165 ;  /* 0x0000b400c0c07a23 */ /* 0x000fc400000108a5 */
[--C-:B------:R-:W-:Y:S02]  /*acf0*/  FFMA.FTZ R194, R171, c[0x0][0x2d0], -R174.reuse ;  /* 0x0000b400abc27a23 */ /* 0x100fe400000108ae */
[--C-:B------:R-:W-:Y:S02]  /*ad00*/  FFMA.FTZ R171, R139, c[0x0][0x2d0], -R174.reuse ;  /* 0x0000b4008bab7a23 */ /* 0x100fe400000108ae */
[----:B------:R-:W-:Y:S01]  /*ad10*/  FFMA.FTZ R174, R137, c[0x0][0x2d0], -R174 ;  /* 0x0000b40089ae7a23 */ /* 0x000fe200000108ae */
[----:B------:R-:W2:Y:S01]  /*ad20*/  MUFU.EX2 R152, R152 ;  /* 0x0000009800987308 */ /* 0x000ea20000000800 */
[----:B----4-:R-:W-:Y:S01]  /*ad30*/  F2FP.BF16.PACK_AB R97, R155, R160 ;  /* 0x000000a09b61723e */ /* 0x010fe200000010ff */
[--C-:B------:R-:W-:Y:S02]  /*ad40*/  FFMA.FTZ R172, R172, c[0x0][0x2d0], -R165.reuse ;  /* 0x0000b400acac7a23 */ /* 0x100fe400000108a5 */
[--C-:B------:R-:W-:Y:S02]  /*ad50*/  FFMA.FTZ R175, R138, c[0x0][0x2d0], -R165.reuse ;  /* 0x0000b4008aaf7a23 */ /* 0x100fe400000108a5 */
[----:B------:R-:W-:-:S02]  /*ad60*/  FFMA.FTZ R179, R136, c[0x0][0x2d0], -R165 ;  /* 0x0000b40088b37a23 */ /* 0x000fc400000108a5 */
[----:B------:R-:W-:Y:S01]  /*ad70*/  MUFU.EX2 R154, R154 ;  /* 0x0000009a009a7308 */ /* 0x000fe20000000800 */
[----:B------:R-:W-:Y:S01]  /*ad80*/  FFMA.FTZ R224, R166, c[0x0][0x2d0], -R165 ;  /* 0x0000b400a6e07a23 */ /* 0x000fe200000108a5 */
[----:B------:R-:W-:Y:S01]  /*ad90*/  LDSM.16.MT88.4 R136, [R168+0x3900] ;  /* 0x00390000a888783b */ /* 0x000fe20000004200 */
[----:B------:R-:W-:Y:S02]  /*ada0*/  FADD.FTZ R153, R158, R153 ;  /* 0x000000999e997221 */ /* 0x000fe40000010000 */
[----:B------:R-:W-:Y:S02]  /*adb0*/  FADD.FTZ R160, R160, R155 ;  /* 0x0000009ba0a07221 */ /* 0x000fe40000010000 */
[----:B------:R-:W-:Y:S01]  /*adc0*/  FADD.FTZ R156, R156, R153 ;  /* 0x000000999c9c7221 */ /* 0x000fe20000010000 */
[----:B--2---:R-:W-:Y:S01]  /*add0*/  F2FP.BF16.PACK_AB R99, R152, R157 ;  /* 0x0000009d9863723e */ /* 0x004fe200000010ff */
        /* <DEDUP_REMOVED lines=184> */
[----:B------:R-:W-:Y:S07]  /*b960*/  HMMA.16816.F32.BF16 R96, R4, R18, R96 ;  /* 0x000000120460723c */ /* 0x000fee0000041860 */
[----:B------:R-:W-:-:S04]  /*b970*/  IADD3 R4, R142, -0x3, RZ ;  /* 0xfffffffd8e047810 */ /* 0x000fc80007ffe0ff */
[----:B------:R-:W-:Y:S11]  /*b980*/  ISETP.GE.AND P0, PT, R4, R201, PT ;  /* 0x000000c90400720c */ /* 0x000ff60003f06270 */
[----:B------:R-:W-:Y:S02]  /*b990*/  @!UPT UIADD3 URZ, URZ, URZ, URZ ;  /* 0x0000003f3f3ff290 */ /* 0x000fe4000fffe03f */
[----:B------:R-:W-:Y:S05]  /*b9a0*/  @!P0 BRA `(.L_x_1246) ;  /* 0x0000049000008947 */ /* 0x000fea0003800000 */
[----:B------:R-:W-:Y:S01]  /*b9b0*/  ISETP.NE.AND P0, PT, R143, c[0x0][0x2b8], PT ;  /* 0x0000ae008f007a0c */ /* 0x000fe20003f05270 */
        /* <DEDUP_REMOVED lines=28> */
.L_x_1339:
[----:B------:R-:W-:Y:S05]  /*bb80*/  BRA.DIV ~URZ, `(.L_x_1248) ;  /* 0x0000dab27f007947 */ /* 0x000fea000b800000 */
[----:B------:R-:W3:Y:S01]  /*bb90*/  SHFL.IDX PT, R10, R3, RZ, 0x181f ;  /* 0x00181fff030a7589 */ /* 0x000ee200000e0000 */
[C---:B------:R-:W-:Y:S01]  /*bba0*/  IMAD.SHL.U32 R5, R223.reuse, 0x2, RZ ;  /* 0x00000002df057824 */ /* 0x040fe200078e00ff */
[C---:B------:R-:W-:Y:S01]  /*bbb0*/  SHF.L.U64.HI R4, R223.reuse, 0x1, R140 ;  /* 0x00000001df047819 */ /* 0x040fe2000001028c */
[C---:B------:R-:W-:Y:S01]  /*bbc0*/  IMAD.SHL.U32 R7, R230.reuse, 0x2, RZ ;  /* 0x00000002e6077824 */ /* 0x040fe200078e00ff */
[----:B------:R-:W-:Y:S01]  /*bbd0*/  ISETP.GE.AND P4, PT, R223, c[0x0][0x1d4], PT ;  /* 0x00007500df007a0c */ /* 0x000fe20003f86270 */
[----:B------:R-:W-:Y:S01]  /*bbe0*/  IMAD.SHL.U32 R9, R205, 0x2, RZ ;  /* 0x00000002cd097824 */ /* 0x000fe200078e00ff */
[----:B------:R-:W-:Y:S01]  /*bbf0*/  ISETP.GE.AND P3, PT, R229, c[0x0][0x1d4], PT ;  /* 0x00007500e5007a0c */ /* 0x000fe20003f66270 */
[----:B-1----:R-:W1:Y:S01]  /*bc00*/  SHFL.IDX PT, R11, R11, 0x1, 0x181f ;  /* 0x00381f000b0b7f89 */ /* 0x002e6200000e0000 */
[----:B------:R-:W-:Y:S02]  /*bc10*/  SHF.L.U64.HI R6, R230, 0x1, R227 ;  /* 0x00000001e6067819 */ /* 0x000fe400000102e3 */
[----:B------:R-:W-:Y:S01]  /*bc20*/  SHF.L.U64.HI R8, R205, 0x1, R202 ;  /* 0x00000001cd087819 */ /* 0x000fe200000102ca */
[----:B------:R4:W2:Y:S01]  /*bc30*/  SHFL.IDX PT, R240, R3, 0x1, 0x181f ;  /* 0x00381f0003f07f89 */ /* 0x0008a200000e0000 */
[----:B------:R-:W-:-:S02]  /*bc40*/  SEL R12, RZ, 0x10, P4 ;  /* 0x00000010ff0c7807 */ /* 0x000fc40002000000 */
[C---:B---3--:R-:W-:Y:S02]  /*bc50*/  IADD3 R18, P0, R10.reuse, R5, RZ ;  /* 0x000000050a127210 */ /* 0x048fe40007f1e0ff */
[----:B------:R-:W-:-:S03]  /*bc60*/  IADD3 R16, P2, R10, R7, RZ ;  /* 0x000000070a107210 */ /* 0x000fc60007f5e0ff */
[C---:B--2---:R-:W-:Y:S01]  /*bc70*/  IMAD.X R19, R13.reuse, 0x1, R4, P0 ;  /* 0x000000010d137824 */ /* 0x044fe200000e0604 */
[----:B------:R-:W-:Y:S01]  /*bc80*/  IADD3 R14, P0, R10, R9, RZ ;  /* 0x000000090a0e7210 */ /* 0x000fe20007f1e0ff */
[C---:B------:R-:W-:Y:S01]  /*bc90*/  IMAD.X R17, R13.reuse, 0x1, R6, P2 ;  /* 0x000000010d117824 */ /* 0x040fe200010e0606 */
[----:B------:R-:W-:Y:S02]  /*bca0*/  SEL R10, RZ, 0x10, P3 ;  /* 0x00000010ff0a7807 */ /* 0x000fe40001800000 */
[----:B------:R4:W-:Y:S01]  /*bcb0*/  LDGSTS.E.BYPASS.LTC128B.128 [R141+0xc100], [R18.64], !P4 ;  /* 0x0c100000128d7fae */ /* 0x0009e2000e101d46 */
[----:B------:R-:W-:-:S03]  /*bcc0*/  IMAD.X R15, R13, 0x1, R8, P0 ;  /* 0x000000010d0f7824 */ /* 0x000fc600000e0608 */
[----:B------:R4:W-:Y:S04]  /*bcd0*/  LDGSTS.E.BYPASS.LTC128B.128 [R141+0xe100], [R16.64], !P3 ;  /* 0x0e100000108d7fae */ /* 0x0009e8000d901d46 */
[----:B------:R4:W-:Y:S02]  /*bce0*/  LDGSTS.E.BYPASS.LTC128B.128 [R141+0x10100], [R14.64], !P6 ;  /* 0x101000000e8d7fae */ /* 0x0009e4000f101d46 */
.L_x_1340:
[----:B-1--4-:R-:W-:Y:S02]  /*bcf0*/  IADD3 R14, -R12, 0x10, RZ ;  /* 0x000000100c0e7810 */ /* 0x012fe40007ffe1ff */
[----:B------:R-:W-:Y:S02]  /*bd00*/  IADD3 R3, -R10, 0x10, RZ ;  /* 0x000000100a037810 */ /* 0x000fe40007ffe1ff */
[----:B------:R-:W-:-:S04]  /*bd10*/  LOP3.LUT R14, R14, 0xf, RZ, 0xc0, !PT ;  /* 0x0000000f0e0e7812 */ /* 0x000fc800078ec0ff */
[-C--:B------:R-:W-:Y:S02]  /*bd20*/  IADD3 R14, P2, P0, R14, R240.reuse, R5 ;  /* 0x000000f00e0e7210 */ /* 0x080fe4000785e005 */
[----:B------:R-:W-:Y:S02]  /*bd30*/  LOP3.LUT R5, R3, 0xf, RZ, 0xc0, !PT ;  /* 0x0000000f03057812 */ /* 0x000fe400078ec0ff */
[----:B------:R-:W-:Y:S02]  /*bd40*/  IADD3 R3, -R225, 0x10, RZ ;  /* 0x00000010e1037810 */ /* 0x000fe40007ffe1ff */
[----:B------:R-:W-:Y:S02]  /*bd50*/  IADD3.X R15, RZ, R11, R4, P2, P0 ;  /* 0x0000000bff0f7210 */ /* 0x000fe400017e0404 */
[----:B------:R-:W-:Y:S02]  /*bd60*/  IADD3 R4, P2, P0, R5, R240, R7 ;  /* 0x000000f005047210 */ /* 0x000fe4000785e007 */
[----:B------:R-:W-:-:S02]  /*bd70*/  LOP3.LUT R3, R3, 0xf, RZ, 0xc0, !PT ;  /* 0x0000000f03037812 */ /* 0x000fc400078ec0ff */
[----:B------:R-:W-:Y:S02]  /*bd80*/  IADD3.X R5, RZ, R11, R6, P2, P0 ;  /* 0x0000000bff057210 */ /* 0x000fe400017e0406 */
[----:B------:R-:W-:-:S04]  /*bd90*/  IADD3 R240, P2, P0, R3, R240, R9 ;  /* 0x000000f003f07210 */ /* 0x000fc8000785e009 */
[----:B------:R-:W-:Y:S02]  /*bda0*/  IADD3.X R241, RZ, R11, R8, P2, P0 ;  /* 0x0000000bfff17210 */ /* 0x000fe400017e0408 */
[----:B------:R-:W-:Y:S02]  /*bdb0*/  ISETP.NE.U32.AND P0, PT, R12, RZ, PT ;  /* 0x000000ff0c00720c */ /* 0x000fe40003f05070 */
[----:B------:R-:W-:-:S11]  /*bdc0*/  ISETP.NE.U32.AND P2, PT, R10, RZ, PT ;  /* 0x000000ff0a00720c */ /* 0x000fd60003f45070 */
[----:B------:R-:W-:Y:S01]  /*bdd0*/  @!PT LDS RZ, [RZ] ;  /* 0x00000000fffff984 */ /* 0x000fe20000000800 */
[----:B------:R-:W-:Y:S01]  /*bde0*/  @!PT LDS RZ, [RZ] ;  /* 0x00000000fffff984 */ /* 0x000fe20000000800 */
[----:B------:R-:W-:Y:S01]  /*bdf0*/  @!PT LDS RZ, [RZ] ;  /* 0x00000000fffff984 */ /* 0x000fe20000000800 */
[----:B------:R1:W-:Y:S01]  /*be00*/  LDGSTS.E.BYPASS.LTC128B.128.ZFILL [R141+0xd100], [R14.64], P0 ;  /* 0x0d1000000e8d7fae */ /* 0x0003e20008141d46 */
[----:B------:R-:W-:-:S03]  /*be10*/  ISETP.NE.U32.AND P0, PT, R225, RZ, PT ;  /* 0x000000ffe100720c */ /* 0x000fc60003f05070 */
[----:B------:R1:W-:Y:S10]  /*be20*/  LDGSTS.E.BYPASS.LTC128B.128.ZFILL [R141+0xf100], [R4.64], P2 ;  /* 0x0f100000048d7fae */ /* 0x0003f40009141d46 */
[----:B------:R1:W-:Y:S02]  /*be30*/  LDGSTS.E.BYPASS.LTC128B.128.ZFILL [R141+0x11100], [R240.64], P0 ;  /* 0x11100000f08d7fae */ /* 0x0003e40008141d46 */
.L_x_1246:
[----:B------:R-:W-:Y:S05]  /*be40*/  BSYNC B0 ;  /* 0x0000000000007941 */ /* 0x000fea0003800000 */
.L_x_1245:
[----:B------:R-:W2:Y:S04]  /*be50*/  LDL R3, [R1+0x4] ;  /* 0x0000040001037983 */ /* 0x000ea80000100800 */
[----:B------:R-:W3:Y:S04]  /*be60*/  LDL R6, [R1+0x64] ;  /* 0x0000640001067983 */ /* 0x000ee80000100800 */
[----:B-1----:R-:W3:Y:S01]  /*be70*/  LDL R5, [R1+0x58] ;  /* 0x0000580001057983 */ /* 0x002ee20000100800 */
[----:B------:R-:W-:Y:S01]  /*be80*/  IMAD.MOV.U32 R4, RZ, RZ, 0x1 ;  /* 0x00000001ff047424 */ /* 0x000fe200078e00ff */
[----:B------:R-:W-:-:S02]  /*be90*/  IADD3 R226, R142, -0x2, RZ ;  /* 0xfffffffe8ee27810 */ /* 0x000fc40007ffe0ff */
[----:B------:R-:W0:Y:S02]  /*bea0*/  LDGDEPBAR ;  /* 0x00000000000079af */ /* 0x000e240000000000 */
[C---:B------:R-:W-:Y:S02]  /*beb0*/  ISETP.NE.AND P4, PT, R4.reuse, c[0x0][0x2c4], PT ;  /* 0x0000b10004007a0c */ /* 0x040fe40003f85270 */
[----:B------:R-:W-:Y:S01]  /*bec0*/  ISETP.LE.AND P3, PT, R4, c[0x0][0x32c], PT ;  /* 0x0000cb0004007a0c */ /* 0x000fe20003f63270 */
[----:B--2---:R-:W-:-:S10]  /*bed0*/  IMAD.SHL.U32 R3, R3, 0x80, RZ ;  /* 0x0000008003037824 */ /* 0x004fd400078e00ff */
[----:B------:R-:W-:-:S04]  /*bee0*/  @P4 IMAD.HI.U32 R7, R3, c[0x0][0x2c8], RZ ;  /* 0x0000b20003074a27 */ /* 0x000fc800078e00ff */
[----:B------:R-:W-:Y:S01]  /*bef0*/  IMAD.MOV.U32 R8, RZ, RZ, R3 ;  /* 0x000000ffff087224 */ /* 0x000fe200078e0003 */
[----:B------:R-:W-:-:S04]  /*bf00*/  @P4 SHF.R.U32.HI R8, RZ, c[0x0][0x2cc], R7 ;  /* 0x0000b300ff084a19 */ /* 0x000fc80000011607 */
[----:B---3--:R-:W-:-:S04]  /*bf10*/  IADD3 R5, -R5, R6, R8 ;  /* 0x0000000605057210 */ /* 0x008fc80007ffe108 */
        /* <DEDUP_REMOVED lines=12> */
.L_x_1251:
[----:B------:R-:W-:-:S13]  /*bfe0*/  ISETP.NE.AND P0, PT, R4, c[0x0][0x32c], PT ;  /* 0x0000cb0004007a0c */ /* 0x000fda0003f05270 */
[----:B------:R-:W-:-:S05]  /*bff0*/  @P0 IMAD.HI.U32 R4, R6, c[0x0][0x330], RZ ;  /* 0x0000cc0006040a27 */ /* 0x000fca00078e00ff */
[----:B------:R-:W-:Y:S02]  /*c000*/  @P0 SHF.R.U32.HI R6, RZ, c[0x0][0x334], R4 ;  /* 0x0000cd00ff060a19 */ /* 0x000fe40000011604 */
.L_x_1252:
[----:B------:R-:W-:Y:S05]  /*c010*/  BSYNC B0 ;  /* 0x0000000000007941 */ /* 0x000fea0003800000 */
.L_x_1250:
[----:B------:R-:W-:-:S05]  /*c020*/  MOV R5, c[0x0][0x32c] ;  /* 0x0000cb0000057a02 */ /* 0x000fca0000000f00 */
[----:B------:R-:W-:-:S05]  /*c030*/  IMAD R6, R6, R5, c[0x0][0x32c] ;  /* 0x0000cb0006067624 */ /* 0x000fca00078e0205 */
[----:B------:R-:W-:-:S04]  /*c040*/  IMNMX R7, R7, R6, PT ;  /* 0x0000000607077217 */ /* 0x000fc80003800200 */
.L_x_1249:
[----:B------:R-:W-:Y:S01]  /*c050*/  SHF.R.S32.HI R4, RZ, 0x1f, R7 ;  /* 0x0000001fff047819 */ /* 0x000fe20000011407 */
[----:B------:R-:W-:Y:S02]  /*c060*/  IMAD.MOV.U32 R181, RZ, RZ, 0x1 ;  /* 0x00000001ffb57424 */ /* 0x000fe400078e00ff */
[----:B------:R-:W-:Y:S01]  /*c070*/  IMAD.MOV.U32 R222, RZ, RZ, RZ ;  /* 0x000000ffffde7224 */ /* 0x000fe200078e00ff */
        /* <DEDUP_REMOVED lines=11> */
[----:B------:R-:W-:Y:S01]  /*c130*/  SEL R233, RZ, 0x10, P2 ;  /* 0x00000010ffe97807 */ /* 0x000fe20001000000 */
[----:B------:R-:W-:Y:S01]  /*c140*/  IMAD.MOV.U32 R222, RZ, RZ, RZ ;  /* 0x000000ffffde7224 */ /* 0x000fe200078e00ff */
[----:B------:R-:W-:Y:S01]  /*c150*/  SHF.L.U64.HI R232, R205, 0x1, R202 ;  /* 0x00000001cde87819 */ /* 0x000fe200000102ca */
[----:B------:R-:W-:Y:S02]  /*c160*/  IMAD.MOV.U32 R181, RZ, RZ, 0x1 ;  /* 0x00000001ffb57424 */ /* 0x000fe400078e00ff */
.L_x_1270:
[----:B------:R-:W-:Y:S04]  /*c170*/  DEPBAR.LE SB0, 0x2 ;  /* 0x000080800000791a */ /* 0x000fe80000000000 */
[----:B------:R-:W-:Y:S01]  /*c180*/  WARPSYNC 0xffffffff ;  /* 0xffffffff00007948 */ /* 0x000fe20003800000 */
[----:B------:R-:W-:Y:S01]  /*c190*/  BAR.SYNC.DEFER_BLOCKING 0x0 ;  /* 0x0000000000007b1d */ /* 0x000fe20000010000 */
[----:B------:R-:W-:Y:S01]  /*c1a0*/  MOV R189, 0x20 ;  /* 0x0000002000bd7802 */ /* 0x000fe20000000f00 */
[----:B------:R-:W-:Y:S01]  /*c1b0*/  IMAD R194, R181, 0x6000, R178 ;  /* 0x00006000b5c27824 */ /* 0x000fe200078e02b2 */
[----:B------:R-:W-:Y:S01]  /*c1c0*/  ISETP.GE.AND P0, PT, R201, R226, PT ;  /* 0x000000e2c900720c */ /* 0x000fe20003f06270 */
[----:B------:R-:W-:Y:S01]  /*c1d0*/  IMAD R3, R181, 0x6000, R188 ;  /* 0x00006000b5037824 */ /* 0x000fe200078e02bc */
[----:B------:R-:W-:Y:S04]  /*c1e0*/  SEL R189, R189, 0xffffffe0, !P1 ;  /* 0xffffffe0bdbd7807 */ /* 0x000fe80004800000 */
[----:B------:R-:W-:Y:S01]  /*c1f0*/  IADD3 R192, R194, R189, RZ ;  /* 0x000000bdc2c07210 */ /* 0x000fe20007ffe0ff */
[----:B------:R1:W2:Y:S01]  /*c200*/  LDSM.16.M88.4 R136, [R3+0xc100] ;  /* 0x00c100000388783b */ /* 0x0002a20000000200 */
[----:B------:R-:W-:Y:S03]  /*c210*/  BSSY B0, `(.L_x_1254) ;  /* 0x000003f000007945 */ /* 0x000fe60003800000 */
[----:B------:R1:W3:Y:S04]  /*c220*/  LDSM.16.M88.4 R140, [R3+0xc900] ;  /* 0x00c90000038c783b */ /* 0x0002e80000000200 */
[----:B------:R1:W4:Y:S04]  /*c230*/  LDSM.16.M88.4 R144, [R3+0xd100] ;  /* 0x00d100000390783b */ /* 0x0003280000000200 */
[----:B------:R1:W1:Y:S04]  /*c240*/  LDSM.16.M88.4 R148, [R3+0xd900] ;  /* 0x00d900000394783b */ /* 0x0002680000000200 */
[----:B------:R1:W1:Y:S04]  /*c250*/  LDSM.16.M88.4 R132, [R190] ;  /* 0x00000000be84783b */ /* 0x0002680000000200 */
[----:B------:R1:W1:Y:S04]  /*c260*/  LDSM.16.M88.4 R152, [R186] ;  /* 0x00000000ba98783b */ /* 0x0002680000000200 */
[----:B------:R1:W1:Y:S04]  /*c270*/  LDSM.16.M88.4 R156, [R192] ;  /* 0x00000000c09c783b */ /* 0x0002680000000200 */
[----:B------:R1:W1:Y:S04]  /*c280*/  LDSM.16.M88.4 R160, [R192+0x800] ;  /* 0x00080000c0a0783b */ /* 0x0002680000000200 */
[----:B------:R1:W1:Y:S04]  /*c290*/  LDSM.16.M88.4 R164, [R192+0x1000] ;  /* 0x00100000c0a4783b */ /* 0x0002680000000200 */
[----:B------:R1:W1:Y:S01]  /*c2a0*/  LDSM.16.M88.4 R168, [R192+0x1800] ;  /* 0x00180000c0a8783b */ /* 0x0002620000000200 */
[----:B------:R-:W-:-:S05]  /*c2b0*/  @P0 BRA `(.L_x_1255) ;  /* 0x0000034000000947 */ /* 0x000fca0003800000 */
[----:B------:R-:W-:Y:S01]  /*c2c0*/  IMAD.WIDE.U32 R6, R208, c[0x0][0x208], RZ ;  /* 0x00008200d0067a25 */ /* 0x000fe200078e00ff */
[----:B------:R-:W-:Y:S02]  /*c2d0*/  SHF.R.S32.HI R4, RZ, 0x1f, R208 ;  /* 0x0000001fff047819 */ /* 0x000fe400000114d0 */
[----:B-1----:R-:W-:Y:S03]  /*c2e0*/  SHF.R.S32.HI R3, RZ, 0x1f, R207 ;  /* 0x0000001fff037819 */ /* 0x002fe600000114cf */
        /* <DEDUP_REMOVED lines=11> */
[----:B------:R1:W4:Y:S02]  /*c3a0*/  SHFL.IDX PT, R6, R4, RZ, 0x181f ;  /* 0x00181fff04067589 */ /* 0x00032400000e0000 */
.L_x_1341:
[----:B------:R-:W-:-:S05]  /*c3b0*/  BRA.DIV ~URZ, `(.L_x_1257) ;  /* 0x0000d5a27f007947 */ /* 0x000fca000b800000 */
[----:B------:R-:W5:Y:S01]  /*c3c0*/  SHFL.IDX PT, R9, R3, RZ, 0x181f ;  /* 0x00181fff03097589 */ /* 0x000f6200000e0000 */
[----:B------:R-:W-:Y:S01]  /*c3d0*/  ISETP.GE.AND P2, PT, R229, c[0x0][0x1d4], PT ;  /* 0x00007500e5007a0c */ /* 0x000fe20003f46270 */
[----:B------:R-:W-:Y:S02]  /*c3e0*/  IMAD R5, R222, 0x6000, R203 ;  /* 0x00006000de057824 */ /* 0x000fe400078e02cb */
[----:B-1----:R-:W1:Y:S04]  /*c3f0*/  SHFL.IDX PT, R4, R4, 0x1, 0x181f ;  /* 0x00381f0004047f89 */ /* 0x002e6800000e0000 */
[----:B------:R4:W3:Y:S01]  /*c400*/  SHFL.IDX PT, R240, R3, 0x1, 0x181f ;  /* 0x00381f0003f07f89 */ /* 0x0008e200000e0000 */
[C---:B-----5:R-:W-:Y:S05]  /*c410*/  IADD3 R12, P0, R9.reuse, R236, RZ ;  /* 0x000000ec090c7210 */ /* 0x060fea0007f1e0ff */
[C---:B----4-:R-:W-:Y:S01]  /*c420*/  IMAD.X R13, R6.reuse, 0x1, R237, P0 ;  /* 0x00000001060d7824 */ /* 0x050fe200000e06ed */
[C---:B------:R-:W-:Y:S05]  /*c430*/  IADD3 R10, P0, R9.reuse, R234, RZ ;  /* 0x000000ea090a7210 */ /* 0x040fea0007f1e0ff */
[C---:B------:R-:W-:Y:S01]  /*c440*/  IMAD.X R11, R6.reuse, 0x1, R235, P0 ;  /* 0x00000001060b7824 */ /* 0x040fe200000e06eb */
[----:B------:R-:W-:Y:S05]  /*c450*/  IADD3 R8, P0, R9, R231, RZ ;  /* 0x000000e709087210 */ /* 0x000fea0007f1e0ff */
[----:B------:R-:W-:Y:S01]  /*c460*/  IMAD.X R9, R6, 0x1, R232, P0 ;  /* 0x0000000106097824 */ /* 0x000fe200000e06e8 */
[----:B------:R-:W-:Y:S11]  /*c470*/  ISETP.GE.AND P0, PT, R223, c[0x0][0x1d4], PT ;  /* 0x00007500df007a0c */ /* 0x000ff60003f06270 */
[----:B------:R-:W-:Y:S02]  /*c480*/  @!UPT UIADD3 URZ, URZ, URZ, URZ ;  /* 0x0000003f3f3ff290 */ /* 0x000fe4000fffe03f */
[----:B------:R4:W-:Y:S04]  /*c490*/  LDGSTS.E.BYPASS.LTC128B.128 [R5], [R12.64], !P0 ;  /* 0x000000000c057fae */ /* 0x0009e8000c101d46 */
[----:B------:R4:W-:Y:S04]  /*c4a0*/  LDGSTS.E.BYPASS.LTC128B.128 [R5+0x2000], [R10.64], !P2 ;  /* 0x020000000a057fae */ /* 0x0009e8000d101d46 */
[----:B------:R4:W-:Y:S02]  /*c4b0*/  LDGSTS.E.BYPASS.LTC128B.128 [R5+0x4000], [R8.64], !P6 ;  /* 0x0400000008057fae */ /* 0x0009e4000f101d46 */
.L_x_1342:
[----:B-1-3--:R-:W-:Y:S04]  /*c4c0*/  IADD3 R3, -R233, 0x10, RZ ;  /* 0x00000010e9037810 */ /* 0x00afe80007ffe1ff */
[----:B------:R-:W-:Y:S04]  /*c4d0*/  LOP3.LUT R3, R3, 0xf, RZ, 0xc0, !PT ;  /* 0x0000000f03037812 */ /* 0x000fe800078ec0ff */
[----:B------:R-:W-:Y:S02]  /*c4e0*/  IADD3 R6, P2, P0, R3, R240, R234 ;  /* 0x000000f003067210 */ /* 0x000fe4000785e0ea */
[----:B------:R-:W-:Y:S02]  /*c4f0*/  IADD3 R3, -R225, 0x10, RZ ;  /* 0x00000010e1037810 */ /* 0x000fe40007ffe1ff */
[----:B------:R-:W-:Y:S02]  /*c500*/  IADD3.X R7, RZ, R4, R235, P2, P0 ;  /* 0x00000004ff077210 */ /* 0x000fe400017e04eb */
[----:B------:R-:W-:Y:S04]  /*c510*/  LOP3.LUT R3, R3, 0xf, RZ, 0xc0, !PT ;  /* 0x0000000f03037812 */ /* 0x000fe800078ec0ff */
[----:B----4-:R-:W-:Y:S04]  /*c520*/  IADD3 R8, P2, P0, R3, R240, R231 ;  /* 0x000000f003087210 */ /* 0x010fe8000785e0e7 */
[----:B------:R-:W-:Y:S02]  /*c530*/  IADD3.X R9, RZ, R4, R232, P2, P0 ;  /* 0x00000004ff097210 */ /* 0x000fe400017e04e8 */
[----:B------:R-:W-:Y:S02]  /*c540*/  IADD3 R240, P0, R240, R236, RZ ;  /* 0x000000ecf0f07210 */ /* 0x000fe40007f1e0ff */
[----:B------:R-:W-:Y:S03]  /*c550*/  ISETP.GE.AND P2, PT, R223, c[0x0][0x1d4], PT ;  /* 0x00007500df007a0c */ /* 0x000fe60003f46270 */
[----:B------:R-:W-:Y:S01]  /*c560*/  IMAD.X R241, R4, 0x1, R237, P0 ;  /* 0x0000000104f17824 */ /* 0x000fe200000e06ed */
[----:B------:R-:W-:Y:S09]  /*c570*/  ISETP.NE.U32.AND P0, PT, R233, RZ, PT ;  /* 0x000000ffe900720c */ /* 0x000ff20003f05070 */
[----:B------:R-:W-:Y:S01]  /*c580*/  @!PT LDS RZ, [RZ] ;  /* 0x00000000fffff984 */ /* 0x000fe20000000800 */
[----:B------:R-:W-:Y:S01]  /*c590*/  @!PT LDS RZ, [RZ] ;  /* 0x00000000fffff984 */ /* 0x000fe20000000800 */
[----:B------:R-:W-:Y:S01]  /*c5a0*/  @!PT LDS RZ, [RZ] ;  /* 0x00000000fffff984 */ /* 0x000fe20000000800 */
[----:B------:R1:W-:Y:S04]  /*c5b0*/  LDGSTS.E.BYPASS.LTC128B.128 [R5+0x1000], [R240.64], !P2 ;  /* 0x01000000f0057fae */ /* 0x0003e8000d101d46 */
[----:B------:R1:W-:Y:S01]  /*c5c0*/  LDGSTS.E.BYPASS.LTC128B.128.ZFILL [R5+0x3000], [R6.64], P0 ;  /* 0x0300000006057fae */ /* 0x0003e20008141d46 */
[----:B------:R-:W-:Y:S11]  /*c5d0*/  ISETP.NE.U32.AND P0, PT, R225, RZ, PT ;  /* 0x000000ffe100720c */ /* 0x000ff60003f05070 */
[----:B------:R-:W-:Y:S02]  /*c5e0*/  @!UPT UIADD3 URZ, URZ, URZ, URZ ;  /* 0x0000003f3f3ff290 */ /* 0x000fe4000fffe03f */
[----:B------:R1:W-:Y:S02]  /*c5f0*/  LDGSTS.E.BYPASS.LTC128B.128.ZFILL [R5+0x5000], [R8.64], P0 ;  /* 0x0500000008057fae */ /* 0x0003e40008141d46 */
.L_x_1255:
[----:B------:R-:W-:Y:S05]  /*c600*/  BSYNC B0 ;  /* 0x0000000000007941 */ /* 0x000fea0003800000 */
.L_x_1254:
[----:B------:R-:W0:Y:S01]  /*c610*/  LDGDEPBAR ;  /* 0x00000000000079af */ /* 0x000e220000000000 */
[----:B------:R-:W-:Y:S01]  /*c620*/  WARPSYNC 0xffffffff ;  /* 0xffffffff00007948 */ /* 0x000fe20003800000 */
[C---:B-12---:R-:W-:Y:S03]  /*c630*/  HMMA.16816.F32.BF16 R4, R132.reuse, R136, RZ ;  /* 0x000000888404723c */ /* 0x046fe600000418ff */
[C---:B------:R-:W-:Y:S01]  /*c640*/  ISETP.GE.AND P0, PT, R222.reuse, 0x1, PT ;  /* 0x00000001de00780c */ /* 0x040fe20003f06270 */
[----:B------:R-:W2:Y:S01]  /*c650*/  LDL R241, [R1+0x4] ;  /* 0x0000040001f17983 */ /* 0x000ea20000100800 */
[----:B------:R-:W-:Y:S01]  /*c660*/  IMAD.IADD R3, R177, 0x1, R194 ;  /* 0x00000001b1037824 */ /* 0x000fe200078e02c2 */
[----:B------:R-:W-:Y:S01]  /*c670*/  IADD3 R179, R222, 0x1, RZ ;  /* 0x00000001deb37810 */ /* 0x000fe20007ffe0ff */
[----:B------:R-:W-:Y:S01]  /*c680*/  IMAD.IADD R191, R194, 0x1, R189 ;  /* 0x00000001c2bf7824 */ /* 0x000fe200078e02bd */
[C---:B------:R-:W-:Y:S01]  /*c690*/  HMMA.16816.F32.BF16 R8, R132.reuse, R138, RZ ;  /* 0x0000008a8408723c */ /* 0x040fe200000418ff */
[----:B------:R-:W-:Y:S01]  /*c6a0*/  IADD3 R189, R189, R194, R177 ;  /* 0x000000c2bdbd7210 */ /* 0x000fe20007ffe0b1 */
[----:B------:R-:W-:Y:S02]  /*c6b0*/  LDSM.16.M88.4 R136, [R184] ;  /* 0x00000000b888783b */ /* 0x000fe40000000200 */
[----:B------:R-:W-:Y:S01]  /*c6c0*/  SEL R222, R179, RZ, !P0 ;  /* 0x000000ffb3de7207 */ /* 0x000fe20004000000 */
[----:B------:R-:W-:Y:S03]  /*c6d0*/  IMAD.IADD R179, R177, 0x1, R192 ;  /* 0x00000001b1b37824 */ /* 0x000fe600078e02c0 */
[C---:B---3--:R-:W-:Y:S01]  /*c6e0*/  HMMA.16816.F32.BF16 R12, R132.reuse, R140, RZ ;  /* 0x0000008c840c723c */ /* 0x048fe200000418ff */
[----:B------:R-:W-:Y:S07]  /*c6f0*/  LDSM.16.M88.4 R172, [R3+0x800] ;  /* 0x0008000003ac783b */ /* 0x000fee0000000200 */
[C---:B------:R-:W-:Y:S01]  /*c700*/  HMMA.16816.F32.BF16 R16, R132.reuse, R142, RZ ;  /* 0x0000008e8410723c */ /* 0x040fe200000418ff */
[----:B------:R-:W1:Y:S07]  /*c710*/  LDSM.16.M88.4 R140, [R3] ;  /* 0x00000000038c783b */ /* 0x000e6e0000000200 */
[C---:B----4-:R-:W-:Y:S08]  /*c720*/  HMMA.16816.F32.BF16 R20, R132.reuse, R144, RZ ;  /* 0x000000908414723c */ /* 0x050ff000000418ff */
[C---:B------:R-:W-:Y:S01]  /*c730*/  HMMA.16816.F32.BF16 R24, R132.reuse, R146, RZ ;  /* 0x000000928418723c */ /* 0x040fe200000418ff */
[----:B------:R-:W-:Y:S07]  /*c740*/  LDSM.16.M88.4 R144, [R3+0x1800] ;  /* 0x001800000390783b */ /* 0x000fee0000000200 */
[C---:B------:R-:W-:Y:S08]  /*c750*/  HMMA.16816.F32.BF16 R28, R132.reuse, R148, RZ ;  /* 0x00000094841c723c */ /* 0x040ff000000418ff */
[----:B------:R-:W-:Y:S01]  /*c760*/  HMMA.16816.F32.BF16 R32, R132, R150, RZ ;  /* 0x000000968420723c */ /* 0x000fe200000418ff */
[----:B------:R-:W3:Y:S06]  /*c770*/  LDSM.16.M88.4 R132, [R3+0x1000] ;  /* 0x001000000384783b */ /* 0x000eec0000000200 */
[----:B------:R-:W-:Y:S01]  /*c780*/  LDSM.16.M88.4 R148, [R179] ;  /* 0x00000000b394783b */ /* 0x000fe20000000200 */
        /* <DEDUP_REMOVED lines=11> */
[----:B------:R-:W-:Y:S06]  /*c840*/  LDSM.16.M88.4 R152, [R179+0x800] ;  /* 0x00080000b398783b */ /* 0x000fec0000000200 */
[----:B------:R-:W-:Y:S01]  /*c850*/  LDSM.16.M88.4 R168, [R190+0x8000] ;  /* 0x00800000bea8783b */ /* 0x000fe20000000200 */
[C---:B-1----:R-:W-:Y:S08]  /*c860*/  HMMA.16816.F32.BF16 R4, R136.reuse, R140, R4 ;  /* 0x0000008c8804723c */ /* 0x042ff00000041804 */
[C---:B------:R-:W-:Y:S01]  /*c870*/  HMMA.16816.F32.BF16 R8, R136.reuse, R142, R8 ;  /* 0x0000008e8808723c */ /* 0x040fe20000041808 */
[----:B------:R-:W1:Y:S07]  /*c880*/  LDSM.16.M88.4 R140, [R183] ;  /* 0x00000000b78c783b */ /* 0x000e6e0000000200 */
        /* <DEDUP_REMOVED lines=8> */
[----:B------:R-:W-:Y:S06]  /*c910*/  LDSM.16.M88.4 R136, [R190+0x4000] ;  /* 0x00400000be88783b */ /* 0x000fec0000000200 */
[----:B------:R-:W4:Y:S01]  /*c920*/  LDSM.16.M88.4 R144, [R194+0x2000] ;  /* 0x00200000c290783b */ /* 0x000f220000000200 */
[C---:B-1----:R-:W-:Y:S08]  /*c930*/  HMMA.16816.F32.BF16 R4, R140.reuse, R148, R4 ;  /* 0x000000948c04723c */ /* 0x042ff00000041804 */
[C---:B------:R-:W-:Y:S01]  /*c940*/  HMMA.16816.F32.BF16 R8, R140.reuse, R150, R8 ;  /* 0x000000968c08723c */ /* 0x040fe20000041808 */
[----:B------:R-:W1:Y:S07]  /*c950*/  LDSM.16.M88.4 R148, [R194+0x2800] ;  /* 0x00280000c294783b */ /* 0x000e6e0000000200 */
        /* <DEDUP_REMOVED lines=8> */
[----:B------:R-:W5:Y:S06]  /*c9e0*/  LDSM.16.M88.4 R140, [R194+0x3800] ;  /* 0x00380000c28c783b */ /* 0x000f6c0000000200 */
[----:B------:R-:W2:Y:S01]  /*c9f0*/  LDSM.16.M88.4 R156, [R192+0x2000] ;  /* 0x00200000c09c783b */ /* 0x000ea20000000200 */
[C---:B----4-:R-:W-:Y:S08]  /*ca00*/  HMMA.16816.F32.BF16 R4, R136.reuse, R144, R4 ;  /* 0x000000908804723c */ /* 0x050ff00000041804 */
[C---:B------:R-:W-:Y:S01]  /*ca10*/  HMMA.16816.F32.BF16 R8, R136.reuse, R146, R8 ;  /* 0x000000928808723c */ /* 0x040fe20000041808 */
[----:B------:R-:W4:Y:S07]  /*ca20*/  LDSM.16.M88.4 R144, [R191+0x2800] ;  /* 0x00280000bf90783b */ /* 0x000f2e0000000200 */
[C---:B-1----:R-:W-:Y:S08]  /*ca30*/  HMMA.16816.F32.BF16 R12, R136.reuse, R148, R12 ;  /* 0x00000094880c723c */ /* 0x042ff0000004180c */
[C---:B------:R-:W-:Y:S01]  /*ca40*/  HMMA.16816.F32.BF16 R16, R136.reuse, R150, R16 ;  /* 0x000000968810723c */ /* 0x040fe20000041810 */
[----:B------:R-:W1:Y:S07]  /*ca50*/  LDSM.16.M88.4 R148, [R191+0x3000] ;  /* 0x00300000bf94783b */ /* 0x000e6e0000000200 */
[C---:B---3--:R-:W-:Y:S08]  /*ca60*/  HMMA.16816.F32.BF16 R20, R136.reuse, R132, R20 ;  /* 0x000000848814723c */ /* 0x048ff00000041814 */
[C---:B------:R-:W-:Y:S01]  /*ca70*/  HMMA.16816.F32.BF16 R24, R136.reuse, R134, R24 ;  /* 0x000000868818723c */ /* 0x040fe20000041818 */
[----:B------:R-:W3:Y:S07]  /*ca80*/  LDSM.16.M88.4 R132, [R191+0x3800] ;  /* 0x00380000bf84783b */ /* 0x000eee0000000200 */
[C---:B-----5:R-:W-:Y:S04]  /*ca90*/  HMMA.16816.F32.BF16 R28, R136.reuse, R140, R28 ;  /* 0x0000008c881c723c */ /* 0x060fe8000004181c */
[----:B--2---:R-:W-:Y:S04]  /*caa0*/  IMAD R241, R241, 0x80, R220 ;  /* 0x00000080f1f17824 */ /* 0x004fe800078e02dc */
        /* <DEDUP_REMOVED lines=8> */
[----:B------:R-:W4:Y:S07]  /*cb30*/  LDSM.16.M88.4 R144, [R3+0x2800] ;  /* 0x002800000390783b */ /* 0x000f2e0000000200 */
[C---:B-1----:R-:W-:Y:S08]  /*cb40*/  HMMA.16816.F32.BF16 R20, R152.reuse, R148, R20 ;  /* 0x000000949814723c */ /* 0x042ff00000041814 */
[C---:B------:R-:W-:Y:S01]  /*cb50*/  HMMA.16816.F32.BF16 R24, R152.reuse, R150, R24 ;  /* 0x000000969818723c */ /* 0x040fe20000041818 */
[----:B------:R-:W1:Y:S07]  /*cb60*/  LDSM.16.M88.4 R148, [R3+0x3000] ;  /* 0x003000000394783b */ /* 0x000e6e0000000200 */
[C---:B---3--:R-:W-:Y:S08]  /*cb70*/  HMMA.16816.F32.BF16 R28, R152.reuse, R132, R28 ;  /* 0x00000084981c723c */ /* 0x048ff0000004181c */
[----:B------:R-:W-:Y:S01]  /*cb80*/  HMMA.16816.F32.BF16 R32, R152, R134, R32 ;  /* 0x000000869820723c */ /* 0x000fe20000041820 */
[----:B------:R-:W3:Y:S06]  /*cb90*/  LDSM.16.M88.4 R132, [R189+0x2800] ;  /* 0x00280000bd84783b */ /* 0x000eec0000000200 */
[----:B------:R-:W-:Y:S01]  /*cba0*/  LDSM.16.M88.4 R152, [R189+0x3800] ;  /* 0x00380000bd98783b */ /* 0x000fe20000000200 */
[C---:B--2---:R-:W-:Y:S08]  /*cbb0*/  HMMA.16816.F32.BF16 R4, R136.reuse, R140, R4 ;  /* 0x0000008c8804723c */ /* 0x044ff00000041804 */
[C---:B------:R-:W-:Y:S01]  /*cbc0*/  HMMA.16816.F32.BF16 R8, R136.reuse, R142, R8 ;  /* 0x0000008e8808723c */ /* 0x040fe20000041808 */
[----:B------:R-:W2:Y:S07]  /*cbd0*/  LDSM.16.M88.4 R140, [R189+0x3000] ;  /* 0x00300000bd8c783b */ /* 0x000eae0000000200 */
[C---:B----4-:R-:W-:Y:S08]  /*cbe0*/  HMMA.16816.F32.BF16 R12, R136.reuse, R144, R12 ;  /* 0x00000090880c723c */ /* 0x050ff0000004180c */
        /* <DEDUP_REMOVED lines=9> */
[C---:B------:R-:W-:Y:S07]  /*cc80*/  HMMA.16816.F32.BF16 R4, R160.reuse, R164, R4 ;  /* 0x000000a4a004723c */ /* 0x040fee0000041804 */
[----:B------:R-:W-:Y:S01]  /*cc90*/  IMAD.SHL.U32 R164, R226, 0x40, RZ ;  /* 0x00000040e2a47824 */ /* 0x000fe200078e00ff */
[C---:B------:R-:W-:Y:S08]  /*cca0*/  HMMA.16816.F32.BF16 R8, R160.reuse, R166, R8 ;  /* 0x000000a6a008723c */ /* 0x040ff00000041808 */
[C---:B---3--:R-:W-:Y:S08]  /*ccb0*/  HMMA.16816.F32.BF16 R12, R160.reuse, R132, R12 ;  /* 0x00000084a00c723c */ /* 0x048ff0000004180c */
[C---:B------:R-:W-:Y:S01]  /*ccc0*/  HMMA.16816.F32.BF16 R16, R160.reuse, R134, R16 ;  /* 0x00000086a010723c */ /* 0x040fe20000041810 */
[----:B------:R-:W3:Y:S07]  /*ccd0*/  LDSM.16.M88.4 R132, [R194+0x5800] ;  /* 0x00580000c284783b */ /* 0x000eee0000000200 */
[C---:B--2---:R-:W-:Y:S08]  /*cce0*/  HMMA.16816.F32.BF16 R20, R160.reuse, R140, R20 ;  /* 0x0000008ca014723c */ /* 0x044ff00000041814 */
[C---:B------:R-:W-:Y:S01]  /*ccf0*/  HMMA.16816.F32.BF16 R24, R160.reuse, R142, R24 ;  /* 0x0000008ea018723c */ /* 0x040fe20000041818 */
[----:B------:R-:W2:Y:S07]  /*cd00*/  LDSM.16.M88.4 R140, [R186+0x8000] ;  /* 0x00800000ba8c783b */ /* 0x000eae0000000200 */
[C---:B------:R-:W-:Y:S08]  /*cd10*/  HMMA.16816.F32.BF16 R28, R160.reuse, R152, R28 ;  /* 0x00000098a01c723c */ /* 0x040ff0000004181c */
[----:B------:R-:W-:Y:S01]  /*cd20*/  HMMA.16816.F32.BF16 R32, R160, R154, R32 ;  /* 0x0000009aa020723c */ /* 0x000fe20000041820 */
[----:B------:R-:W4:Y:S06]  /*cd30*/  LDSM.16.M88.4 R152, [R191+0x4800] ;  /* 0x00480000bf98783b */ /* 0x000f2c0000000200 */
[----:B------:R-:W-:Y:S01]  /*cd40*/  LDSM.16.M88.4 R160, [R3+0x4000] ;  /* 0x0040000003a0783b */ /* 0x000fe20000000200 */
[C---:B------:R-:W-:Y:S08]  /*cd50*/  HMMA.16816.F32.BF16 R4, R168.reuse, R172, R4 ;  /* 0x000000aca804723c */ /* 0x040ff00000041804 */
[C---:B------:R-:W-:Y:S08]  /*cd60*/  HMMA.16816.F32.BF16 R8, R168.reuse, R174, R8 ;  /* 0x000000aea808723c */ /* 0x040ff00000041808 */
[C---:B-1----:R-:W-:Y:S08]  /*cd70*/  HMMA.16816.F32.BF16 R12, R168.reuse, R136, R12 ;  /* 0x00000088a80c723c */ /* 0x042ff0000004180c */
[C---:B------:R-:W-:Y:S01]  /*cd80*/  HMMA.16816.F32.BF16 R16, R168.reuse, R138, R16 ;  /* 0x0000008aa810723c */ /* 0x040fe20000041810 */
[----:B------:R-:W1:Y:S07]  /*cd90*/  LDSM.16.M88.4 R136, [R191+0x5800] ;  /* 0x00580000bf88783b */ /* 0x000e6e0000000200 */
[C---:B------:R-:W-:Y:S08]  /*cda0*/  HMMA.16816.F32.BF16 R20, R168.reuse, R144, R20 ;  /* 0x00000090a814723c */ /* 0x040ff00000041814 */
[C---:B------:R-:W-:Y:S01]  /*cdb0*/  HMMA.16816.F32.BF16 R24, R168.reuse, R146, R24 ;  /* 0x00000092a818723c */ /* 0x040fe20000041818 */
[----:B------:R-:W5:Y:S07]  /*cdc0*/  LDSM.16.M88.4 R144, [R184+0x8000] ;  /* 0x00800000b890783b */ /* 0x000f6e0000000200 */
[C---:B---3--:R-:W-:Y:S08]  /*cdd0*/  HMMA.16816.F32.BF16 R28, R168.reuse, R132, R28 ;  /* 0x00000084a81c723c */ /* 0x048ff0000004181c */
[----:B------:R-:W-:Y:S01]  /*cde0*/  HMMA.16816.F32.BF16 R32, R168, R134, R32 ;  /* 0x00000086a820723c */ /* 0x000fe20000041820 */
[----:B------:R-:W3:Y:S07]  /*cdf0*/  LDSM.16.M88.4 R132, [R3+0x4800] ;  /* 0x004800000384783b */ /* 0x000eee0000000200 */
[C---:B--2---:R-:W-:Y:S08]  /*ce00*/  HMMA.16816.F32.BF16 R4, R140.reuse, R148, R4 ;  /* 0x000000948c04723c */ /* 0x044ff00000041804 */
[C---:B------:R-:W-:Y:S01]  /*ce10*/  HMMA.16816.F32.BF16 R8, R140.reuse, R150, R8 ;  /* 0x000000968c08723c */ /* 0x040fe20000041808 */
[----:B------:R-:W2:Y:S07]  /*ce20*/  LDSM.16.M88.4 R148, [R3+0x5000] ;  /* 0x005000000394783b */ /* 0x000eae0000000200 */
[C---:B----4-:R-:W-:Y:S08]  /*ce30*/  HMMA.16816.F32.BF16 R12, R140.reuse, R152, R12 ;  /* 0x000000988c0c723c */ /* 0x050ff0000004180c */
[C---:B------:R-:W-:Y:S01]  /*ce40*/  HMMA.16816.F32.BF16 R16, R140.reuse, R154, R16 ;  /* 0x0000009a8c10723c */ /* 0x040fe20000041810 */
[----:B------:R-:W-:Y:S07]  /*ce50*/  LDSM.16.M88.4 R152, [R179+0x4000] ;  /* 0x00400000b398783b */ /* 0x000fee0000000200 */
[C---:B------:R-:W-:Y:S08]  /*ce60*/  HMMA.16816.F32.BF16 R20, R140.reuse, R156, R20 ;  /* 0x0000009c8c14723c */ /* 0x040ff00000041814 */
[C---:B------:R-:W-:Y:S01]  /*ce70*/  HMMA.16816.F32.BF16 R24, R140.reuse, R158, R24 ;  /* 0x0000009e8c18723c */ /* 0x040fe20000041818 */
[----:B------:R-:W-:Y:S07]  /*ce80*/  LDSM.16.M88.4 R156, [R189+0x4800] ;  /* 0x00480000bd9c783b */ /* 0x000fee0000000200 */
[C---:B-1----:R-:W-:Y:S08]  /*ce90*/  HMMA.16816.F32.BF16 R28, R140.reuse, R136, R28 ;  /* 0x000000888c1c723c */ /* 0x042ff0000004181c */
[----:B------:R-:W-:Y:S01]  /*cea0*/  HMMA.16816.F32.BF16 R32, R140, R138, R32 ;  /* 0x0000008a8c20723c */ /* 0x000fe20000041820 */
[----:B------:R-:W1:Y:S06]  /*ceb0*/  LDSM.16.M88.4 R136, [R3+0x5800] ;  /* 0x005800000388783b */ /* 0x000e6c0000000200 */
[----:B------:R-:W4:Y:S01]  /*cec0*/  LDSM.16.M88.4 R140, [R183+0x8000] ;  /* 0x00800000b78c783b */ /* 0x000f220000000200 */
[C---:B-----5:R-:W-:Y:S08]  /*ced0*/  HMMA.16816.F32.BF16 R4, R144.reuse, R160, R4 ;  /* 0x000000a09004723c */ /* 0x060ff00000041804 */
[C---:B------:R-:W-:Y:S01]  /*cee0*/  HMMA.16816.F32.BF16 R8, R144.reuse, R162, R8 ;  /* 0x000000a29008723c */ /* 0x040fe20000041808 */
[----:B------:R-:W5:Y:S07]  /*cef0*/  LDSM.16.M88.4 R160, [R189+0x5000] ;  /* 0x00500000bda0783b */ /* 0x000f6e0000000200 */
[C---:B---3--:R-:W-:Y:S08]  /*cf00*/  HMMA.16816.F32.BF16 R12, R144.reuse, R132, R12 ;  /* 0x00000084900c723c */ /* 0x048ff0000004180c */
[C---:B------:R-:W-:Y:S01]  /*cf10*/  HMMA.16816.F32.BF16 R16, R144.reuse, R134, R16 ;  /* 0x000000869010723c */ /* 0x040fe20000041810 */
[----:B------:R-:W3:Y:S07]  /*cf20*/  LDSM.16.M88.4 R132, [R189+0x5800] ;  /* 0x00580000bd84783b */ /* 0x000eee0000000200 */
[C---:B--2---:R-:W-:Y:S08]  /*cf30*/  HMMA.16816.F32.BF16 R20, R144.reuse, R148, R20 ;  /* 0x000000949014723c */ /* 0x044ff00000041814 */
[C---:B------:R-:W-:Y:S08]  /*cf40*/  HMMA.16816.F32.BF16 R24, R144.reuse, R150, R24 ;  /* 0x000000969018723c */ /* 0x040ff00000041818 */
[C---:B-1----:R-:W-:Y:S08]  /*cf50*/  HMMA.16816.F32.BF16 R28, R144.reuse, R136, R28 ;  /* 0x00000088901c723c */ /* 0x042ff0000004181c */
[----:B------:R-:W-:Y:S08]  /*cf60*/  HMMA.16816.F32.BF16 R32, R144, R138, R32 ;  /* 0x0000008a9020723c */ /* 0x000ff00000041820 */
[C---:B----4-:R-:W-:Y:S07]  /*cf70*/  HMMA.16816.F32.BF16 R4, R140.reuse, R152, R4 ;  /* 0x000000988c04723c */ /* 0x050fee0000041804 */
[----:B------:R-:W-:Y:S01]  /*cf80*/  IADD3 R153, R211, R241, R218 ;  /* 0x000000f1d3997210 */ /* 0x000fe20007ffe0da */
[C---:B------:R-:W-:Y:S04]  /*cf90*/  HMMA.16816.F32.BF16 R8, R140.reuse, R154, R8 ;  /* 0x0000009a8c08723c */ /* 0x040fe80000041808 */
[----:B------:R-:W-:Y:S03]  /*cfa0*/  @P4 IMAD.HI.U32 R152, R153, c[0x0][0x2c8], RZ ;  /* 0x0000b20099984a27 */ /* 0x000fe600078e00ff */
[----:B------:R-:W-:Y:S01]  /*cfb0*/  IADD3 R155, -R219, 0x1, -R164 ;  /* 0x00000001db9b7810 */ /* 0x000fe20007ffe9a4 */
[C---:B------:R-:W-:Y:S04]  /*cfc0*/  HMMA.16816.F32.BF16 R12, R140.reuse, R156, R12 ;  /* 0x0000009c8c0c723c */ /* 0x040fe8000004180c */
[----:B------:R-:W-:Y:S02]  /*cfd0*/  @P4 SHF.R.U32.HI R153, RZ, c[0x0][0x2cc], R152 ;  /* 0x0000b300ff994a19 */ /* 0x000fe40000011698 */
[----:B------:R-:W-:Y:S02]  /*cfe0*/  IADD3 R155, -R204, R155, R193 ;  /* 0x0000009bcc9b7210 */ /* 0x000fe40007ffe1c1 */
[C---:B------:R-:W-:Y:S01]  /*cff0*/  HMMA.16816.F32.BF16 R16, R140.reuse, R158, R16 ;  /* 0x0000009e8c10723c */ /* 0x040fe20000041810 */
[----:B------:R-:W1:Y:S03]  /*d000*/  SHFL.IDX PT, R152, R153, RZ, 0x1c1f ;  /* 0x001c1fff99987589 */ /* 0x000e6600000e0000 */
[C---:B------:R-:W-:Y:S02]  /*d010*/  IADD3 R157, R155.reuse, c[0x0][0x328], RZ ;  /* 0x0000ca009b9d7a10 */ /* 0x040fe40007ffe0ff */
[----:B------:R-:W-:Y:S02]  /*d020*/  IADD3 R155, R155, UR4, RZ ;  /* 0x000000049b9b7c10 */ /* 0x000fe4000fffe0ff */
[C---:B-----5:R-:W-:Y:S08]  /*d030*/  HMMA.16816.F32.BF16 R20, R140.reuse, R160, R20 ;  /* 0x000000a08c14723c */ /* 0x060ff00000041814 */
[C---:B------:R-:W-:Y:S08]  /*d040*/  HMMA.16816.F32.BF16 R24, R140.reuse, R162, R24 ;  /* 0x000000a28c18723c */ /* 0x040ff00000041818 */
[C---:B---3--:R-:W-:Y:S04]  /*d050*/  HMMA.16816.F32.BF16 R28, R140.reuse, R132, R28 ;  /* 0x000000848c1c723c */ /* 0x048fe8000004181c */
[--C-:B-1----:R-:W-:Y:S02]  /*d060*/  IMAD.IADD R161, R157, 0x1, R152.reuse ;  /* 0x000000019da17824 */ /* 0x102fe400078e0298 */
[----:B------:R-:W-:Y:S02]  /*d070*/  IMAD.IADD R159, R155, 0x1, R152 ;  /* 0x000000019b9f7824 */ /* 0x000fe400078e0298 */
        /* <DEDUP_REMOVED lines=15> */
.L_x_1260:
[----:B------:R-:W-:Y:S04]  /*d170*/  MOV R3, 0x1 ;  /* 0x0000000100037802 */ /* 0x000fe80000000f00 */
[----:B------:R-:W-:Y:S11]  /*d180*/  ISETP.NE.AND P0, PT, R3, c[0x0][0x32c], PT ;  /* 0x0000cb0003007a0c */ /* 0x000ff60003f05270 */
[----:B------:R-:W-:Y:S02]  /*d190*/  @!UPT UIADD3 URZ, URZ, URZ, URZ ;  /* 0x0000003f3f3ff290 */ /* 0x000fe4000fffe03f */
[----:B------:R-:W-:Y:S05]  /*d1a0*/  @P0 IMAD.HI.U32 R3, R133, c[0x0][0x330], RZ ;  /* 0x0000cc0085030a27 */ /* 0x000fea00078e00ff */
[----:B------:R-:W-:Y:S02]  /*d1b0*/  @P0 SHF.R.U32.HI R133, RZ, c[0x0][0x334], R3 ;  /* 0x0000cd00ff850a19 */ /* 0x000fe40000011603 */
.L_x_1261:
[----:B------:R-:W-:Y:S05]  /*d1c0*/  BSYNC B0 ;  /* 0x0000000000007941 */ /* 0x000fea0003800000 */
.L_x_1259:
[----:B------:R-:W-:Y:S04]  /*d1d0*/  IMAD R134, R133, c[0x0][0x32c], -R164 ;  /* 0x0000cb0085867a24 */ /* 0x000fe800078e0aa4 */
[----:B------:R-:W-:Y:S05]  /*d1e0*/  IMAD.IADD R134, R134, 0x1, -R219 ;  /* 0x0000000186867824 */ /* 0x000fea00078e0adb */
[----:B------:R-:W-:Y:S02]  /*d1f0*/  IADD3 R132, R134, c[0x0][0x32c], RZ ;  /* 0x0000cb0086847a10 */ /* 0x000fe40007ffe0ff */
[----:B------:R-:W-:Y:S02]  /*d200*/  IMNMX R159, R159, R134, !PT ;  /* 0x000000869f9f7217 */ /* 0x000fe40007800200 */
[----:B------:R-:W-:Y:S02]  /*d210*/  IMNMX R161, R161, R132, PT ;  /* 0x00000084a1a17217 */ /* 0x000fe40003800200 */
.L_x_1258:
        /* <DEDUP_REMOVED lines=10> */
[----:B------:R-:W-:Y:S01]  /*d2c0*/  ISETP.GT.AND P0, PT, R159, 0x9, P2 ;  /* 0x000000099f00780c */ /* 0x000fe20001704270 */
[----:B------:R-:W1:Y:S03]  /*d2d0*/  SHFL.IDX PT, R8, R153, 0x1, 0x1c1f ;  /* 0x003c1f0099087f89 */ /* 0x000e6600000e0000 */
[----:B------:R-:W-:Y:S04]  /*d2e0*/  ISETP.LT.OR P0, PT, R161, 0xa, P0 ;  /* 0x0000000aa100780c */ /* 0x000fe80000701670 */
[----:B------:R-:W-:Y:S02]  /*d2f0*/  FSEL R136, R9, -INF , !P0 ;  /* 0xff80000009887808 */ /* 0x000fe40004000000 */
[----:B------:R-:W-:Y:S04]  /*d300*/  ISETP.GT.AND P0, PT, R159, 0x10, P2 ;  /* 0x000000109f00780c */ /* 0x000fe80001704270 */
[----:B------:R-:W-:Y:S04]  /*d310*/  ISETP.LT.OR P0, PT, R161, 0x11, P0 ;  /* 0x00000011a100780c */ /* 0x000fe80000701670 */
[----:B------:R-:W-:Y:S02]  /*d320*/  FSEL R192, R12, -INF , !P0 ;  /* 0xff8000000cc07808 */ /* 0x000fe40004000000 */
[----:B------:R-:W-:Y:S04]  /*d330*/  ISETP.GT.AND P0, PT, R159, 0x11, P2 ;  /* 0x000000119f00780c */ /* 0x000fe80001704270 */
[----:B------:R-:W-:Y:S01]  /*d340*/  ISETP.LT.OR P0, PT, R161, 0x12, P0 ;  /* 0x00000012a100780c */ /* 0x000fe20000701670 */
[--C-:B-1----:R-:W-:Y:S02]  /*d350*/  IMAD.IADD R3, R157, 0x1, R8.reuse ;  /* 0x000000019d037824 */ /* 0x102fe400078e0208 */
[----:B------:R-:W-:Y:S01]  /*d360*/  IMAD.IADD R4, R155, 0x1, R8 ;  /* 0x000000019b047824 */ /* 0x000fe200078e0208 */
        /* <DEDUP_REMOVED lines=45> */
.L_x_1264:
[----:B------:R-:W-:Y:S04]  /*d640*/  MOV R5, 0x1 ;  /* 0x0000000100057802 */ /* 0x000fe80000000f00 */
[----:B------:R-:W-:Y:S11]  /*d650*/  ISETP.NE.AND P0, PT, R5, c[0x0][0x32c], PT ;  /* 0x0000cb0005007a0c */ /* 0x000ff60003f05270 */
[----:B------:R-:W-:Y:S02]  /*d660*/  @!UPT UIADD3 URZ, URZ, URZ, URZ ;  /* 0x0000003f3f3ff290 */ /* 0x000fe4000fffe03f */
[----:B------:R-:W-:Y:S05]  /*d670*/  @P0 IMAD.HI.U32 R5, R9, c[0x0][0x330], RZ ;  /* 0x0000cc0009050a27 */ /* 0x000fea00078e00ff */
[----:B------:R-:W-:Y:S02]  /*d680*/  @P0 SHF.R.U32.HI R9, RZ, c[0x0][0x334], R5 ;  /* 0x0000cd00ff090a19 */ /* 0x000fe40000011605 */
.L_x_1265:
[----:B------:R-:W-:Y:S05]  /*d690*/  BSYNC B0 ;  /* 0x0000000000007941 */ /* 0x000fea0003800000 */
.L_x_1263:
[----:B------:R-:W-:Y:S04]  /*d6a0*/  IMAD R8, R9, c[0x0][0x32c], -R164 ;  /* 0x0000cb0009087a24 */ /* 0x000fe800078e0aa4 */
[----:B------:R-:W-:Y:S05]  /*d6b0*/  IMAD.IADD R5, R8, 0x1, -R219 ;  /* 0x0000000108057824 */ /* 0x000fea00078e0adb */
[----:B------:R-:W-:Y:S02]  /*d6c0*/  IADD3 R8, R5, c[0x0][0x32c], RZ ;  /* 0x0000cb0005087a10 */ /* 0x000fe40007ffe0ff */
[----:B------:R-:W-:Y:S02]  /*d6d0*/  IMNMX R4, R4, R5, !PT ;  /* 0x0000000504047217 */ /* 0x000fe40007800200 */
[----:B------:R-:W-:Y:S02]  /*d6e0*/  IMNMX R3, R3, R8, PT ;  /* 0x0000000803037217 */ /* 0x000fe40003800200 */
.L_x_1262:
[----:B------:R-:W-:Y:S01]  /*d6f0*/  ISETP.GT.AND P0, PT, R4, RZ, P2 ;  /* 0x000000ff0400720c */ /* 0x000fe20001704270 */
[----:B------:R-:W-:Y:S04]  /*d700*/  DEPBAR.LE SB0, 0x2 ;  /* 0x000080800000791a */ /* 0x000fe80000000000 */
[----:B------:R-:W-:Y:S01]  /*d710*/  BAR.SYNC.DEFER_BLOCKING 0x0 ;  /* 0x0000000000007b1d */ /* 0x000fe20000010000 */
[----:B------:R-:W-:Y:S04]  /*d720*/  ISETP.LT.OR P0, PT, R3, 0x1, P0 ;  /* 0x000000010300780c */ /* 0x000fe80000701670 */
[----:B------:R-:W-:Y:S02]  /*d730*/  FSEL R17, R6, -INF , !P0 ;  /* 0xff80000006117808 */ /* 0x000fe40004000000 */
[C---:B------:R-:W-:Y:S02]  /*d740*/  ISETP.GT.AND P0, PT, R4.reuse, 0x1, P2 ;  /* 0x000000010400780c */ /* 0x040fe40001704270 */
[----:B------:R-:W-:Y:S02]  /*d750*/  FMNMX.FTZ R8, R17, R0, !PT ;  /* 0x0000000011087209 */ /* 0x000fe40007810000 */
[----:B------:R-:W-:Y:S04]  /*d760*/  ISETP.LT.OR P0, PT, R3, 0x2, P0 ;  /* 0x000000020300780c */ /* 0x000fe80000701670 */
        /* <DEDUP_REMOVED lines=67> */
[----:B------:R-:W1:Y:S01]  /*dba0*/  SHFL.BFLY PT, R4, R5, 0x2, 0x1f ;  /* 0x0c401f0005047f89 */ /* 0x000e6200000e0000 */
[----:B------:R-:W-:Y:S01]  /*dbb0*/  FMNMX.FTZ R8, R153, R8, !PT ;  /* 0x0000000899087209 */ /* 0x000fe20007810000 */
[----:B------:R-:W-:Y:S01]  /*dbc0*/  BSSY B0, `(.L_x_1266) ;  /* 0x00001c9000007945 */ /* 0x000fe20003800000 */
[----:B------:R-:W-:Y:S02]  /*dbd0*/  ISETP.LT.OR P0, PT, R3, 0x3a, P0 ;  /* 0x0000003a0300780c */ /* 0x000fe40000701670 */
[----:B------:R-:W-:Y:S02]  /*dbe0*/  FMNMX.FTZ R8, R149, R8, !PT ;  /* 0x0000000895087209 */ /* 0x000fe40007810000 */
[----:B------:R-:W-:Y:S02]  /*dbf0*/  FSEL R133, R35, -INF , !P0 ;  /* 0xff80000023857808 */ /* 0x000fe40004000000 */
[----:B------:R-:W-:Y:S04]  /*dc00*/  FMNMX.FTZ R8, R147, R8, !PT ;  /* 0x0000000893087209 */ /* 0x000fe80007810000 */
[----:B------:R-:W-:Y:S04]  /*dc10*/  FMNMX.FTZ R8, R145, R8, !PT ;  /* 0x0000000891087209 */ /* 0x000fe80007810000 */
[----:B------:R-:W-:Y:S02]  /*dc20*/  FMNMX.FTZ R6, R133, R8, !PT ;  /* 0x0000000885067209 */ /* 0x000fe40007810000 */
[----:B-1----:R-:W-:Y:S05]  /*dc30*/  FMNMX.FTZ R3, R5, R4, !PT ;  /* 0x0000000405037209 */ /* 0x002fea0007810000 */
[----:B------:R-:W1:Y:S02]  /*dc40*/  SHFL.BFLY PT, R132, R3, 0x1, 0x1f ;  /* 0x0c201f0003847f89 */ /* 0x000e6400000e0000 */
[----:B-1----:R-:W-:Y:S06]  /*dc50*/  FMNMX.FTZ R132, R3, R132, !PT ;  /* 0x0000008403847209 */ /* 0x002fec0007810000 */
[----:B------:R-:W1:Y:S01]  /*dc60*/  SHFL.BFLY PT, R3, R6, 0x2, 0x1f ;  /* 0x0c401f0006037f89 */ /* 0x000e6200000e0000 */
[C---:B------:R-:W-:Y:S01]  /*dc70*/  FSETP.NEU.FTZ.AND P0, PT, R132.reuse, -INF , PT ;  /* 0xff8000008400780b */ /* 0x040fe20003f1d000 */
[C---:B------:R-:W-:Y:S03]  /*dc80*/  FMUL.FTZ R151, R132.reuse, c[0x0][0x2d0] ;  /* 0x0000b40084977a20 */ /* 0x040fe60000410000 */
[----:B------:R-:W-:Y:S02]  /*dc90*/  FSEL R7, R132, RZ, P0 ;  /* 0x000000ff84077208 */ /* 0x000fe40000000000 */
[----:B------:R-:W-:Y:S03]  /*dca0*/  FSEL R151, R151, RZ, P0 ;  /* 0x000000ff97977208 */ /* 0x000fe60000000000 */
[----:B------:R-:W-:Y:S02]  /*dcb0*/  FADD.FTZ R7, -R7, R2 ;  /* 0x0000000207077221 */ /* 0x000fe40000010100 */
[--C-:B------:R-:W-:Y:S02]  /*dcc0*/  FFMA.FTZ R170, R135, c[0x0][0x2d0], -R151.reuse ;  /* 0x0000b40087aa7a23 */ /* 0x100fe40000010897 */
[--C-:B------:R-:W-:Y:S02]  /*dcd0*/  FFMA.FTZ R165, R160, c[0x0][0x2d0], -R151.reuse ;  /* 0x0000b400a0a57a23 */ /* 0x100fe40000010897 */
[--C-:B------:R-:W-:Y:S02]  /*dce0*/  FFMA.FTZ R166, R138, c[0x0][0x2d0], -R151.reuse ;  /* 0x0000b4008aa67a23 */ /* 0x100fe40000010897 */
[--C-:B------:R-:W-:Y:S01]  /*dcf0*/  FFMA.FTZ R163, R136, c[0x0][0x2d0], -R151.reuse ;  /* 0x0000b40088a37a23 */ /* 0x100fe20000010897 */
[----:B------:R-:W-:Y:S01]  /*dd00*/  MUFU.EX2 R170, R170 ;  /* 0x000000aa00aa7308 */ /* 0x000fe20000000800 */
[----:B------:R-:W-:Y:S02]  /*dd10*/  FMUL.FTZ R2, R7, c[0x0][0x2d0] ;  /* 0x0000b40007027a20 */ /* 0x000fe40000410000 */
[--C-:B------:R-:W-:Y:S01]  /*dd20*/  FFMA.FTZ R173, R142, c[0x0][0x2d0], -R151.reuse ;  /* 0x0000b4008ead7a23 */ /* 0x100fe20000010897 */
[----:B-1----:R-:W-:Y:S01]  /*dd30*/  FMNMX.FTZ R4, R6, R3, !PT ;  /* 0x0000000306047209 */ /* 0x002fe20007810000 */
[--C-:B------:R-:W-:Y:S02]  /*dd40*/  FFMA.FTZ R189, R158, c[0x0][0x2d0], -R151.reuse ;  /* 0x0000b4009ebd7a23 */ /* 0x100fe40000010897 */
[--C-:B------:R-:W-:Y:S02]  /*dd50*/  FFMA.FTZ R240, R156, c[0x0][0x2d0], -R151.reuse ;  /* 0x0000b4009cf07a23 */ /* 0x100fe40000010897 */
[----:B------:R-:W1:Y:S01]  /*dd60*/  SHFL.BFLY PT, R3, R4, 0x1, 0x1f ;  /* 0x0c201f0004037f89 */ /* 0x000e6200000e0000 */
[----:B------:R-:W2:Y:S01]  /*dd70*/  MUFU.EX2 R165, R165 ;  /* 0x000000a500a57308 */ /* 0x000ea20000000800 */
        /* <DEDUP_REMOVED lines=9> */
[----:B------:R-:W-:Y:S03]  /*de10*/  FFMA.FTZ R151, R134, c[0x0][0x2d0], -R151 ;  /* 0x0000b40086977a23 */ /* 0x000fe60000010897 */
[----:B------:R-:W3:Y:S01]  /*de20*/  MUFU.EX2 R163, R163 ;  /* 0x000000a300a37308 */ /* 0x000ee20000000800 */
[----:B-1----:R-:W-:Y:S02]  /*de30*/  FMNMX.FTZ R3, R4, R3, !PT ;  /* 0x0000000304037209 */ /* 0x002fe40007810000 */
[----:B--2---:R-:W-:Y:S02]  /*de40*/  F2FP.BF16.PACK_AB R136, R165, R170 ;  /* 0x000000aaa588723e */ /* 0x004fe400000010ff */
[C---:B------:R-:W-:Y:S01]  /*de50*/  FSETP.NEU.FTZ.AND P0, PT, R3.reuse, -INF , PT ;  /* 0xff8000000300780b */ /* 0x040fe20003f1d000 */
[C---:B------:R-:W-:Y:S04]  /*de60*/  FMUL.FTZ R144, R3.reuse, c[0x0][0x2d0] ;  /* 0x0000b40003907a20 */ /* 0x040fe80000410000 */
[----:B------:R-:W1:Y:S01]  /*de70*/  MUFU.EX2 R2, R2 ;  /* 0x0000000200027308 */ /* 0x000e620000000800 */
[----:B------:R-:W-:Y:S02]  /*de80*/  FSEL R5, R3, RZ, P0 ;  /* 0x000000ff03057208 */ /* 0x000fe40000000000 */
[----:B------:R-:W-:Y:S03]  /*de90*/  FSEL R144, R144, RZ, P0 ;  /* 0x000000ff90907208 */ /* 0x000fe60000000000 */
[----:B------:R-:W-:Y:S02]  /*dea0*/  FADD.FTZ R5, -R5, R0 ;  /* 0x0000000005057221 */ /* 0x000fe40000010100 */
[--C-:B------:R-:W-:Y:S02]  /*deb0*/  FFMA.FTZ R167, R9, c[0x0][0x2d0], -R144.reuse ;  /* 0x0000b40009a77a23 */ /* 0x100fe40000010890 */
[----:B------:R-:W-:Y:S01]  /*dec0*/  IMAD R9, R181, 0x6000, RZ ;  /* 0x00006000b5097824 */ /* 0x000fe200078e02ff */
[----:B------:R-:W-:Y:S01]  /*ded0*/  MUFU.EX2 R134, R151 ;  /* 0x0000009700867308 */ /* 0x000fe20000000800 */
[--C-:B------:R-:W-:Y:S02]  /*dee0*/  FFMA.FTZ R168, R13, c[0x0][0x2d0], -R144.reuse ;  /* 0x0000b4000da87a23 */ /* 0x100fe40000010890 */
[--C-:B------:R-:W-:Y:S01]  /*def0*/  FFMA.FTZ R169, R17, c[0x0][0x2d0], -R144.reuse ;  /* 0x0000b40011a97a23 */ /* 0x100fe20000010890 */
[----:B------:R-:W-:Y:S01]  /*df00*/  IADD3 R162, R182, R9, RZ ;  /* 0x00000009b6a27210 */ /* 0x000fe20007ffe0ff */
[--C-:B------:R-:W-:Y:S01]  /*df10*/  FFMA.FTZ R172, R11, c[0x0][0x2d0], -R144.reuse ;  /* 0x0000b4000bac7a23 */ /* 0x100fe20000010890 */
[----:B---3--:R-:W-:Y:S01]  /*df20*/  F2FP.BF16.PACK_AB R138, R163, R166 ;  /* 0x000000a6a38a723e */ /* 0x008fe200000010ff */
[----:B------:R-:W-:Y:S01]  /*df30*/  FMUL.FTZ R0, R5, c[0x0][0x2d0] ;  /* 0x0000b40005007a20 */ /* 0x000fe20000410000 */
[----:B------:R-:W-:Y:S01]  /*df40*/  IADD3 R135, R187, R162, RZ ;  /* 0x000000a2bb877210 */ /* 0x000fe20007ffe0ff */
[----:B------:R-:W2:Y:S01]  /*df50*/  LDSM.16.MT88.4 R12, [R162+0x100] ;  /* 0x00010000a20c783b */ /* 0x000ea20000004200 */
[----:B------:R-:W-:Y:S01]  /*df60*/  MUFU.EX2 R169, R169 ;  /* 0x000000a900a97308 */ /* 0x000fe20000000800 */
[----:B------:R-:W-:Y:S01]  /*df70*/  IADD3 R160, R9, R180, RZ ;  /* 0x000000b409a07210 */ /* 0x000fe20007ffe0ff */
[--C-:B------:R-:W-:Y:S02]  /*df80*/  FFMA.FTZ R238, R141, c[0x0][0x2d0], -R144.reuse ;  /* 0x0000b4008dee7a23 */ /* 0x100fe40000010890 */
[C---:B-1----:R-:W-:Y:S01]  /*df90*/  FMUL.FTZ R4, R2.reuse, R128 ;  /* 0x0000008002047220 */ /* 0x042fe20000410000 */
[----:B------:R-:W-:Y:S01]  /*dfa0*/  IADD3 R161, R187, R160, RZ ;  /* 0x000000a0bba17210 */ /* 0x000fe20007ffe0ff */
[C---:B------:R-:W-:Y:S01]  /*dfb0*/  FMUL.FTZ R5, R2.reuse, R129 ;  /* 0x0000008102057220 */ /* 0x040fe20000410000 */
[----:B------:R-:W1:Y:S01]  /*dfc0*/  LDSM.16.MT88.4 R20, [R135+0x100] ;  /* 0x000100008714783b */ /* 0x000e620000004200 */
[C---:B------:R-:W-:Y:S02]  /*dfd0*/  FMUL.FTZ R8, R2.reuse, R124 ;  /* 0x0000007c02087220 */ /* 0x040fe40000410000 */
[----:B------:R-:W3:Y:S01]  /*dfe0*/  MUFU.EX2 R168, R168 ;  /* 0x000000a800a87308 */ /* 0x000ee20000000800 */
[C---:B------:R-:W-:Y:S02]  /*dff0*/  FMUL.FTZ R9, R2.reuse, R125 ;  /* 0x0000007d02097220 */ /* 0x040fe40000410000 */
[C---:B------:R-:W-:Y:S02]  /*e000*/  FMUL.FTZ R16, R2.reuse, R104 ;  /* 0x0000006802107220 */ /* 0x040fe40000410000 */
[----:B------:R-:W4:Y:S01]  /*e010*/  LDSM.16.MT88.4 R28, [R160+0x100] ;  /* 0x00010000a01c783b */ /* 0x000f220000004200 */
[C---:B------:R-:W-:Y:S02]  /*e020*/  FMUL.FTZ R17, R2.reuse, R105 ;  /* 0x0000006902117220 */ /* 0x040fe40000410000 */
[C---:B------:R-:W-:Y:S02]  /*e030*/  FMUL.FTZ R24, R2.reuse, R112 ;  /* 0x0000007002187220 */ /* 0x040fe40000410000 */
[----:B------:R-:W-:Y:S01]  /*e040*/  MUFU.EX2 R167, R167 ;  /* 0x000000a700a77308 */ /* 0x000fe20000000800 */
[C---:B------:R-:W-:Y:S02]  /*e050*/  FMUL.FTZ R25, R2.reuse, R113 ;  /* 0x0000007102197220 */ /* 0x040fe40000410000 */
[C---:B------:R-:W-:Y:S02]  /*e060*/  FMUL.FTZ R32, R2.reuse, R120 ;  /* 0x0000007802207220 */ /* 0x040fe40000410000 */
[----:B------:R-:W-:Y:S02]  /*e070*/  FMUL.FTZ R33, R2, R121 ;  /* 0x0000007902217220 */ /* 0x000fe40000410000 */
[--C-:B------:R-:W-:Y:S02]  /*e080*/  FFMA.FTZ R241, R159, c[0x0][0x2d0], -R144.reuse ;  /* 0x0000b4009ff17a23 */ /* 0x100fe40000010890 */
[--C-:B------:R-:W-:Y:S01]  /*e090*/  FFMA.FTZ R244, R157, c[0x0][0x2d0], -R144.reuse ;  /* 0x0000b4009df47a23 */ /* 0x100fe20000010890 */
[----:B------:R-:W5:Y:S01]  /*e0a0*/  MUFU.EX2 R172, R172 ;  /* 0x000000ac00ac7308 */ /* 0x000f620000000800 */
[----:B------:R-:W-:Y:S01]  /*e0b0*/  LDSM.16.MT88.4 R156, [R162+0x5900] ;  /* 0x00590000a29c783b */ /* 0x000fe20000004200 */
[--C-:B------:R-:W-:Y:S01]  /*e0c0*/  FFMA.FTZ R243, R155, c[0x0][0x2d0], -R144.reuse ;  /* 0x0000b4009bf37a23 */ /* 0x100fe20000010890 */
[----:B---3--:R-:W-:Y:S01]  /*e0d0*/  F2FP.BF16.PACK_AB R137, R168, R169 ;  /* 0x000000a9a889723e */ /* 0x008fe200000010ff */
[--C-:B------:R-:W-:Y:S02]  /*e0e0*/  FFMA.FTZ R246, R153, c[0x0][0x2d0], -R144.reuse ;  /* 0x0000b40099f67a23 */ /* 0x100fe40000010890 */
[--C-:B------:R-:W-:Y:S03]  /*e0f0*/  FFMA.FTZ R249, R149, c[0x0][0x2d0], -R144.reuse ;  /* 0x0000b40095f97a23 */ /* 0x100fe60000010890 */
[----:B------:R-:W-:Y:S01]  /*e100*/  LDSM.16.MT88.4 R148, [R160+0x3900] ;  /* 0x00390000a094783b */ /* 0x000fe20000004200 */
[----:B------:R-:W3:Y:S01]  /*e110*/  MUFU.EX2 R0, R0 ;  /* 0x0000000000007308 */ /* 0x000ee20000000800 */
[--C-:B------:R-:W-:Y:S02]  /*e120*/  FFMA.FTZ R250, R147, c[0x0][0x2d0], -R144.reuse ;  /* 0x0000b40093fa7a23 */ /* 0x100fe40000010890 */
[--C-:B------:R-:W-:Y:S02]  /*e130*/  FFMA.FTZ R251, R145, c[0x0][0x2d0], -R144.reuse ;  /* 0x0000b40091fb7a23 */ /* 0x100fe40000010890 */
[C---:B------:R-:W-:Y:S02]  /*e140*/  FMUL.FTZ R36, R2.reuse, R36 ;  /* 0x0000002402247220 */ /* 0x040fe40000410000 */
[----:B------:R-:W-:Y:S01]  /*e150*/  LDSM.16.MT88.4 R152, [R161+0x3900] ;  /* 0x00390000a198783b */ /* 0x000fe20000004200 */
[C---:B------:R-:W-:Y:S02]  /*e160*/  FMUL.FTZ R37, R2.reuse, R37 ;  /* 0x0000002502257220 */ /* 0x040fe40000410000 */
[C---:B------:R-:W-:Y:S01]  /*e170*/  FMUL.FTZ R40, R2.reuse, R40 ;  /* 0x0000002802287220 */ /* 0x040fe20000410000 */
[----:B------:R-:W-:Y:S01]  /*e180*/  MUFU.EX2 R171, R171 ;  /* 0x000000ab00ab7308 */ /* 0x000fe20000000800 */
[----:B------:R-:W-:Y:S01]  /*e190*/  FMUL.FTZ R41, R2, R41 ;  /* 0x0000002902297220 */ /* 0x000fe20000410000 */
[----:B-----5:R-:W-:Y:S01]  /*e1a0*/  F2FP.BF16.PACK_AB R139, R172, R167 ;  /* 0x000000a7ac8b723e */ /* 0x020fe200000010ff */
[C---:B------:R-:W-:Y:S02]  /*e1b0*/  FMUL.FTZ R44, R2.reuse, R44 ;  /* 0x0000002c022c7220 */ /* 0x040fe40000410000 */
[C---:B------:R-:W-:Y:S02]  /*e1c0*/  FMUL.FTZ R45, R2.reuse, R45 ;  /* 0x0000002d022d7220 */ /* 0x040fe40000410000 */
[C---:B------:R-:W-:Y:S02]  /*e1d0*/  FMUL.FTZ R48, R2.reuse, R48 ;  /* 0x0000003002307220 */ /* 0x040fe40000410000 */
[C---:B------:R-:W-:Y:S01]  /*e1e0*/  FMUL.FTZ R49, R2.reuse, R49 ;  /* 0x0000003102317220 */ /* 0x040fe20000410000 */
[----:B------:R-:W5:Y:S01]  /*e1f0*/  MUFU.EX2 R174, R174 ;  /* 0x000000ae00ae7308 */ /* 0x000f620000000800 */
[----:B------:R-:W-:Y:S02]  /*e200*/  FMUL.FTZ R52, R2, R52 ;  /* 0x0000003402347220 */ /* 0x000fe40000410000 */
[C---:B---3--:R-:W-:Y:S02]  /*e210*/  FMUL.FTZ R6, R0.reuse, R130 ;  /* 0x0000008200067220 */ /* 0x048fe40000410000 */
[C---:B------:R-:W-:Y:S02]  /*e220*/  FMUL.FTZ R7, R0.reuse, R131 ;  /* 0x0000008300077220 */ /* 0x040fe40000410000 */
[----:B------:R-:W-:Y:S01]  /*e230*/  LDSM.16.MT88.4 R128, [R135+0x2900] ;  /* 0x002900008780783b */ /* 0x000fe20000004200 */
[C---:B------:R-:W-:Y:S02]  /*e240*/  FMUL.FTZ R10, R0.reuse, R126 ;  /* 0x0000007e000a7220 */ /* 0x040fe40000410000 */
[C---:B------:R-:W-:Y:S01]  /*e250*/  FMUL.FTZ R11, R0.reuse, R127 ;  /* 0x0000007f000b7220 */ /* 0x040fe20000410000 */
[----:B------:R-:W-:Y:S01]  /*e260*/  MUFU.EX2 R173, R173 ;  /* 0x000000ad00ad7308 */ /* 0x000fe20000000800 */
[C---:B--2---:R-:W-:Y:S03]  /*e270*/  HMMA.16816.F32.BF16 R4, R136.reuse, R12, R4 ;  /* 0x0000000c8804723c */ /* 0x044fe60000041804 */
[----:B------:R-:W-:Y:S02]  /*e280*/  LDSM.16.MT88.4 R124, [R162+0x2900] ;  /* 0x00290000a27c783b */ /* 0x000fe40000004200 */
[----:B------:R-:W-:Y:S02]  /*e290*/  FMUL.FTZ R18, R0, R106 ;  /* 0x0000006a00127220 */ /* 0x000fe40000410000 */
[C---:B------:R-:W-:Y:S01]  /*e2a0*/  FMUL.FTZ R12, R2.reuse, R100 ;  /* 0x00000064020c7220 */ /* 0x040fe20000410000 */
[C---:B------:R-:W-:Y:S01]  /*e2b0*/  HMMA.16816.F32.BF16 R8, R136.reuse, R14, R8 ;  /* 0x0000000e8808723c */ /* 0x040fe20000041808 */
[----:B------:R-:W2:Y:S03]  /*e2c0*/  MUFU.EX2 R192, R192 ;  /* 0x000000c000c07308 */ /* 0x000ea60000000800 */
[----:B------:R-:W-:Y:S02]  /*e2d0*/  FMUL.FTZ R13, R2, R101 ;  /* 0x00000065020d7220 */ /* 0x000fe40000410000 */
[C---:B------:R-:W-:Y:S02]  /*e2e0*/  FMUL.FTZ R19, R0.reuse, R107 ;  /* 0x0000006b00137220 */ /* 0x040fe40000410000 */
[C---:B------:R-:W-:Y:S01]  /*e2f0*/  FMUL.FTZ R14, R0.reuse, R102 ;  /* 0x00000066000e7220 */ /* 0x040fe20000410000 */
[----:B------:R-:W-:Y:S02]  /*e300*/  LDSM.16.MT88.4 R104, [R162+0x2100] ;  /* 0x00210000a268783b */ /* 0x000fe40000004200 */
[----:B------:R-:W-:Y:S01]  /*e310*/  MUFU.EX2 R238, R238 ;  /* 0x000000ee00ee7308 */ /* 0x000fe20000000800 */
[C---:B------:R-:W-:Y:S02]  /*e320*/  FMUL.FTZ R15, R0.reuse, R103 ;  /* 0x00000067000f7220 */ /* 0x040fe40000410000 */
[C---:B------:R-:W-:Y:S02]  /*e330*/  FMUL.FTZ R26, R0.reuse, R114 ;  /* 0x00000072001a7220 */ /* 0x040fe40000410000 */
[C---:B------:R-:W-:Y:S01]  /*e340*/  FMUL.FTZ R27, R0.reuse, R115 ;  /* 0x00000073001b7220 */ /* 0x040fe20000410000 */
[----:B------:R-:W3:Y:S01]  /*e350*/  LDSM.16.MT88.4 R100, [R161+0x100] ;  /* 0x00010000a164783b */ /* 0x000ee20000004200 */
[C---:B------:R-:W-:Y:S01]  /*e360*/  FMUL.FTZ R34, R0.reuse, R122 ;  /* 0x0000007a00227220 */ /* 0x040fe20000410000 */
[C---:B-1----:R-:W-:Y:S02]  /*e370*/  HMMA.16816.F32.BF16 R12, R136.reuse, R20, R12 ;  /* 0x00000014880c723c */ /* 0x042fe4000004180c */
[----:B------:R-:W-:Y:S01]  /*e380*/  MUFU.EX2 R189, R189 ;  /* 0x000000bd00bd7308 */ /* 0x000fe20000000800 */
[C---:B------:R-:W-:Y:S02]  /*e390*/  FMUL.FTZ R35, R0.reuse, R123 ;  /* 0x0000007b00237220 */ /* 0x040fe40000410000 */
[----:B------:R-:W-:Y:S01]  /*e3a0*/  FMUL.FTZ R38, R0, R38 ;  /* 0x0000002600267220 */ /* 0x000fe20000410000 */
[----:B------:R-:W-:Y:S01]  /*e3b0*/  LDSM.16.MT88.4 R112, [R162+0x900] ;  /* 0x00090000a270783b */ /* 0x000fe20000004200 */
[C---:B------:R-:W-:Y:S01]  /*e3c0*/  FMUL.FTZ R20, R2.reuse, R108 ;  /* 0x0000006c02147220 */ /* 0x040fe20000410000 */
[C---:B------:R-:W-:Y:S04]  /*e3d0*/  HMMA.16816.F32.BF16 R16, R136.reuse, R22, R16 ;  /* 0x000000168810723c */ /* 0x040fe80000041810 */
[----:B------:R-:W-:Y:S01]  /*e3e0*/  FMUL.FTZ R21, R2, R109 ;  /* 0x0000006d02157220 */ /* 0x000fe20000410000 */
[----:B------:R-:W-:Y:S01]  /*e3f0*/  MUFU.EX2 R240, R240 ;  /* 0x000000f000f07308 */ /* 0x000fe20000000800 */
[----:B------:R-:W-:Y:S01]  /*e400*/  LDSM.16.MT88.4 R120, [R161+0x900] ;  /* 0x00090000a178783b */ /* 0x000fe20000004200 */
[C---:B------:R-:W-:Y:S02]  /*e410*/  FMUL.FTZ R22, R0.reuse, R110 ;  /* 0x0000006e00167220 */ /* 0x040fe40000410000 */
[C---:B------:R-:W-:Y:S03]  /*e420*/  FMUL.FTZ R23, R0.reuse, R111 ;  /* 0x0000006f00177220 */ /* 0x040fe60000410000 */
[C---:B------:R-:W-:Y:S02]  /*e430*/  FMUL.FTZ R39, R0.reuse, R39 ;  /* 0x0000002700277220 */ /* 0x040fe40000410000 */
[----:B------:R-:W1:Y:S01]  /*e440*/  LDSM.16.MT88.4 R108, [R135+0x2100] ;  /* 0x00210000876c783b */ /* 0x000e620000004200 */
[C---:B------:R-:W-:Y:S01]  /*e450*/  FMUL.FTZ R42, R0.reuse, R42 ;  /* 0x0000002a002a7220 */ /* 0x040fe20000410000 */
[C---:B----4-:R-:W-:Y:S01]  /*e460*/  HMMA.16816.F32.BF16 R20, R136.reuse, R28, R20 ;  /* 0x0000001c8814723c */ /* 0x050fe20000041814 */
[----:B------:R-:W-:Y:S02]  /*e470*/  MUFU.EX2 R191, R191 ;  /* 0x000000bf00bf7308 */ /* 0x000fe40000000800 */
[C---:B------:R-:W-:Y:S02]  /*e480*/  FMUL.FTZ R43, R0.reuse, R43 ;  /* 0x0000002b002b7220 */ /* 0x040fe40000410000 */
[----:B------:R-:W-:Y:S02]  /*e490*/  FMUL.FTZ R46, R0, R46 ;  /* 0x0000002e002e7220 */ /* 0x000fe40000410000 */
[C---:B------:R-:W-:Y:S01]  /*e4a0*/  FMUL.FTZ R28, R2.reuse, R116 ;  /* 0x00000074021c7220 */ /* 0x040fe20000410000 */
[C---:B------:R-:W-:Y:S03]  /*e4b0*/  HMMA.16816.F32.BF16 R24, R136.reuse, R30, R24 ;  /* 0x0000001e8818723c */ /* 0x040fe60000041818 */
[----:B------:R-:W-:Y:S01]  /*e4c0*/  MUFU.EX2 R242, R242 ;  /* 0x000000f200f27308 */ /* 0x000fe20000000800 */
[----:B------:R-:W-:Y:S02]  /*e4d0*/  FMUL.FTZ R29, R2, R117 ;  /* 0x00000075021d7220 */ /* 0x000fe40000410000 */
[C---:B------:R-:W-:Y:S02]  /*e4e0*/  FMUL.FTZ R47, R0.reuse, R47 ;  /* 0x0000002f002f7220 */ /* 0x040fe40000410000 */
[C---:B------:R-:W-:Y:S04]  /*e4f0*/  FMUL.FTZ R30, R0.reuse, R118 ;  /* 0x00000076001e7220 */ /* 0x040fe80000410000 */
[C---:B------:R-:W-:Y:S01]  /*e500*/  FMUL.FTZ R31, R0.reuse, R119 ;  /* 0x00000077001f7220 */ /* 0x040fe20000410000 */
[----:B------:R-:W-:Y:S01]  /*e510*/  MUFU.EX2 R241, R241 ;  /* 0x000000f100f17308 */ /* 0x000fe20000000800 */
[----:B------:R-:W-:Y:S01]  /*e520*/  LDSM.16.MT88.4 R116, [R135+0x900] ;  /* 0x000900008774783b */ /* 0x000fe20000004200 */
[C---:B------:R-:W-:Y:S02]  /*e530*/  FMUL.FTZ R50, R0.reuse, R50 ;  /* 0x0000003200327220 */ /* 0x040fe40000410000 */
[----:B------:R-:W-:Y:S02]  /*e540*/  FMUL.FTZ R51, R0, R51 ;  /* 0x0000003300337220 */ /* 0x000fe40000410000 */
[C---:B---3--:R-:W-:Y:S03]  /*e550*/  HMMA.16816.F32.BF16 R28, R136.reuse, R100, R28 ;  /* 0x00000064881c723c */ /* 0x048fe6000004181c */
[----:B------:R-:W-:Y:S01]  /*e560*/  FMUL.FTZ R53, R2, R53 ;  /* 0x0000003502357220 */ /* 0x000fe20000410000 */
[----:B------:R-:W-:Y:S01]  /*e570*/  MUFU.EX2 R244, R244 ;  /* 0x000000f400f47308 */ /* 0x000fe20000000800 */
[C---:B------:R-:W-:Y:S02]  /*e580*/  FMUL.FTZ R54, R0.reuse, R54 ;  /* 0x0000003600367220 */ /* 0x040fe40000410000 */
[----:B------:R-:W-:Y:S01]  /*e590*/  FMUL.FTZ R55, R0, R55 ;  /* 0x0000003700377220 */ /* 0x000fe20000410000 */
[C---:B------:R-:W-:Y:S01]  /*e5a0*/  HMMA.16816.F32.BF16 R32, R136.reuse, R102, R32 ;  /* 0x000000668820723c */ /* 0x040fe20000041820 */
[----:B------:R-:W3:Y:S03]  /*e5b0*/  LDSM.16.MT88.4 R100, [R160+0x2100] ;  /* 0x00210000a064783b */ /* 0x000ee60000004200 */
[C---:B------:R-:W-:Y:S02]  /*e5c0*/  FMUL.FTZ R56, R2.reuse, R56 ;  /* 0x0000003802387220 */ /* 0x040fe40000410000 */
[----:B------:R-:W-:Y:S01]  /*e5d0*/  FMUL.FTZ R57, R2, R57 ;  /* 0x0000003902397220 */ /* 0x000fe20000410000 */
[----:B------:R-:W-:Y:S01]  /*e5e0*/  MUFU.EX2 R243, R243 ;  /* 0x000000f300f37308 */ /* 0x000fe20000000800 */
[C---:B------:R-:W-:Y:S04]  /*e5f0*/  HMMA.16816.F32.BF16 R36, R136.reuse, R104, R36 ;  /* 0x000000688824723c */ /* 0x040fe80000041824 */
[C---:B------:R-:W-:Y:S02]  /*e600*/  FMUL.FTZ R58, R0.reuse, R58 ;  /* 0x0000003a003a7220 */ /* 0x040fe40000410000 */
[----:B------:R-:W-:Y:S02]  /*e610*/  FMUL.FTZ R59, R0, R59 ;  /* 0x0000003b003b7220 */ /* 0x000fe40000410000 */
[C---:B------:R-:W-:Y:S01]  /*e620*/  HMMA.16816.F32.BF16 R40, R136.reuse, R106, R40 ;  /* 0x0000006a8828723c */ /* 0x040fe20000041828 */
[----:B------:R-:W4:Y:S01]  /*e630*/  LDSM.16.MT88.4 R104, [R161+0x2100] ;  /* 0x00210000a168783b */ /* 0x000f220000004200 */
[----:B------:R-:W-:Y:S02]  /*e640*/  MUFU.EX2 R246, R246 ;  /* 0x000000f600f67308 */ /* 0x000fe40000000800 */
[C---:B------:R-:W-:Y:S02]  /*e650*/  FMUL.FTZ R60, R2.reuse, R60 ;  /* 0x0000003c023c7220 */ /* 0x040fe40000410000 */
[----:B------:R-:W-:Y:S02]  /*e660*/  FMUL.FTZ R61, R2, R61 ;  /* 0x0000003d023d7220 */ /* 0x000fe40000410000 */
[C---:B-1----:R-:W-:Y:S04]  /*e670*/  HMMA.16816.F32.BF16 R44, R136.reuse, R108, R44 ;  /* 0x0000006c882c723c */ /* 0x042fe8000004182c */
[C---:B------:R-:W-:Y:S01]  /*e680*/  FMUL.FTZ R62, R0.reuse, R62 ;  /* 0x0000003e003e7220 */ /* 0x040fe20000410000 */
[----:B------:R-:W-:Y:S01]  /*e690*/  MUFU.EX2 R245, R245 ;  /* 0x000000f500f57308 */ /* 0x000fe20000000800 */
[----:B------:R-:W-:Y:S02]  /*e6a0*/  FMUL.FTZ R63, R0, R63 ;  /* 0x0000003f003f7220 */ /* 0x000fe40000410000 */
[C---:B------:R-:W-:Y:S01]  /*e6b0*/  HMMA.16816.F32.BF16 R48, R136.reuse, R110, R48 ;  /* 0x0000006e8830723c */ /* 0x040fe20000041830 */
[----:B------:R-:W1:Y:S03]  /*e6c0*/  LDSM.16.MT88.4 R108, [R162+0x4100] ;  /* 0x00410000a26c783b */ /* 0x000e660000004200 */
[C---:B------:R-:W-:Y:S02]  /*e6d0*/  FMUL.FTZ R64, R2.reuse, R64 ;  /* 0x0000004002407220 */ /* 0x040fe40000410000 */
[----:B------:R-:W-:Y:S01]  /*e6e0*/  FMUL.FTZ R65, R2, R65 ;  /* 0x0000004102417220 */ /* 0x000fe20000410000 */
[----:B------:R-:W-:Y:S01]  /*e6f0*/  MUFU.EX2 R248, R248 ;  /* 0x000000f800f87308 */ /* 0x000fe20000000800 */
[C---:B------:R-:W-:Y:S01]  /*e700*/  FMUL.FTZ R66, R0.reuse, R66 ;  /* 0x0000004200427220 */ /* 0x040fe20000410000 */
[C---:B---3--:R-:W-:Y:S03]  /*e710*/  HMMA.16816.F32.BF16 R52, R136.reuse, R100, R52 ;  /* 0x000000648834723c */ /* 0x048fe60000041834 */
[----:B------:R-:W-:Y:S02]  /*e720*/  FMUL.FTZ R67, R0, R67 ;  /* 0x0000004300437220 */ /* 0x000fe40000410000 */
[C---:B------:R-:W-:Y:S02]  /*e730*/  FMUL.FTZ R68, R2.reuse, R68 ;  /* 0x0000004402447220 */ /* 0x040fe40000410000 */
[----:B------:R-:W-:Y:S01]  /*e740*/  FMUL.FTZ R69, R2, R69 ;  /* 0x0000004502457220 */ /* 0x000fe20000410000 */
[C---:B------:R-:W-:Y:S01]  /*e750*/  HMMA.16816.F32.BF16 R56, R136.reuse, R102, R56 ;  /* 0x000000668838723c */ /* 0x040fe20000041838 */
[----:B------:R-:W3:Y:S01]  /*e760*/  LDSM.16.MT88.4 R100, [R135+0x4100] ;  /* 0x004100008764783b */ /* 0x000ee20000004200 */
[----:B------:R-:W-:Y:S02]  /*e770*/  MUFU.EX2 R247, R247 ;  /* 0x000000f700f77308 */ /* 0x000fe40000000800 */
[C---:B------:R-:W-:Y:S02]  /*e780*/  FMUL.FTZ R70, R0.reuse, R70 ;  /* 0x0000004600467220 */ /* 0x040fe40000410000 */
[----:B------:R-:W-:Y:S02]  /*e790*/  FMUL.FTZ R71, R0, R71 ;  /* 0x0000004700477220 */ /* 0x000fe40000410000 */
[C---:B----4-:R-:W-:Y:S04]  /*e7a0*/  HMMA.16816.F32.BF16 R60, R136.reuse, R104, R60 ;  /* 0x00000068883c723c */ /* 0x050fe8000004183c */
[C---:B------:R-:W-:Y:S01]  /*e7b0*/  FMUL.FTZ R72, R2.reuse, R72 ;  /* 0x0000004802487220 */ /* 0x040fe20000410000 */
[----:B------:R-:W-:Y:S01]  /*e7c0*/  MUFU.EX2 R249, R249 ;  /* 0x000000f900f97308 */ /* 0x000fe20000000800 */
[----:B------:R-:W-:Y:S02]  /*e7d0*/  FMUL.FTZ R73, R2, R73 ;  /* 0x0000004902497220 */ /* 0x000fe40000410000 */
[C---:B------:R-:W-:Y:S01]  /*e7e0*/  HMMA.16816.F32.BF16 R64, R136.reuse, R106, R64 ;  /* 0x0000006a8840723c */ /* 0x040fe20000041840 */
[----:B------:R-:W4:Y:S03]  /*e7f0*/  LDSM.16.MT88.4 R104, [R160+0x4100] ;  /* 0x00410000a068783b */ /* 0x000f260000004200 */
[C---:B------:R-:W-:Y:S02]  /*e800*/  FMUL.FTZ R74, R0.reuse, R74 ;  /* 0x0000004a004a7220 */ /* 0x040fe40000410000 */
[----:B------:R-:W-:Y:S01]  /*e810*/  FMUL.FTZ R75, R0, R75 ;  /* 0x0000004b004b7220 */ /* 0x000fe20000410000 */
        /* <DEDUP_REMOVED lines=8> */
[----:B------:R-:W-:Y:S02]  /*e8a0*/  FMUL.FTZ R79, R0, R79 ;  /* 0x0000004f004f7220 */ /* 0x000fe40000410000 */
[C---:B------:R-:W-:Y:S04]  /*e8b0*/  FMUL.FTZ R80, R2.reuse, R80 ;  /* 0x0000005002507220 */ /* 0x040fe80000410000 */
[----:B------:R-:W-:Y:S01]  /*e8c0*/  FMUL.FTZ R81, R2, R81 ;  /* 0x0000005102517220 */ /* 0x000fe20000410000 */
[C---:B---3--:R-:W-:Y:S03]  /*e8d0*/  HMMA.16816.F32.BF16 R76, R136.reuse, R100, R76 ;  /* 0x00000064884c723c */ /* 0x048fe6000004184c */
[C---:B------:R-:W-:Y:S02]  /*e8e0*/  FMUL.FTZ R82, R0.reuse, R82 ;  /* 0x0000005200527220 */ /* 0x040fe40000410000 */
[----:B------:R-:W-:Y:S02]  /*e8f0*/  FMUL.FTZ R83, R0, R83 ;  /* 0x0000005300537220 */ /* 0x000fe40000410000 */
[----:B------:R-:W-:Y:S01]  /*e900*/  FMUL.FTZ R84, R2, R84 ;  /* 0x0000005402547220 */ /* 0x000fe20000410000 */
[----:B-----5:R-:W-:Y:S01]  /*e910*/  F2FP.BF16.PACK_AB R100, R174, R171 ;  /* 0x000000abae64723e */ /* 0x020fe200000010ff */
[----:B------:R-:W-:Y:S03]  /*e920*/  FMUL.FTZ R85, R2, R85 ;  /* 0x0000005502557220 */ /* 0x000fe60000410000 */
[C---:B------:R-:W-:Y:S03]  /*e930*/  HMMA.16816.F32.BF16 R80, R136.reuse, R102, R80 ;  /* 0x000000668850723c */ /* 0x040fe60000041850 */
[C---:B------:R-:W-:Y:S02]  /*e940*/  FMUL.FTZ R86, R0.reuse, R86 ;  /* 0x0000005600567220 */ /* 0x040fe40000410000 */
[----:B------:R-:W-:Y:S02]  /*e950*/  FMUL.FTZ R87, R0, R87 ;  /* 0x0000005700577220 */ /* 0x000fe40000410000 */
[--C-:B------:R-:W-:Y:S01]  /*e960*/  FFMA.FTZ R175, R175, c[0x0][0x2d0], -R144.reuse ;  /* 0x0000b400afaf7a23 */ /* 0x100fe20000010890 */
[----:B--2---:R-:W-:Y:S01]  /*e970*/  F2FP.BF16.PACK_AB R102, R192, R173 ;  /* 0x000000adc066723e */ /* 0x004fe200000010ff */
[--C-:B------:R-:W-:Y:S03]  /*e980*/  FFMA.FTZ R194, R179, c[0x0][0x2d0], -R144.reuse ;  /* 0x0000b400b3c27a23 */ /* 0x100fe60000010890 */
[C---:B----4-:R-:W-:Y:S01]  /*e990*/  HMMA.16816.F32.BF16 R84, R136.reuse, R104, R84 ;  /* 0x000000688854723c */ /* 0x050fe20000041854 */
[----:B------:R-:W-:Y:S02]  /*e9a0*/  MUFU.EX2 R175, R175 ;  /* 0x000000af00af7308 */ /* 0x000fe40000000800 */
[--C-:B------:R-:W-:Y:S02]  /*e9b0*/  FFMA.FTZ R179, R143, c[0x0][0x2d0], -R144.reuse ;  /* 0x0000b4008fb37a23 */ /* 0x100fe40000010890 */
[C---:B------:R-:W-:Y:S01]  /*e9c0*/  FMUL.FTZ R88, R2.reuse, R88 ;  /* 0x0000005802587220 */ /* 0x040fe20000410000 */
[----:B------:R-:W-:Y:S01]  /*e9d0*/  LDSM.16.MT88.4 R140, [R160+0x2900] ;  /* 0x00290000a08c783b */ /* 0x000fe20000004200 */
[----:B------:R-:W-:Y:S02]  /*e9e0*/  FMUL.FTZ R89, R2, R89 ;  /* 0x0000005902597220 */ /* 0x000fe40000410000 */
[C---:B------:R-:W-:Y:S02]  /*e9f0*/  FMUL.FTZ R90, R0.reuse, R90 ;  /* 0x0000005a005a7220 */ /* 0x040fe40000410000 */
[----:B------:R-:W2:Y:S01]  /*ea00*/  MUFU.EX2 R194, R194 ;  /* 0x000000c200c27308 */ /* 0x000ea20000000800 */
[----:B------:R-:W-:Y:S02]  /*ea10*/  FMUL.FTZ R91, R0, R91 ;  /* 0x0000005b005b7220 */ /* 0x000fe40000410000 */
[----:B------:R-:W-:Y:S02]  /*ea20*/  FFMA.FTZ R144, R133, c[0x0][0x2d0], -R144 ;  /* 0x0000b40085907a23 */ /* 0x000fe40000010890 */
[C---:B------:R-:W-:Y:S02]  /*ea30*/  FMUL.FTZ R92, R2.reuse, R92 ;  /* 0x0000005c025c7220 */ /* 0x040fe40000410000 */
[----:B------:R-:W-:Y:S01]  /*ea40*/  FMUL.FTZ R93, R2, R93 ;  /* 0x0000005d025d7220 */ /* 0x000fe20000410000 */
[C---:B------:R-:W-:Y:S01]  /*ea50*/  HMMA.16816.F32.BF16 R88, R136.reuse, R106, R88 ;  /* 0x0000006a8858723c */ /* 0x040fe20000041858 */
[----:B------:R-:W3:Y:S01]  /*ea60*/  LDSM.16.MT88.4 R104, [R160+0x900] ;  /* 0x00090000a068783b */ /* 0x000ee20000004200 */
[----:B------:R-:W4:Y:S01]  /*ea70*/  MUFU.EX2 R179, R179 ;  /* 0x000000b300b37308 */ /* 0x000f220000000800 */
[C---:B------:R-:W-:Y:S02]  /*ea80*/  FMUL.FTZ R94, R0.reuse, R94 ;  /* 0x0000005e005e7220 */ /* 0x040fe40000410000 */
[----:B------:R-:W-:Y:S02]  /*ea90*/  FMUL.FTZ R95, R0, R95 ;  /* 0x0000005f005f7220 */ /* 0x000fe40000410000 */
[C---:B------:R-:W-:Y:S02]  /*eaa0*/  FMUL.FTZ R96, R2.reuse, R96 ;  /* 0x0000006002607220 */ /* 0x040fe40000410000 */
[----:B------:R-:W-:Y:S03]  /*eab0*/  FMUL.FTZ R97, R2, R97 ;  /* 0x0000006102617220 */ /* 0x000fe60000410000 */
[C---:B-1----:R-:W-:Y:S01]  /*eac0*/  HMMA.16816.F32.BF16 R92, R136.reuse, R108, R92 ;  /* 0x0000006c885c723c */ /* 0x042fe2000004185c */
[----:B------:R1:W5:Y:S02]  /*ead0*/  MUFU.EX2 R252, R144 ;  /* 0x0000009000fc7308 */ /* 0x0003640000000800 */
[----:B------:R-:W-:Y:S01]  /*eae0*/  FMUL.FTZ R98, R0, R98 ;  /* 0x0000006200627220 */ /* 0x000fe20000410000 */
[----:B--2---:R-:W-:Y:S01]  /*eaf0*/  F2FP.BF16.PACK_AB R101, R194, R175 ;  /* 0x000000afc265723e */ /* 0x004fe200000010ff */
[----:B------:R-:W-:Y:S02]  /*eb00*/  FMUL.FTZ R99, R0, R99 ;  /* 0x0000006300637220 */ /* 0x000fe40000410000 */
[----:B------:R-:W-:Y:S02]  /*eb10*/  FFMA.FTZ R170, R2, R221, R170 ;  /* 0x000000dd02aa7223 */ /* 0x000fe400000100aa */
[----:B------:R-:W-:Y:S03]  /*eb20*/  FFMA.FTZ R169, R0, R224, R169 ;  /* 0x000000e000a97223 */ /* 0x000fe600000100a9 */
[----:B------:R-:W-:Y:S01]  /*eb30*/  HMMA.16816.F32.BF16 R96, R136, R110, R96 ;  /* 0x0000006e8860723c */ /* 0x000fe20000041860 */
[----:B------:R-:W2:Y:S02]  /*eb40*/  LDSM.16.MT88.4 R108, [R161+0x2900] ;  /* 0x00290000a16c783b */ /* 0x000ea40000004200 */
[----:B----4-:R-:W-:Y:S01]  /*eb50*/  F2FP.BF16.PACK_AB R103, R238, R179 ;  /* 0x000000b3ee67723e */ /* 0x010fe200000010ff */
[----:B------:R-:W-:Y:S01]  /*eb60*/  FADD.FTZ R165, R165, R170 ;  /* 0x000000aaa5a57221 */ /* 0x000fe20000010000 */
[----:B------:R-:W-:Y:S01]  /*eb70*/  IADD3 R0, R226, -0x2, RZ ;  /* 0xfffffffee2007810 */ /* 0x000fe20007ffe0ff */
[----:B------:R-:W-:Y:S02]  /*eb80*/  FADD.FTZ R168, R168, R169 ;  /* 0x000000a9a8a87221 */ /* 0x000fe40000010000 */
[----:B------:R-:W-:Y:S01]  /*eb90*/  FADD.FTZ R166, R166, R165 ;  /* 0x000000a5a6a67221 */ /* 0x000fe20000010000 */
[----:B------:R-:W-:Y:S01]  /*eba0*/  LDSM.16.MT88.4 R136, [R160+0x3100] ;  /* 0x00310000a088783b */ /* 0x000fe20000004200 */
[C---:B------:R-:W-:Y:S05]  /*ebb0*/  HMMA.16816.F32.BF16 R4, R100.reuse, R112, R4 ;  /* 0x000000706404723c */ /* 0x040fea0000041804 */
[----:B------:R-:W-:Y:S01]  /*ebc0*/  FADD.FTZ R167, R167, R168 ;  /* 0x000000a8a7a77221 */ /* 0x000fe20000010000 */
[----:B------:R-:W-:Y:S01]  /*ebd0*/  ISETP.GE.AND P0, PT, R0, R201, PT ;  /* 0x000000c90000720c */ /* 0x000fe20003f06270 */
[----:B-1----:R-:W-:Y:S01]  /*ebe0*/  LDSM.16.MT88.4 R144, [R135+0x3900] ;  /* 0x003900008790783b */ /* 0x002fe20000004200 */
[C---:B------:R-:W-:Y:S04]  /*ebf0*/  HMMA.16816.F32.BF16 R8, R100.reuse, R114, R8 ;  /* 0x000000726408723c */ /* 0x040fe80000041808 */
[----:B------:R-:W-:Y:S02]  /*ec00*/  FADD.FTZ R166, R163, R166 ;  /* 0x000000a6a3a67221 */ /* 0x000fe40000010000 */
[----:B------:R-:W-:Y:S01]  /*ec10*/  FADD.FTZ R172, R172, R167 ;  /* 0x000000a7acac7221 */ /* 0x000fe20000010000 */
[----:B------:R-:W-:Y:S01]  /*ec20*/  LDSM.16.MT88.4 R112, [R135+0x4900] ;  /* 0x004900008770783b */ /* 0x000fe20000004200 */
[C---:B------:R-:W-:Y:S04]  /*ec30*/  HMMA.16816.F32.BF16 R12, R100.reuse, R116, R12 ;  /* 0x00000074640c723c */ /* 0x040fe8000004180c */
[----:B------:R-:W-:Y:S02]  /*ec40*/  FADD.FTZ R171, R171, R166 ;  /* 0x000000a6abab7221 */ /* 0x000fe40000010000 */
[----:B------:R-:W-:Y:S02]  /*ec50*/  FADD.FTZ R175, R175, R172 ;  /* 0x000000acafaf7221 */ /* 0x000fe40000010000 */
[C---:B------:R-:W-:Y:S01]  /*ec60*/  HMMA.16816.F32.BF16 R16, R100.reuse, R118, R16 ;  /* 0x000000766410723c */ /* 0x040fe20000041810 */
[----:B------:R-:W-:Y:S03]  /*ec70*/  LDSM.16.MT88.4 R116, [R160+0x4900] ;  /* 0x00490000a074783b */ /* 0x000fe60000004200 */
[----:B------:R-:W-:Y:S02]  /*ec80*/  FADD.FTZ R174, R174, R171 ;  /* 0x000000abaeae7221 */ /* 0x000fe40000010000 */
[----:B------:R-:W-:Y:S02]  /*ec90*/  FADD.FTZ R194, R194, R175 ;  /* 0x000000afc2c27221 */ /* 0x000fe40000010000 */
[C---:B---3--:R-:W-:Y:S04]  /*eca0*/  HMMA.16816.F32.BF16 R20, R100.reuse, R104, R20 ;  /* 0x000000686414723c */ /* 0x048fe80000041814 */
[----:B------:R-:W-:Y:S02]  /*ecb0*/  FADD.FTZ R173, R173, R174 ;  /* 0x000000aeadad7221 */ /* 0x000fe40000010000 */
[----:B------:R-:W-:Y:S02]  /*ecc0*/  FADD.FTZ R179, R179, R194 ;  /* 0x000000c2b3b37221 */ /* 0x000fe40000010000 */
[C---:B------:R-:W-:Y:S01]  /*ecd0*/  HMMA.16816.F32.BF16 R24, R100.reuse, R106, R24 ;  /* 0x0000006a6418723c */ /* 0x040fe20000041818 */
[----:B------:R-:W1:Y:S03]  /*ece0*/  LDSM.16.MT88.4 R104, [R162+0x4900] ;  /* 0x00490000a268783b */ /* 0x000e660000004200 */
        /* <DEDUP_REMOVED lines=65> */
[----:B-----5:R-:W-:Y:S01]  /*f100*/  F2FP.BF16.PACK_AB R139, R252, R251 ;  /* 0x000000fbfc8b723e */ /* 0x020fe200000010ff */
        /* <DEDUP_REMOVED lines=46> */
[----:B------:R-:W-:Y:S07]  /*f3f0*/  @!UPT UIADD3 URZ, URZ, URZ, URZ ;  /* 0x0000003f3f3ff290 */ /* 0x000fee000fffe03f */
[----:B------:R-:W-:-:S11]  /*f400*/  @!P0 BRA `(.L_x_1267) ;  /* 0x0000044000008947 */ /* 0x000fd60003800000 */
[----:B------:R-:W-:Y:S01]  /*f410*/  IMAD.MOV.U32 R0, RZ, RZ, 0x1 ;  /* 0x00000001ff007424 */ /* 0x000fe200078e00ff */
[----:B------:R-:W-:Y:S01]  /*f420*/  IADD3 R208, R209, R164, R210 ;  /* 0x000000a4d1d07210 */ /* 0x000fe20007ffe0d2 */
[----:B------:R-:W-:Y:S02]  /*f430*/  IMAD.MOV.U32 R207, RZ, RZ, RZ ;  /* 0x000000ffffcf7224 */ /* 0x000fe400078e00ff */
[----:B------:R-:W-:Y:S01]  /*f440*/  IMAD R4, R222, 0x3000, R206 ;  /* 0x00003000de047824 */ /* 0x000fe200078e02ce */
[----:B------:R-:W-:Y:S02]  /*f450*/  ISETP.NE.AND P0, PT, R0, c[0x0][0x2b8], PT ;  /* 0x0000ae0000007a0c */ /* 0x000fe40003f05270 */
[----:B------:R-:W-:Y:S05]  /*f460*/  IADD3 R208, R208, -0x80, RZ ;  /* 0xffffff80d0d07810 */ /* 0x000fea0007ffe0ff */
        /* <DEDUP_REMOVED lines=25> */
.L_x_1343:
[----:B------:R-:W-:-:S05]  /*f600*/  BRA.DIV ~URZ, `(.L_x_1269) ;  /* 0x0000a6127f007947 */ /* 0x000fca000b800000 */
[----:B------:R-:W3:Y:S01]  /*f610*/  SHFL.IDX PT, R9, R0, RZ, 0x181f ;  /* 0x00181fff00097589 */ /* 0x000ee200000e0000 */
[----:B------:R-:W-:Y:S01]  /*f620*/  ISETP.GE.AND P2, PT, R229, c[0x0][0x1d4], PT ;  /* 0x00007500e5007a0c */ /* 0x000fe20003f46270 */
[----:B------:R-:W-:Y:S02]  /*f630*/  IMAD.SHL.U32 R4, R4, 0x2, RZ ;  /* 0x0000000204047824 */ /* 0x000fe400078e00ff */
[----:B-1----:R-:W1:Y:S04]  /*f640*/  SHFL.IDX PT, R2, R2, 0x1, 0x181f ;  /* 0x00381f0002027f89 */ /* 0x002e6800000e0000 */
[----:B------:R4:W2:Y:S01]  /*f650*/  SHFL.IDX PT, R240, R0, 0x1, 0x181f ;  /* 0x00381f0000f07f89 */ /* 0x0008a200000e0000 */
[C---:B---3--:R-:W-:Y:S05]  /*f660*/  IADD3 R12, P0, R9.reuse, R236, RZ ;  /* 0x000000ec090c7210 */ /* 0x048fea0007f1e0ff */
[C---:B--2---:R-:W-:Y:S01]  /*f670*/  IMAD.X R13, R6.reuse, 0x1, R237, P0 ;  /* 0x00000001060d7824 */ /* 0x044fe200000e06ed */
[C---:B------:R-:W-:Y:S05]  /*f680*/  IADD3 R10, P0, R9.reuse, R234, RZ ;  /* 0x000000ea090a7210 */ /* 0x040fea0007f1e0ff */
[C---:B------:R-:W-:Y:S01]  /*f690*/  IMAD.X R11, R6.reuse, 0x1, R235, P0 ;  /* 0x00000001060b7824 */ /* 0x040fe200000e06eb */
[----:B------:R-:W-:Y:S05]  /*f6a0*/  IADD3 R8, P0, R9, R231, RZ ;  /* 0x000000e709087210 */ /* 0x000fea0007f1e0ff */
[----:B------:R-:W-:Y:S01]  /*f6b0*/  IMAD.X R9, R6, 0x1, R232, P0 ;  /* 0x0000000106097824 */ /* 0x000fe200000e06e8 */
[----:B------:R-:W-:Y:S11]  /*f6c0*/  ISETP.GE.AND P0, PT, R223, c[0x0][0x1d4], PT ;  /* 0x00007500df007a0c */ /* 0x000ff60003f06270 */
[----:B------:R-:W-:Y:S02]  /*f6d0*/  @!UPT UIADD3 URZ, URZ, URZ, URZ ;  /* 0x0000003f3f3ff290 */ /* 0x000fe4000fffe03f */
[----:B------:R4:W-:Y:S04]  /*f6e0*/  LDGSTS.E.BYPASS.LTC128B.128 [R4+0xc100], [R12.64], !P0 ;  /* 0x0c1000000c047fae */ /* 0x0009e8000c101d46 */
[----:B------:R4:W-:Y:S04]  /*f6f0*/  LDGSTS.E.BYPASS.LTC128B.128 [R4+0xe100], [R10.64], !P2 ;  /* 0x0e1000000a047fae */ /* 0x0009e8000d101d46 */
[----:B------:R4:W-:Y:S02]  /*f700*/  LDGSTS.E.BYPASS.LTC128B.128 [R4+0x10100], [R8.64], !P6 ;  /* 0x1010000008047fae */ /* 0x0009e4000f101d46 */
.L_x_1344:
[----:B-1----:R-:W-:Y:S02]  /*f710*/  IADD3 R5, -R233, 0x10, RZ ;  /* 0x00000010e9057810 */ /* 0x002fe40007ffe1ff */
[----:B----4-:R-:W-:Y:S02]  /*f720*/  IADD3 R0, -R225, 0x10, RZ ;  /* 0x00000010e1007810 */ /* 0x010fe40007ffe1ff */
[----:B------:R-:W-:Y:S02]  /*f730*/  LOP3.LUT R5, R5, 0xf, RZ, 0xc0, !PT ;  /* 0x0000000f05057812 */ /* 0x000fe400078ec0ff */
[----:B------:R-:W-:Y:S02]  /*f740*/  LOP3.LUT R0, R0, 0xf, RZ, 0xc0, !PT ;  /* 0x0000000f00007812 */ /* 0x000fe400078ec0ff */
[----:B------:R-:W-:Y:S04]  /*f750*/  IADD3 R6, P2, P0, R5, R240, R234 ;  /* 0x000000f005067210 */ /* 0x000fe8000785e0ea */
[----:B------:R-:W-:Y:S02]  /*f760*/  IADD3.X R7, RZ, R2, R235, P2, P0 ;  /* 0x00000002ff077210 */ /* 0x000fe400017e04eb */
[----:B------:R-:W-:Y:S04]  /*f770*/  IADD3 R8, P2, P0, R0, R240, R231 ;  /* 0x000000f000087210 */ /* 0x000fe8000785e0e7 */
        /* <DEDUP_REMOVED lines=13> */
.L_x_1267:
[----:B------:R-:W-:Y:S05]  /*f850*/  BSYNC B0 ;  /* 0x0000000000007941 */ /* 0x000fea0003800000 */
.L_x_1266:
[C---:B------:R-:W-:Y:S01]  /*f860*/  IADD3 R0, R181.reuse, 0x1, RZ ;  /* 0x00000001b5007810 */ /* 0x040fe20007ffe0ff */
[----:B------:R-:W0:Y:S01]  /*f870*/  LDGDEPBAR ;  /* 0x00000000000079af */ /* 0x000e220000000000 */
[----:B------:R-:W-:Y:S01]  /*f880*/  ISETP.GE.AND P0, PT, R181, 0x1, PT ;  /* 0x00000001b500780c */ /* 0x000fe20003f06270 */
[----:B------:R-:W-:Y:S01]  /*f890*/  IMAD.MOV.U32 R2, RZ, RZ, R132 ;  /* 0x000000ffff027224 */ /* 0x000fe200078e0084 */
[----:B-1----:R-:W-:Y:S02]  /*f8a0*/  IADD3 R4, R226, -0x1, RZ ;  /* 0xffffffffe2047810 */ /* 0x002fe40007ffe0ff */
[----:B------:R-:W-:Y:S01]  /*f8b0*/  SEL R181, R0, RZ, !P0 ;  /* 0x000000ff00b57207 */ /* 0x000fe20004000000 */
[----:B------:R-:W-:Y:S01]  /*f8c0*/  IMAD.MOV.U32 R0, RZ, RZ, R3 ;  /* 0x000000ffff007224 */ /* 0x000fe200078e0003 */
[----:B------:R-:W-:Y:S01]  /*f8d0*/  ISETP.GT.AND P0, PT, R226, R239, PT ;  /* 0x000000efe200720c */ /* 0x000fe20003f04270 */
[----:B------:R-:W-:Y:S11]  /*f8e0*/  IMAD.MOV.U32 R226, RZ, RZ, R4 ;  /* 0x000000ffffe27224 */ /* 0x000ff600078e0004 */
[----:B------:R-:W-:Y:S01]  /*f8f0*/  @!UPT UIADD3 URZ, URZ, URZ, URZ ;  /* 0x0000003f3f3ff290 */ /* 0x000fe2000fffe03f */
[----:B------:R-:W-:-:S05]  /*f900*/  @P0 BRA `(.L_x_1270) ;  /* 0xffffc86000000947 */ /* 0x000fca000383ffff */
[----:B------:R-:W2:Y:S01]  /*f910*/  LDL R5, [R1+0x4] ;  /* 0x0000040001057983 */ /* 0x000ea20000100800 */
[----:B------:R-:W-:Y:S01]  /*f920*/  IMAD.MOV.U32 R0, RZ, RZ, R3 ;  /* 0x000000ffff007224 */ /* 0x000fe200078e0003 */
[----:B------:R-:W-:Y:S01]  /*f930*/  MOV R226, R4 ;  /* 0x0000000400e27202 */ /* 0x000fe20000000f00 */
[----:B------:R-:W-:Y:S01]  /*f940*/  IMAD.MOV.U32 R2, RZ, RZ, R132 ;  /* 0x000000ffff027224 */ /* 0x000fe200078e0084 */
[----:B--2---:R-:W-:Y:S02]  /*f950*/  SHF.L.U32 R3, R5, 0x7, RZ ;  /* 0x0000000705037819 */ /* 0x004fe400000006ff */
.L_x_1253:
[----:B------:R-:W2:Y:S04]  /*f960*/  LDL R5, [R1+0x64] ;  /* 0x0000640001057983 */ /* 0x000ea80000100800 */
[----:B------:R-:W3:Y:S01]  /*f970*/  LDL R4, [R1+0x58] ;  /* 0x0000580001047983 */ /* 0x000ee20000100800 */
[----:B------:R-:W-:Y:S01]  /*f980*/  IMAD.MOV.U32 R194, RZ, RZ, 0x1 ;  /* 0x00000001ffc27424 */ /* 0x000fe200078e00ff */
[----:B------:R-:W-:-:S02]  /*f990*/  IADD3 R6, R3, 0x7f, RZ ;  /* 0x0000007f03067810 */ /* 0x000fc40007ffe0ff */
[----:B------:R-:W-:Y:S02]  /*f9a0*/  LOP3.LUT R228, R228, 0xfffffffd, RZ, 0xc0, !PT ;  /* 0xfffffffde4e47812 */ /* 0x000fe400078ec0ff */
[----:B------:R-:W-:-:S13]  /*f9b0*/  ISETP.NE.AND P0, PT, R194, c[0x0][0x2c4], PT ;  /* 0x0000b100c2007a0c */ /* 0x000fda0003f05270 */
[----:B------:R-:W-:Y:S01]  /*f9c0*/  @P0 IMAD.HI.U32 R3, R6, c[0x0][0x2c8], RZ ;  /* 0x0000b20006030a27 */ /* 0x000fe200078e00ff */
[----:B------:R-:W-:-:S04]  /*f9d0*/  @P0 LOP3.LUT R228, R228, 0x2, RZ, 0xfc, !PT ;  /* 0x00000002e4e40812 */ /* 0x000fc800078efcff */
[----:B------:R-:W-:Y:S02]  /*f9e0*/  @P0 SHF.R.U32.HI R6, RZ, c[0x0][0x2cc], R3 ;  /* 0x0000b300ff060a19 */ /* 0x000fe40000011603 */
[----:B------:R-:W-:Y:S02]  /*f9f0*/  ISETP.LE.AND P0, PT, R194, c[0x0][0x32c], PT ;  /* 0x0000cb00c2007a0c */ /* 0x000fe40003f03270 */
[----:B------:R-:W-:-:S11]  /*fa00*/  LOP3.LUT R228, R228, 0xfffffffe, RZ, 0xc0, !PT ;  /* 0xfffffffee4e47812 */ /* 0x000fd600078ec0ff */
[----:B------:R-:W-:Y:S02]  /*fa10*/  @P0 LOP3.LUT R228, R228, 0x1, RZ, 0xfc, !PT ;  /* 0x00000001e4e40812 */ /* 0x000fe400078efcff */
        /* <DEDUP_REMOVED lines=13> */
.L_x_1273:
[----:B------:R-:W-:-:S13]  /*faf0*/  ISETP.NE.AND P0, PT, R194, c[0x0][0x32c], PT ;  /* 0x0000cb00c2007a0c */ /* 0x000fda0003f05270 */
[----:B------:R-:W-:-:S05]  /*fb00*/  @P0 IMAD.HI.U32 R4, R5, c[0x0][0x330], RZ ;  /* 0x0000cc0005040a27 */ /* 0x000fca00078e00ff */
[----:B------:R-:W-:Y:S02]  /*fb10*/  @P0 SHF.R.U32.HI R5, RZ, c[0x0][0x334], R4 ;  /* 0x0000cd00ff050a19 */ /* 0x000fe40000011604 */
.L_x_1274:
[----:B------:R-:W-:Y:S05]  /*fb20*/  BSYNC B0 ;  /* 0x0000000000007941 */ /* 0x000fea0003800000 */
.L_x_1272:
[----:B------:R-:W-:-:S05]  /*fb30*/  IMAD R4, R5, c[0x0][0x32c], RZ ;  /* 0x0000cb0005047a24 */ /* 0x000fca00078e02ff */
[----:B------:R-:W-:-:S04]  /*fb40*/  IMNMX R3, R3, R4, !PT ;  /* 0x0000000403037217 */ /* 0x000fc80007800200 */
.L_x_1271:
[----:B------:R-:W-:Y:S01]  /*fb50*/  IADD3 R4, R3, 0x3f, RZ ;  /* 0x0000003f03047810 */ /* 0x000fe20007ffe0ff */
[----:B------:R-:W-:Y:S02]  /*fb60*/  IMAD.MOV.U32 R228, RZ, RZ, 0x1f ;  /* 0x0000001fffe47424 */ /* 0x000fe400078e00ff */
[----:B------:R-:W-:Y:S01]  /*fb70*/  IMAD.MOV.U32 R191, RZ, RZ, -0x1 ;  /* 0xffffffffffbf7424 */ /* 0x000fe200078e00ff */
[----:B------:R-:W-:-:S04]  /*fb80*/  SHF.R.S32.HI R3, RZ, 0x1f, R4 ;  /* 0x0000001fff037819 */ /* 0x000fc80000011404 */
[----:B------:R-:W-:-:S04]  /*fb90*/  LEA.HI R4, R3, R4, RZ, 0x6 ;  /* 0x0000000403047211 */ /* 0x000fc800078f30ff */
[----:B------:R-:W-:-:S04]  /*fba0*/  SHF.R.S32.HI R4, RZ, 0x6, R4 ;  /* 0x00000006ff047819 */ /* 0x000fc80000011404 */
[----:B------:R-:W-:-:S04]  /*fbb0*/  IMNMX R189, R201, R4, !PT ;  /* 0x00000004c9bd7217 */ /* 0x000fc80007800200 */
[----:B------:R-:W-:-:S13]  /*fbc0*/  ISETP.GE.AND P0, PT, R226, R189, PT ;  /* 0x000000bde200720c */ /* 0x000fda0003f06270 */
[----:B------:R-:W-:Y:S05]  /*fbd0*/  @!P0 BRA `(.L_x_1275) ;  /* 0x00002d6000008947 */ /* 0x000fea0003800000 */
[----:B------:R-:W-:Y:S01]  /*fbe0*/  IADD3 R3, R223, 0x40, RZ ;  /* 0x00000040df037810 */ /* 0x000fe20007ffe0ff */
[----:B------:R-:W-:Y:S01]  /*fbf0*/  IMAD.MOV.U32 R133, RZ, RZ, R2 ;  /* 0x000000ffff857224 */ /* 0x000fe200078e0002 */
[----:B------:R-:W-:Y:S01]  /*fc00*/  SHF.R.S32.HI R232, RZ, 0x1f, R223 ;  /* 0x0000001fffe87819 */ /* 0x000fe200000114df */
[----:B------:R-:W-:Y:S01]  /*fc10*/  IMAD.MOV.U32 R234, RZ, RZ, R226 ;  /* 0x000000ffffea7224 */ /* 0x000fe200078e00e2 */
[----:B------:R-:W-:Y:S01]  /*fc20*/  ISETP.GE.AND P4, PT, R3, c[0x0][0x1d4], PT ;  /* 0x0000750003007a0c */ /* 0x000fe20003f86270 */
[----:B------:R-:W-:Y:S01]  /*fc30*/  IMAD.MOV.U32 R3, RZ, RZ, R0 ;  /* 0x000000ffff037224 */ /* 0x000fe200078e0000 */
[C---:B------:R-:W-:Y:S01]  /*fc40*/  SHF.L.U64.HI R227, R230.reuse, 0x1, R227 ;  /* 0x00000001e6e37819 */ /* 0x040fe200000102e3 */
[----:B------:R-:W-:Y:S01]  /*fc50*/  IMAD.SHL.U32 R230, R230, 0x2, RZ ;  /* 0x00000002e6e67824 */ /* 0x000fe200078e00ff */
[C---:B------:R-:W-:Y:S01]  /*fc60*/  ISETP.GE.AND P3, PT, R223.reuse, c[0x0][0x1d4], PT ;  /* 0x00007500df007a0c */ /* 0x040fe20003f66270 */
[----:B------:R-:W-:Y:S01]  /*fc70*/  IMAD.SHL.U32 R231, R223, 0x2, RZ ;  /* 0x00000002dfe77824 */ /* 0x000fe200078e00ff */
[C---:B------:R-:W-:Y:S01]  /*fc80*/  SHF.L.U64.HI R192, R205.reuse, 0x1, R202 ;  /* 0x00000001cdc07819 */ /* 0x040fe200000102ca */
[----:B------:R-:W-:Y:S01]  /*fc90*/  IMAD.SHL.U32 R178, R205, 0x2, RZ ;  /* 0x00000002cdb27824 */ /* 0x000fe200078e00ff */
[----:B------:R-:W-:-:S02]  /*fca0*/  SHF.L.U64.HI R232, R223, 0x1, R232 ;  /* 0x00000001dfe87819 */ /* 0x000fc400000102e8 */
[----:B------:R-:W-:Y:S02]  /*fcb0*/  SEL R229, RZ, 0x10, P4 ;  /* 0x00000010ffe57807 */ /* 0x000fe40002000000 */
.L_x_1285:
[----:B------:R-:W-:Y:S04]  /*fcc0*/  DEPBAR.LE SB0, 0x2 ;  /* 0x000080800000791a */ /* 0x000fe80000000000 */
[----:B------:R-:W-:Y:S01]  /*fcd0*/  WARPSYNC 0xffffffff ;  /* 0xffffffff00007948 */ /* 0x000fe20003800000 */
[----:B------:R-:W-:Y:S01]  /*fce0*/  BAR.SYNC.DEFER_BLOCKING 0x0 ;  /* 0x0000000000007b1d */ /* 0x000fe20000010000 */
[----:B------:R-:W-:Y:S01]  /*fcf0*/  IMAD R135, R181, 0x6000, RZ ;  /* 0x00006000b5877824 */ /* 0x000fe200078e02ff */
[----:B------:R-:W-:Y:S01]  /*fd00*/  ISETP.GE.AND P0, PT, R201, R234, PT ;  /* 0x000000eac900720c */ /* 0x000fe20003f06270 */
[----:B------:R-:W-:Y:S03]  /*fd10*/  IMAD.MOV.U32 R179, RZ, RZ, 0x20 ;  /* 0x00000020ffb37424 */ /* 0x000fe600078e00ff */
[----:B------:R-:W-:Y:S02]  /*fd20*/  IADD3 R134, R188, R135, RZ ;  /* 0x00000087bc867210 */ /* 0x000fe40007ffe0ff */
[----:B------:R-:W-:Y:S05]  /*fd30*/  SEL R179, R179, 0xffffffe0, !P1 ;  /* 0xffffffe0b3b37807 */ /* 0x000fea0004800000 */
[----:B------:R-:W-:Y:S01]  /*fd40*/  IMAD.IADD R2, R179, 0x1, R134 ;  /* 0x00000001b3027824 */ /* 0x000fe200078e0286 */
[----:B------:R1:W2:Y:S01]  /*fd50*/  LDSM.16.M88.4 R32, [R190] ;  /* 0x00000000be20783b */ /* 0x0002a20000000200 */
[----:B------:R-:W-:Y:S03]  /*fd60*/  BSSY B0, `(.L_x_1276) ;  /* 0x000003b000007945 */ /* 0x000fe60003800000 */
[----:B------:R1:W3:Y:S04]  /*fd70*/  LDSM.16.M88.4 R8, [R134+0xc100] ;  /* 0x00c100008608783b */ /* 0x0002e80000000200 */
[----:B------:R1:W4:Y:S04]  /*fd80*/  LDSM.16.M88.4 R16, [R134+0xc900] ;  /* 0x00c900008610783b */ /* 0x0003280000000200 */
[----:B------:R1:W1:Y:S04]  /*fd90*/  LDSM.16.M88.4 R24, [R134+0xd100] ;  /* 0x00d100008618783b */ /* 0x0002680000000200 */
[----:B------:R1:W1:Y:S04]  /*fda0*/  LDSM.16.M88.4 R136, [R134+0xd900] ;  /* 0x00d900008688783b */ /* 0x0002680000000200 */
[----:B------:R1:W1:Y:S04]  /*fdb0*/  LDSM.16.M88.4 R140, [R186] ;  /* 0x00000000ba8c783b */ /* 0x0002680000000200 */
[----:B------:R1:W1:Y:S04]  /*fdc0*/  LDSM.16.M88.4 R144, [R2+0xc100] ;  /* 0x00c100000290783b */ /* 0x0002680000000200 */
        /* <DEDUP_REMOVED lines=19> */
.L_x_1345:
[----:B------:R-:W-:-:S05]  /*ff00*/  BRA.DIV ~URZ, `(.L_x_1279) ;  /* 0x00009fd27f007947 */ /* 0x000fca000b800000 */
[----:B------:R-:W5:Y:S01]  /*ff10*/  SHFL.IDX PT, R13, R0, RZ, 0x181f ;  /* 0x00181fff000d7589 */ /* 0x000f6200000e0000 */
[----:B------:R-:W-:Y:S03]  /*ff20*/  IMAD R4, R222, 0x6000, R203 ;  /* 0x00006000de047824 */ /* 0x000fe600078e02cb */
[----:B----4-:R-:W4:Y:S04]  /*ff30*/  SHFL.IDX PT, R5, R5, 0x1, 0x181f ;  /* 0x00381f0005057f89 */ /* 0x010f2800000e0000 */
[----:B------:R3:W2:Y:S01]  /*ff40*/  SHFL.IDX PT, R240, R0, 0x1, 0x181f ;  /* 0x00381f0000f07f89 */ /* 0x0006a200000e0000 */
[----:B-----5:R-:W-:Y:S05]  /*ff50*/  IADD3 R20, P0, R13, R231, RZ ;  /* 0x000000e70d147210 */ /* 0x020fea0007f1e0ff */
[----:B---3--:R-:W-:Y:S01]  /*ff60*/  IMAD.X R21, R7, 0x1, R232, P0 ;  /* 0x0000000107157824 */ /* 0x008fe200000e06e8 */
[----:B------:R-:W-:Y:S04]  /*ff70*/  IADD3 R14, P0, R13, R230, RZ ;  /* 0x000000e60d0e7210 */ /* 0x000fe80007f1e0ff */
[----:B------:R3:W-:Y:S01]  /*ff80*/  LDGSTS.E.BYPASS.LTC128B.128 [R4], [R20.64], !P3 ;  /* 0x0000000014047fae */ /* 0x0007e2000d901d46 */
[----:B------:R-:W-:Y:S02]  /*ff90*/  IADD3.X R15, R7, R227, RZ, P0, !PT ;  /* 0x000000e3070f7210 */ /* 0x000fe400007fe4ff */
[----:B------:R-:W-:Y:S03]  /*ffa0*/  IADD3 R6, P0, R13, R178, RZ ;  /* 0x000000b20d067210 */ /* 0x000fe60007f1e0ff */
[----:B------:R3:W-:Y:S02]  /*ffb0*/  LDGSTS.E.BYPASS.LTC128B.128 [R4+0x2000], [R14.64], !P4 ;  /* 0x020000000e047fae */ /* 0x0007e4000e101d46 */
[----:B------:R-:W-:Y:S05]  /*ffc0*/  IMAD.X R7, R7, 0x1, R192, P0 ;  /* 0x0000000107077824 */ /* 0x000fea00000e06c0 */
[----:B------:R3:W-:Y:S03]  /*ffd0*/  LDGSTS.E.BYPASS.LTC128B.128 [R4+0x4000], [R6.64], !P6 ;  /* 0x0400000006047fae */ /* 0x0007e6000f101d46 */
.L_x_1346:
[----:B--234-:R-:W-:Y:S04]  /*ffe0*/  IADD3 R7, -R229, 0x10, RZ ;  /* 0x00000010e5077810 */ /* 0x01cfe80007ffe1ff */
        /* <DEDUP_REMOVED lines=18> */
.L_x_1277:
[----:B------:R-:W-:Y:S05]  /*10110*/  BSYNC B0 ;  /* 0x0000000000007941 */ /* 0x000fea0003800000 */
.L_x_1276:
[----:B------:R-:W0:Y:S01]  /*10120*/  LDGDEPBAR ;  /* 0x00000000000079af */ /* 0x000e220000000000 */
[----:B------:R-:W-:Y:S01]  /*10130*/  WARPSYNC 0xffffffff ;  /* 0xffffffff00007948 */ /* 0x000fe20003800000 */
[C---:B--23--:R-:W-:Y:S03]  /*10140*/  HMMA.16816.F32.BF16 R4, R32.reuse, R8, RZ ;  /* 0x000000082004723c */ /* 0x04cfe600000418ff */
[C---:B------:R-:W-:Y:S01]  /*10150*/  ISETP.GE.AND P0, PT, R222.reuse, 0x1, PT ;  /* 0x00000001de00780c */ /* 0x040fe20003f06270 */
[----:B------:R-:W-:Y:S01]  /*10160*/  IMAD.IADD R132, R177, 0x1, R2 ;  /* 0x00000001b1847824 */ /* 0x000fe200078e0202 */
[----:B------:R-:W-:Y:S01]  /*10170*/  LDSM.16.M88.4 R160, [R184] ;  /* 0x00000000b8a0783b */ /* 0x000fe20000000200 */
[----:B------:R-:W-:Y:S02]  /*10180*/  IADD3 R179, R179, R134, R177 ;  /* 0x00000086b3b37210 */ /* 0x000fe40007ffe0b1 */
[C---:B------:R-:W-:Y:S01]  /*10190*/  HMMA.16816.F32.BF16 R8, R32.reuse, R10, RZ ;  /* 0x0000000a2008723c */ /* 0x040fe200000418ff */
[----:B------:R-:W-:Y:S03]  /*101a0*/  IADD3 R0, R222, 0x1, RZ ;  /* 0x00000001de007810 */ /* 0x000fe60007ffe0ff */
[----:B------:R-:W-:Y:S01]  /*101b0*/  LDSM.16.M88.4 R168, [R132+0xc100] ;  /* 0x00c1000084a8783b */ /* 0x000fe20000000200 */
[----:B------:R-:W-:Y:S01]  /*101c0*/  SEL R222, R0, RZ, !P0 ;  /* 0x000000ff00de7207 */ /* 0x000fe20004000000 */
[----:B------:R-:W-:Y:S02]  /*101d0*/  IMAD.IADD R0, R177, 0x1, R134 ;  /* 0x00000001b1007824 */ /* 0x000fe400078e0286 */
[C---:B----4-:R-:W-:Y:S03]  /*101e0*/  HMMA.16816.F32.BF16 R12, R32.reuse, R16, RZ ;  /* 0x00000010200c723c */ /* 0x050fe600000418ff */
[----:B------:R-:W2:Y:S05]  /*101f0*/  LDSM.16.M88.4 R164, [R0+0xc100] ;  /* 0x00c1000000a4783b */ /* 0x000eaa0000000200 */
[C---:B------:R-:W-:Y:S02]  /*10200*/  HMMA.16816.F32.BF16 R16, R32.reuse, R18, RZ ;  /* 0x000000122010723c */ /* 0x040fe400000418ff */
[----:B------:R-:W-:Y:S06]  /*10210*/  LDSM.16.M88.4 R172, [R2+0xf900] ;  /* 0x00f9000002ac783b */ /* 0x000fec0000000200 */
[C---:B-1----:R-:W-:Y:S08]  /*10220*/  HMMA.16816.F32.BF16 R20, R32.reuse, R24, RZ ;  /* 0x000000182014723c */ /* 0x042ff000000418ff */
[C---:B------:R-:W-:Y:S08]  /*10230*/  HMMA.16816.F32.BF16 R24, R32.reuse, R26, RZ ;  /* 0x0000001a2018723c */ /* 0x040ff000000418ff */
[C---:B------:R-:W-:Y:S08]  /*10240*/  HMMA.16816.F32.BF16 R28, R32.reuse, R136, RZ ;  /* 0x00000088201c723c */ /* 0x040ff000000418ff */
[----:B------:R-:W-:Y:S01]  /*10250*/  HMMA.16816.F32.BF16 R32, R32, R138, RZ ;  /* 0x0000008a2020723c */ /* 0x000fe200000418ff */
[----:B------:R-:W1:Y:S07]  /*10260*/  LDSM.16.M88.4 R136, [R0+0xc900] ;  /* 0x00c900000088783b */ /* 0x000e6e0000000200 */
        /* <DEDUP_REMOVED lines=20> */
[C---:B------:R-:W-:Y:S01]  /*103b0*/  HMMA.16816.F32.BF16 R24, R160.reuse, R146, R24 ;  /* 0x00000092a018723c */ /* 0x040fe20000041818 */
[----:B------:R-:W-:Y:S07]  /*103c0*/  LDSM.16.M88.4 R144, [R190+0x4000] ;  /* 0x00400000be90783b */ /* 0x000fee0000000200 */
[C---:B----4-:R-:W-:Y:S08]  /*103d0*/  HMMA.16816.F32.BF16 R28, R160.reuse, R148, R28 ;  /* 0x00000094a01c723c */ /* 0x050ff0000004181c */
[----:B------:R-:W-:Y:S01]  /*103e0*/  HMMA.16816.F32.BF16 R32, R160, R150, R32 ;  /* 0x00000096a020723c */ /* 0x000fe20000041820 */
[----:B------:R-:W3:Y:S07]  /*103f0*/  LDSM.16.M88.4 R148, [R134+0xe100] ;  /* 0x00e100008694783b */ /* 0x000eee0000000200 */
[C---:B-----5:R-:W-:Y:S01]  /*10400*/  HMMA.16816.F32.BF16 R4, R152.reuse, R168, R4 ;  /* 0x000000a89804723c */ /* 0x060fe20000041804 */
[----:B------:R-:W-:Y:S07]  /*10410*/  LDSM.16.M88.4 R160, [R134+0xf100] ;  /* 0x00f1000086a0783b */ /* 0x000fee0000000200 */
[C---:B------:R-:W-:Y:S01]  /*10420*/  HMMA.16816.F32.BF16 R8, R152.reuse, R170, R8 ;  /* 0x000000aa9808723c */ /* 0x040fe20000041808 */
[----:B------:R-:W-:Y:S07]  /*10430*/  LDSM.16.M88.4 R168, [R2+0xe100] ;  /* 0x00e1000002a8783b */ /* 0x000fee0000000200 */
[C---:B------:R-:W-:Y:S08]  /*10440*/  HMMA.16816.F32.BF16 R12, R152.reuse, R140, R12 ;  /* 0x0000008c980c723c */ /* 0x040ff0000004180c */
[C---:B------:R-:W-:Y:S01]  /*10450*/  HMMA.16816.F32.BF16 R16, R152.reuse, R142, R16 ;  /* 0x0000008e9810723c */ /* 0x040fe20000041810 */
[----:B------:R-:W4:Y:S07]  /*10460*/  LDSM.16.M88.4 R140, [R134+0xe900] ;  /* 0x00e90000868c783b */ /* 0x000f2e0000000200 */
[C---:B--2---:R-:W-:Y:S08]  /*10470*/  HMMA.16816.F32.BF16 R20, R152.reuse, R156, R20 ;  /* 0x0000009c9814723c */ /* 0x044ff00000041814 */
[C---:B------:R-:W-:Y:S01]  /*10480*/  HMMA.16816.F32.BF16 R24, R152.reuse, R158, R24 ;  /* 0x0000009e9818723c */ /* 0x040fe20000041818 */
[----:B------:R-:W2:Y:S07]  /*10490*/  LDSM.16.M88.4 R156, [R186+0x4000] ;  /* 0x00400000ba9c783b */ /* 0x000eae0000000200 */
[C---:B-1----:R-:W-:Y:S08]  /*104a0*/  HMMA.16816.F32.BF16 R28, R152.reuse, R136, R28 ;  /* 0x00000088981c723c */ /* 0x042ff0000004181c */
[----:B------:R-:W-:Y:S01]  /*104b0*/  HMMA.16816.F32.BF16 R32, R152, R138, R32 ;  /* 0x0000008a9820723c */ /* 0x000fe20000041820 */
[----:B------:R-:W1:Y:S07]  /*104c0*/  LDSM.16.M88.4 R136, [R2+0xe900] ;  /* 0x00e900000288783b */ /* 0x000e6e0000000200 */
[C---:B---3--:R-:W-:Y:S01]  /*104d0*/  HMMA.16816.F32.BF16 R4, R144.reuse, R148, R4 ;  /* 0x000000949004723c */ /* 0x048fe20000041804 */
[----:B------:R-:W3:Y:S07]  /*104e0*/  LDSM.16.M88.4 R152, [R2+0xf100] ;  /* 0x00f100000298783b */ /* 0x000eee0000000200 */
[C---:B------:R-:W-:Y:S01]  /*104f0*/  HMMA.16816.F32.BF16 R8, R144.reuse, R150, R8 ;  /* 0x000000969008723c */ /* 0x040fe20000041808 */
[----:B------:R-:W-:Y:S07]  /*10500*/  LDSM.16.M88.4 R148, [R0+0xe100] ;  /* 0x00e100000094783b */ /* 0x000fee0000000200 */
[C---:B----4-:R-:W-:Y:S08]  /*10510*/  HMMA.16816.F32.BF16 R12, R144.reuse, R140, R12 ;  /* 0x0000008c900c723c */ /* 0x050ff0000004180c */
        /* <DEDUP_REMOVED lines=21> */
[C---:B----4-:R-:W-:Y:S08]  /*10670*/  HMMA.16816.F32.BF16 R4, R140.reuse, R148, R4 ;  /* 0x000000948c04723c */ /* 0x050ff00000041804 */
[C---:B------:R-:W-:Y:S01]  /*10680*/  HMMA.16816.F32.BF16 R8, R140.reuse, R150, R8 ;  /* 0x000000968c08723c */ /* 0x040fe20000041808 */
[----:B------:R-:W-:Y:S07]  /*10690*/  LDSM.16.M88.4 R148, [R134+0x10900] ;  /* 0x010900008694783b */ /* 0x000fee0000000200 */
[C---:B-----5:R-:W-:Y:S08]  /*106a0*/  HMMA.16816.F32.BF16 R12, R140.reuse, R144, R12 ;  /* 0x000000908c0c723c */ /* 0x060ff0000004180c */
[C---:B------:R-:W-:Y:S01]  /*106b0*/  HMMA.16816.F32.BF16 R16, R140.reuse, R146, R16 ;  /* 0x000000928c10723c */ /* 0x040fe20000041810 */
[----:B------:R-:W4:Y:S07]  /*106c0*/  LDSM.16.M88.4 R144, [R179+0xf900] ;  /* 0x00f90000b390783b */ /* 0x000f2e0000000200 */
[C---:B------:R-:W-:Y:S08]  /*106d0*/  HMMA.16816.F32.BF16 R20, R140.reuse, R160, R20 ;  /* 0x000000a08c14723c */ /* 0x040ff00000041814 */
[C---:B------:R-:W-:Y:S01]  /*106e0*/  HMMA.16816.F32.BF16 R24, R140.reuse, R162, R24 ;  /* 0x000000a28c18723c */ /* 0x040fe20000041818 */
[----:B------:R-:W-:Y:S07]  /*106f0*/  LDSM.16.M88.4 R160, [R134+0x11900] ;  /* 0x0119000086a0783b */ /* 0x000fee0000000200 */
[C---:B-1----:R-:W-:Y:S08]  /*10700*/  HMMA.16816.F32.BF16 R28, R140.reuse, R136, R28 ;  /* 0x000000888c1c723c */ /* 0x042ff0000004181c */
[----:B------:R-:W-:Y:S01]  /*10710*/  HMMA.16816.F32.BF16 R32, R140, R138, R32 ;  /* 0x0000008a8c20723c */ /* 0x000fe20000041820 */
[----:B------:R-:W-:Y:S07]  /*10720*/  LDSM.16.M88.4 R136, [R190+0x8000] ;  /* 0x00800000be88783b */ /* 0x000fee0000000200 */
[C---:B--2---:R-:W-:Y:S01]  /*10730*/  HMMA.16816.F32.BF16 R4, R152.reuse, R164, R4 ;  /* 0x000000a49804723c */ /* 0x044fe20000041804 */
[----:B------:R-:W1:Y:S07]  /*10740*/  LDSM.16.M88.4 R140, [R134+0x10100] ;  /* 0x01010000868c783b */ /* 0x000e6e0000000200 */
[C---:B------:R-:W-:Y:S01]  /*10750*/  HMMA.16816.F32.BF16 R8, R152.reuse, R166, R8 ;  /* 0x000000a69808723c */ /* 0x040fe20000041808 */
[----:B------:R-:W-:Y:S07]  /*10760*/  LDSM.16.M88.4 R164, [R186+0x8000] ;  /* 0x00800000baa4783b */ /* 0x000fee0000000200 */
[C---:B---3--:R-:W-:Y:S08]  /*10770*/  HMMA.16816.F32.BF16 R12, R152.reuse, R156, R12 ;  /* 0x0000009c980c723c */ /* 0x048ff0000004180c */
[C---:B------:R-:W-:Y:S01]  /*10780*/  HMMA.16816.F32.BF16 R16, R152.reuse, R158, R16 ;  /* 0x0000009e9810723c */ /* 0x040fe20000041810 */
[----:B------:R-:W2:Y:S07]  /*10790*/  LDSM.16.M88.4 R156, [R134+0x11100] ;  /* 0x01110000869c783b */ /* 0x000eae0000000200 */
[C---:B------:R-:W-:Y:S08]  /*107a0*/  HMMA.16816.F32.BF16 R20, R152.reuse, R168, R20 ;  /* 0x000000a89814723c */ /* 0x040ff00000041814 */
[C---:B------:R-:W-:Y:S01]  /*107b0*/  HMMA.16816.F32.BF16 R24, R152.reuse, R170, R24 ;  /* 0x000000aa9818723c */ /* 0x040fe20000041818 */
[----:B------:R-:W3:Y:S07]  /*107c0*/  LDSM.16.M88.4 R168, [R2+0x10100] ;  /* 0x0101000002a8783b */ /* 0x000eee0000000200 */
[C---:B----4-:R-:W-:Y:S08]  /*107d0*/  HMMA.16816.F32.BF16 R28, R152.reuse, R144, R28 ;  /* 0x00000090981c723c */ /* 0x050ff0000004181c */
[----:B------:R-:W-:Y:S01]  /*107e0*/  HMMA.16816.F32.BF16 R32, R152, R146, R32 ;  /* 0x000000929820723c */ /* 0x000fe20000041820 */
[----:B------:R-:W4:Y:S07]  /*107f0*/  LDSM.16.M88.4 R144, [R2+0x10900] ;  /* 0x010900000290783b */ /* 0x000f2e0000000200 */
[C---:B-1----:R-:W-:Y:S01]  /*10800*/  HMMA.16816.F32.BF16 R4, R136.reuse, R140, R4 ;  /* 0x0000008c8804723c */ /* 0x042fe20000041804 */
[----:B------:R-:W1:Y:S07]  /*10810*/  LDSM.16.M88.4 R152, [R2+0x11100] ;  /* 0x011100000298783b */ /* 0x000e6e0000000200 */
        /* <DEDUP_REMOVED lines=8> */
[C---:B------:R-:W-:Y:S08]  /*108a0*/  HMMA.16816.F32.BF16 R28, R136.reuse, R160, R28 ;  /* 0x000000a0881c723c */ /* 0x040ff0000004181c */
[----:B------:R-:W-:Y:S01]  /*108b0*/  HMMA.16816.F32.BF16 R32, R136, R162, R32 ;  /* 0x000000a28820723c */ /* 0x000fe20000041820 */
[----:B------:R-:W2:Y:S07]  /*108c0*/  LDSM.16.M88.4 R136, [R2+0x11900] ;  /* 0x011900000288783b */ /* 0x000eae0000000200 */
[C---:B---3--:R-:W-:Y:S01]  /*108d0*/  HMMA.16816.F32.BF16 R4, R164.reuse, R168, R4 ;  /* 0x000000a8a404723c */ /* 0x048fe20000041804 */
[----:B------:R-:W-:Y:S07]  /*108e0*/  LDSM.16.M88.4 R160, [R0+0x11900] ;  /* 0x0119000000a0783b */ /* 0x000fee0000000200 */
        /* <DEDUP_REMOVED lines=8> */
[C---:B--2---:R-:W-:Y:S08]  /*10970*/  HMMA.16816.F32.BF16 R28, R164.reuse, R136, R28 ;  /* 0x00000088a41c723c */ /* 0x044ff0000004181c */
[----:B------:R-:W-:Y:S01]  /*10980*/  HMMA.16816.F32.BF16 R32, R164, R138, R32 ;  /* 0x0000008aa420723c */ /* 0x000fe20000041820 */
[----:B------:R-:W2:Y:S07]  /*10990*/  LDSM.16.M88.4 R136, [R179+0x10900] ;  /* 0x01090000b388783b */ /* 0x000eae0000000200 */
[C---:B------:R-:W-:Y:S08]  /*109a0*/  HMMA.16816.F32.BF16 R4, R140.reuse, R148, R4 ;  /* 0x000000948c04723c */ /* 0x040ff00000041804 */
[C---:B------:R-:W-:Y:S08]  /*109b0*/  HMMA.16816.F32.BF16 R8, R140.reuse, R150, R8 ;  /* 0x000000968c08723c */ /* 0x040ff00000041808 */
[C---:B---3--:R-:W-:Y:S08]  /*109c0*/  HMMA.16816.F32.BF16 R12, R140.reuse, R144, R12 ;  /* 0x000000908c0c723c */ /* 0x048ff0000004180c */
[C---:B------:R-:W-:Y:S01]  /*109d0*/  HMMA.16816.F32.BF16 R16, R140.reuse, R146, R16 ;  /* 0x000000928c10723c */ /* 0x040fe20000041810 */
[----:B------:R-:W3:Y:S07]  /*109e0*/  LDSM.16.M88.4 R144, [R179+0x11100] ;  /* 0x01110000b390783b */ /* 0x000eee0000000200 */
[C---:B------:R-:W-:Y:S08]  /*109f0*/  HMMA.16816.F32.BF16 R20, R140.reuse, R156, R20 ;  /* 0x0000009c8c14723c */ /* 0x040ff00000041814 */
[C---:B------:R-:W-:Y:S08]  /*10a00*/  HMMA.16816.F32.BF16 R24, R140.reuse, R158, R24 ;  /* 0x0000009e8c18723c */ /* 0x040ff00000041818 */
[C---:B------:R-:W-:Y:S08]  /*10a10*/  HMMA.16816.F32.BF16 R28, R140.reuse, R160, R28 ;  /* 0x000000a08c1c723c */ /* 0x040ff0000004181c */
[----:B------:R-:W-:Y:S01]  /*10a20*/  HMMA.16816.F32.BF16 R32, R140, R162, R32 ;  /* 0x000000a28c20723c */ /* 0x000fe20000041820 */
[----:B------:R-:W4:Y:S07]  /*10a30*/  LDSM.16.M88.4 R140, [R179+0x11900] ;  /* 0x01190000b38c783b */ /* 0x000f2e0000000200 */
[C---:B-1----:R-:W-:Y:S08]  /*10a40*/  HMMA.16816.F32.BF16 R4, R152.reuse, R168, R4 ;  /* 0x000000a89804723c */ /* 0x042ff00000041804 */
[C---:B------:R-:W-:Y:S08]  /*10a50*/  HMMA.16816.F32.BF16 R8, R152.reuse, R170, R8 ;  /* 0x000000aa9808723c */ /* 0x040ff00000041808 */
[C---:B--2---:R-:W-:Y:S08]  /*10a60*/  HMMA.16816.F32.BF16 R12, R152.reuse, R136, R12 ;  /* 0x00000088980c723c */ /* 0x044ff0000004180c */
[----:B------:R-:W-:Y:S01]  /*10a70*/  FMNMX.FTZ R2, R4, R133, !PT ;  /* 0x0000008504027209 */ /* 0x000fe20007810000 */
[C---:B------:R-:W-:Y:S03]  /*10a80*/  HMMA.16816.F32.BF16 R16, R152.reuse, R138, R16 ;  /* 0x0000008a9810723c */ /* 0x040fe60000041810 */
[----:B------:R-:W-:Y:S04]  /*10a90*/  FMNMX.FTZ R0, R6, R3, !PT ;  /* 0x0000000306007209 */ /* 0x000fe80007810000 */
[----:B------:R-:W-:Y:S01]  /*10aa0*/  FMNMX.FTZ R139, R5, R2, !PT ;  /* 0x00000002058b7209 */ /* 0x000fe20007810000 */
[C---:B---3--:R-:W-:Y:S04]  /*10ab0*/  HMMA.16816.F32.BF16 R20, R152.reuse, R144, R20 ;  /* 0x000000909814723c */ /* 0x048fe80000041814 */
[----:B------:R-:W-:Y:S02]  /*10ac0*/  FMNMX.FTZ R137, R7, R0, !PT ;  /* 0x0000000007897209 */ /* 0x000fe40007810000 */
[----:B------:R-:W-:Y:S02]  /*10ad0*/  FMNMX.FTZ R2, R8, R139, !PT ;  /* 0x0000008b08027209 */ /* 0x000fe40007810000 */
[----:B------:R-:W-:Y:S01]  /*10ae0*/  FMNMX.FTZ R0, R10, R137, !PT ;  /* 0x000000890a007209 */ /* 0x000fe20007810000 */
[C---:B------:R-:W-:Y:S03]  /*10af0*/  HMMA.16816.F32.BF16 R24, R152.reuse, R146, R24 ;  /* 0x000000929818723c */ /* 0x040fe60000041818 */
[----:B------:R-:W-:Y:S02]  /*10b00*/  FMNMX.FTZ R139, R9, R2, !PT ;  /* 0x00000002098b7209 */ /* 0x000fe40007810000 */
[----:B------:R-:W-:Y:S02]  /*10b10*/  FMNMX.FTZ R137, R11, R0, !PT ;  /* 0x000000000b897209 */ /* 0x000fe40007810000 */
[----:B------:R-:W-:Y:S01]  /*10b20*/  FMNMX.FTZ R2, R12, R139, !PT ;  /* 0x0000008b0c027209 */ /* 0x000fe20007810000 */
[C---:B----4-:R-:W-:Y:S04]  /*10b30*/  HMMA.16816.F32.BF16 R28, R152.reuse, R140, R28 ;  /* 0x0000008c981c723c */ /* 0x050fe8000004181c */
[----:B------:R-:W-:Y:S02]  /*10b40*/  FMNMX.FTZ R0, R14, R137, !PT ;  /* 0x000000890e007209 */ /* 0x000fe40007810000 */
[----:B------:R-:W-:Y:S02]  /*10b50*/  FMNMX.FTZ R139, R13, R2, !PT ;  /* 0x000000020d8b7209 */ /* 0x000fe40007810000 */
[----:B------:R-:W-:Y:S01]  /*10b60*/  FMNMX.FTZ R137, R15, R0, !PT ;  /* 0x000000000f897209 */ /* 0x000fe20007810000 */
[----:B------:R-:W-:Y:S03]  /*10b70*/  HMMA.16816.F32.BF16 R32, R152, R142, R32 ;  /* 0x0000008e9820723c */ /* 0x000fe60000041820 */
[----:B------:R-:W-:Y:S02]  /*10b80*/  FMNMX.FTZ R2, R16, R139, !PT ;  /* 0x0000008b10027209 */ /* 0x000fe40007810000 */
[----:B------:R-:W-:Y:S02]  /*10b90*/  FMNMX.FTZ R0, R18, R137, !PT ;  /* 0x0000008912007209 */ /* 0x000fe40007810000 */
[----:B------:R-:W-:Y:S02]  /*10ba0*/  FMNMX.FTZ R139, R17, R2, !PT ;  /* 0x00000002118b7209 */ /* 0x000fe40007810000 */
[----:B------:R-:W-:Y:S03]  /*10bb0*/  FMNMX.FTZ R137, R19, R0, !PT ;  /* 0x0000000013897209 */ /* 0x000fe60007810000 */
        /* <DEDUP_REMOVED lines=18> */
.L_x_1347:
[----:B--2---:R-:W-:Y:S01]  /*10ce0*/  FMNMX.FTZ R139, R137, R139, !PT ;  /* 0x0000008b898b7209 */ /* 0x004fe20007810000 */
[----:B------:R-:W-:Y:S04]  /*10cf0*/  DEPBAR.LE SB0, 0x2 ;  /* 0x000080800000791a */ /* 0x000fe80000000000 */
[----:B------:R-:W-:Y:S01]  /*10d00*/  SHFL.BFLY PT, R2, R139, 0x1, 0x1f ;  /* 0x0c201f008b027f89 */ /* 0x000fe200000e0000 */
[----:B------:R-:W-:Y:S01]  /*10d10*/  IADD3 R160, R182, R135, RZ ;  /* 0x00000087b6a07210 */ /* 0x000fe20007ffe0ff */
[----:B------:R-:W-:Y:S06]  /*10d20*/  BSSY B0, `(.L_x_1281) ;  /* 0x00001b6000007945 */ /* 0x000fec0003800000 */
[----:B-1----:R-:W1:Y:S08]  /*10d30*/  SHFL.BFLY PT, R137, R136, 0x2, 0x1f ;  /* 0x0c401f0088897f89 */ /* 0x002e7000000e0000 */
[----:B------:R-:W-:Y:S01]  /*10d40*/  BAR.SYNC.DEFER_BLOCKING 0x0 ;  /* 0x0000000000007b1d */ /* 0x000fe20000010000 */
[----:B-1----:R-:W-:Y:S02]  /*10d50*/  FMNMX.FTZ R134, R136, R137, !PT ;  /* 0x0000008988867209 */ /* 0x002fe40007810000 */
[----:B------:R-:W-:Y:S05]  /*10d60*/  FMNMX.FTZ R2, R139, R2, !PT ;  /* 0x000000028b027209 */ /* 0x000fea0007810000 */
[C---:B------:R-:W-:Y:S01]  /*10d70*/  FADD.FTZ R0, -R2.reuse, R133 ;  /* 0x0000008502007221 */ /* 0x040fe20000010100 */
[----:B------:R-:W-:Y:S01]  /*10d80*/  LDSM.16.MT88.4 R140, [R160+0x100] ;  /* 0x00010000a08c783b */ /* 0x000fe20000004200 */
[----:B------:R-:W-:Y:S02]  /*10d90*/  FMUL.FTZ R170, R2, c[0x0][0x2d0] ;  /* 0x0000b40002aa7a20 */ /* 0x000fe40000410000 */
[----:B------:R-:W-:Y:S02]  /*10da0*/  FMUL.FTZ R132, R0, c[0x0][0x2d0] ;  /* 0x0000b40000847a20 */ /* 0x000fe40000410000 */
[--C-:B------:R-:W-:Y:S02]  /*10db0*/  FFMA.FTZ R164, R4, c[0x0][0x2d0], -R170.reuse ;  /* 0x0000b40004a47a23 */ /* 0x100fe400000108aa */
[--C-:B------:R-:W-:Y:S01]  /*10dc0*/  FFMA.FTZ R161, R5, c[0x0][0x2d0], -R170.reuse ;  /* 0x0000b40005a17a23 */ /* 0x100fe200000108aa */
[----:B------:R-:W1:Y:S01]  /*10dd0*/  SHFL.BFLY PT, R133, R134, 0x1, 0x1f ;  /* 0x0c201f0086857f89 */ /* 0x000e6200000e0000 */
[--C-:B------:R-:W-:Y:S01]  /*10de0*/  FFMA.FTZ R162, R8, c[0x0][0x2d0], -R170.reuse ;  /* 0x0000b40008a27a23 */ /* 0x100fe200000108aa */
[----:B------:R-:W2:Y:S01]  /*10df0*/  MUFU.EX2 R132, R132 ;  /* 0x0000008400847308 */ /* 0x000ea20000000800 */
        /* <DEDUP_REMOVED lines=9> */
[----:B------:R-:W-:Y:S05]  /*10e90*/  FFMA.FTZ R172, R13, c[0x0][0x2d0], -R170 ;  /* 0x0000b4000dac7a23 */ /* 0x000fea00000108aa */
[----:B------:R-:W3:Y:S01]  /*10ea0*/  MUFU.EX2 R161, R161 ;  /* 0x000000a100a17308 */ /* 0x000ee20000000800 */
[----:B-1----:R-:W-:Y:S02]  /*10eb0*/  FMNMX.FTZ R0, R134, R133, !PT ;  /* 0x0000008586007209 */ /* 0x002fe40007810000 */
[----:B------:R-:W-:Y:S01]  /*10ec0*/  IADD3 R133, R187, R160, RZ ;  /* 0x000000a0bb857210 */ /* 0x000fe20007ffe0ff */
[----:B--2---:R-:W-:Y:S01]  /*10ed0*/  FMUL.FTZ R5, R132, R129 ;  /* 0x0000008184057220 */ /* 0x004fe20000410000 */
[----:B------:R-:W-:Y:S01]  /*10ee0*/  IADD3 R134, R135, R180, RZ ;  /* 0x000000b487867210 */ /* 0x000fe20007ffe0ff */
[C---:B------:R-:W-:Y:S02]  /*10ef0*/  FADD.FTZ R4, -R0.reuse, R3 ;  /* 0x0000000300047221 */ /* 0x040fe40000010100 */
[----:B------:R-:W-:Y:S02]  /*10f00*/  FMUL.FTZ R169, R0, c[0x0][0x2d0] ;  /* 0x0000b40000a97a20 */ /* 0x000fe40000410000 */
[----:B------:R-:W-:Y:S01]  /*10f10*/  MUFU.EX2 R162, R162 ;  /* 0x000000a200a27308 */ /* 0x000fe20000000800 */
[----:B------:R-:W-:Y:S01]  /*10f20*/  FMUL.FTZ R3, R4, c[0x0][0x2d0] ;  /* 0x0000b40004037a20 */ /* 0x000fe20000410000 */
[----:B------:R-:W1:Y:S01]  /*10f30*/  LDSM.16.MT88.4 R144, [R133+0x100] ;  /* 0x000100008590783b */ /* 0x000e620000004200 */
[--C-:B------:R-:W-:Y:S01]  /*10f40*/  FFMA.FTZ R168, R6, c[0x0][0x2d0], -R169.reuse ;  /* 0x0000b40006a87a23 */ /* 0x100fe200000108a9 */
[----:B------:R-:W-:Y:S01]  /*10f50*/  IADD3 R135, R187, R134, RZ ;  /* 0x00000086bb877210 */ /* 0x000fe20007ffe0ff */
[--C-:B------:R-:W-:Y:S02]  /*10f60*/  FFMA.FTZ R165, R7, c[0x0][0x2d0], -R169.reuse ;  /* 0x0000b40007a57a23 */ /* 0x100fe400000108a9 */
[--C-:B------:R-:W-:Y:S02]  /*10f70*/  FFMA.FTZ R166, R10, c[0x0][0x2d0], -R169.reuse ;  /* 0x0000b4000aa67a23 */ /* 0x100fe400000108a9 */
[--C-:B------:R-:W-:Y:S01]  /*10f80*/  FFMA.FTZ R167, R11, c[0x0][0x2d0], -R169.reuse ;  /* 0x0000b4000ba77a23 */ /* 0x100fe200000108a9 */
[----:B------:R-:W2:Y:S01]  /*10f90*/  MUFU.EX2 R3, R3 ;  /* 0x0000000300037308 */ /* 0x000ea20000000800 */
[C---:B------:R-:W-:Y:S01]  /*10fa0*/  FMUL.FTZ R4, R132.reuse, R128 ;  /* 0x0000008084047220 */ /* 0x040fe20000410000 */
[----:B------:R-:W-:Y:S01]  /*10fb0*/  LDSM.16.MT88.4 R152, [R133+0x2900] ;  /* 0x002900008598783b */ /* 0x000fe20000004200 */
[C---:B------:R-:W-:Y:S01]  /*10fc0*/  FMUL.FTZ R8, R132.reuse, R124 ;  /* 0x0000007c84087220 */ /* 0x040fe20000410000 */
[----:B---3--:R-:W-:Y:S01]  /*10fd0*/  F2FP.BF16.PACK_AB R136, R161, R164 ;  /* 0x000000a4a188723e */ /* 0x008fe200000010ff */
[C---:B------:R-:W-:Y:S02]  /*10fe0*/  FMUL.FTZ R9, R132.reuse, R125 ;  /* 0x0000007d84097220 */ /* 0x040fe40000410000 */
[C---:B------:R-:W-:Y:S02]  /*10ff0*/  FMUL.FTZ R100, R132.reuse, R100 ;  /* 0x0000006484647220 */ /* 0x040fe40000410000 */
[C---:B------:R-:W-:Y:S01]  /*11000*/  FMUL.FTZ R101, R132.reuse, R101 ;  /* 0x0000006584657220 */ /* 0x040fe20000410000 */
[----:B------:R-:W3:Y:S01]  /*11010*/  MUFU.EX2 R163, R163 ;  /* 0x000000a300a37308 */ /* 0x000ee20000000800 */
[C---:B------:R-:W-:Y:S01]  /*11020*/  FMUL.FTZ R104, R132.reuse, R104 ;  /* 0x0000006884687220 */ /* 0x040fe20000410000 */
[----:B------:R-:W-:Y:S01]  /*11030*/  LDSM.16.MT88.4 R156, [R134+0x2900] ;  /* 0x00290000869c783b */ /* 0x000fe20000004200 */
[C---:B------:R-:W-:Y:S02]  /*11040*/  FMUL.FTZ R105, R132.reuse, R105 ;  /* 0x0000006984697220 */ /* 0x040fe40000410000 */
[C---:B------:R-:W-:Y:S02]  /*11050*/  FMUL.FTZ R108, R132.reuse, R108 ;  /* 0x0000006c846c7220 */ /* 0x040fe40000410000 */
[----:B------:R-:W-:Y:S02]  /*11060*/  FMUL.FTZ R109, R132, R109 ;  /* 0x0000006d846d7220 */ /* 0x000fe40000410000 */
        /* <DEDUP_REMOVED lines=8> */
[----:B------:R-:W4:Y:S01]  /*110f0*/  LDSM.16.MT88.4 R128, [R134+0x100] ;  /* 0x000100008680783b */ /* 0x000f220000004200 */
[----:B------:R-:W-:Y:S01]  /*11100*/  FMUL.FTZ R11, R3, R127 ;  /* 0x0000007f030b7220 */ /* 0x000fe20000410000 */
[----:B---3--:R-:W-:Y:S01]  /*11110*/  F2FP.BF16.PACK_AB R138, R163, R162 ;  /* 0x000000a2a38a723e */ /* 0x008fe200000010ff */
[C---:B------:R-:W-:Y:S02]  /*11120*/  FMUL.FTZ R102, R3.reuse, R102 ;  /* 0x0000006603667220 */ /* 0x040fe40000410000 */
[C---:B------:R-:W-:Y:S03]  /*11130*/  FMUL.FTZ R103, R3.reuse, R103 ;  /* 0x0000006703677220 */ /* 0x040fe60000410000 */
[----:B------:R-:W3:Y:S01]  /*11140*/  LDSM.16.MT88.4 R124, [R135+0x100] ;  /* 0x00010000877c783b */ /* 0x000ee20000004200 */
[----:B------:R-:W-:Y:S01]  /*11150*/  MUFU.EX2 R166, R166 ;  /* 0x000000a600a67308 */ /* 0x000fe20000000800 */
[C---:B------:R-:W-:Y:S02]  /*11160*/  FMUL.FTZ R106, R3.reuse, R106 ;  /* 0x0000006a036a7220 */ /* 0x040fe40000410000 */
[C---:B------:R-:W-:Y:S02]  /*11170*/  FMUL.FTZ R107, R3.reuse, R107 ;  /* 0x0000006b036b7220 */ /* 0x040fe40000410000 */
[C---:B------:R-:W-:Y:S02]  /*11180*/  FMUL.FTZ R110, R3.reuse, R110 ;  /* 0x0000006e036e7220 */ /* 0x040fe40000410000 */
[----:B------:R-:W-:Y:S02]  /*11190*/  FMUL.FTZ R111, R3, R111 ;  /* 0x0000006f036f7220 */ /* 0x000fe40000410000 */
[--C-:B------:R-:W-:Y:S01]  /*111a0*/  FFMA.FTZ R237, R30, c[0x0][0x2d0], -R169.reuse ;  /* 0x0000b4001eed7a23 */ /* 0x100fe200000108a9 */
[----:B------:R-:W5:Y:S01]  /*111b0*/  MUFU.EX2 R167, R167 ;  /* 0x000000a700a77308 */ /* 0x000f620000000800 */
[--C-:B------:R-:W-:Y:S02]  /*111c0*/  FFMA.FTZ R240, R31, c[0x0][0x2d0], -R169.reuse ;  /* 0x0000b4001ff07a23 */ /* 0x100fe400000108a9 */
[----:B------:R-:W-:Y:S01]  /*111d0*/  LDSM.16.MT88.4 R28, [R134+0x1900] ;  /* 0x00190000861c783b */ /* 0x000fe20000004200 */
[----:B--2---:R-:W-:Y:S01]  /*111e0*/  F2FP.BF16.PACK_AB R137, R165, R168 ;  /* 0x000000a8a589723e */ /* 0x004fe200000010ff */
[--C-:B------:R-:W-:Y:S02]  /*111f0*/  FFMA.FTZ R239, R34, c[0x0][0x2d0], -R169.reuse ;  /* 0x0000b40022ef7a23 */ /* 0x100fe400000108a9 */
        /* <DEDUP_REMOVED lines=9> */
[----:B------:R-:W-:Y:S02]  /*11290*/  FMUL.FTZ R119, R3, R119 ;  /* 0x0000007703777220 */ /* 0x000fe40000410000 */
[C---:B------:R-:W-:Y:S01]  /*112a0*/  FMUL.FTZ R120, R132.reuse, R120 ;  /* 0x0000007884787220 */ /* 0x040fe20000410000 */
[----:B-----5:R-:W-:Y:S01]  /*112b0*/  F2FP.BF16.PACK_AB R139, R167, R166 ;  /* 0x000000a6a78b723e */ /* 0x020fe200000010ff */
[C---:B------:R-:W-:Y:S02]  /*112c0*/  FMUL.FTZ R121, R132.reuse, R121 ;  /* 0x0000007984797220 */ /* 0x040fe40000410000 */
[C---:B------:R-:W-:Y:S02]  /*112d0*/  FMUL.FTZ R122, R3.reuse, R122 ;  /* 0x0000007a037a7220 */ /* 0x040fe40000410000 */
[C---:B------:R-:W-:Y:S01]  /*112e0*/  FMUL.FTZ R123, R3.reuse, R123 ;  /* 0x0000007b037b7220 */ /* 0x040fe20000410000 */
[----:B------:R-:W-:Y:S01]  /*112f0*/  MUFU.EX2 R173, R173 ;  /* 0x000000ad00ad7308 */ /* 0x000fe20000000800 */
[C---:B------:R-:W-:Y:S05]  /*11300*/  HMMA.16816.F32.BF16 R4, R136.reuse, R140, R4 ;  /* 0x0000008c8804723c */ /* 0x040fea0000041804 */
[C---:B------:R-:W-:Y:S02]  /*11310*/  FMUL.FTZ R36, R132.reuse, R36 ;  /* 0x0000002484247220 */ /* 0x040fe40000410000 */
[----:B------:R-:W-:Y:S01]  /*11320*/  FMUL.FTZ R37, R132, R37 ;  /* 0x0000002584257220 */ /* 0x000fe20000410000 */
[C---:B------:R-:W-:Y:S01]  /*11330*/  HMMA.16816.F32.BF16 R8, R136.reuse, R142, R8 ;  /* 0x0000008e8808723c */ /* 0x040fe20000041808 */
[----:B------:R-:W5:Y:S01]  /*11340*/  LDSM.16.MT88.4 R140, [R160+0x2100] ;  /* 0x00210000a08c783b */ /* 0x000f620000004200 */
[----:B------:R-:W3:Y:S02]  /*11350*/  MUFU.EX2 R174, R174 ;  /* 0x000000ae00ae7308 */ /* 0x000ee40000000800 */
[C---:B------:R-:W-:Y:S01]  /*11360*/  FMUL.FTZ R38, R3.reuse, R38 ;  /* 0x0000002603267220 */ /* 0x040fe20000410000 */
[----:B--2---:R-:W-:Y:S01]  /*11370*/  F2FP.BF16.PACK_AB R12, R172, R171 ;  /* 0x000000abac0c723e */ /* 0x004fe200000010ff */
[C---:B------:R-:W-:Y:S02]  /*11380*/  FMUL.FTZ R39, R3.reuse, R39 ;  /* 0x0000002703277220 */ /* 0x040fe40000410000 */
[C---:B-1----:R-:W-:Y:S04]  /*11390*/  HMMA.16816.F32.BF16 R100, R136.reuse, R144, R100 ;  /* 0x000000908864723c */ /* 0x042fe80000041864 */
[C---:B------:R-:W-:Y:S01]  /*113a0*/  FMUL.FTZ R40, R132.reuse, R40 ;  /* 0x0000002884287220 */ /* 0x040fe20000410000 */
[----:B------:R-:W-:Y:S01]  /*113b0*/  MUFU.EX2 R179, R179 ;  /* 0x000000b300b37308 */ /* 0x000fe20000000800 */
[C---:B------:R-:W-:Y:S02]  /*113c0*/  FMUL.FTZ R41, R132.reuse, R41 ;  /* 0x0000002984297220 */ /* 0x040fe40000410000 */
[C---:B------:R-:W-:Y:S01]  /*113d0*/  HMMA.16816.F32.BF16 R104, R136.reuse, R146, R104 ;  /* 0x000000928868723c */ /* 0x040fe20000041868 */
[----:B------:R-:W-:Y:S03]  /*113e0*/  LDSM.16.MT88.4 R144, [R133+0x900] ;  /* 0x000900008590783b */ /* 0x000fe60000004200 */
[C---:B------:R-:W-:Y:S02]  /*113f0*/  FMUL.FTZ R42, R3.reuse, R42 ;  /* 0x0000002a032a7220 */ /* 0x040fe40000410000 */
[C---:B------:R-:W-:Y:S01]  /*11400*/  FMUL.FTZ R43, R3.reuse, R43 ;  /* 0x0000002b032b7220 */ /* 0x040fe20000410000 */
[----:B------:R-:W1:Y:S01]  /*11410*/  MUFU.EX2 R236, R236 ;  /* 0x000000ec00ec7308 */ /* 0x000e620000000800 */
[C---:B----4-:R-:W-:Y:S04]  /*11420*/  HMMA.16816.F32.BF16 R108, R136.reuse, R128, R108 ;  /* 0x00000080886c723c */ /* 0x050fe8000004186c */
        /* <DEDUP_REMOVED lines=15> */
[----:B------:R-:W-:Y:S01]  /*11520*/  MUFU.EX2 R235, R235 ;  /* 0x000000eb00eb7308 */ /* 0x000fe20000000800 */
[C---:B-----5:R-:W-:Y:S04]  /*11530*/  HMMA.16816.F32.BF16 R36, R136.reuse, R140, R36 ;  /* 0x0000008c8824723c */ /* 0x060fe80000041824 */
[C---:B------:R-:W-:Y:S02]  /*11540*/  FMUL.FTZ R52, R132.reuse, R52 ;  /* 0x0000003484347220 */ /* 0x040fe40000410000 */
[C---:B------:R-:W-:Y:S02]  /*11550*/  FMUL.FTZ R53, R132.reuse, R53 ;  /* 0x0000003584357220 */ /* 0x040fe40000410000 */
[C---:B------:R-:W-:Y:S01]  /*11560*/  HMMA.16816.F32.BF16 R40, R136.reuse, R142, R40 ;  /* 0x0000008e8828723c */ /* 0x040fe20000041828 */
[----:B------:R-:W4:Y:S01]  /*11570*/  LDSM.16.MT88.4 R140, [R135+0x2100] ;  /* 0x00210000878c783b */ /* 0x000f220000004200 */
        /* <DEDUP_REMOVED lines=14> */
[C---:B---3--:R-:W-:Y:S04]  /*11660*/  HMMA.16816.F32.BF16 R52, R136.reuse, R124, R52 ;  /* 0x0000007c8834723c */ /* 0x048fe80000041834 */
[C---:B------:R-:W-:Y:S02]  /*11670*/  FMUL.FTZ R62, R3.reuse, R62 ;  /* 0x0000003e033e7220 */ /* 0x040fe40000410000 */
[C---:B------:R-:W-:Y:S02]  /*11680*/  FMUL.FTZ R63, R3.reuse, R63 ;  /* 0x0000003f033f7220 */ /* 0x040fe40000410000 */
[C---:B------:R-:W-:Y:S01]  /*11690*/  HMMA.16816.F32.BF16 R56, R136.reuse, R126, R56 ;  /* 0x0000007e8838723c */ /* 0x040fe20000041838 */
[----:B------:R-:W3:Y:S03]  /*116a0*/  LDSM.16.MT88.4 R124, [R133+0x4100] ;  /* 0x00410000857c783b */ /* 0x000ee60000004200 */
[C---:B------:R-:W-:Y:S02]  /*116b0*/  FMUL.FTZ R64, R132.reuse, R64 ;  /* 0x0000004084407220 */ /* 0x040fe40000410000 */
[C---:B------:R-:W-:Y:S02]  /*116c0*/  FMUL.FTZ R65, R132.reuse, R65 ;  /* 0x0000004184417220 */ /* 0x040fe40000410000 */
[C---:B----4-:R-:W-:Y:S04]  /*116d0*/  HMMA.16816.F32.BF16 R60, R136.reuse, R140, R60 ;  /* 0x0000008c883c723c */ /* 0x050fe8000004183c */
[C---:B------:R-:W-:Y:S02]  /*116e0*/  FMUL.FTZ R66, R3.reuse, R66 ;  /* 0x0000004203427220 */ /* 0x040fe40000410000 */
[C---:B------:R-:W-:Y:S02]  /*116f0*/  FMUL.FTZ R67, R3.reuse, R67 ;  /* 0x0000004303437220 */ /* 0x040fe40000410000 */
[C---:B------:R-:W-:Y:S04]  /*11700*/  FMUL.FTZ R68, R132.reuse, R68 ;  /* 0x0000004484447220 */ /* 0x040fe80000410000 */
[C---:B------:R-:W-:Y:S01]  /*11710*/  FMUL.FTZ R69, R132.reuse, R69 ;  /* 0x0000004584457220 */ /* 0x040fe20000410000 */
[C---:B------:R-:W-:Y:S01]  /*11720*/  HMMA.16816.F32.BF16 R64, R136.reuse, R142, R64 ;  /* 0x0000008e8840723c */ /* 0x040fe20000041840 */
[----:B------:R-:W4:Y:S02]  /*11730*/  LDSM.16.MT88.4 R140, [R134+0x4100] ;  /* 0x00410000868c783b */ /* 0x000f240000004200 */
        /* <DEDUP_REMOVED lines=19> */
[----:B------:R-:W-:Y:S03]  /*11870*/  FMUL.FTZ R85, R132, R85 ;  /* 0x0000005584557220 */ /* 0x000fe60000410000 */
[C---:B------:R-:W-:Y:S01]  /*11880*/  HMMA.16816.F32.BF16 R80, R136.reuse, R126, R80 ;  /* 0x0000007e8850723c */ /* 0x040fe20000041850 */
[----:B------:R-:W3:Y:S02]  /*11890*/  LDSM.16.MT88.4 R124, [R160+0x900] ;  /* 0x00090000a07c783b */ /* 0x000ee40000004200 */
[C---:B------:R-:W-:Y:S02]  /*118a0*/  FMUL.FTZ R86, R3.reuse, R86 ;  /* 0x0000005603567220 */ /* 0x040fe40000410000 */
[----:B------:R-:W-:Y:S02]  /*118b0*/  FMUL.FTZ R87, R3, R87 ;  /* 0x0000005703577220 */ /* 0x000fe40000410000 */
[--C-:B------:R-:W-:Y:S01]  /*118c0*/  FFMA.FTZ R175, R14, c[0x0][0x2d0], -R169.reuse ;  /* 0x0000b4000eaf7a23 */ /* 0x100fe200000108a9 */
[----:B------:R-:W-:Y:S01]  /*118d0*/  F2FP.BF16.PACK_AB R14, R174, R173 ;  /* 0x000000adae0e723e */ /* 0x000fe200000010ff */
[----:B------:R-:W-:Y:S03]  /*118e0*/  FFMA.FTZ R226, R15, c[0x0][0x2d0], -R169 ;  /* 0x0000b4000fe27a23 */ /* 0x000fe600000108a9 */
[C---:B----4-:R-:W-:Y:S01]  /*118f0*/  HMMA.16816.F32.BF16 R84, R136.reuse, R140, R84 ;  /* 0x0000008c8854723c */ /* 0x050fe20000041854 */
[----:B------:R-:W-:Y:S02]  /*11900*/  MUFU.EX2 R175, R175 ;  /* 0x000000af00af7308 */ /* 0x000fe40000000800 */
[----:B------:R-:W-:Y:S01]  /*11910*/  FMUL.FTZ R88, R132, R88 ;  /* 0x0000005884587220 */ /* 0x000fe20000410000 */
[----:B-1----:R-:W-:Y:S01]  /*11920*/  F2FP.BF16.PACK_AB R15, R236, R179 ;  /* 0x000000b3ec0f723e */ /* 0x002fe200000010ff */
[C---:B------:R-:W-:Y:S02]  /*11930*/  FMUL.FTZ R89, R132.reuse, R89 ;  /* 0x0000005984597220 */ /* 0x040fe40000410000 */
[C---:B------:R-:W-:Y:S02]  /*11940*/  FMUL.FTZ R90, R3.reuse, R90 ;  /* 0x0000005a035a7220 */ /* 0x040fe40000410000 */
[C---:B------:R-:W-:Y:S02]  /*11950*/  FMUL.FTZ R91, R3.reuse, R91 ;  /* 0x0000005b035b7220 */ /* 0x040fe40000410000 */
[----:B------:R-:W1:Y:S01]  /*11960*/  MUFU.EX2 R226, R226 ;  /* 0x000000e200e27308 */ /* 0x000e620000000800 */
[C---:B------:R-:W-:Y:S02]  /*11970*/  FMUL.FTZ R92, R132.reuse, R92 ;  /* 0x0000005c845c7220 */ /* 0x040fe40000410000 */
[C---:B------:R-:W-:Y:S02]  /*11980*/  FMUL.FTZ R93, R132.reuse, R93 ;  /* 0x0000005d845d7220 */ /* 0x040fe40000410000 */
[C---:B------:R-:W-:Y:S01]  /*11990*/  HMMA.16816.F32.BF16 R88, R136.reuse, R142, R88 ;  /* 0x0000008e8858723c */ /* 0x040fe20000041858 */
[----:B------:R-:W4:Y:S02]  /*119a0*/  LDSM.16.MT88.4 R140, [R135+0x900] ;  /* 0x00090000878c783b */ /* 0x000f240000004200 */
[C---:B------:R-:W-:Y:S02]  /*119b0*/  FMUL.FTZ R94, R3.reuse, R94 ;  /* 0x0000005e035e7220 */ /* 0x040fe40000410000 */
[C---:B------:R-:W-:Y:S02]  /*119c0*/  FMUL.FTZ R95, R3.reuse, R95 ;  /* 0x0000005f035f7220 */ /* 0x040fe40000410000 */
[C---:B------:R-:W-:Y:S02]  /*119d0*/  FMUL.FTZ R96, R132.reuse, R96 ;  /* 0x0000006084607220 */ /* 0x040fe40000410000 */
[----:B------:R-:W-:Y:S03]  /*119e0*/  FMUL.FTZ R97, R132, R97 ;  /* 0x0000006184617220 */ /* 0x000fe60000410000 */
[C---:B--2---:R-:W-:Y:S03]  /*119f0*/  HMMA.16816.F32.BF16 R92, R136.reuse, R128, R92 ;  /* 0x00000080885c723c */ /* 0x044fe6000004185c */
[C---:B------:R-:W-:Y:S02]  /*11a00*/  FMUL.FTZ R98, R3.reuse, R98 ;  /* 0x0000006203627220 */ /* 0x040fe40000410000 */
[C---:B------:R-:W-:Y:S01]  /*11a10*/  FMUL.FTZ R99, R3.reuse, R99 ;  /* 0x0000006303637220 */ /* 0x040fe20000410000 */
[----:B-1----:R-:W-:Y:S01]  /*11a20*/  F2FP.BF16.PACK_AB R13, R226, R175 ;  /* 0x000000afe20d723e */ /* 0x002fe200000010ff */
[----:B------:R-:W-:Y:S05]  /*11a30*/  FFMA.FTZ R164, R132, R221, R164 ;  /* 0x000000dd84a47223 */ /* 0x000fea00000100a4 */
[----:B------:R-:W-:Y:S01]  /*11a40*/  HMMA.16816.F32.BF16 R96, R136, R130, R96 ;  /* 0x000000828860723c */ /* 0x000fe20000041860 */
[----:B------:R-:W-:Y:S02]  /*11a50*/  LDSM.16.MT88.4 R128, [R133+0x4900] ;  /* 0x004900008580783b */ /* 0x000fe40000004200 */
[----:B------:R-:W-:Y:S02]  /*11a60*/  FFMA.FTZ R168, R3, R224, R168 ;  /* 0x000000e003a87223 */ /* 0x000fe400000100a8 */
[----:B------:R-:W-:Y:S02]  /*11a70*/  FADD.FTZ R161, R161, R164 ;  /* 0x000000a4a1a17221 */ /* 0x000fe40000010000 */
[----:B------:R-:W-:Y:S01]  /*11a80*/  FADD.FTZ R165, R165, R168 ;  /* 0x000000a8a5a57221 */ /* 0x000fe20000010000 */
[C---:B---3--:R-:W-:Y:S01]  /*11a90*/  HMMA.16816.F32.BF16 R4, R12.reuse, R124, R4 ;  /* 0x0000007c0c04723c */ /* 0x048fe20000041804 */
        /* <DEDUP_REMOVED lines=18> */
[----:B------:R-:W2:Y:S03]  /*11bc0*/  LDSM.16.MT88.4 R16, [R160+0x4900] ;  /* 0x00490000a010783b */ /* 0x000ea60000004200 */
[----:B------:R-:W-:Y:S02]  /*11bd0*/  FADD.FTZ R173, R174, R173 ;  /* 0x000000adaead7221 */ /* 0x000fe40000010000 */
[----:B------:R-:W-:Y:S02]  /*11be0*/  FADD.FTZ R179, R236, R179 ;  /* 0x000000b3ecb37221 */ /* 0x000fe40000010000 */
[C---:B----4-:R-:W-:Y:S08]  /*11bf0*/  HMMA.16816.F32.BF16 R116, R12.reuse, R140, R116 ;  /* 0x0000008c0c74723c */ /* 0x050ff00000041874 */
        /* <DEDUP_REMOVED lines=102> */
[C---:B---3--:R-:W-:Y:S01]  /*12260*/  HMMA.16816.F32.BF16 R128, R12.reuse, R20, R4 ;  /* 0x000000140c80723c */ /* 0x048fe20000041804 */
[----:B------:R-:W1:Y:S02]  /*12270*/  LDSM.16.MT88.4 R4, [R133+0x5900] ;  /* 0x005900008504783b */ /* 0x000e640000004200 */
[----:B------:R-:W-:Y:S02]  /*12280*/  FADD.FTZ R239, R239, R240 ;  /* 0x000000f0efef7221 */ /* 0x000fe40000010000 */
[----:B------:R-:W-:Y:S02]  /*12290*/  FADD.FTZ R221, R170, R221 ;  /* 0x000000ddaadd7221 */ /* 0x000fe40000010000 */
[----:B------:R-:W-:Y:S01]  /*122a0*/  FADD.FTZ R224, R242, R239 ;  /* 0x000000eff2e07221 */ /* 0x000fe20000010000 */
        /* <DEDUP_REMOVED lines=21> */
[C---:B------:R-:W-:Y:S03]  /*12400*/  HMMA.16816.F32.BF16 R80, R12.reuse, R6, R80 ;  /* 0x000000060c50723c */ /* 0x040fe60000041850 */
[----:B------:R-:W-:Y:S05]  /*12410*/  ISETP.GE.AND P0, PT, R4, R201, PT ;  /* 0x000000c90400720c */ /* 0x000fea0003f06270 */
[C---:B---3--:R-:W-:Y:S08]  /*12420*/  HMMA.16816.F32.BF16 R84, R12.reuse, R8, R84 ;  /* 0x000000080c54723c */ /* 0x048ff00000041854 */
[C---:B------:R-:W-:Y:S08]  /*12430*/  HMMA.16816.F32.BF16 R88, R12.reuse, R10, R88 ;  /* 0x0000000a0c58723c */ /* 0x040ff00000041858 */
[C---:B--2---:R-:W-:Y:S08]  /*12440*/  HMMA.16816.F32.BF16 R92, R12.reuse, R16, R92 ;  /* 0x000000100c5c723c */ /* 0x044ff0000004185c */
[----:B------:R-:W-:Y:S01]  /*12450*/  HMMA.16816.F32.BF16 R96, R12, R18, R96 ;  /* 0x000000120c60723c */ /* 0x000fe20000041860 */
[----:B------:R-:W-:Y:S07]  /*12460*/  @!UPT UIADD3 URZ, URZ, URZ, URZ ;  /* 0x0000003f3f3ff290 */ /* 0x000fee000fffe03f */
[----:B------:R-:W-:-:S11]  /*12470*/  @!P0 BRA `(.L_x_1282) ;  /* 0x0000040000008947 */ /* 0x000fd60003800000 */
[----:B------:R-:W-:Y:S01]  /*12480*/  IMAD.MOV.U32 R3, RZ, RZ, c[0x0][0x2b8] ;  /* 0x0000ae00ff037624 */ /* 0x000fe200078e00ff */
[----:B------:R-:W-:Y:S01]  /*12490*/  MOV R207, RZ ;  /* 0x000000ff00cf7202 */ /* 0x000fe20000000f00 */
[----:B------:R-:W-:Y:S03]  /*124a0*/  IMAD R208, R234, 0x40, R210 ;  /* 0x00000040ead07824 */ /* 0x000fe600078e02d2 */
[----:B------:R-:W-:Y:S02]  /*124b0*/  ISETP.NE.AND P0, PT, R3, 0x1, PT ;  /* 0x000000010300780c */ /* 0x000fe40003f05270 */
        /* <DEDUP_REMOVED lines=24> */
[----:B------:R-:W-:Y:S01]  /*12640*/  IMAD R4, R222, 0x3000, R206 ;  /* 0x00003000de047824 */ /* 0x000fe200078e02ce */
[----:B------:R-:W-:-:S05]  /*12650*/  BRA.DIV ~URZ, `(.L_x_1283) ;  /* 0x00007ad27f007947 */ /* 0x000fca000b800000 */
[----:B------:R1:W2:Y:S02]  /*12660*/  SHFL.IDX PT, R7, R5, RZ, 0x181f ;  /* 0x00181fff05077589 */ /* 0x0002a400000e0000 */
.L_x_1348:
[----:B------:R-:W-:-:S05]  /*12670*/  BRA.DIV ~URZ, `(.L_x_1284) ;  /* 0x00007b327f007947 */ /* 0x000fca000b800000 */
[----:B------:R-:W3:Y:S01]  /*12680*/  SHFL.IDX PT, R9, R3, RZ, 0x181f ;  /* 0x00181fff03097589 */ /* 0x000ee200000e0000 */
[----:B------:R-:W-:Y:S03]  /*12690*/  IMAD.SHL.U32 R4, R4, 0x2, RZ ;  /* 0x0000000204047824 */ /* 0x000fe600078e00ff */
[----:B-1----:R-:W1:Y:S04]  /*126a0*/  SHFL.IDX PT, R5, R5, 0x1, 0x181f ;  /* 0x00381f0005057f89 */ /* 0x002e6800000e0000 */
[----:B------:R4:W2:Y:S01]  /*126b0*/  SHFL.IDX PT, R240, R3, 0x1, 0x181f ;  /* 0x00381f0003f07f89 */ /* 0x0008a200000e0000 */
[----:B---3--:R-:W-:Y:S05]  /*126c0*/  IADD3 R12, P0, R9, R231, RZ ;  /* 0x000000e7090c7210 */ /* 0x008fea0007f1e0ff */
[----:B--2---:R-:W-:Y:S01]  /*126d0*/  IMAD.X R13, R7, 0x1, R232, P0 ;  /* 0x00000001070d7824 */ /* 0x004fe200000e06e8 */
[----:B------:R-:W-:Y:S04]  /*126e0*/  IADD3 R10, P0, R9, R230, RZ ;  /* 0x000000e6090a7210 */ /* 0x000fe80007f1e0ff */
[----:B------:R4:W-:Y:S01]  /*126f0*/  LDGSTS.E.BYPASS.LTC128B.128 [R4+0xc100], [R12.64], !P3 ;  /* 0x0c1000000c047fae */ /* 0x0009e2000d901d46 */
[----:B------:R-:W-:Y:S01]  /*12700*/  IMAD.X R11, R7, 0x1, R227, P0 ;  /* 0x00000001070b7824 */ /* 0x000fe200000e06e3 */
[----:B------:R-:W-:Y:S04]  /*12710*/  IADD3 R6, P0, R9, R178, RZ ;  /* 0x000000b209067210 */ /* 0x000fe80007f1e0ff */
[----:B------:R4:W-:Y:S01]  /*12720*/  LDGSTS.E.BYPASS.LTC128B.128 [R4+0xe100], [R10.64], !P4 ;  /* 0x0e1000000a047fae */ /* 0x0009e2000e101d46 */
[----:B------:R-:W-:Y:S05]  /*12730*/  IADD3.X R7, R7, R192, RZ, P0, !PT ;  /* 0x000000c007077210 */ /* 0x000fea00007fe4ff */
[----:B------:R4:W-:Y:S03]  /*12740*/  LDGSTS.E.BYPASS.LTC128B.128 [R4+0x10100], [R6.64], !P6 ;  /* 0x1010000006047fae */ /* 0x0009e6000f101d46 */
.L_x_1349:
        /* <DEDUP_REMOVED lines=19> */
.L_x_1282:
[----:B------:R-:W-:Y:S05]  /*12880*/  BSYNC B0 ;  /* 0x0000000000007941 */ /* 0x000fea0003800000 */
.L_x_1281:
[C---:B------:R-:W-:Y:S01]  /*12890*/  IADD3 R3, R181.reuse, 0x1, RZ ;  /* 0x00000001b5037810 */ /* 0x040fe20007ffe0ff */
[----:B------:R-:W0:Y:S01]  /*128a0*/  LDGDEPBAR ;  /* 0x00000000000079af */ /* 0x000e220000000000 */
[----:B------:R-:W-:Y:S01]  /*128b0*/  ISETP.GE.AND P0, PT, R181, 0x1, PT ;  /* 0x00000001b500780c */ /* 0x000fe20003f06270 */
[----:B------:R-:W-:Y:S01]  /*128c0*/  IMAD.MOV.U32 R133, RZ, RZ, R2 ;  /* 0x000000ffff857224 */ /* 0x000fe200078e0002 */
[C---:B------:R-:W-:Y:S02]  /*128d0*/  IADD3 R226, R234.reuse, -0x1, RZ ;  /* 0xffffffffeae27810 */ /* 0x040fe40007ffe0ff */
[----:B------:R-:W-:Y:S01]  /*128e0*/  SEL R181, R3, RZ, !P0 ;  /* 0x000000ff03b57207 */ /* 0x000fe20004000000 */
[----:B------:R-:W-:Y:S01]  /*128f0*/  IMAD.MOV.U32 R3, RZ, RZ, R0 ;  /* 0x000000ffff037224 */ /* 0x000fe200078e0000 */
[----:B------:R-:W-:Y:S01]  /*12900*/  ISETP.GT.AND P0, PT, R234, R189, PT ;  /* 0x000000bdea00720c */ /* 0x000fe20003f04270 */
[----:B------:R-:W-:Y:S11]  /*12910*/  IMAD.MOV.U32 R234, RZ, RZ, R226 ;  /* 0x000000ffffea7224 */ /* 0x000ff600078e00e2 */
[----:B------:R-:W-:Y:S01]  /*12920*/  @!UPT UIADD3 URZ, URZ, URZ, URZ ;  /* 0x0000003f3f3ff290 */ /* 0x000fe2000fffe03f */
[----:B-1----:R-:W-:-:S05]  /*12930*/  @P0 BRA `(.L_x_1285) ;  /* 0xffffd38000000947 */ /* 0x002fca000383ffff */
.L_x_1275:
[----:B------:R-:W-:-:S13]  /*12940*/  ISETP.GE.AND P0, PT, R226, R201, PT ;  /* 0x000000c9e200720c */ /* 0x000fda0003f06270 */
[----:B------:R-:W-:Y:S05]  /*12950*/  @!P0 BRA `(.L_x_1286) ;  /* 0x0000376000008947 */ /* 0x000fea0003800000 */
[----:B------:R-:W-:Y:S01]  /*12960*/  IADD3 R3, R223, 0x40, RZ ;  /* 0x00000040df037810 */ /* 0x000fe20007ffe0ff */
[----:B------:R-:W-:Y:S01]  /*12970*/  IMAD.MOV.U32 R189, RZ, RZ, 0x40 ;  /* 0x00000040ffbd7424 */ /* 0x000fe200078e00ff */
[----:B------:R-:W-:Y:S01]  /*12980*/  LOP3.LUT P0, RZ, R176, 0x4, RZ, 0xc0, !PT ;  /* 0x00000004b0ff7812 */ /* 0x000fe2000780c0ff */
[----:B------:R-:W-:Y:S01]  /*12990*/  IMAD.MOV.U32 R132, RZ, RZ, R2 ;  /* 0x000000ffff847224 */ /* 0x000fe200078e0002 */
[----:B------:R-:W-:Y:S02]  /*129a0*/  SHF.R.S32.HI R4, RZ, 0x1f, R3 ;  /* 0x0000001fff047819 */ /* 0x000fe40000011403 */
[----:B------:R-:W-:Y:S02]  /*129b0*/  ISETP.GE.AND P3, PT, R3, c[0x0][0x1d4], PT ;  /* 0x0000750003007a0c */ /* 0x000fe40003f66270 */
[----:B------:R-:W-:Y:S01]  /*129c0*/  LEA.HI R227, R4, R3, RZ, 0x3 ;  /* 0x0000000304e37211 */ /* 0x000fe200078f18ff */
[----:B------:R-:W-:Y:S01]  /*129d0*/  IMAD.MOV.U32 R3, RZ, RZ, R0 ;  /* 0x000000ffff037224 */ /* 0x000fe200078e0000 */
[----:B------:R-:W-:-:S02]  /*129e0*/  SHF.R.S32.HI R4, RZ, 0x1f, R223 ;  /* 0x0000001fff047819 */ /* 0x000fc400000114df */
[----:B------:R-:W-:Y:S02]  /*129f0*/  LOP3.LUT R227, R227, 0xfffffff8, RZ, 0xc0, !PT ;  /* 0xfffffff8e3e37812 */ /* 0x000fe400078ec0ff */
[C---:B------:R-:W-:Y:S02]  /*12a00*/  ISETP.GE.AND P2, PT, R223.reuse, c[0x0][0x1d4], PT ;  /* 0x00007500df007a0c */ /* 0x040fe40003f46270 */
[----:B------:R-:W-:Y:S02]  /*12a10*/  SHF.R.S32.HI R0, RZ, 0x1f, R227 ;  /* 0x0000001fff007819 */ /* 0x000fe400000114e3 */
[C---:B------:R-:W-:Y:S01]  /*12a20*/  SHF.L.U64.HI R225, R223.reuse, 0x1, R4 ;  /* 0x00000001dfe17819 */ /* 0x040fe20000010204 */
[----:B------:R-:W-:Y:S01]  /*12a30*/  IMAD.SHL.U32 R223, R223, 0x2, RZ ;  /* 0x00000002dfdf7824 */ /* 0x000fe200078e00ff */
[C---:B------:R-:W-:Y:S01]  /*12a40*/  SHF.L.U64.HI R229, R227.reuse, 0x1, R0 ;  /* 0x00000001e3e57819 */ /* 0x040fe20000010200 */
[----:B------:R-:W-:Y:S01]  /*12a50*/  IMAD.SHL.U32 R227, R227, 0x2, RZ ;  /* 0x00000002e3e37824 */ /* 0x000fe200078e00ff */
[----:B------:R-:W-:-:S02]  /*12a60*/  SEL R189, R189, 0xffffffc0, !P0 ;  /* 0xffffffc0bdbd7807 */ /* 0x000fc40004000000 */
.L_x_1303:
[----:B------:R-:W-:Y:S04]  /*12a70*/  DEPBAR.LE SB0, 0x2 ;  /* 0x000080800000791a */ /* 0x000fe80000000000 */
[----:B------:R-:W-:Y:S01]  /*12a80*/  WARPSYNC 0xffffffff ;  /* 0xffffffff00007948 */ /* 0x000fe20003800000 */
[----:B------:R-:W-:Y:S01]  /*12a90*/  BAR.SYNC.DEFER_BLOCKING 0x0 ;  /* 0x0000000000007b1d */ /* 0x000fe20000010000 */
[----:B------:R-:W-:Y:S01]  /*12aa0*/  IMAD R133, R181, 0x6000, RZ ;  /* 0x00006000b5857824 */ /* 0x000fe200078e02ff */
[----:B------:R-:W-:Y:S04]  /*12ab0*/  ISETP.GE.AND P0, PT, R201, R226, PT ;  /* 0x000000e2c900720c */ /* 0x000fe80003f06270 */
[----:B------:R-:W-:Y:S04]  /*12ac0*/  IADD3 R192, R188, R133, RZ ;  /* 0x00000085bcc07210 */ /* 0x000fe80007ffe0ff */
[----:B------:R-:W-:Y:S01]  /*12ad0*/  IADD3 R2, R185, R192, RZ ;  /* 0x000000c0b9027210 */ /* 0x000fe20007ffe0ff */
        /* <DEDUP_REMOVED lines=27> */
.L_x_1350:
[----:B------:R-:W-:-:S05]  /*12c90*/  BRA.DIV ~URZ, `(.L_x_1290) ;  /* 0x000077a27f007947 */ /* 0x000fca000b800000 */
[----:B------:R-:W5:Y:S01]  /*12ca0*/  SHFL.IDX PT, R14, R4, RZ, 0x181f ;  /* 0x00181fff040e7589 */ /* 0x000f6200000e0000 */
[C---:B------:R-:W-:Y:S01]  /*12cb0*/  IMAD.SHL.U32 R7, R205.reuse, 0x2, RZ ;  /* 0x00000002cd077824 */ /* 0x040fe200078e00ff */
[----:B------:R-:W-:Y:S01]  /*12cc0*/  SHF.L.U64.HI R5, R205, 0x1, R202 ;  /* 0x00000001cd057819 */ /* 0x000fe200000102ca */
[----:B------:R-:W-:Y:S01]  /*12cd0*/  IMAD R6, R222, 0x6000, R203 ;  /* 0x00006000de067824 */ /* 0x000fe200078e02cb */
        /* <DEDUP_REMOVED lines=11> */
.L_x_1351:
[----:B--234-:R-:W-:Y:S05]  /*12d90*/  IADD3 R14, P0, R240, R223, RZ ;  /* 0x000000dff00e7210 */ /* 0x01cfea0007f1e0ff */
        /* <DEDUP_REMOVED lines=11> */
.L_x_1288:
[----:B------:R-:W-:Y:S05]  /*12e50*/  BSYNC B0 ;  /* 0x0000000000007941 */ /* 0x000fea0003800000 */
.L_x_1287:
[----:B------:R-:W0:Y:S01]  /*12e60*/  LDGDEPBAR ;  /* 0x00000000000079af */ /* 0x000e220000000000 */
[----:B------:R-:W-:Y:S01]  /*12e70*/  WARPSYNC 0xffffffff ;  /* 0xffffffff00007948 */ /* 0x000fe20003800000 */
[C---:B--23--:R-:W-:Y:S03]  /*12e80*/  HMMA.16816.F32.BF16 R4, R32.reuse, R8, RZ ;  /* 0x000000082004723c */ /* 0x04cfe600000418ff */
[C---:B------:R-:W-:Y:S01]  /*12e90*/  ISETP.NE.AND P0, PT, R194.reuse, c[0x0][0x2c4], PT ;  /* 0x0000b100c2007a0c */ /* 0x040fe20003f05270 */
[----:B------:R-:W2:Y:S01]  /*12ea0*/  LDL R231, [R1+0x4] ;  /* 0x0000040001e77983 */ /* 0x000ea20000100800 */
[C---:B------:R-:W-:Y:S01]  /*12eb0*/  IMAD.IADD R0, R189.reuse, 0x1, R192 ;  /* 0x00000001bd007824 */ /* 0x040fe200078e02c0 */
[----:B------:R-:W-:Y:S01]  /*12ec0*/  ISETP.LE.AND P4, PT, R194, c[0x0][0x32c], PT ;  /* 0x0000cb00c2007a0c */ /* 0x000fe20003f83270 */
[----:B------:R-:W-:Y:S01]  /*12ed0*/  IMAD.IADD R134, R189, 0x1, R2 ;  /* 0x00000001bd867824 */ /* 0x000fe200078e0202 */
[C---:B------:R-:W-:Y:S02]  /*12ee0*/  HMMA.16816.F32.BF16 R8, R32.reuse, R10, RZ ;  /* 0x0000000a2008723c */ /* 0x040fe400000418ff */
[----:B------:R-:W-:Y:S06]  /*12ef0*/  LDSM.16.M88.4 R160, [R184] ;  /* 0x00000000b8a0783b */ /* 0x000fec0000000200 */
[C---:B----4-:R-:W-:Y:S01]  /*12f00*/  HMMA.16816.F32.BF16 R12, R32.reuse, R16, RZ ;  /* 0x00000010200c723c */ /* 0x050fe200000418ff */
[----:B------:R-:W3:Y:S06]  /*12f10*/  LDSM.16.M88.4 R164, [R0+0xc100] ;  /* 0x00c1000000a4783b */ /* 0x000eec0000000200 */
[----:B------:R-:W-:Y:S01]  /*12f20*/  LDSM.16.M88.4 R168, [R192+0xe100] ;  /* 0x00e10000c0a8783b */ /* 0x000fe20000000200 */
[C---:B------:R-:W-:Y:S05]  /*12f30*/  HMMA.16816.F32.BF16 R16, R32.reuse, R18, RZ ;  /* 0x000000122010723c */ /* 0x040fea00000418ff */
[----:B------:R-:W-:Y:S03]  /*12f40*/  LDSM.16.M88.4 R172, [R2+0x10100] ;  /* 0x0101000002ac783b */ /* 0x000fe60000000200 */
[C---:B-1----:R-:W-:Y:S03]  /*12f50*/  HMMA.16816.F32.BF16 R20, R32.reuse, R24, RZ ;  /* 0x000000182014723c */ /* 0x042fe600000418ff */
[----:B------:R-:W-:Y:S05]  /*12f60*/  LDSM.16.M88.4 R176, [R2+0x10900] ;  /* 0x0109000002b0783b */ /* 0x000fea0000000200 */
        /* <DEDUP_REMOVED lines=9> */
[----:B------:R-:W-:Y:S07]  /*13000*/  LDSM.16.M88.4 R148, [R183] ;  /* 0x00000000b794783b */ /* 0x000fee0000000200 */
[C---:B------:R-:W-:Y:S08]  /*13010*/  HMMA.16816.F32.BF16 R20, R140.reuse, R152, R20 ;  /* 0x000000988c14723c */ /* 0x040ff00000041814 */
[C---:B------:R-:W-:Y:S01]  /*13020*/  HMMA.16816.F32.BF16 R24, R140.reuse, R154, R24 ;  /* 0x0000009a8c18723c */ /* 0x040fe20000041818 */
[----:B------:R-:W-:Y:S07]  /*13030*/  LDSM.16.M88.4 R152, [R134+0xc100] ;  /* 0x00c100008698783b */ /* 0x000fee0000000200 */
[C---:B------:R-:W-:Y:S08]  /*13040*/  HMMA.16816.F32.BF16 R28, R140.reuse, R156, R28 ;  /* 0x0000009c8c1c723c */ /* 0x040ff0000004181c */
[----:B------:R-:W-:Y:S01]  /*13050*/  HMMA.16816.F32.BF16 R32, R140, R158, R32 ;  /* 0x0000009e8c20723c */ /* 0x000fe20000041820 */
[----:B------:R-:W4:Y:S06]  /*13060*/  LDSM.16.M88.4 R140, [R0+0xd100] ;  /* 0x00d10000008c783b */ /* 0x000f2c0000000200 */
[----:B------:R-:W-:Y:S01]  /*13070*/  LDSM.16.M88.4 R156, [R134+0xd900] ;  /* 0x00d90000869c783b */ /* 0x000fe20000000200 */
[C---:B---3--:R-:W-:Y:S08]  /*13080*/  HMMA.16816.F32.BF16 R4, R160.reuse, R164, R4 ;  /* 0x000000a4a004723c */ /* 0x048ff00000041804 */
[C---:B------:R-:W-:Y:S01]  /*13090*/  HMMA.16816.F32.BF16 R8, R160.reuse, R166, R8 ;  /* 0x000000a6a008723c */ /* 0x040fe20000041808 */
[----:B------:R-:W-:Y:S07]  /*130a0*/  LDSM.16.M88.4 R164, [R190+0x4000] ;  /* 0x00400000bea4783b */ /* 0x000fee0000000200 */
[C---:B-1----:R-:W-:Y:S08]  /*130b0*/  HMMA.16816.F32.BF16 R12, R160.reuse, R136, R12 ;  /* 0x00000088a00c723c */ /* 0x042ff0000004180c */
[C---:B------:R-:W-:Y:S01]  /*130c0*/  HMMA.16816.F32.BF16 R16, R160.reuse, R138, R16 ;  /* 0x0000008aa010723c */ /* 0x040fe20000041810 */
[----:B------:R-:W1:Y:S07]  /*130d0*/  LDSM.16.M88.4 R136, [R134+0xc900] ;  /* 0x00c900008688783b */ /* 0x000e6e0000000200 */
[C---:B----4-:R-:W-:Y:S08]  /*130e0*/  HMMA.16816.F32.BF16 R20, R160.reuse, R140, R20 ;  /* 0x0000008ca014723c */ /* 0x050ff00000041814 */
[C---:B------:R-:W-:Y:S01]  /*130f0*/  HMMA.16816.F32.BF16 R24, R160.reuse, R142, R24 ;  /* 0x0000008ea018723c */ /* 0x040fe20000041818 */
[----:B------:R-:W3:Y:S07]  /*13100*/  LDSM.16.M88.4 R140, [R134+0xd100] ;  /* 0x00d10000868c783b */ /* 0x000eee0000000200 */
[C---:B------:R-:W-:Y:S08]  /*13110*/  HMMA.16816.F32.BF16 R28, R160.reuse, R144, R28 ;  /* 0x00000090a01c723c */ /* 0x040ff0000004181c */
[----:B------:R-:W-:Y:S01]  /*13120*/  HMMA.16816.F32.BF16 R32, R160, R146, R32 ;  /* 0x00000092a020723c */ /* 0x000fe20000041820 */
[----:B------:R-:W4:Y:S06]  /*13130*/  LDSM.16.M88.4 R144, [R192+0xe900] ;  /* 0x00e90000c090783b */ /* 0x000f2c0000000200 */
[----:B------:R-:W-:Y:S01]  /*13140*/  LDSM.16.M88.4 R160, [R0+0xe100] ;  /* 0x00e1000000a0783b */ /* 0x000fe20000000200 */
[C---:B------:R-:W-:Y:S08]  /*13150*/  HMMA.16816.F32.BF16 R4, R148.reuse, R152, R4 ;  /* 0x000000989404723c */ /* 0x040ff00000041804 */
[C---:B------:R-:W-:Y:S01]  /*13160*/  HMMA.16816.F32.BF16 R8, R148.reuse, R154, R8 ;  /* 0x0000009a9408723c */ /* 0x040fe20000041808 */
[----:B------:R-:W5:Y:S07]  /*13170*/  LDSM.16.M88.4 R152, [R192+0xf100] ;  /* 0x00f10000c098783b */ /* 0x000f6e0000000200 */
[C---:B-1----:R-:W-:Y:S08]  /*13180*/  HMMA.16816.F32.BF16 R12, R148.reuse, R136, R12 ;  /* 0x00000088940c723c */ /* 0x042ff0000004180c */
[C---:B------:R-:W-:Y:S01]  /*13190*/  HMMA.16816.F32.BF16 R16, R148.reuse, R138, R16 ;  /* 0x0000008a9410723c */ /* 0x040fe20000041810 */
[----:B------:R-:W1:Y:S07]  /*131a0*/  LDSM.16.M88.4 R136, [R192+0xf900] ;  /* 0x00f90000c088783b */ /* 0x000e6e0000000200 */
[C---:B---3--:R-:W-:Y:S08]  /*131b0*/  HMMA.16816.F32.BF16 R20, R148.reuse, R140, R20 ;  /* 0x0000008c9414723c */ /* 0x048ff00000041814 */
[C---:B------:R-:W-:Y:S01]  /*131c0*/  HMMA.16816.F32.BF16 R24, R148.reuse, R142, R24 ;  /* 0x0000008e9418723c */ /* 0x040fe20000041818 */
[----:B------:R-:W-:Y:S07]  /*131d0*/  LDSM.16.M88.4 R140, [R186+0x4000] ;  /* 0x00400000ba8c783b */ /* 0x000fee0000000200 */
[C---:B------:R-:W-:Y:S08]  /*131e0*/  HMMA.16816.F32.BF16 R28, R148.reuse, R156, R28 ;  /* 0x0000009c941c723c */ /* 0x040ff0000004181c */
[----:B------:R-:W-:Y:S01]  /*131f0*/  HMMA.16816.F32.BF16 R32, R148, R158, R32 ;  /* 0x0000009e9420723c */ /* 0x000fe20000041820 */
[----:B------:R-:W3:Y:S06]  /*13200*/  LDSM.16.M88.4 R148, [R2+0xe100] ;  /* 0x00e100000294783b */ /* 0x000eec0000000200 */
[----:B------:R-:W1:Y:S01]  /*13210*/  LDSM.16.M88.4 R156, [R2+0xe900] ;  /* 0x00e90000029c783b */ /* 0x000e620000000200 */
[C---:B------:R-:W-:Y:S08]  /*13220*/  HMMA.16816.F32.BF16 R4, R164.reuse, R168, R4 ;  /* 0x000000a8a404723c */ /* 0x040ff00000041804 */
[C---:B------:R-:W-:Y:S01]  /*13230*/  HMMA.16816.F32.BF16 R8, R164.reuse, R170, R8 ;  /* 0x000000aaa408723c */ /* 0x040fe20000041808 */
[----:B------:R-:W-:Y:S07]  /*13240*/  LDSM.16.M88.4 R168, [R192+0x10100] ;  /* 0x01010000c0a8783b */ /* 0x000fee0000000200 */
[C---:B----4-:R-:W-:Y:S08]  /*13250*/  HMMA.16816.F32.BF16 R12, R164.reuse, R144, R12 ;  /* 0x00000090a40c723c */ /* 0x050ff0000004180c */
[C---:B------:R-:W-:Y:S01]  /*13260*/  HMMA.16816.F32.BF16 R16, R164.reuse, R146, R16 ;  /* 0x00000092a410723c */ /* 0x040fe20000041810 */
[----:B------:R-:W4:Y:S07]  /*13270*/  LDSM.16.M88.4 R144, [R2+0xf100] ;  /* 0x00f100000290783b */ /* 0x000f2e0000000200 */
[C---:B-----5:R-:W-:Y:S08]  /*13280*/  HMMA.16816.F32.BF16 R20, R164.reuse, R152, R20 ;  /* 0x00000098a414723c */ /* 0x060ff00000041814 */
[C---:B------:R-:W-:Y:S01]  /*13290*/  HMMA.16816.F32.BF16 R24, R164.reuse, R154, R24 ;  /* 0x0000009aa418723c */ /* 0x040fe20000041818 */
[----:B------:R-:W5:Y:S03]  /*132a0*/  LDSM.16.M88.4 R152, [R2+0xf900] ;  /* 0x00f900000298783b */ /* 0x000f660000000200 */
[----:B--2---:R-:W-:Y:S04]  /*132b0*/  IMAD R231, R231, 0x80, R220 ;  /* 0x00000080e7e77824 */ /* 0x004fe800078e02dc */
[C---:B-1----:R-:W-:Y:S08]  /*132c0*/  HMMA.16816.F32.BF16 R28, R164.reuse, R136, R28 ;  /* 0x00000088a41c723c */ /* 0x042ff0000004181c */
[----:B------:R-:W-:Y:S01]  /*132d0*/  HMMA.16816.F32.BF16 R32, R164, R138, R32 ;  /* 0x0000008aa420723c */ /* 0x000fe20000041820 */
[----:B------:R-:W1:Y:S06]  /*132e0*/  LDSM.16.M88.4 R136, [R184+0x4000] ;  /* 0x00400000b888783b */ /* 0x000e6c0000000200 */
[----:B------:R-:W-:Y:S01]  /*132f0*/  LDSM.16.M88.4 R164, [R190+0x8000] ;  /* 0x00800000bea4783b */ /* 0x000fe20000000200 */
[C---:B---3--:R-:W-:Y:S08]  /*13300*/  HMMA.16816.F32.BF16 R4, R140.reuse, R148, R4 ;  /* 0x000000948c04723c */ /* 0x048ff00000041804 */
[C---:B------:R-:W-:Y:S01]  /*13310*/  HMMA.16816.F32.BF16 R8, R140.reuse, R150, R8 ;  /* 0x000000968c08723c */ /* 0x040fe20000041808 */
[----:B------:R-:W2:Y:S07]  /*13320*/  LDSM.16.M88.4 R148, [R0+0xe900] ;  /* 0x00e900000094783b */ /* 0x000eae0000000200 */
[C---:B------:R-:W-:Y:S08]  /*13330*/  HMMA.16816.F32.BF16 R12, R140.reuse, R156, R12 ;  /* 0x0000009c8c0c723c */ /* 0x040ff0000004180c */
[C---:B------:R-:W-:Y:S01]  /*13340*/  HMMA.16816.F32.BF16 R16, R140.reuse, R158, R16 ;  /* 0x0000009e8c10723c */ /* 0x040fe20000041810 */
[----:B------:R-:W3:Y:S07]  /*13350*/  LDSM.16.M88.4 R156, [R0+0xf100] ;  /* 0x00f10000009c783b */ /* 0x000eee0000000200 */
[C---:B----4-:R-:W-:Y:S08]  /*13360*/  HMMA.16816.F32.BF16 R20, R140.reuse, R144, R20 ;  /* 0x000000908c14723c */ /* 0x050ff00000041814 */
[C---:B------:R-:W-:Y:S01]  /*13370*/  HMMA.16816.F32.BF16 R24, R140.reuse, R146, R24 ;  /* 0x000000928c18723c */ /* 0x040fe20000041818 */
[----:B------:R-:W4:Y:S07]  /*13380*/  LDSM.16.M88.4 R144, [R0+0xf900] ;  /* 0x00f900000090783b */ /* 0x000f2e0000000200 */
[C---:B-----5:R-:W-:Y:S08]  /*13390*/  HMMA.16816.F32.BF16 R28, R140.reuse, R152, R28 ;  /* 0x000000988c1c723c */ /* 0x060ff0000004181c */
[----:B------:R-:W-:Y:S01]  /*133a0*/  HMMA.16816.F32.BF16 R32, R140, R154, R32 ;  /* 0x0000009a8c20723c */ /* 0x000fe20000041820 */
[----:B------:R-:W-:Y:S06]  /*133b0*/  LDSM.16.M88.4 R140, [R183+0x4000] ;  /* 0x00400000b78c783b */ /* 0x000fec0000000200 */
[----:B------:R-:W5:Y:S01]  /*133c0*/  LDSM.16.M88.4 R152, [R134+0xe100] ;  /* 0x00e100008698783b */ /* 0x000f620000000200 */
[C---:B-1----:R-:W-:Y:S07]  /*133d0*/  HMMA.16816.F32.BF16 R4, R136.reuse, R160, R4 ;  /* 0x000000a08804723c */ /* 0x042fee0000041804 */
[----:B------:R-:W-:Y:S01]  /*133e0*/  IADD3 R160, R189, R188, R133 ;  /* 0x000000bcbda07210 */ /* 0x000fe20007ffe085 */
[C---:B------:R-:W-:Y:S04]  /*133f0*/  HMMA.16816.F32.BF16 R8, R136.reuse, R162, R8 ;  /* 0x000000a28808723c */ /* 0x040fe80000041808 */
[----:B------:R-:W-:Y:S04]  /*13400*/  IMAD.IADD R135, R185, 0x1, R160 ;  /* 0x00000001b9877824 */ /* 0x000fe800078e02a0 */
[C---:B--2---:R-:W-:Y:S01]  /*13410*/  HMMA.16816.F32.BF16 R12, R136.reuse, R148, R12 ;  /* 0x00000094880c723c */ /* 0x044fe2000004180c */
[----:B------:R-:W1:Y:S07]  /*13420*/  LDSM.16.M88.4 R160, [R135+0xe900] ;  /* 0x00e9000087a0783b */ /* 0x000e6e0000000200 */
[C---:B------:R-:W-:Y:S01]  /*13430*/  HMMA.16816.F32.BF16 R16, R136.reuse, R150, R16 ;  /* 0x000000968810723c */ /* 0x040fe20000041810 */
[----:B------:R-:W2:Y:S07]  /*13440*/  LDSM.16.M88.4 R148, [R135+0xf100] ;  /* 0x00f100008794783b */ /* 0x000eae0000000200 */
[C---:B---3--:R-:W-:Y:S08]  /*13450*/  HMMA.16816.F32.BF16 R20, R136.reuse, R156, R20 ;  /* 0x0000009c8814723c */ /* 0x048ff00000041814 */
[C---:B------:R-:W-:Y:S01]  /*13460*/  HMMA.16816.F32.BF16 R24, R136.reuse, R158, R24 ;  /* 0x0000009e8818723c */ /* 0x040fe20000041818 */
[----:B------:R-:W3:Y:S07]  /*13470*/  LDSM.16.M88.4 R156, [R135+0xf900] ;  /* 0x00f90000879c783b */ /* 0x000eee0000000200 */
[C---:B----4-:R-:W-:Y:S08]  /*13480*/  HMMA.16816.F32.BF16 R28, R136.reuse, R144, R28 ;  /* 0x00000090881c723c */ /* 0x050ff0000004181c */
[----:B------:R-:W-:Y:S01]  /*13490*/  HMMA.16816.F32.BF16 R32, R136, R146, R32 ;  /* 0x000000928820723c */ /* 0x000fe20000041820 */
[----:B------:R-:W4:Y:S06]  /*134a0*/  LDSM.16.M88.4 R136, [R192+0x10900] ;  /* 0x01090000c088783b */ /* 0x000f2c0000000200 */
[----:B------:R-:W3:Y:S01]  /*134b0*/  LDSM.16.M88.4 R144, [R192+0x11100] ;  /* 0x01110000c090783b */ /* 0x000ee20000000200 */
[C---:B-----5:R-:W-:Y:S08]  /*134c0*/  HMMA.16816.F32.BF16 R4, R140.reuse, R152, R4 ;  /* 0x000000988c04723c */ /* 0x060ff00000041804 */
[C---:B------:R-:W-:Y:S01]  /*134d0*/  HMMA.16816.F32.BF16 R8, R140.reuse, R154, R8 ;  /* 0x0000009a8c08723c */ /* 0x040fe20000041808 */
[----:B------:R-:W5:Y:S07]  /*134e0*/  LDSM.16.M88.4 R152, [R192+0x11900] ;  /* 0x01190000c098783b */ /* 0x000f6e0000000200 */
[C---:B-1----:R-:W-:Y:S08]  /*134f0*/  HMMA.16816.F32.BF16 R12, R140.reuse, R160, R12 ;  /* 0x000000a08c0c723c */ /* 0x042ff0000004180c */
[C---:B------:R-:W-:Y:S01]  /*13500*/  HMMA.16816.F32.BF16 R16, R140.reuse, R162, R16 ;  /* 0x000000a28c10723c */ /* 0x040fe20000041810 */
[----:B------:R-:W1:Y:S07]  /*13510*/  LDSM.16.M88.4 R160, [R186+0x8000] ;  /* 0x00800000baa0783b */ /* 0x000e6e0000000200 */
[C---:B--2---:R-:W-:Y:S08]  /*13520*/  HMMA.16816.F32.BF16 R20, R140.reuse, R148, R20 ;  /* 0x000000948c14723c */ /* 0x044ff00000041814 */
[C---:B------:R-:W-:Y:S01]  /*13530*/  HMMA.16816.F32.BF16 R24, R140.reuse, R150, R24 ;  /* 0x000000968c18723c */ /* 0x040fe20000041818 */
[----:B------:R-:W-:Y:S07]  /*13540*/  LDSM.16.M88.4 R148, [R184+0x8000] ;  /* 0x00800000b894783b */ /* 0x000fee0000000200 */
[C---:B---3--:R-:W-:Y:S08]  /*13550*/  HMMA.16816.F32.BF16 R28, R140.reuse, R156, R28 ;  /* 0x0000009c8c1c723c */ /* 0x048ff0000004181c */
[----:B------:R-:W-:Y:S01]  /*13560*/  HMMA.16816.F32.BF16 R32, R140, R158, R32 ;  /* 0x0000009e8c20723c */ /* 0x000fe20000041820 */
[----:B------:R-:W2:Y:S06]  /*13570*/  LDSM.16.M88.4 R140, [R2+0x11100] ;  /* 0x01110000028c783b */ /* 0x000eac0000000200 */
[----:B------:R-:W-:Y:S01]  /*13580*/  LDSM.16.M88.4 R156, [R0+0x10100] ;  /* 0x01010000009c783b */ /* 0x000fe20000000200 */
[C---:B------:R-:W-:Y:S08]  /*13590*/  HMMA.16816.F32.BF16 R4, R164.reuse, R168, R4 ;  /* 0x000000a8a404723c */ /* 0x040ff00000041804 */
[C---:B------:R-:W-:Y:S01]  /*135a0*/  HMMA.16816.F32.BF16 R8, R164.reuse, R170, R8 ;  /* 0x000000aaa408723c */ /* 0x040fe20000041808 */
[----:B------:R-:W-:Y:S07]  /*135b0*/  LDSM.16.M88.4 R168, [R0+0x10900] ;  /* 0x0109000000a8783b */ /* 0x000fee0000000200 */
[C---:B----4-:R-:W-:Y:S08]  /*135c0*/  HMMA.16816.F32.BF16 R12, R164.reuse, R136, R12 ;  /* 0x00000088a40c723c */ /* 0x050ff0000004180c */
[C---:B------:R-:W-:Y:S01]  /*135d0*/  HMMA.16816.F32.BF16 R16, R164.reuse, R138, R16 ;  /* 0x0000008aa410723c */ /* 0x040fe20000041810 */
[----:B------:R-:W3:Y:S07]  /*135e0*/  LDSM.16.M88.4 R136, [R2+0x11900] ;  /* 0x011900000288783b */ /* 0x000eee0000000200 */
[C---:B------:R-:W-:Y:S08]  /*135f0*/  HMMA.16816.F32.BF16 R20, R164.reuse, R144, R20 ;  /* 0x00000090a414723c */ /* 0x040ff00000041814 */
[C---:B------:R-:W-:Y:S01]  /*13600*/  HMMA.16816.F32.BF16 R24, R164.reuse, R146, R24 ;  /* 0x00000092a418723c */ /* 0x040fe20000041818 */
[----:B------:R-:W4:Y:S07]  /*13610*/  LDSM.16.M88.4 R144, [R0+0x11100] ;  /* 0x011100000090783b */ /* 0x000f2e0000000200 */
[C---:B-----5:R-:W-:Y:S08]  /*13620*/  HMMA.16816.F32.BF16 R28, R164.reuse, R152, R28 ;  /* 0x00000098a41c723c */ /* 0x060ff0000004181c */
[----:B------:R-:W-:Y:S01]  /*13630*/  HMMA.16816.F32.BF16 R32, R164, R154, R32 ;  /* 0x0000009aa420723c */ /* 0x000fe20000041820 */
[----:B------:R5:W3:Y:S06]  /*13640*/  LDSM.16.M88.4 R152, [R0+0x11900] ;  /* 0x011900000098783b */ /* 0x000aec0000000200 */
[----:B------:R-:W-:Y:S01]  /*13650*/  LDSM.16.M88.4 R164, [R183+0x8000] ;  /* 0x00800000b7a4783b */ /* 0x000fe20000000200 */
[C---:B-1----:R-:W-:Y:S08]  /*13660*/  HMMA.16816.F32.BF16 R4, R160.reuse, R172, R4 ;  /* 0x000000aca004723c */ /* 0x042ff00000041804 */
[C---:B------:R-:W-:Y:S01]  /*13670*/  HMMA.16816.F32.BF16 R8, R160.reuse, R174, R8 ;  /* 0x000000aea008723c */ /* 0x040fe20000041808 */
[----:B------:R-:W1:Y:S07]  /*13680*/  LDSM.16.M88.4 R172, [R134+0x10100] ;  /* 0x0101000086ac783b */ /* 0x000e6e0000000200 */
[C---:B------:R-:W-:Y:S04]  /*13690*/  HMMA.16816.F32.BF16 R12, R160.reuse, R176, R12 ;  /* 0x000000b0a00c723c */ /* 0x040fe8000004180c */
[----:B-----5:R-:W-:Y:S04]  /*136a0*/  IADD3 R0, R211, R231, R218 ;  /* 0x000000e7d3007210 */ /* 0x020fe80007ffe0da */
[C---:B------:R-:W-:Y:S01]  /*136b0*/  HMMA.16816.F32.BF16 R16, R160.reuse, R178, R16 ;  /* 0x000000b2a010723c */ /* 0x040fe20000041810 */
[----:B------:R-:W5:Y:S03]  /*136c0*/  LDSM.16.M88.4 R176, [R135+0x10900] ;  /* 0x0109000087b0783b */ /* 0x000f660000000200 */
[----:B------:R-:W-:Y:S04]  /*136d0*/  @P0 IMAD.HI.U32 R2, R0, c[0x0][0x2c8], RZ ;  /* 0x0000b20000020a27 */ /* 0x000fe800078e00ff */
[C---:B--2---:R-:W-:Y:S04]  /*136e0*/  HMMA.16816.F32.BF16 R20, R160.reuse, R140, R20 ;  /* 0x0000008ca014723c */ /* 0x044fe80000041814 */
[----:B------:R-:W-:Y:S02]  /*136f0*/  @P0 SHF.R.U32.HI R0, RZ, c[0x0][0x2cc], R2 ;  /* 0x0000b300ff000a19 */ /* 0x000fe40000011602 */
[C---:B------:R-:W-:Y:S02]  /*13700*/  ISETP.GE.AND P0, PT, R222.reuse, 0x1, PT ;  /* 0x00000001de00780c */ /* 0x040fe40003f06270 */
[C---:B------:R-:W-:Y:S01]  /*13710*/  HMMA.16816.F32.BF16 R24, R160.reuse, R142, R24 ;  /* 0x0000008ea018723c */ /* 0x040fe20000041818 */
[----:B------:R-:W-:Y:S03]  /*13720*/  LDSM.16.M88.4 R140, [R135+0x11900] ;  /* 0x01190000878c783b */ /* 0x000fe60000000200 */
[----:B------:R-:W-:Y:S03]  /*13730*/  IADD3 R222, R222, 0x1, RZ ;  /* 0x00000001dede7810 */ /* 0x000fe60007ffe0ff */
[----:B------:R-:W2:Y:S01]  /*13740*/  SHFL.IDX PT, R2, R0, RZ, 0x1c1f ;  /* 0x001c1fff00027589 */ /* 0x000ea200000e0000 */
[C---:B---3--:R-:W-:Y:S04]  /*13750*/  HMMA.16816.F32.BF16 R28, R160.reuse, R136, R28 ;  /* 0x00000088a01c723c */ /* 0x048fe8000004181c */
[----:B------:R-:W-:Y:S04]  /*13760*/  SEL R222, R222, RZ, !P0 ;  /* 0x000000ffdede7207 */ /* 0x000fe80004000000 */
[----:B------:R-:W-:Y:S01]  /*13770*/  HMMA.16816.F32.BF16 R32, R160, R138, R32 ;  /* 0x0000008aa020723c */ /* 0x000fe20000041820 */
[----:B------:R-:W3:Y:S07]  /*13780*/  LDSM.16.M88.4 R136, [R135+0x11100] ;  /* 0x011100008788783b */ /* 0x000eee0000000200 */
[C---:B------:R-:W-:Y:S08]  /*13790*/  HMMA.16816.F32.BF16 R4, R148.reuse, R156, R4 ;  /* 0x0000009c9404723c */ /* 0x040ff00000041804 */
[C---:B------:R-:W-:Y:S08]  /*137a0*/  HMMA.16816.F32.BF16 R8, R148.reuse, R158, R8 ;  /* 0x0000009e9408723c */ /* 0x040ff00000041808 */
[C---:B------:R-:W-:Y:S08]  /*137b0*/  HMMA.16816.F32.BF16 R12, R148.reuse, R168, R12 ;  /* 0x000000a8940c723c */ /* 0x040ff0000004180c */
[C---:B------:R-:W-:Y:S08]  /*137c0*/  HMMA.16816.F32.BF16 R16, R148.reuse, R170, R16 ;  /* 0x000000aa9410723c */ /* 0x040ff00000041810 */
[C---:B----4-:R-:W-:Y:S08]  /*137d0*/  HMMA.16816.F32.BF16 R20, R148.reuse, R144, R20 ;  /* 0x000000909414723c */ /* 0x050ff00000041814 */
[C---:B------:R-:W-:Y:S08]  /*137e0*/  HMMA.16816.F32.BF16 R24, R148.reuse, R146, R24 ;  /* 0x000000929418723c */ /* 0x040ff00000041818 */
[C---:B------:R-:W-:Y:S08]  /*137f0*/  HMMA.16816.F32.BF16 R28, R148.reuse, R152, R28 ;  /* 0x00000098941c723c */ /* 0x040ff0000004181c */
[----:B------:R-:W-:Y:S07]  /*13800*/  HMMA.16816.F32.BF16 R32, R148, R154, R32 ;  /* 0x0000009a9420723c */ /* 0x000fee0000041820 */
[----:B------:R-:W-:Y:S01]  /*13810*/  IMAD.SHL.U32 R150, R226, 0x40, RZ ;  /* 0x00000040e2967824 */ /* 0x000fe200078e00ff */
[C---:B-1----:R-:W-:Y:S05]  /*13820*/  HMMA.16816.F32.BF16 R4, R164.reuse, R172, R4 ;  /* 0x000000aca404723c */ /* 0x042fea0000041804 */
[----:B------:R-:W-:Y:S03]  /*13830*/  IADD3 R151, -R219, 0x1, -R150 ;  /* 0x00000001db977810 */ /* 0x000fe60007ffe996 */
[C---:B------:R-:W-:Y:S04]  /*13840*/  HMMA.16816.F32.BF16 R8, R164.reuse, R174, R8 ;  /* 0x000000aea408723c */ /* 0x040fe80000041808 */
[----:B------:R-:W-:Y:S04]  /*13850*/  IADD3 R151, -R204, R151, R193 ;  /* 0x00000097cc977210 */ /* 0x000fe80007ffe1c1 */
[C---:B-----5:R-:W-:Y:S04]  /*13860*/  HMMA.16816.F32.BF16 R12, R164.reuse, R176, R12 ;  /* 0x000000b0a40c723c */ /* 0x060fe8000004180c */
[C---:B------:R-:W-:Y:S02]  /*13870*/  IADD3 R153, R151.reuse, c[0x0][0x328], RZ ;  /* 0x0000ca0097997a10 */ /* 0x040fe40007ffe0ff */
[----:B------:R-:W-:Y:S02]  /*13880*/  IADD3 R151, R151, UR4, RZ ;  /* 0x0000000497977c10 */ /* 0x000fe4000fffe0ff */
[C---:B------:R-:W-:Y:S04]  /*13890*/  HMMA.16816.F32.BF16 R16, R164.reuse, R178, R16 ;  /* 0x000000b2a410723c */ /* 0x040fe80000041810 */
[--C-:B--2---:R-:W-:Y:S04]  /*138a0*/  IMAD.IADD R134, R151, 0x1, R2.reuse ;  /* 0x0000000197867824 */ /* 0x104fe800078e0202 */
[C---:B---3--:R-:W-:Y:S07]  /*138b0*/  HMMA.16816.F32.BF16 R20, R164.reuse, R136, R20 ;  /* 0x00000088a414723c */ /* 0x048fee0000041814 */
[----:B------:R-:W-:Y:S01]  /*138c0*/  IMAD.IADD R136, R153, 0x1, R2 ;  /* 0x0000000199887824 */ /* 0x000fe200078e0202 */
        /* <DEDUP_REMOVED lines=17> */
.L_x_1293:
[----:B------:R-:W-:Y:S04]  /*139e0*/  MOV R2, 0x1 ;  /* 0x0000000100027802 */ /* 0x000fe80000000f00 */
[----:B------:R-:W-:Y:S11]  /*139f0*/  ISETP.NE.AND P0, PT, R2, c[0x0][0x32c], PT ;  /* 0x0000cb0002007a0c */ /* 0x000ff60003f05270 */
[----:B------:R-:W-:Y:S02]  /*13a00*/  @!UPT UIADD3 URZ, URZ, URZ, URZ ;  /* 0x0000003f3f3ff290 */ /* 0x000fe4000fffe03f */
[----:B------:R-:W-:Y:S05]  /*13a10*/  @P0 IMAD.HI.U32 R2, R135, c[0x0][0x330], RZ ;  /* 0x0000cc0087020a27 */ /* 0x000fea00078e00ff */
[----:B------:R-:W-:Y:S02]  /*13a20*/  @P0 SHF.R.U32.HI R135, RZ, c[0x0][0x334], R2 ;  /* 0x0000cd00ff870a19 */ /* 0x000fe40000011602 */
.L_x_1294:
[----:B------:R-:W-:Y:S05]  /*13a30*/  BSYNC B0 ;  /* 0x0000000000007941 */ /* 0x000fea0003800000 */
.L_x_1292:
[----:B------:R-:W-:Y:S04]  /*13a40*/  IMAD R2, R135, c[0x0][0x32c], -R150 ;  /* 0x0000cb0087027a24 */ /* 0x000fe800078e0a96 */
[----:B------:R-:W-:Y:S05]  /*13a50*/  IMAD.IADD R137, R2, 0x1, -R219 ;  /* 0x0000000102897824 */ /* 0x000fea00078e0adb */
[----:B------:R-:W-:Y:S02]  /*13a60*/  IADD3 R135, R137, c[0x0][0x32c], RZ ;  /* 0x0000cb0089877a10 */ /* 0x000fe40007ffe0ff */
[----:B------:R-:W-:Y:S02]  /*13a70*/  IMNMX R134, R134, R137, !PT ;  /* 0x0000008986867217 */ /* 0x000fe40007800200 */
[----:B------:R-:W-:Y:S02]  /*13a80*/  IMNMX R136, R136, R135, PT ;  /* 0x0000008788887217 */ /* 0x000fe40003800200 */
.L_x_1291:
[----:B------:R-:W-:Y:S01]  /*13a90*/  ISETP.GT.AND P1, PT, R226, -0x1, PT ;  /* 0xffffffffe200780c */ /* 0x000fe20003f24270 */
[----:B------:R-:W1:Y:S03]  /*13aa0*/  SHFL.IDX PT, R0, R0, 0x1, 0x1c1f ;  /* 0x003c1f0000007f89 */ /* 0x000e6600000e0000 */
[----:B------:R-:W-:Y:S04]  /*13ab0*/  ISETP.GT.AND P0, PT, R134, RZ, P1 ;  /* 0x000000ff8600720c */ /* 0x000fe80000f04270 */
        /* <DEDUP_REMOVED lines=63> */
.L_x_1297:
[----:B------:R-:W-:Y:S04]  /*13eb0*/  MOV R0, 0x1 ;  /* 0x0000000100007802 */ /* 0x000fe80000000f00 */
[----:B------:R-:W-:Y:S11]  /*13ec0*/  ISETP.NE.AND P0, PT, R0, c[0x0][0x32c], PT ;  /* 0x0000cb0000007a0c */ /* 0x000ff60003f05270 */
[----:B------:R-:W-:Y:S02]  /*13ed0*/  @!UPT UIADD3 URZ, URZ, URZ, URZ ;  /* 0x0000003f3f3ff290 */ /* 0x000fe4000fffe03f */
[----:B------:R-:W-:Y:S05]  /*13ee0*/  @P0 IMAD.HI.U32 R0, R13, c[0x0][0x330], RZ ;  /* 0x0000cc000d000a27 */ /* 0x000fea00078e00ff */
[----:B------:R-:W-:Y:S02]  /*13ef0*/  @P0 SHF.R.U32.HI R13, RZ, c[0x0][0x334], R0 ;  /* 0x0000cd00ff0d0a19 */ /* 0x000fe40000011600 */
.L_x_1298:
[----:B------:R-:W-:Y:S05]  /*13f00*/  BSYNC B0 ;  /* 0x0000000000007941 */ /* 0x000fea0003800000 */
.L_x_1296:
[----:B------:R-:W-:Y:S04]  /*13f10*/  IMAD R2, R13, c[0x0][0x32c], -R150 ;  /* 0x0000cb000d027a24 */ /* 0x000fe800078e0a96 */
[----:B------:R-:W-:Y:S05]  /*13f20*/  IMAD.IADD R2, R2, 0x1, -R219 ;  /* 0x0000000102027824 */ /* 0x000fea00078e0adb */
[----:B------:R-:W-:Y:S02]  /*13f30*/  IADD3 R0, R2, c[0x0][0x32c], RZ ;  /* 0x0000cb0002007a10 */ /* 0x000fe40007ffe0ff */
[----:B------:R-:W-:Y:S02]  /*13f40*/  IMNMX R151, R151, R2, !PT ;  /* 0x0000000297977217 */ /* 0x000fe40007800200 */
[----:B------:R-:W-:Y:S02]  /*13f50*/  IMNMX R153, R153, R0, PT ;  /* 0x0000000099997217 */ /* 0x000fe40003800200 */
.L_x_1295:
        /* <DEDUP_REMOVED lines=73> */
[----:B------:R-:W-:Y:S01]  /*143f0*/  FMNMX.FTZ R13, R170, R13, !PT ;  /* 0x0000000daa0d7209 */ /* 0x000fe20007810000 */
[----:B------:R-:W-:Y:S01]  /*14400*/  BSSY B0, `(.L_x_1299) ;  /* 0x00001c2000007945 */ /* 0x000fe20003800000 */
        /* <DEDUP_REMOVED lines=8> */
[----:B------:R-:W-:Y:S02]  /*14490*/  IADD3 R148, R182, R133, RZ ;  /* 0x00000085b6947210 */ /* 0x000fe40007ffe0ff */
[----:B------:R-:W-:Y:S02]  /*144a0*/  FMNMX.FTZ R11, R140, R15, !PT ;  /* 0x0000000f8c0b7209 */ /* 0x000fe40007810000 */
[----:B------:R-:W-:Y:S01]  /*144b0*/  IADD3 R14, R133, R180, RZ ;  /* 0x000000b4850e7210 */ /* 0x000fe20007ffe0ff */
[----:B------:R-:W-:Y:S03]  /*144c0*/  LDSM.16.MT88.4 R20, [R148+0x100] ;  /* 0x000100009414783b */ /* 0x000fe60000004200 */
[----:B------:R-:W-:Y:S05]  /*144d0*/  IADD3 R15, R187, R14, RZ ;  /* 0x0000000ebb0f7210 */ /* 0x000fea0007ffe0ff */
[----:B------:R-:W2:Y:S08]  /*144e0*/  SHFL.BFLY PT, R0, R11, 0x2, 0x1f ;  /* 0x0c401f000b007f89 */ /* 0x000eb000000e0000 */
[----:B------:R-:W-:Y:S01]  /*144f0*/  LDSM.16.MT88.4 R28, [R14+0x100] ;  /* 0x000100000e1c783b */ /* 0x000fe20000004200 */
[----:B-1----:R-:W-:Y:S07]  /*14500*/  FMNMX.FTZ R4, R7, R4, !PT ;  /* 0x0000000407047209 */ /* 0x002fee0007810000 */
[----:B------:R-:W1:Y:S01]  /*14510*/  SHFL.BFLY PT, R13, R4, 0x1, 0x1f ;  /* 0x0c201f00040d7f89 */ /* 0x000e6200000e0000 */
[----:B--2---:R-:W-:Y:S07]  /*14520*/  FMNMX.FTZ R7, R11, R0, !PT ;  /* 0x000000000b077209 */ /* 0x004fee0007810000 */
[----:B------:R-:W2:Y:S01]  /*14530*/  SHFL.BFLY PT, R0, R7, 0x1, 0x1f ;  /* 0x0c201f0007007f89 */ /* 0x000ea200000e0000 */
[----:B-1----:R-:W-:Y:S02]  /*14540*/  FMNMX.FTZ R2, R4, R13, !PT ;  /* 0x0000000d04027209 */ /* 0x002fe40007810000 */
[----:B------:R-:W-:Y:S02]  /*14550*/  IADD3 R13, R187, R148, RZ ;  /* 0x00000094bb0d7210 */ /* 0x000fe40007ffe0ff */
[C---:B------:R-:W-:Y:S01]  /*14560*/  FSETP.NEU.FTZ.AND P0, PT, R2.reuse, -INF , PT ;  /* 0xff8000000200780b */ /* 0x040fe20003f1d000 */
[----:B------:R-:W-:Y:S02]  /*14570*/  FMUL.FTZ R160, R2, c[0x0][0x2d0] ;  /* 0x0000b40002a07a20 */ /* 0x000fe40000410000 */
[----:B------:R-:W1:Y:S03]  /*14580*/  LDSM.16.MT88.4 R24, [R13+0x100] ;  /* 0x000100000d18783b */ /* 0x000e660000004200 */
[----:B------:R-:W-:Y:S02]  /*14590*/  FSEL R160, R160, RZ, P0 ;  /* 0x000000ffa0a07208 */ /* 0x000fe40000000000 */
[----:B--2---:R-:W-:Y:S03]  /*145a0*/  FMNMX.FTZ R0, R7, R0, !PT ;  /* 0x0000000007007209 */ /* 0x004fe60007810000 */
[--C-:B------:R-:W-:Y:S02]  /*145b0*/  FFMA.FTZ R152, R149, c[0x0][0x2d0], -R160.reuse ;  /* 0x0000b40095987a23 */ /* 0x100fe400000108a0 */
[--C-:B------:R-:W-:Y:S01]  /*145c0*/  FFMA.FTZ R149, R5, c[0x0][0x2d0], -R160.reuse ;  /* 0x0000b40005957a23 */ /* 0x100fe200000108a0 */
[----:B------:R-:W-:Y:S01]  /*145d0*/  FSEL R5, R2, RZ, P0 ;  /* 0x000000ff02057208 */ /* 0x000fe20000000000 */
[----:B------:R-:W-:Y:S01]  /*145e0*/  FFMA.FTZ R151, R141, c[0x0][0x2d0], -R160 ;  /* 0x0000b4008d977a23 */ /* 0x000fe200000108a0 */
[C---:B------:R-:W-:Y:S01]  /*145f0*/  FSETP.NEU.FTZ.AND P0, PT, R0.reuse, -INF , PT ;  /* 0xff8000000000780b */ /* 0x040fe20003f1d000 */
[----:B------:R-:W-:Y:S01]  /*14600*/  FMUL.FTZ R141, R0, c[0x0][0x2d0] ;  /* 0x0000b400008d7a20 */ /* 0x000fe20000410000 */
[----:B------:R-:W-:Y:S01]  /*14610*/  MUFU.EX2 R152, R152 ;  /* 0x0000009800987308 */ /* 0x000fe20000000800 */
[----:B------:R-:W-:Y:S02]  /*14620*/  FADD.FTZ R4, -R5, R132 ;  /* 0x0000008405047221 */ /* 0x000fe40000010100 */
[--C-:B------:R-:W-:Y:S01]  /*14630*/  FFMA.FTZ R154, R9, c[0x0][0x2d0], -R160.reuse ;  /* 0x0000b400099a7a23 */ /* 0x100fe200000108a0 */
[----:B------:R-:W-:Y:S01]  /*14640*/  FSEL R141, R141, RZ, P0 ;  /* 0x000000ff8d8d7208 */ /* 0x000fe20000000000 */
[----:B------:R-:W-:Y:S01]  /*14650*/  FMUL.FTZ R12, R4, c[0x0][0x2d0] ;  /* 0x0000b400040c7a20 */ /* 0x000fe20000410000 */
[----:B------:R-:W-:Y:S01]  /*14660*/  FSEL R4, R0, RZ, P0 ;  /* 0x000000ff00047208 */ /* 0x000fe20000000000 */
[--C-:B------:R-:W-:Y:S02]  /*14670*/  FFMA.FTZ R162, R139, c[0x0][0x2d0], -R160.reuse ;  /* 0x0000b4008ba27a23 */ /* 0x100fe400000108a0 */
[----:B------:R-:W-:Y:S01]  /*14680*/  FFMA.FTZ R156, R16, c[0x0][0x2d0], -R141 ;  /* 0x0000b400109c7a23 */ /* 0x000fe2000001088d */
[----:B------:R-:W2:Y:S01]  /*14690*/  MUFU.EX2 R151, R151 ;  /* 0x0000009700977308 */ /* 0x000ea20000000800 */
[----:B------:R-:W-:Y:S02]  /*146a0*/  FADD.FTZ R4, -R4, R3 ;  /* 0x0000000304047221 */ /* 0x000fe40000010100 */
[--C-:B------:R-:W-:Y:S02]  /*146b0*/  FFMA.FTZ R155, R8, c[0x0][0x2d0], -R141.reuse ;  /* 0x0000b400089b7a23 */ /* 0x100fe4000001088d */
[--C-:B------:R-:W-:Y:S02]  /*146c0*/  FFMA.FTZ R153, R10, c[0x0][0x2d0], -R141.reuse ;  /* 0x0000b4000a997a23 */ /* 0x100fe4000001088d */
[--C-:B------:R-:W-:Y:S02]  /*146d0*/  FFMA.FTZ R158, R6, c[0x0][0x2d0], -R141.reuse ;  /* 0x0000b400069e7a23 */ /* 0x100fe4000001088d */
[----:B------:R-:W-:Y:S01]  /*146e0*/  FMUL.FTZ R3, R4, c[0x0][0x2d0] ;  /* 0x0000b40004037a20 */ /* 0x000fe20000410000 */
[----:B------:R-:W3:Y:S01]  /*146f0*/  MUFU.EX2 R12, R12 ;  /* 0x0000000c000c7308 */ /* 0x000ee20000000800 */
[--C-:B------:R-:W-:Y:S02]  /*14700*/  FFMA.FTZ R161, R137, c[0x0][0x2d0], -R160.reuse ;  /* 0x0000b40089a17a23 */ /* 0x100fe400000108a0 */
[--C-:B------:R-:W-:Y:S02]  /*14710*/  FFMA.FTZ R164, R135, c[0x0][0x2d0], -R160.reuse ;  /* 0x0000b40087a47a23 */ /* 0x100fe400000108a0 */
[--C-:B------:R-:W-:Y:S02]  /*14720*/  FFMA.FTZ R166, R138, c[0x0][0x2d0], -R141.reuse ;  /* 0x0000b4008aa67a23 */ /* 0x100fe4000001088d */
[--C-:B------:R-:W-:Y:S02]  /*14730*/  FFMA.FTZ R163, R136, c[0x0][0x2d0], -R141.reuse ;  /* 0x0000b40088a37a23 */ /* 0x100fe4000001088d */
[----:B------:R-:W-:Y:S01]  /*14740*/  LDSM.16.MT88.4 R136, [R14+0x2900] ;  /* 0x002900000e88783b */ /* 0x000fe20000004200 */
[----:B------:R-:W4:Y:S01]  /*14750*/  MUFU.EX2 R3, R3 ;  /* 0x0000000300037308 */ /* 0x000f220000000800 */
[--C-:B------:R-:W-:Y:S02]  /*14760*/  FFMA.FTZ R165, R134, c[0x0][0x2d0], -R141.reuse ;  /* 0x0000b40086a57a23 */ /* 0x100fe4000001088d */
[--C-:B------:R-:W-:Y:S01]  /*14770*/  FFMA.FTZ R168, R32, c[0x0][0x2d0], -R141.reuse ;  /* 0x0000b40020a87a23 */ /* 0x100fe2000001088d */
[----:B--2---:R-:W-:Y:S01]  /*14780*/  F2FP.BF16.PACK_AB R16, R151, R152 ;  /* 0x000000989710723e */ /* 0x004fe200000010ff */
[--C-:B------:R-:W-:Y:S02]  /*14790*/  FFMA.FTZ R175, R145, c[0x0][0x2d0], -R160.reuse ;  /* 0x0000b40091af7a23 */ /* 0x100fe400000108a0 */
[----:B------:R-:W-:Y:S01]  /*147a0*/  LDSM.16.MT88.4 R32, [R14+0x900] ;  /* 0x000900000e20783b */ /* 0x000fe20000004200 */
[--C-:B------:R-:W-:Y:S02]  /*147b0*/  FFMA.FTZ R177, R144, c[0x0][0x2d0], -R141.reuse ;  /* 0x0000b40090b17a23 */ /* 0x100fe4000001088d */
[----:B------:R-:W-:Y:S01]  /*147c0*/  MUFU.EX2 R149, R149 ;  /* 0x0000009500957308 */ /* 0x000fe20000000800 */
[--C-:B------:R-:W-:Y:S02]  /*147d0*/  FFMA.FTZ R179, R142, c[0x0][0x2d0], -R141.reuse ;  /* 0x0000b4008eb37a23 */ /* 0x100fe4000001088d */
[--C-:B------:R-:W-:Y:S02]  /*147e0*/  FFMA.FTZ R159, R159, c[0x0][0x2d0], -R160.reuse ;  /* 0x0000b4009f9f7a23 */ /* 0x100fe400000108a0 */
[C---:B---3--:R-:W-:Y:S01]  /*147f0*/  FMUL.FTZ R4, R12.reuse, R128 ;  /* 0x000000800c047220 */ /* 0x048fe20000410000 */
[----:B------:R-:W-:Y:S01]  /*14800*/  LDSM.16.MT88.4 R132, [R13+0x2900] ;  /* 0x002900000d84783b */ /* 0x000fe20000004200 */
[C---:B------:R-:W-:Y:S02]  /*14810*/  FMUL.FTZ R5, R12.reuse, R129 ;  /* 0x000000810c057220 */ /* 0x040fe40000410000 */
[C---:B------:R-:W-:Y:S01]  /*14820*/  FMUL.FTZ R8, R12.reuse, R124 ;  /* 0x0000007c0c087220 */ /* 0x040fe20000410000 */
[----:B------:R-:W2:Y:S01]  /*14830*/  MUFU.EX2 R154, R154 ;  /* 0x0000009a009a7308 */ /* 0x000ea20000000800 */
[C---:B------:R-:W-:Y:S02]  /*14840*/  FMUL.FTZ R9, R12.reuse, R125 ;  /* 0x0000007d0c097220 */ /* 0x040fe40000410000 */
[C---:B------:R-:W-:Y:S02]  /*14850*/  FMUL.FTZ R100, R12.reuse, R100 ;  /* 0x000000640c647220 */ /* 0x040fe40000410000 */
[C---:B----4-:R-:W-:Y:S02]  /*14860*/  FMUL.FTZ R6, R3.reuse, R130 ;  /* 0x0000008203067220 */ /* 0x050fe40000410000 */
        /* <DEDUP_REMOVED lines=9> */
[----:B------:R-:W3:Y:S01]  /*14900*/  MUFU.EX2 R155, R155 ;  /* 0x0000009b009b7308 */ /* 0x000ee20000000800 */
[----:B------:R-:W-:Y:S01]  /*14910*/  FMUL.FTZ R105, R12, R105 ;  /* 0x000000690c697220 */ /* 0x000fe20000410000 */
[----:B------:R-:W-:Y:S01]  /*14920*/  LDSM.16.MT88.4 R124, [R15+0x900] ;  /* 0x000900000f7c783b */ /* 0x000fe20000004200 */
        /* <DEDUP_REMOVED lines=25> */
[----:B------:R-:W-:Y:S02]  /*14ac0*/  FMUL.FTZ R37, R12, R37 ;  /* 0x000000250c257220 */ /* 0x000fe40000410000 */
        /* <DEDUP_REMOVED lines=38> */
[----:B------:R-:W2:Y:S03]  /*14d30*/  LDSM.16.MT88.4 R20, [R14+0x2100] ;  /* 0x002100000e14783b */ /* 0x000ea60000004200 */
        /* <DEDUP_REMOVED lines=46> */
[C---:B------:R-:W-:Y:S02]  /*15020*/  FMUL.FTZ R85, R12.reuse, R85 ;  /* 0x000000550c557220 */ /* 0x040fe40000410000 */
[C---:B------:R-:W-:Y:S01]  /*15030*/  FMUL.FTZ R86, R3.reuse, R86 ;  /* 0x0000005603567220 */ /* 0x040fe20000410000 */
[C---:B------:R-:W-:Y:S01]  /*15040*/  HMMA.16816.F32.BF16 R80, R16.reuse, R22, R80 ;  /* 0x000000161050723c */ /* 0x040fe20000041850 */
[----:B------:R-:W2:Y:S02]  /*15050*/  LDSM.16.MT88.4 R20, [R148+0x900] ;  /* 0x000900009414783b */ /* 0x000ea40000004200 */
[C---:B------:R-:W-:Y:S02]  /*15060*/  FMUL.FTZ R87, R3.reuse, R87 ;  /* 0x0000005703577220 */ /* 0x040fe40000410000 */
[C---:B------:R-:W-:Y:S02]  /*15070*/  FMUL.FTZ R88, R12.reuse, R88 ;  /* 0x000000580c587220 */ /* 0x040fe40000410000 */
[C---:B------:R-:W-:Y:S02]  /*15080*/  FMUL.FTZ R89, R12.reuse, R89 ;  /* 0x000000590c597220 */ /* 0x040fe40000410000 */
[C---:B------:R-:W-:Y:S01]  /*15090*/  FMUL.FTZ R90, R3.reuse, R90 ;  /* 0x0000005a035a7220 */ /* 0x040fe20000410000 */
[C---:B-1----:R-:W-:Y:S03]  /*150a0*/  HMMA.16816.F32.BF16 R84, R16.reuse, R24, R84 ;  /* 0x000000181054723c */ /* 0x042fe60000041854 */
[C---:B------:R-:W-:Y:S02]  /*150b0*/  FMUL.FTZ R91, R3.reuse, R91 ;  /* 0x0000005b035b7220 */ /* 0x040fe40000410000 */
[C---:B------:R-:W-:Y:S02]  /*150c0*/  FMUL.FTZ R92, R12.reuse, R92 ;  /* 0x0000005c0c5c7220 */ /* 0x040fe40000410000 */
[C---:B------:R-:W-:Y:S02]  /*150d0*/  FMUL.FTZ R93, R12.reuse, R93 ;  /* 0x0000005d0c5d7220 */ /* 0x040fe40000410000 */
[C---:B------:R-:W-:Y:S01]  /*150e0*/  FMUL.FTZ R94, R3.reuse, R94 ;  /* 0x0000005e035e7220 */ /* 0x040fe20000410000 */
[C---:B------:R-:W-:Y:S01]  /*150f0*/  HMMA.16816.F32.BF16 R88, R16.reuse, R26, R88 ;  /* 0x0000001a1058723c */ /* 0x040fe20000041858 */
[----:B------:R-:W1:Y:S02]  /*15100*/  LDSM.16.MT88.4 R24, [R13+0x900] ;  /* 0x000900000d18783b */ /* 0x000e640000004200 */
[C---:B------:R-:W-:Y:S02]  /*15110*/  FMUL.FTZ R95, R3.reuse, R95 ;  /* 0x0000005f035f7220 */ /* 0x040fe40000410000 */
[C---:B------:R-:W-:Y:S02]  /*15120*/  FMUL.FTZ R96, R12.reuse, R96 ;  /* 0x000000600c607220 */ /* 0x040fe40000410000 */
[----:B------:R-:W-:Y:S02]  /*15130*/  FMUL.FTZ R97, R12, R97 ;  /* 0x000000610c617220 */ /* 0x000fe40000410000 */
[C---:B------:R-:W-:Y:S01]  /*15140*/  FMUL.FTZ R98, R3.reuse, R98 ;  /* 0x0000006203627220 */ /* 0x040fe20000410000 */
[C---:B---3--:R-:W-:Y:S03]  /*15150*/  HMMA.16816.F32.BF16 R92, R16.reuse, R28, R92 ;  /* 0x0000001c105c723c */ /* 0x048fe6000004185c */
[----:B------:R-:W-:Y:S02]  /*15160*/  FMUL.FTZ R99, R3, R99 ;  /* 0x0000006303637220 */ /* 0x000fe40000410000 */
[--C-:B------:R-:W-:Y:S02]  /*15170*/  FFMA.FTZ R173, R173, c[0x0][0x2d0], -R160.reuse ;  /* 0x0000b400adad7a23 */ /* 0x100fe400000108a0 */
[--C-:B------:R-:W-:Y:S02]  /*15180*/  FFMA.FTZ R178, R171, c[0x0][0x2d0], -R160.reuse ;  /* 0x0000b400abb27a23 */ /* 0x100fe400000108a0 */
[--C-:B------:R-:W-:Y:S01]  /*15190*/  FFMA.FTZ R169, R169, c[0x0][0x2d0], -R160.reuse ;  /* 0x0000b400a9a97a23 */ /* 0x100fe200000108a0 */
        /* <DEDUP_REMOVED lines=14> */
[----:B------:R-:W-:Y:S01]  /*15280*/  LDSM.16.MT88.4 R144, [R148+0x5900] ;  /* 0x005900009490783b */ /* 0x000fe20000004200 */
[--C-:B------:R-:W-:Y:S01]  /*15290*/  FFMA.FTZ R170, R170, c[0x0][0x2d0], -R141.reuse ;  /* 0x0000b400aaaa7a23 */ /* 0x100fe2000001088d */
[C---:B--2---:R-:W-:Y:S03]  /*152a0*/  HMMA.16816.F32.BF16 R4, R16.reuse, R20, R4 ;  /* 0x000000141004723c */ /* 0x044fe60000041804 */
[----:B------:R-:W-:Y:S02]  /*152b0*/  FFMA.FTZ R141, R140, c[0x0][0x2d0], -R141 ;  /* 0x0000b4008c8d7a23 */ /* 0x000fe4000001088d */
[--C-:B------:R-:W-:Y:S01]  /*152c0*/  FFMA.FTZ R157, R157, c[0x0][0x2d0], -R160.reuse ;  /* 0x0000b4009d9d7a23 */ /* 0x100fe200000108a0 */
[----:B------:R-:W-:Y:S01]  /*152d0*/  MUFU.EX2 R169, R169 ;  /* 0x000000a900a97308 */ /* 0x000fe20000000800 */
[----:B------:R-:W-:Y:S01]  /*152e0*/  FFMA.FTZ R160, R143, c[0x0][0x2d0], -R160 ;  /* 0x0000b4008fa07a23 */ /* 0x000fe200000108a0 */
[C---:B------:R-:W-:Y:S01]  /*152f0*/  HMMA.16816.F32.BF16 R8, R16.reuse, R22, R8 ;  /* 0x000000161008723c */ /* 0x040fe20000041808 */
[----:B------:R-:W2:Y:S03]  /*15300*/  LDSM.16.MT88.4 R20, [R148+0x4900] ;  /* 0x004900009414783b */ /* 0x000ea60000004200 */
[----:B------:R-:W-:Y:S02]  /*15310*/  FFMA.FTZ R152, R12, R221, R152 ;  /* 0x000000dd0c987223 */ /* 0x000fe40000010098 */
[----:B------:R-:W-:Y:S02]  /*15320*/  FFMA.FTZ R156, R3, R224, R156 ;  /* 0x000000e0039c7223 */ /* 0x000fe4000001009c */
[C---:B-1----:R-:W-:Y:S01]  /*15330*/  HMMA.16816.F32.BF16 R100, R16.reuse, R24, R100 ;  /* 0x000000181064723c */ /* 0x042fe20000041864 */
[----:B------:R1:W-:Y:S03]  /*15340*/  MUFU.EX2 R230, R141 ;  /* 0x0000008d00e67308 */ /* 0x0003e60000000800 */
[----:B------:R-:W-:Y:S02]  /*15350*/  FADD.FTZ R152, R151, R152 ;  /* 0x0000009897987221 */ /* 0x000fe40000010000 */
[----:B------:R-:W-:Y:S02]  /*15360*/  FADD.FTZ R156, R155, R156 ;  /* 0x0000009c9b9c7221 */ /* 0x000fe40000010000 */
[C---:B------:R-:W-:Y:S01]  /*15370*/  HMMA.16816.F32.BF16 R104, R16.reuse, R26, R104 ;  /* 0x0000001a1068723c */ /* 0x040fe20000041868 */
[----:B------:R-:W5:Y:S02]  /*15380*/  LDSM.16.MT88.4 R24, [R13+0x4900] ;  /* 0x004900000d18783b */ /* 0x000f640000004200 */
[----:B------:R-:W2:Y:S01]  /*15390*/  MUFU.EX2 R192, R192 ;  /* 0x000000c000c07308 */ /* 0x000ea20000000800 */
[----:B------:R-:W-:Y:S02]  /*153a0*/  FADD.FTZ R149, R149, R152 ;  /* 0x0000009895957221 */ /* 0x000fe40000010000 */
[----:B------:R-:W-:Y:S02]  /*153b0*/  FADD.FTZ R153, R153, R156 ;  /* 0x0000009c99997221 */ /* 0x000fe40000010000 */
[C---:B------:R-:W-:Y:S04]  /*153c0*/  HMMA.16816.F32.BF16 R108, R16.reuse, R32, R108 ;  /* 0x00000020106c723c */ /* 0x040fe8000004186c */
[----:B------:R-:W-:Y:S01]  /*153d0*/  FADD.FTZ R154, R154, R149 ;  /* 0x000000959a9a7221 */ /* 0x000fe20000010000 */
[----:B------:R-:W-:Y:S01]  /*153e0*/  MUFU.EX2 R167, R167 ;  /* 0x000000a700a77308 */ /* 0x000fe20000000800 */
[----:B------:R-:W-:Y:S02]  /*153f0*/  FADD.FTZ R153, R158, R153 ;  /* 0x000000999e997221 */ /* 0x000fe40000010000 */
[C---:B------:R-:W-:Y:S01]  /*15400*/  HMMA.16816.F32.BF16 R112, R16.reuse, R34, R112 ;  /* 0x000000221070723c */ /* 0x040fe20000041870 */
[----:B------:R-:W-:Y:S03]  /*15410*/  LDSM.16.MT88.4 R32, [R15+0x4900] ;  /* 0x004900000f20783b */ /* 0x000fe60000004200 */
[----:B------:R-:W-:Y:S02]  /*15420*/  FADD.FTZ R159, R159, R154 ;  /* 0x0000009a9f9f7221 */ /* 0x000fe40000010000 */
[----:B------:R-:W-:Y:S01]  /*15430*/  FADD.FTZ R166, R166, R153 ;  /* 0x00000099a6a67221 */ /* 0x000fe20000010000 */
[----:B------:R-:W2:Y:S01]  /*15440*/  MUFU.EX2 R174, R174 ;  /* 0x000000ae00ae7308 */ /* 0x000ea20000000800 */
[C---:B------:R-:W-:Y:S01]  /*15450*/  HMMA.16816.F32.BF16 R116, R16.reuse, R124, R116 ;  /* 0x0000007c1074723c */ /* 0x040fe20000041874 */
[----:B-1----:R-:W-:Y:S03]  /*15460*/  LDSM.16.MT88.4 R140, [R15+0x3900] ;  /* 0x003900000f8c783b */ /* 0x002fe60000004200 */
[----:B------:R-:W-:Y:S02]  /*15470*/  FADD.FTZ R162, R162, R159 ;  /* 0x0000009fa2a27221 */ /* 0x000fe40000010000 */
[----:B------:R-:W-:Y:S02]  /*15480*/  FADD.FTZ R166, R163, R166 ;  /* 0x000000a6a3a67221 */ /* 0x000fe40000010000 */
[C---:B------:R-:W-:Y:S01]  /*15490*/  HMMA.16816.F32.BF16 R120, R16.reuse, R126, R120 ;  /* 0x0000007e1078723c */ /* 0x040fe20000041878 */
[----:B------:R-:W-:Y:S01]  /*154a0*/  LDSM.16.MT88.4 R124, [R13+0x1100] ;  /* 0x001100000d7c783b */ /* 0x000fe20000004200 */
[----:B------:R-:W-:Y:S02]  /*154b0*/  MUFU.EX2 R171, R171 ;  /* 0x000000ab00ab7308 */ /* 0x000fe40000000800 */
[----:B------:R-:W-:Y:S02]  /*154c0*/  FADD.FTZ R161, R161, R162 ;  /* 0x000000a2a1a17221 */ /* 0x000fe40000010000 */
[----:B------:R-:W-:Y:S02]  /*154d0*/  FADD.FTZ R165, R165, R166 ;  /* 0x000000a6a5a57221 */ /* 0x000fe40000010000 */
[C---:B------:R-:W-:Y:S04]  /*154e0*/  HMMA.16816.F32.BF16 R36, R16.reuse, R128, R36 ;  /* 0x000000801024723c */ /* 0x040fe80000041824 */
[----:B------:R-:W1:Y:S01]  /*154f0*/  MUFU.EX2 R170, R170 ;  /* 0x000000aa00aa7308 */ /* 0x000e620000000800 */
[----:B------:R-:W-:Y:S02]  /*15500*/  FADD.FTZ R164, R164, R161 ;  /* 0x000000a1a4a47221 */ /* 0x000fe40000010000 */
[----:B------:R-:W-:Y:S01]  /*15510*/  FADD.FTZ R168, R168, R165 ;  /* 0x000000a5a8a87221 */ /* 0x000fe20000010000 */
[C---:B------:R-:W-:Y:S01]  /*15520*/  HMMA.16816.F32.BF16 R40, R16.reuse, R130, R40 ;  /* 0x000000821028723c */ /* 0x040fe20000041828 */
[----:B------:R-:W-:Y:S05]  /*15530*/  LDSM.16.MT88.4 R128, [R15+0x1100] ;  /* 0x001100000f80783b */ /* 0x000fea0000004200 */
[----:B------:R-:W-:Y:S02]  /*15540*/  MUFU.EX2 R157, R157 ;  /* 0x0000009d009d7308 */ /* 0x000fe40000000800 */
[C---:B------:R-:W-:Y:S08]  /*15550*/  HMMA.16816.F32.BF16 R44, R16.reuse, R132, R44 ;  /* 0x00000084102c723c */ /* 0x040ff0000004182c */
[C---:B------:R-:W-:Y:S01]  /*15560*/  HMMA.16816.F32.BF16 R48, R16.reuse, R134, R48 ;  /* 0x000000861030723c */ /* 0x040fe20000041830 */
[----:B------:R-:W-:Y:S01]  /*15570*/  LDSM.16.MT88.4 R132, [R15+0x1900] ;  /* 0x001900000f84783b */ /* 0x000fe20000004200 */
[----:B------:R-:W1:Y:S06]  /*15580*/  MUFU.EX2 R172, R172 ;  /* 0x000000ac00ac7308 */ /* 0x000e6c0000000800 */
[C---:B------:R-:W-:Y:S04]  /*15590*/  HMMA.16816.F32.BF16 R52, R16.reuse, R136, R52 ;  /* 0x000000881034723c */ /* 0x040fe80000041834 */
[----:B------:R-:W1:Y:S04]  /*155a0*/  MUFU.EX2 R160, R160 ;  /* 0x000000a000a07308 */ /* 0x000e680000000800 */
[C---:B------:R-:W-:Y:S01]  /*155b0*/  HMMA.16816.F32.BF16 R56, R16.reuse, R138, R56 ;  /* 0x0000008a1038723c */ /* 0x040fe20000041838 */
[----:B------:R-:W-:Y:S05]  /*155c0*/  LDSM.16.MT88.4 R136, [R14+0x3900] ;  /* 0x003900000e88783b */ /* 0x000fea0000004200 */
[----:B------:R-:W1:Y:S02]  /*155d0*/  MUFU.EX2 R176, R176 ;  /* 0x000000b000b07308 */ /* 0x000e640000000800 */
[C---:B---3--:R-:W-:Y:S08]  /*155e0*/  HMMA.16816.F32.BF16 R60, R16.reuse, R28, R60 ;  /* 0x0000001c103c723c */ /* 0x048ff0000004183c */
[C---:B------:R-:W-:Y:S01]  /*155f0*/  HMMA.16816.F32.BF16 R64, R16.reuse, R30, R64 ;  /* 0x0000001e1040723c */ /* 0x040fe20000041840 */
[----:B------:R-:W3:Y:S07]  /*15600*/  LDSM.16.MT88.4 R28, [R14+0x4900] ;  /* 0x004900000e1c783b */ /* 0x000eee0000004200 */
[C---:B--2---:R-:W-:Y:S08]  /*15610*/  HMMA.16816.F32.BF16 R68, R16.reuse, R20, R68 ;  /* 0x000000141044723c */ /* 0x044ff00000041844 */
[C---:B------:R-:W-:Y:S01]  /*15620*/  HMMA.16816.F32.BF16 R72, R16.reuse, R22, R72 ;  /* 0x000000161048723c */ /* 0x040fe20000041848 */
[----:B------:R-:W2:Y:S07]  /*15630*/  LDSM.16.MT88.4 R20, [R148+0x1100] ;  /* 0x001100009414783b */ /* 0x000eae0000004200 */
[C---:B-----5:R-:W-:Y:S08]  /*15640*/  HMMA.16816.F32.BF16 R76, R16.reuse, R24, R76 ;  /* 0x00000018104c723c */ /* 0x060ff0000004184c */
[C---:B------:R-:W-:Y:S01]  /*15650*/  HMMA.16816.F32.BF16 R80, R16.reuse, R26, R80 ;  /* 0x0000001a1050723c */ /* 0x040fe20000041850 */
[----:B------:R-:W5:Y:S07]  /*15660*/  LDSM.16.MT88.4 R24, [R14+0x1100] ;  /* 0x001100000e18783b */ /* 0x000f6e0000004200 */
[C---:B---3--:R-:W-:Y:S08]  /*15670*/  HMMA.16816.F32.BF16 R84, R16.reuse, R28, R84 ;  /* 0x0000001c1054723c */ /* 0x048ff00000041854 */
[C---:B------:R-:W-:Y:S01]  /*15680*/  HMMA.16816.F32.BF16 R88, R16.reuse, R30, R88 ;  /* 0x0000001e1058723c */ /* 0x040fe20000041858 */
[----:B------:R-:W3:Y:S07]  /*15690*/  LDSM.16.MT88.4 R28, [R148+0x3100] ;  /* 0x00310000941c783b */ /* 0x000eee0000004200 */
[C---:B------:R-:W-:Y:S08]  /*156a0*/  HMMA.16816.F32.BF16 R92, R16.reuse, R32, R92 ;  /* 0x00000020105c723c */ /* 0x040ff0000004185c */
[----:B------:R-:W-:Y:S01]  /*156b0*/  HMMA.16816.F32.BF16 R96, R16, R34, R96 ;  /* 0x000000221060723c */ /* 0x000fe20000041860 */
[----:B------:R-:W3:Y:S06]  /*156c0*/  LDSM.16.MT88.4 R32, [R13+0x3100] ;  /* 0x003100000d20783b */ /* 0x000eec0000004200 */
[----:B----4-:R-:W-:Y:S01]  /*156d0*/  F2FP.BF16.PACK_AB R16, R178, R173 ;  /* 0x000000adb210723e */ /* 0x010fe200000010ff */
[----:B------:R-:W-:Y:S01]  /*156e0*/  FADD.FTZ R173, R173, R164 ;  /* 0x000000a4adad7221 */ /* 0x000fe20000010000 */
[----:B------:R-:W-:Y:S03]  /*156f0*/  F2FP.BF16.PACK_AB R18, R192, R169 ;  /* 0x000000a9c012723e */ /* 0x000fe600000010ff */
[----:B------:R-:W-:Y:S01]  /*15700*/  F2FP.BF16.PACK_AB R17, R174, R167 ;  /* 0x000000a7ae11723e */ /* 0x000fe200000010ff */
[----:B------:R-:W-:Y:S01]  /*15710*/  FADD.FTZ R167, R167, R168 ;  /* 0x000000a8a7a77221 */ /* 0x000fe20000010000 */
[----:B-1----:R-:W-:Y:S01]  /*15720*/  F2FP.BF16.PACK_AB R19, R170, R171 ;  /* 0x000000abaa13723e */ /* 0x002fe200000010ff */
        /* <DEDUP_REMOVED lines=12> */
[C---:B-----5:R-:W-:Y:S08]  /*157f0*/  HMMA.16816.F32.BF16 R108, R16.reuse, R24, R108 ;  /* 0x00000018106c723c */ /* 0x060ff0000004186c */
[C---:B------:R-:W-:Y:S01]  /*15800*/  HMMA.16816.F32.BF16 R112, R16.reuse, R26, R112 ;  /* 0x0000001a1070723c */ /* 0x040fe20000041870 */
[----:B------:R-:W2:Y:S07]  /*15810*/  LDSM.16.MT88.4 R24, [R15+0x3100] ;  /* 0x003100000f18783b */ /* 0x000eae0000004200 */
[C---:B------:R-:W-:Y:S08]  /*15820*/  HMMA.16816.F32.BF16 R116, R16.reuse, R128, R116 ;  /* 0x000000801074723c */ /* 0x040ff00000041874 */
[C---:B------:R-:W-:Y:S08]  /*15830*/  HMMA.16816.F32.BF16 R120, R16.reuse, R130, R120 ;  /* 0x000000821078723c */ /* 0x040ff00000041878 */
        /* <DEDUP_REMOVED lines=39> */
[----:B------:R-:W1:Y:S07]  /*15ab0*/  LDSM.16.MT88.4 R8, [R14+0x5900] ;  /* 0x005900000e08783b */ /* 0x000e6e0000004200 */
        /* <DEDUP_REMOVED lines=18> */
[----:B------:R-:W-:Y:S01]  /*15be0*/  IADD3 R4, R226, -0x2, RZ ;  /* 0xfffffffee2047810 */ /* 0x000fe20007ffe0ff */
[C---:B------:R-:W-:Y:S03]  /*15bf0*/  HMMA.16816.F32.BF16 R80, R16.reuse, R6, R80 ;  /* 0x000000061050723c */ /* 0x040fe60000041850 */
[----:B------:R-:W-:Y:S05]  /*15c00*/  ISETP.GE.AND P0, PT, R4, R201, PT ;  /* 0x000000c90400720c */ /* 0x000fea0003f06270 */
[C---:B------:R-:W-:Y:S08]  /*15c10*/  HMMA.16816.F32.BF16 R84, R16.reuse, R8, R84 ;  /* 0x000000081054723c */ /* 0x040ff00000041854 */
[C---:B------:R-:W-:Y:S08]  /*15c20*/  HMMA.16816.F32.BF16 R88, R16.reuse, R10, R88 ;  /* 0x0000000a1058723c */ /* 0x040ff00000041858 */
[C---:B-1----:R-:W-:Y:S08]  /*15c30*/  HMMA.16816.F32.BF16 R92, R16.reuse, R20, R92 ;  /* 0x00000014105c723c */ /* 0x042ff0000004185c */
[----:B------:R-:W-:Y:S01]  /*15c40*/  HMMA.16816.F32.BF16 R96, R16, R22, R96 ;  /* 0x000000161060723c */ /* 0x000fe20000041860 */
[----:B------:R-:W-:Y:S07]  /*15c50*/  @!UPT UIADD3 URZ, URZ, URZ, URZ ;  /* 0x0000003f3f3ff290 */ /* 0x000fee000fffe03f */
[----:B------:R-:W-:-:S11]  /*15c60*/  @!P0 BRA `(.L_x_1300) ;  /* 0x000003b000008947 */ /* 0x000fd60003800000 */
[----:B------:R-:W-:Y:S01]  /*15c70*/  IMAD.MOV.U32 R3, RZ, RZ, 0x1 ;  /* 0x00000001ff037424 */ /* 0x000fe200078e00ff */
[----:B------:R-:W-:Y:S01]  /*15c80*/  IADD3 R208, R209, R150, R210 ;  /* 0x00000096d1d07210 */ /* 0x000fe20007ffe0d2 */
[----:B------:R-:W-:Y:S03]  /*15c90*/  IMAD.MOV.U32 R207, RZ, RZ, RZ ;  /* 0x000000ffffcf7224 */ /* 0x000fe600078e00ff */
        /* <DEDUP_REMOVED lines=16> */
[----:B------:R-:W-:Y:S02]  /*15da0*/  IMAD.IADD R9, R9, 0x1, R3 ;  /* 0x0000000109097824 */ /* 0x000fe400078e0203 */
[----:B------:R-:W-:Y:S01]  /*15db0*/  IMAD R3, R222, 0x3000, R206 ;  /* 0x00003000de037824 */ /* 0x000fe200078e02ce */
[----:B--2---:R-:W-:Y:S01]  /*15dc0*/  SHF.R.S32.HI R4, RZ, 0x1f, R207 ;  /* 0x0000001fff047819 */ /* 0x004fe200000114cf */
        /* <DEDUP_REMOVED lines=9> */
.L_x_1352:
[----:B------:R-:W-:-:S05]  /*15e60*/  BRA.DIV ~URZ, `(.L_x_1302) ;  /* 0x000048827f007947 */ /* 0x000fca000b800000 */
[----:B------:R-:W3:Y:S01]  /*15e70*/  SHFL.IDX PT, R10, R5, RZ, 0x181f ;  /* 0x00181fff050a7589 */ /* 0x000ee200000e0000 */
[C---:B------:R-:W-:Y:S01]  /*15e80*/  IMAD.SHL.U32 R7, R205.reuse, 0x2, RZ ;  /* 0x00000002cd077824 */ /* 0x040fe200078e00ff */
[----:B------:R-:W-:Y:S01]  /*15e90*/  SHF.L.U64.HI R6, R205, 0x1, R202 ;  /* 0x00000001cd067819 */ /* 0x000fe200000102ca */
[----:B------:R-:W-:Y:S01]  /*15ea0*/  IMAD.SHL.U32 R3, R3, 0x2, RZ ;  /* 0x0000000203037824 */ /* 0x000fe200078e00ff */
[----:B-1----:R-:W1:Y:S04]  /*15eb0*/  SHFL.IDX PT, R4, R4, 0x1, 0x181f ;  /* 0x00381f0004047f89 */ /* 0x002e6800000e0000 */
[----:B------:R4:W2:Y:S01]  /*15ec0*/  SHFL.IDX PT, R240, R5, 0x1, 0x181f ;  /* 0x00381f0005f07f89 */ /* 0x0008a200000e0000 */
[----:B---3--:R-:W-:Y:S05]  /*15ed0*/  IADD3 R14, P0, R10, R223, RZ ;  /* 0x000000df0a0e7210 */ /* 0x008fea0007f1e0ff */
[----:B--2---:R-:W-:Y:S01]  /*15ee0*/  IMAD.X R15, R8, 0x1, R225, P0 ;  /* 0x00000001080f7824 */ /* 0x004fe200000e06e1 */
[----:B------:R-:W-:Y:S04]  /*15ef0*/  IADD3 R12, P0, R10, R227, RZ ;  /* 0x000000e30a0c7210 */ /* 0x000fe80007f1e0ff */
[----:B------:R4:W-:Y:S01]  /*15f00*/  LDGSTS.E.BYPASS.LTC128B.128 [R3+0xc100], [R14.64], !P2 ;  /* 0x0c1000000e037fae */ /* 0x0009e2000d101d46 */
[----:B------:R-:W-:Y:S02]  /*15f10*/  IADD3.X R13, R8, R229, RZ, P0, !PT ;  /* 0x000000e5080d7210 */ /* 0x000fe400007fe4ff */
[----:B------:R-:W-:Y:S03]  /*15f20*/  IADD3 R10, P0, R10, R7, RZ ;  /* 0x000000070a0a7210 */ /* 0x000fe60007f1e0ff */
[----:B------:R4:W-:Y:S01]  /*15f30*/  LDGSTS.E.BYPASS.LTC128B.128 [R3+0xe100], [R12.64], !P3 ;  /* 0x0e1000000c037fae */ /* 0x0009e2000d901d46 */
[----:B------:R-:W-:Y:S05]  /*15f40*/  IADD3.X R11, R8, R6, RZ, P0, !PT ;  /* 0x00000006080b7210 */ /* 0x000fea00007fe4ff */
[----:B------:R4:W-:Y:S04]  /*15f50*/  LDGSTS.E.BYPASS.LTC128B.128 [R3+0x10100], [R10.64], !P6 ;  /* 0x101000000a037fae */ /* 0x0009e8000f101d46 */
.L_x_1353:
[----:B-1--4-:R-:W-:Y:S05]  /*15f60*/  IADD3 R10, P0, R240, R223, RZ ;  /* 0x000000dff00a7210 */ /* 0x012fea0007f1e0ff */
        /* <DEDUP_REMOVED lines=11> */
.L_x_1300:
[----:B------:R-:W-:Y:S05]  /*16020*/  BSYNC B0 ;  /* 0x0000000000007941 */ /* 0x000fea0003800000 */
.L_x_1299:
[C---:B------:R-:W-:Y:S01]  /*16030*/  ISETP.GE.AND P0, PT, R181.reuse, 0x1, PT ;  /* 0x00000001b500780c */ /* 0x040fe20003f06270 */
[----:B------:R-:W0:Y:S01]  /*16040*/  LDGDEPBAR ;  /* 0x00000000000079af */ /* 0x000e220000000000 */
[----:B------:R-:W-:Y:S01]  /*16050*/  IADD3 R181, R181, 0x1, RZ ;  /* 0x00000001b5b57810 */ /* 0x000fe20007ffe0ff */
[----:B-1----:R-:W-:Y:S02]  /*16060*/  IMAD.MOV.U32 R3, RZ, RZ, R0 ;  /* 0x000000ffff037224 */ /* 0x002fe400078e0000 */
[----:B------:R-:W-:Y:S01]  /*16070*/  IMAD.MOV.U32 R132, RZ, RZ, R2 ;  /* 0x000000ffff847224 */ /* 0x000fe200078e0002 */
[----:B------:R-:W-:Y:S02]  /*16080*/  SEL R181, R181, RZ, !P0 ;  /* 0x000000ffb5b57207 */ /* 0x000fe40004000000 */
[----:B------:R-:W-:Y:S02]  /*16090*/  ISETP.GE.AND P0, PT, R201, R226, PT ;  /* 0x000000e2c900720c */ /* 0x000fe40003f06270 */
[----:B------:R-:W-:Y:S11]  /*160a0*/  IADD3 R226, R226, -0x1, RZ ;  /* 0xffffffffe2e27810 */ /* 0x000ff60007ffe0ff */
[----:B------:R-:W-:-:S05]  /*160b0*/  @!P0 BRA `(.L_x_1303) ;  /* 0xffffc9b000008947 */ /* 0x000fca000383ffff */
.L_x_1286:
[----:B------:R-:W-:Y:S05]  /*160c0*/  BRA.DIV ~URZ, `(.L_x_1304) ;  /* 0x000048527f007947 */ /* 0x000fea000b800000 */
[----:B------:R1:W2:Y:S02]  /*160d0*/  SHFL.BFLY PT, R139, R221, 0x2, 0x1f ;  /* 0x0c401f00dd8b7f89 */ /* 0x0002a400000e0000 */
.L_x_1354:
[----:B--2---:R-:W-:Y:S01]  /*160e0*/  FADD.FTZ R137, R139, R221 ;  /* 0x000000dd8b897221 */ /* 0x004fe20000010000 */
[----:B------:R-:W-:Y:S05]  /*160f0*/  BRA.DIV ~URZ, `(.L_x_1305) ;  /* 0x000048727f007947 */ /* 0x000fea000b800000 */
[----:B------:R-:W2:Y:S04]  /*16100*/  SHFL.BFLY PT, R3, R224, 0x2, 0x1f ;  /* 0x0c401f00e0037f89 */ /* 0x000ea800000e0000 */
[----:B------:R-:W3:Y:S01]  /*16110*/  SHFL.BFLY PT, R6, R137, 0x1, 0x1f ;  /* 0x0c201f0089067f89 */ /* 0x000ee200000e0000 */
[----:B--2---:R-:W-:-:S02]  /*16120*/  FADD.FTZ R4, R3, R224 ;  /* 0x000000e003047221 */ /* 0x004fc40000010000 */
[----:B---3--:R-:W-:-:S03]  /*16130*/  FADD.FTZ R3, R137, R6 ;  /* 0x0000000689037221 */ /* 0x008fc60000010000 */
[----:B------:R2:W3:Y:S04]  /*16140*/  SHFL.BFLY PT, R139, R4, 0x1, 0x1f ;  /* 0x0c201f00048b7f89 */ /* 0x0004e800000e0000 */
.L_x_1355:
[----:B---3--:R-:W-:Y:S01]  /*16150*/  FADD.FTZ R6, R139, R4 ;  /* 0x000000048b067221 */ /* 0x008fe20000010000 */
[----:B------:R-:W-:Y:S02]  /*16160*/  FSETP.NE.FTZ.AND P1, PT, R3, RZ, PT ;  /* 0x000000ff0300720b */ /* 0x000fe40003f35000 */
[----:B------:R-:W-:Y:S02]  /*16170*/  MOV R7, RZ ;  /* 0x000000ff00077202 */ /* 0x000fe40000000f00 */
[----:B------:R-:W-:Y:S02]  /*16180*/  FSETP.NE.FTZ.AND P0, PT, R6, RZ, PT ;  /* 0x000000ff0600720b */ /* 0x000fe40003f15000 */
[----:B------:R-:W-:Y:S02]  /*16190*/  MOV R5, RZ ;  /* 0x000000ff00057202 */ /* 0x000fe40000000f00 */
[----:B--2---:R-:W-:-:S05]  /*161a0*/  MOV R4, 0xff800000 ;  /* 0xff80000000047802 */ /* 0x004fca0000000f00 */
[----:B------:R-:W2:Y:S01]  /*161b0*/  @P1 MUFU.LG2 R9, R3 ;  /* 0x0000000300091308 */ /* 0x000ea20000000c00 */
[----:B------:R-:W-:-:S03]  /*161c0*/  @P1 MOV R8, 0x3f317218 ;  /* 0x3f31721800081802 */ /* 0x000fc60000000f00 */
[----:B------:R-:W-:Y:S02]  /*161d0*/  @P0 MOV R11, 0x3f317218 ;  /* 0x3f317218000b0802 */ /* 0x000fe40000000f00 */
[----:B------:R-:W-:Y:S02]  /*161e0*/  @P1 FMUL.FTZ R8, R8, c[0x0][0x2d0] ;  /* 0x0000b40008081a20 */ /* 0x000fe40000410000 */
[----:B------:R-:W3:Y:S01]  /*161f0*/  @P0 MUFU.RCP R7, R6 ;  /* 0x0000000600070308 */ /* 0x000ee20000001000 */
[----:B------:R-:W-:-:S07]  /*16200*/  @P0 FMUL.FTZ R11, R11, c[0x0][0x2d0] ;  /* 0x0000b4000b0b0a20 */ /* 0x000fce0000410000 */
[----:B------:R-:W4:Y:S01]  /*16210*/  @P0 MUFU.LG2 R6, R6 ;  /* 0x0000000600060308 */ /* 0x000f220000000c00 */
[----:B--2---:R-:W-:-:S04]  /*16220*/  @P1 FMUL.FTZ R9, R9, 0.69314718246459960938 ;  /* 0x3f31721809091820 */ /* 0x004fc80000410000 */
[----:B------:R-:W-:Y:S01]  /*16230*/  @P1 FFMA.FTZ R4, R8, R2, R9 ;  /* 0x0000000208041223 */ /* 0x000fe20000010009 */
[----:B------:R-:W-:Y:S02]  /*16240*/  MOV R9, 0xff800000 ;  /* 0xff80000000097802 */ /* 0x000fe40000000f00 */
[----:B------:R-:W2:Y:S01]  /*16250*/  @P1 MUFU.RCP R5, R3 ;  /* 0x0000000300051308 */ /* 0x000ea20000001000 */
[C---:B---3--:R-:W-:Y:S01]  /*16260*/  FMUL.FTZ R130, R7.reuse, R130 ;  /* 0x0000008207827220 */ /* 0x048fe20000410000 */
[----:B------:R-:W-:Y:S01]  /*16270*/  PLOP3.LUT P1, PT, PT, PT, PT, 0x8, 0x0 ;  /* 0x000000000000781c */ /* 0x000fe20003f2e170 */
[C---:B------:R-:W-:Y:S02]  /*16280*/  FMUL.FTZ R131, R7.reuse, R131 ;  /* 0x0000008307837220 */ /* 0x040fe40000410000 */
[C---:B------:R-:W-:Y:S02]  /*16290*/  FMUL.FTZ R126, R7.reuse, R126 ;  /* 0x0000007e077e7220 */ /* 0x040fe40000410000 */
[----:B------:R-:W-:-:S02]  /*162a0*/  FMUL.FTZ R127, R7, R127 ;  /* 0x0000007f077f7220 */ /* 0x000fc40000410000 */
[----:B----4-:R-:W-:Y:S02]  /*162b0*/  @P0 FMUL.FTZ R6, R6, 0.69314718246459960938 ;  /* 0x3f31721806060820 */ /* 0x010fe40000410000 */
[C---:B------:R-:W-:Y:S02]  /*162c0*/  FMUL.FTZ R102, R7.reuse, R102 ;  /* 0x0000006607667220 */ /* 0x040fe40000410000 */
[C---:B------:R-:W-:Y:S02]  /*162d0*/  FMUL.FTZ R103, R7.reuse, R103 ;  /* 0x0000006707677220 */ /* 0x040fe40000410000 */
[----:B------:R-:W-:Y:S02]  /*162e0*/  FMUL.FTZ R106, R7, R106 ;  /* 0x0000006a076a7220 */ /* 0x000fe40000410000 */
[C---:B--2---:R-:W-:Y:S02]  /*162f0*/  FMUL.FTZ R128, R5.reuse, R128 ;  /* 0x0000008005807220 */ /* 0x044fe40000410000 */
        /* <DEDUP_REMOVED lines=85> */
[----:B------:R-:W-:Y:S02]  /*16850*/  FMUL.FTZ R98, R7, R98 ;  /* 0x0000006207627220 */ /* 0x000fe40000410000 */
[----:B------:R-:W-:Y:S02]  /*16860*/  FMUL.FTZ R5, R5, R97 ;  /* 0x0000006105057220 */ /* 0x000fe40000410000 */
[----:B------:R-:W-:Y:S02]  /*16870*/  FMUL.FTZ R7, R7, R99 ;  /* 0x0000006307077220 */ /* 0x000fe40000410000 */
[----:B------:R-:W-:Y:S02]  /*16880*/  @P0 FFMA.FTZ R9, R11, R0, R6 ;  /* 0x000000000b090223 */ /* 0x000fe40000010006 */
.L_x_1215:
[----:B------:R-:W-:Y:S05]  /*16890*/  @P1 BRA `(.L_x_1306) ;  /* 0x0000169000001947 */ /* 0x000fea0003800000 */
[----:B------:R-:W3:Y:S01]  /*168a0*/  S2R R0, SR_TID.X ;  /* 0x0000000000007919 */ /* 0x000ee20000002100 */
[----:B------:R-:W-:Y:S01]  /*168b0*/  WARPSYNC 0xffffffff ;  /* 0xffffffff00007948 */ /* 0x000fe20003800000 */
[----:B------:R-:W-:Y:S02]  /*168c0*/  F2FP.BF16.PACK_AB R96, R5, R96 ;  /* 0x000000600560723e */ /* 0x000fe400000010ff */
        /* <DEDUP_REMOVED lines=11> */
[----:B---3--:R-:W-:Y:S02]  /*16980*/  SHF.R.S32.HI R11, RZ, 0x1f, R0 ;  /* 0x0000001fff0b7819 */ /* 0x008fe40000011400 */
[----:B------:R-:W-:Y:S02]  /*16990*/  F2FP.BF16.PACK_AB R112, R113, R112 ;  /* 0x000000707170723e */ /* 0x000fe400000010ff */
[----:B------:R-:W-:-:S02]  /*169a0*/  LEA.HI R6, R11, R0, RZ, 0x2 ;  /* 0x000000000b067211 */ /* 0x000fc400078f10ff */
[----:B------:R-:W-:Y:S02]  /*169b0*/  F2FP.BF16.PACK_AB R114, R115, R114 ;  /* 0x000000727372723e */ /* 0x000fe400000010ff */
[--C-:B------:R-:W-:Y:S02]  /*169c0*/  SHF.R.S32.HI R13, RZ, 0x2, R6.reuse ;  /* 0x00000002ff0d7819 */ /* 0x100fe40000011406 */
[----:B--2---:R-:W-:Y:S02]  /*169d0*/  SHF.R.S32.HI R8, RZ, 0x1f, R6 ;  /* 0x0000001fff087819 */ /* 0x004fe40000011406 */
        /* <DEDUP_REMOVED lines=17> */
[----:B------:R-:W-:Y:S02]  /*16af0*/  R2P PR, R13, 0x6 ;  /* 0x000000060d007804 */ /* 0x000fe40000000000 */
[----:B------:R-:W-:Y:S01]  /*16b00*/  F2FP.BF16.PACK_AB R36, R37, R36 ;  /* 0x000000242524723e */ /* 0x000fe200000010ff */
[----:B------:R-:W-:Y:S01]  /*16b10*/  IMAD.U32 R12, R12, 0x2, R17 ;  /* 0x000000020c0c7824 */ /* 0x000fe200078e0011 */
[----:B------:R-:W-:-:S02]  /*16b20*/  F2FP.BF16.PACK_AB R38, R39, R38 ;  /* 0x000000262726723e */ /* 0x000fc400000010ff */
[----:B------:R-:W-:Y:S01]  /*16b30*/  F2FP.BF16.PACK_AB R40, R41, R40 ;  /* 0x000000282928723e */ /* 0x000fe200000010ff */
        /* <DEDUP_REMOVED lines=8> */
[----:B------:R-:W-:Y:S01]  /*16bc0*/  IMAD.MOV.U32 R6, RZ, RZ, 0x40 ;  /* 0x00000040ff067424 */ /* 0x000fe200078e00ff */
[----:B------:R-:W-:Y:S01]  /*16bd0*/  SEL R12, R12, 0xffffffe0, !P1 ;  /* 0xffffffe00c0c7807 */ /* 0x000fe20004800000 */
[----:B------:R-:W-:Y:S01]  /*16be0*/  STS [R17+0x480], R130 ;  /* 0x0004808211007388 */ /* 0x000fe20000000800 */
[----:B------:R-:W-:-:S02]  /*16bf0*/  F2FP.BF16.PACK_AB R46, R47, R46 ;  /* 0x0000002e2f2e723e */ /* 0x000fc400000010ff */
[----:B------:R-:W-:Y:S01]  /*16c00*/  SEL R6, R6, 0xffffffc0, !P2 ;  /* 0xffffffc006067807 */ /* 0x000fe20005000000 */
[----:B------:R-:W-:Y:S01]  /*16c10*/  IMAD.IADD R13, R17, 0x1, R12 ;  /* 0x00000001110d7824 */ /* 0x000fe200078e020c */
[----:B------:R-:W-:Y:S01]  /*16c20*/  STS [R5], R124 ;  /* 0x0000007c05007388 */ /* 0x000fe20000000800 */
[--C-:B------:R-:W-:Y:S01]  /*16c30*/  IMAD.IADD R19, R12, 0x1, R5.reuse ;  /* 0x000000010c137824 */ /* 0x100fe200078e0205 */
        /* <DEDUP_REMOVED lines=8> */
[----:B------:R-:W-:Y:S01]  /*16cc0*/  F2FP.BF16.PACK_AB R52, R53, R52 ;  /* 0x000000343534723e */ /* 0x000fe200000010ff */
[----:B------:R-:W-:Y:S01]  /*16cd0*/  IMAD.MOV.U32 R6, RZ, RZ, 0x4 ;  /* 0x00000004ff067424 */ /* 0x000fe200078e00ff */
        /* <DEDUP_REMOVED lines=56> */
[----:B------:R3:W-:Y:S04]  /*17060*/  STS [R5+0x8400], R74 ;  /* 0x0084004a05007388 */ /* 0x0007e80000000800 */
[----:B------:R-:W-:Y:S04]  /*17070*/  STS [R13+0x8080], R76 ;  /* 0x0080804c0d007388 */ /* 0x000fe80000000800 */
[----:B------:R-:W-:Y:S04]  /*17080*/  STS [R13+0x8480], R78 ;  /* 0x0084804e0d007388 */ /* 0x000fe80000000800 */
[----:B------:R-:W-:Y:S04]  /*17090*/  STS [R19+0x8000], R80 ;  /* 0x0080005013007388 */ /* 0x000fe80000000800 */
[----:B------:R-:W-:Y:S01]  /*170a0*/  STS [R19+0x8400], R82 ;  /* 0x0084005213007388 */ /* 0x000fe20000000800 */
[----:B--2---:R-:W-:-:S03]  /*170b0*/  IMAD.WIDE R16, R197, R6, c[0x0][0x500] ;  /* 0x00014000c5107625 */ /* 0x004fc600078e0206 */
        /* <DEDUP_REMOVED lines=9> */
[----:B---3--:R-:W-:-:S02]  /*17150*/  IMAD.MOV.U32 R5, RZ, RZ, c[0x0][0x388] ;  /* 0x0000e200ff057624 */ /* 0x008fc400078e00ff */
[----:B--2---:R-:W-:-:S03]  /*17160*/  @P1 IMAD.WIDE R20, R197, R6, c[0x0][0x508] ;  /* 0x00014200c5141625 */ /* 0x004fc600078e0206 */
        /* <DEDUP_REMOVED lines=10> */
.L_x_1307:
[----:B-1----:R-:W-:Y:S01]  /*17210*/  LOP3.LUT R7, R8, 0xffffffe0, RZ, 0xc0, !PT ;  /* 0xffffffe008077812 */ /* 0x002fe200078ec0ff */
        /* <DEDUP_REMOVED lines=13> */
[----:B------:R-:W-:Y:S01]  /*172f0*/  IADD3 R10, R10, -R17, RZ ;  /* 0x800000110a0a7210 */ /* 0x000fe20007ffe0ff */
[----:B------:R-:W-:Y:S01]  /*17300*/  IMAD R17, R195, c[0x0][0x3e8], RZ ;  /* 0x0000fa00c3117a24 */ /* 0x000fe200078e02ff */
[----:B------:R-:W-:Y:S02]  /*17310*/  SHF.R.S32.HI R3, RZ, 0x2, R6 ;  /* 0x00000002ff037819 */ /* 0x000fe40000011406 */
[----:B------:R-:W-:Y:S01]  /*17320*/  ISETP.NE.AND P1, PT, R2, 0x1, PT ;  /* 0x000000010200780c */ /* 0x000fe20003f25270 */
[----:B------:R-:W-:Y:S01]  /*17330*/  IMAD R17, R196, c[0x0][0x3ec], R17 ;  /* 0x0000fb00c4117a24 */ /* 0x000fe200078e0211 */
[----:B------:R-:W-:Y:S01]  /*17340*/  LOP3.LUT P2, RZ, R7, 0x3, RZ, 0xc0, !PT ;  /* 0x0000000307ff7812 */ /* 0x000fe2000784c0ff */
[----:B------:R-:W-:Y:S01]  /*17350*/  IMAD R2, R10, 0x10, R3 ;  /* 0x000000100a027824 */ /* 0x000fe200078e0203 */
[----:B------:R-:W-:Y:S01]  /*17360*/  LEA.HI R6, R11, R0, RZ, 0x3 ;  /* 0x000000000b067211 */ /* 0x000fe200078f18ff */
[----:B------:R-:W-:Y:S01]  /*17370*/  IMAD R3, R195, c[0x0][0x490], RZ ;  /* 0x00012400c3037a24 */ /* 0x000fe200078e02ff */
[----:B------:R-:W-:Y:S01]  /*17380*/  MOV R20, R12 ;  /* 0x0000000c00147202 */ /* 0x000fe20000000f00 */
[----:B------:R-:W-:Y:S01]  /*17390*/  IMAD R8, R15, 0x8, R2 ;  /* 0x000000080f087824 */ /* 0x000fe200078e0202 */
[----:B------:R-:W-:Y:S01]  /*173a0*/  LEA.HI R11, R11, R0, RZ, 0x6 ;  /* 0x000000000b0b7211 */ /* 0x000fe200078f30ff */
[----:B------:R-:W-:-:S02]  /*173b0*/  IMAD R7, R13, c[0x0][0x3a0], RZ ;  /* 0x0000e8000d077a24 */ /* 0x000fc400078e02ff */
[----:B------:R-:W-:Y:S01]  /*173c0*/  IMAD R13, R196, c[0x0][0x494], R3 ;  /* 0x00012500c40d7a24 */ /* 0x000fe200078e0203 */
[----:B-1----:R-:W-:Y:S01]  /*173d0*/  LEA R8, R57, R8, 0x7 ;  /* 0x0000000839087211 */ /* 0x002fe200078e38ff */
[----:B------:R-:W-:Y:S01]  /*173e0*/  IMAD R7, R12, c[0x0][0x3a4], R7 ;  /* 0x0000e9000c077a24 */ /* 0x000fe200078e0207 */
[----:B------:R-:W-:Y:S01]  /*173f0*/  LOP3.LUT R3, R6, 0xfffffff8, RZ, 0xc0, !PT ;  /* 0xfffffff806037812 */ /* 0x000fe200078ec0ff */
[----:B------:R-:W-:Y:S01]  /*17400*/  IMAD.WIDE.U32 R14, R12, c[0x0][0x3a0], RZ ;  /* 0x0000e8000c0e7a25 */ /* 0x000fe200078e00ff */
[----:B------:R-:W-:-:S03]  /*17410*/  SHF.R.S32.HI R6, RZ, 0x3, R6 ;  /* 0x00000003ff067819 */ /* 0x000fc60000011406 */
[----:B------:R-:W-:Y:S01]  /*17420*/  @P1 IMAD.HI.U32 R10, R8, c[0x0][0x4ec], RZ ;  /* 0x00013b00080a1a27 */ /* 0x000fe200078e00ff */
[----:B------:R-:W-:Y:S02]  /*17430*/  IADD3 R15, R15, R7, RZ ;  /* 0x000000070f0f7210 */ /* 0x000fe40007ffe0ff */
[----:B------:R-:W-:Y:S01]  /*17440*/  SHF.R.S32.HI R7, RZ, 0x1f, R197 ;  /* 0x0000001fff077819 */ /* 0x000fe200000114c5 */
[----:B------:R-:W-:Y:S01]  /*17450*/  IMAD.IADD R3, R0, 0x1, -R3 ;  /* 0x0000000100037824 */ /* 0x000fe200078e0a03 */
[----:B------:R-:W-:Y:S01]  /*17460*/  SEL R197, R197, RZ, !P0 ;  /* 0x000000ffc5c57207 */ /* 0x000fe20004000000 */
[----:B------:R-:W-:Y:S01]  /*17470*/  IMAD.MOV.U32 R0, RZ, RZ, R8 ;  /* 0x000000ffff007224 */ /* 0x000fe200078e0008 */
[----:B------:R-:W-:Y:S01]  /*17480*/  @P1 SHF.R.U32.HI R0, RZ, c[0x0][0x4f0], R10 ;  /* 0x00013c00ff001a19 */ /* 0x000fe2000001160a */
[----:B------:R-:W-:Y:S01]  /*17490*/  IMAD.WIDE.U32 R20, R196, c[0x0][0x490], R20 ;  /* 0x00012400c4147a25 */ /* 0x000fe200078e0014 */
[----:B------:R-:W-:Y:S02]  /*174a0*/  SEL R7, R7, RZ, !P0 ;  /* 0x000000ff07077207 */ /* 0x000fe40004000000 */
[----:B------:R-:W-:Y:S01]  /*174b0*/  LEA R10, R3, R6, 0x5 ;  /* 0x00000006030a7211 */ /* 0x000fe200078e28ff */
[----:B------:R-:W-:-:S02]  /*174c0*/  IMAD.IADD R21, R21, 0x1, R13 ;  /* 0x0000000115157824 */ /* 0x000fc400078e020d */
[----:B------:R-:W-:Y:S02]  /*174d0*/  IMAD.MOV R13, RZ, RZ, -R0 ;  /* 0x000000ffff0d7224 */ /* 0x000fe400078e0a00 */
[----:B------:R-:W-:-:S04]  /*174e0*/  IMAD.WIDE.U32 R14, R196, c[0x0][0x3e8], R14 ;  /* 0x0000fa00c40e7a25 */ /* 0x000fc800078e000e */
[----:B------:R-:W-:Y:S01]  /*174f0*/  IMAD.WIDE.U32 R20, R197, c[0x0][0x498], R20 ;  /* 0x00012600c5147a25 */ /* 0x000fe200078e0014 */
[----:B------:R-:W-:Y:S02]  /*17500*/  IADD3 R15, R15, R17, RZ ;  /* 0x000000110f0f7210 */ /* 0x000fe40007ffe0ff */
[----:B------:R-:W-:Y:S01]  /*17510*/  SHF.R.S32.HI R17, RZ, 0x1f, R0 ;  /* 0x0000001fff117819 */ /* 0x000fe20000011400 */
[----:B------:R-:W-:Y:S01]  /*17520*/  IMAD R12, R13, c[0x0][0x4e8], R8 ;  /* 0x00013a000d0c7a24 */ /* 0x000fe200078e0208 */
[----:B------:R-:W-:Y:S01]  /*17530*/  IADD3 R20, P0, R0, R20, RZ ;  /* 0x0000001400147210 */ /* 0x000fe20007f1e0ff */
[----:B------:R-:W-:Y:S02]  /*17540*/  IMAD R16, R7, c[0x0][0x498], RZ ;  /* 0x0001260007107a24 */ /* 0x000fe400078e02ff */
[----:B------:R-:W-:Y:S01]  /*17550*/  IMAD.SHL.U32 R13, R6, 0x40, RZ ;  /* 0x00000040060d7824 */ /* 0x000fe200078e00ff */
[----:B------:R-:W-:Y:S01]  /*17560*/  SHF.R.S32.HI R0, RZ, 0x1f, R12 ;  /* 0x0000001fff007819 */ /* 0x000fe2000001140c */
[----:B------:R-:W-:-:S02]  /*17570*/  IMAD R16, R197, c[0x0][0x49c], R16 ;  /* 0x00012700c5107a24 */ /* 0x000fc400078e0210 */
[----:B------:R-:W-:Y:S01]  /*17580*/  IMAD R10, R57, 0x80, R10 ;  /* 0x00000080390a7824 */ /* 0x000fe200078e020a */
[----:B------:R-:W-:Y:S01]  /*17590*/  LOP3.LUT R13, R13, 0x1c0, RZ, 0xc0, !PT ;  /* 0x000001c00d0d7812 */ /* 0x000fe200078ec0ff */
[----:B------:R-:W-:Y:S01]  /*175a0*/  IMAD.WIDE.U32 R14, R197, c[0x0][0x3f0], R14 ;  /* 0x0000fc00c50e7a25 */ /* 0x000fe200078e000e */
[----:B------:R-:W-:-:S03]  /*175b0*/  IADD3.X R21, R17, R21, R16, P0, !PT ;  /* 0x0000001511157210 */ /* 0x000fc600007fe410 */
[----:B------:R-:W-:Y:S02]  /*175c0*/  IMAD R17, R0, c[0x0][0x488], RZ ;  /* 0x0001220000117a24 */ /* 0x000fe400078e02ff */
[----:B------:R-:W-:-:S04]  /*175d0*/  IMAD.WIDE.U32 R20, R12, c[0x0][0x488], R20 ;  /* 0x000122000c147a25 */ /* 0x000fc800078e0014 */
[----:B------:R-:W-:Y:S02]  /*175e0*/  IMAD R17, R12, c[0x0][0x48c], R17 ;  /* 0x000123000c117a24 */ /* 0x000fe400078e0211 */
[----:B------:R-:W-:Y:S01]  /*175f0*/  IMAD R12, R7, c[0x0][0x3f0], RZ ;  /* 0x0000fc00070c7a24 */ /* 0x000fe200078e02ff */
[----:B------:R-:W-:Y:S01]  /*17600*/  LEA R7, P0, R20, c[0x0][0x450], 0x2 ;  /* 0x0001140014077a11 */ /* 0x000fe200078010ff */
[----:B------:R-:W-:Y:S01]  /*17610*/  IMAD.SHL.U32 R0, R3, 0x8, RZ ;  /* 0x0000000803007824 */ /* 0x000fe200078e00ff */
[----:B------:R-:W-:Y:S01]  /*17620*/  IADD3 R17, R21, R17, RZ ;  /* 0x0000001115117210 */ /* 0x000fe20007ffe0ff */
[----:B------:R-:W-:Y:S01]  /*17630*/  @P1 IMAD.HI.U32 R18, R10, c[0x0][0x4ec], RZ ;  /* 0x00013b000a121a27 */ /* 0x000fe200078e00ff */
[----:B------:R-:W-:Y:S01]  /*17640*/  SHF.R.U32.HI R3, RZ, 0x3, R13 ;  /* 0x00000003ff037819 */ /* 0x000fe2000001160d */
[----:B------:R-:W-:Y:S01]  /*17650*/  SHFL.IDX PT, R48, R7, RZ, 0x1c1f ;  /* 0x001c1fff07307589 */ /* 0x000fe200000e0000 */
[----:B------:R-:W-:Y:S01]  /*17660*/  LEA.HI.X R17, R20, c[0x0][0x454], R17, 0x2, P0 ;  /* 0x0001150014117a11 */ /* 0x000fe200000f1411 */
[----:B------:R-:W-:Y:S01]  /*17670*/  IMAD.MOV.U32 R8, RZ, RZ, R10 ;  /* 0x000000ffff087224 */ /* 0x000fe200078e000a */
[----:B------:R-:W-:Y:S01]  /*17680*/  LOP3.LUT R16, R13, 0x38, R0, 0xf8, !PT ;  /* 0x000000380d107812 */ /* 0x000fe200078ef800 */
[----:B------:R1:W-:Y:S01]  /*17690*/  SHFL.IDX PT, R50, R7, 0x1, 0x1c1f ;  /* 0x003c1f0007327f89 */ /* 0x0003e200000e0000 */
[----:B------:R-:W-:Y:S01]  /*176a0*/  @P1 SHF.R.U32.HI R8, RZ, c[0x0][0x4f0], R18 ;  /* 0x00013c00ff081a19 */ /* 0x000fe20000011612 */
[----:B------:R-:W-:Y:S01]  /*176b0*/  IMAD R12, R197, c[0x0][0x3f4], R12 ;  /* 0x0000fd00c50c7a24 */ /* 0x000fe200078e020c */
[----:B------:R-:W-:Y:S01]  /*176c0*/  LOP3.LUT R3, R16, R3, RZ, 0x3c, !PT ;  /* 0x0000000310037212 */ /* 0x000fe200078e3cff */
[----:B------:R-:W2:Y:S01]  /*176d0*/  SHFL.IDX PT, R49, R17, RZ, 0x1c1f ;  /* 0x001c1fff11317589 */ /* 0x000ea200000e0000 */
[----:B------:R-:W-:Y:S01]  /*176e0*/  SHF.R.S32.HI R16, RZ, 0x1f, R8 ;  /* 0x0000001fff107819 */ /* 0x000fe20000011408 */
[----:B------:R-:W-:Y:S01]  /*176f0*/  IMAD R19, R57, 0x80, R2 ;  /* 0x0000008039137824 */ /* 0x000fe200078e0202 */
[----:B------:R-:W-:Y:S01]  /*17700*/  IADD3 R15, R15, R12, RZ ;  /* 0x0000000c0f0f7210 */ /* 0x000fe20007ffe0ff */
[----:B------:R-:W3:Y:S01]  /*17710*/  SHFL.IDX PT, R51, R17, 0x1, 0x1c1f ;  /* 0x003c1f0011337f89 */ /* 0x000ee200000e0000 */
[----:B------:R-:W-:Y:S01]  /*17720*/  IMAD.MOV R13, RZ, RZ, -R8 ;  /* 0x000000ffff0d7224 */ /* 0x000fe200078e0a08 */
[----:B------:R-:W-:Y:S01]  /*17730*/  LEA R57, R57, R6, 0x7 ;  /* 0x0000000639397211 */ /* 0x000fe200078e38ff */
[----:B-----5:R-:W-:Y:S01]  /*17740*/  IMAD R2, R5, c[0x0][0x4e8], RZ ;  /* 0x00013a0005027a24 */ /* 0x020fe200078e02ff */
[----:B------:R-:W-:Y:S01]  /*17750*/  IADD3 R5, R19, 0x8, RZ ;  /* 0x0000000813057810 */ /* 0x000fe20007ffe0ff */
[----:B------:R-:W-:-:S02]  /*17760*/  IMAD R21, R16, c[0x0][0x3e0], RZ ;  /* 0x0000f80010157a24 */ /* 0x000fc400078e02ff */
[----:B------:R-:W-:Y:S01]  /*17770*/  IMAD R13, R13, c[0x0][0x4e8], R10 ;  /* 0x00013a000d0d7a24 */ /* 0x000fe200078e020a */
[-C--:B------:R-:W-:Y:S01]  /*17780*/  ISETP.GE.OR P1, PT, R19, R2.reuse, P2 ;  /* 0x000000021300720c */ /* 0x080fe20001726670 */
[C---:B------:R-:W-:Y:S01]  /*17790*/  IMAD R21, R8.reuse, c[0x0][0x3e4], R21 ;  /* 0x0000f90008157a24 */ /* 0x040fe200078e0215 */
[----:B------:R-:W-:Y:S01]  /*177a0*/  ISETP.GE.OR P0, PT, R5, R2, P2 ;  /* 0x000000020500720c */ /* 0x000fe20001706670 */
[----:B------:R-:W-:Y:S01]  /*177b0*/  IMAD.WIDE.U32 R14, R8, c[0x0][0x3e0], R14 ;  /* 0x0000f800080e7a25 */ /* 0x000fe200078e000e */
[----:B------:R-:W-:Y:S02]  /*177c0*/  SHF.L.U32 R8, R11, 0x3, RZ ;  /* 0x000000030b087819 */ /* 0x000fe400000006ff */
[----:B-1----:R-:W-:Y:S01]  /*177d0*/  SHF.R.S32.HI R7, RZ, 0x1f, R13 ;  /* 0x0000001fff077819 */ /* 0x002fe2000001140d */
[----:B------:R-:W-:Y:S01]  /*177e0*/  IMAD.IADD R15, R15, 0x1, R21 ;  /* 0x000000010f0f7824 */ /* 0x000fe200078e0215 */
[----:B------:R-:W-:-:S03]  /*177f0*/  LOP3.LUT R8, R3, 0x7ffffe00, R8, 0xf8, !PT ;  /* 0x7ffffe0003087812 */ /* 0x000fc600078ef808 */
[----:B------:R-:W-:Y:S01]  /*17800*/  IMAD R10, R7, c[0x0][0x3d8], RZ ;  /* 0x0000f600070a7a24 */ /* 0x000fe200078e02ff */
[----:B------:R-:W-:Y:S01]  /*17810*/  SHF.L.U32 R58, R8, 0x1, RZ ;  /* 0x00000001083a7819 */ /* 0x000fe200000006ff */
[----:B--2---:R1:W-:Y:S02]  /*17820*/  @!P1 ST.E [R48.64], R4 ;  /* 0x0000000430009985 */ /* 0x0043e4000c101906 */
[C---:B------:R-:W-:Y:S02]  /*17830*/  IMAD R3, R13.reuse, c[0x0][0x3dc], R10 ;  /* 0x0000f7000d037a24 */ /* 0x040fe400078e020a */
[----:B------:R-:W-:Y:S01]  /*17840*/  IMAD.WIDE.U32 R10, R13, c[0x0][0x3d8], R14 ;  /* 0x0000f6000d0a7a25 */ /* 0x000fe200078e000e */
[----:B---3--:R1:W-:Y:S03]  /*17850*/  @!P0 ST.E [R50.64], R9 ;  /* 0x0000000932008985 */ /* 0x0083e6000c101906 */
        /* <DEDUP_REMOVED lines=36> */
.L_x_1309:
[----:B--2---:R-:W-:Y:S05]  /*17aa0*/  BSYNC B0 ;  /* 0x0000000000007941 */ /* 0x004fea0003800000 */
.L_x_1308:
        /* <DEDUP_REMOVED lines=23> */
.L_x_1311:
[----:B------:R-:W-:Y:S05]  /*17c20*/  BSYNC B0 ;  /* 0x0000000000007941 */ /* 0x000fea0003800000 */
.L_x_1310:
        /* <DEDUP_REMOVED lines=23> */
.L_x_1313:
[----:B------:R-:W-:Y:S05]  /*17da0*/  BSYNC B0 ;  /* 0x0000000000007941 */ /* 0x000fea0003800000 */
.L_x_1312:
        /* <DEDUP_REMOVED lines=24> */
.L_x_1306:
        /* <DEDUP_REMOVED lines=8> */
[----:B------:R-:W3:Y:S04]  /*17fb0*/  @P0 LDG.E R3, [R4.64] ;  /* 0x0000000604030981 */ /* 0x000ee8000c1e1900 */
[----:B------:R1:W5:Y:S01]  /*17fc0*/  @P1 LDG.E R0, [R6.64] ;  /* 0x0000000606001981 */ /* 0x000362000c1e1900 */
[----:B--2---:R-:W-:Y:S02]  /*17fd0*/  CS2R R8, SRZ ;  /* 0x0000000000087805 */ /* 0x004fe4000001ff00 */
[--C-:B---3--:R-:W-:Y:S01]  /*17fe0*/  @P0 SHF.R.S32.HI R9, RZ, 0x1f, R3.reuse ;  /* 0x0000001fff090819 */ /* 0x108fe20000011403 */
[----:B------:R-:W-:Y:S01]  /*17ff0*/  @P0 IMAD.MOV.U32 R8, RZ, RZ, R3 ;  /* 0x000000ffff080224 */ /* 0x000fe200078e0003 */
[----:B------:R-:W-:Y:S05]  /*18000*/  @P1 BRA `(.L_x_1314) ;  /* 0x0000004000001947 */ /* 0x000fea0003800000 */
[----:B-1----:R-:W-:Y:S05]  /*18010*/  @!P0 BRA `(.L_x_1314) ;  /* 0x0000003000008947 */ /* 0x002fea0003800000 */
[----:B-----5:R-:W2:Y:S04]  /*18020*/  LDG.E R0, [R4.64] ;  /* 0x0000000604007981 */ /* 0x020ea8000c1e1900 */
[----:B------:R-:W2:Y:S02]  /*18030*/  LDG.E R3, [R4.64+0x4] ;  /* 0x0000040604037981 */ /* 0x000ea4000c1e1900 */
[----:B--2---:R-:W-:-:S02]  /*18040*/  IADD3 R0, -R0, R3, RZ ;  /* 0x0000000300007210 */ /* 0x004fc40007ffe1ff */
.L_x_1314:
        /* <DEDUP_REMOVED lines=14> */
[----:B------:R-:W-:Y:S01]  /*18130*/  MOV R10, R8 ;  /* 0x00000008000a7202 */ /* 0x000fe20000000f00 */
[----:B------:R-:W-:Y:S01]  /*18140*/  IMAD R14, R4, c[0x0][0x498], RZ ;  /* 0x00012600040e7a24 */ /* 0x000fe200078e02ff */
[----:B------:R-:W-:Y:S01]  /*18150*/  ISETP.NE.AND P0, PT, R3, 0x1, PT ;  /* 0x000000010300780c */ /* 0x000fe20003f05270 */
[----:B------:R-:W-:Y:S01]  /*18160*/  IMAD R3, R195, c[0x0][0x490], RZ ;  /* 0x00012400c3037a24 */ /* 0x000fe200078e02ff */
[----:B------:R-:W-:Y:S01]  /*18170*/  MOV R6, R7 ;  /* 0x0000000700067202 */ /* 0x000fe20000000f00 */
[----:B------:R-:W-:-:S04]  /*18180*/  IMAD.WIDE.U32 R10, R196, c[0x0][0x490], R10 ;  /* 0x00012400c40a7a25 */ /* 0x000fc800078e000a */
[----:B------:R-:W-:-:S05]  /*18190*/  IMAD R3, R196, c[0x0][0x494], R3 ;  /* 0x00012500c4037a24 */ /* 0x000fca00078e0203 */
[----:B------:R-:W-:Y:S01]  /*181a0*/  IADD3 R11, R3, R11, RZ ;  /* 0x0000000b030b7210 */ /* 0x000fe20007ffe0ff */
        /* <DEDUP_REMOVED lines=18> */
.L_x_1316:
[----:B------:R-:W-:Y:S05]  /*182d0*/  BSYNC B0 ;  /* 0x0000000000007941 */ /* 0x000fea0003800000 */
.L_x_1315:
[----:B-1----:R-:W1:Y:S01]  /*182e0*/  S2R R3, SR_CTAID.X ;  /* 0x0000000000037919 */ /* 0x002e620000002500 */
[----:B------:R-:W-:Y:S01]  /*182f0*/  SHF.R.S32.HI R5, RZ, 0x1f, R2 ;  /* 0x0000001fff057819 */ /* 0x000fe20000011402 */
[----:B------:R-:W-:Y:S02]  /*18300*/  IMAD R7, R9, c[0x0][0x3a0], RZ ;  /* 0x0000e80009077a24 */ /* 0x000fe400078e02ff */
[----:B------:R-:W-:Y:S01]  /*18310*/  IMAD.WIDE.U32 R10, R8, c[0x0][0x3a0], RZ ;  /* 0x0000e800080a7a25 */ /* 0x000fe200078e00ff */
[----:B------:R-:W-:-:S03]  /*18320*/  LEA.HI R5, R5, R2, RZ, 0x3 ;  /* 0x0000000205057211 */ /* 0x000fc600078f18ff */
[----:B------:R-:W-:Y:S01]  /*18330*/  IMAD R6, R8, c[0x0][0x3a4], R7 ;  /* 0x0000e90008067a24 */ /* 0x000fe200078e0207 */
[----:B------:R-:W-:Y:S01]  /*18340*/  LOP3.LUT R9, R5, 0xfffffff8, RZ, 0xc0, !PT ;  /* 0xfffffff805097812 */ /* 0x000fe200078ec0ff */
[----:B------:R-:W-:Y:S01]  /*18350*/  IMAD R195, R195, c[0x0][0x3e8], RZ ;  /* 0x0000fa00c3c37a24 */ /* 0x000fe200078e02ff */
[----:B------:R-:W-:Y:S01]  /*18360*/  MOV R7, c[0x0][0x4e8] ;  /* 0x00013a0000077a02 */ /* 0x000fe20000000f00 */
[----:B------:R-:W-:Y:S01]  /*18370*/  IMAD R8, R4, c[0x0][0x3f0], RZ ;  /* 0x0000fc0004087a24 */ /* 0x000fe200078e02ff */
[----:B------:R-:W-:Y:S01]  /*18380*/  IADD3 R11, R11, R6, RZ ;  /* 0x000000060b0b7210 */ /* 0x000fe20007ffe0ff */
[----:B------:R-:W-:Y:S01]  /*18390*/  IMAD.IADD R9, R2, 0x1, -R9 ;  /* 0x0000000102097824 */ /* 0x000fe200078e0a09 */
[----:B------:R-:W-:Y:S01]  /*183a0*/  ISETP.NE.AND P0, PT, R7, 0x1, PT ;  /* 0x000000010700780c */ /* 0x000fe20003f05270 */
[C---:B------:R-:W-:Y:S01]  /*183b0*/  IMAD R195, R196.reuse, c[0x0][0x3ec], R195 ;  /* 0x0000fb00c4c37a24 */ /* 0x040fe200078e02c3 */
[----:B------:R-:W-:Y:S01]  /*183c0*/  SHF.R.S32.HI R2, RZ, 0x3, R5 ;  /* 0x00000003ff027819 */ /* 0x000fe20000011405 */
[----:B------:R-:W-:-:S03]  /*183d0*/  IMAD.WIDE.U32 R10, R196, c[0x0][0x3e8], R10 ;  /* 0x0000fa00c40a7a25 */ /* 0x000fc600078e000a */
[-C--:B------:R-:W-:Y:S01]  /*183e0*/  LEA R6, R9, R2.reuse, 0x5 ;  /* 0x0000000209067211 */ /* 0x080fe200078e28ff */
[----:B------:R-:W-:Y:S01]  /*183f0*/  IMAD R8, R197, c[0x0][0x3f4], R8 ;  /* 0x0000fd00c5087a24 */ /* 0x000fe200078e0208 */
[----:B------:R-:W-:Y:S02]  /*18400*/  IADD3 R11, R195, R11, RZ ;  /* 0x0000000bc30b7210 */ /* 0x000fe40007ffe0ff */
[C---:B-1----:R-:W-:Y:S01]  /*18410*/  LEA R2, R3.reuse, R2, 0x7 ;  /* 0x0000000203027211 */ /* 0x042fe200078e38ff */
[----:B------:R-:W-:Y:S02]  /*18420*/  IMAD R6, R3, 0x80, R6 ;  /* 0x0000008003067824 */ /* 0x000fe400078e0206 */
[----:B------:R-:W-:-:S03]  /*18430*/  IMAD.WIDE.U32 R10, R197, c[0x0][0x3f0], R10 ;  /* 0x0000fc00c50a7a25 */ /* 0x000fc600078e000a */
[----:B------:R-:W-:Y:S01]  /*18440*/  MOV R5, R6 ;  /* 0x0000000600057202 */ /* 0x000fe20000000f00 */
[----:B------:R-:W-:-:S04]  /*18450*/  @P0 IMAD.HI.U32 R4, R6, c[0x0][0x4ec], RZ ;  /* 0x00013b0006040a27 */ /* 0x000fc800078e00ff */
[----:B------:R-:W-:Y:S01]  /*18460*/  IMAD.IADD R11, R11, 0x1, R8 ;  /* 0x000000010b0b7824 */ /* 0x000fe200078e0208 */
[----:B------:R-:W-:-:S04]  /*18470*/  @P0 SHF.R.U32.HI R5, RZ, c[0x0][0x4f0], R4 ;  /* 0x00013c00ff050a19 */ /* 0x000fc80000011604 */
[----:B------:R-:W-:Y:S01]  /*18480*/  SHF.R.S32.HI R4, RZ, 0x1f, R5 ;  /* 0x0000001fff047819 */ /* 0x000fe20000011405 */
[C---:B------:R-:W-:Y:S01]  /*18490*/  IMAD.WIDE.U32 R10, R5.reuse, c[0x0][0x3e0], R10 ;  /* 0x0000f800050a7a25 */ /* 0x040fe200078e000a */
[----:B------:R-:W-:-:S03]  /*184a0*/  IADD3 R7, -R5, RZ, RZ ;  /* 0x000000ff05077210 */ /* 0x000fc60007ffe1ff */
[----:B------:R-:W-:Y:S02]  /*184b0*/  IMAD R4, R4, c[0x0][0x3e0], RZ ;  /* 0x0000f80004047a24 */ /* 0x000fe400078e02ff */
[----:B------:R-:W-:Y:S02]  /*184c0*/  IMAD R7, R7, c[0x0][0x4e8], R6 ;  /* 0x00013a0007077a24 */ /* 0x000fe400078e0206 */
[----:B------:R-:W-:-:S03]  /*184d0*/  IMAD R5, R5, c[0x0][0x3e4], R4 ;  /* 0x0000f90005057a24 */ /* 0x000fc600078e0204 */
[----:B------:R-:W-:Y:S02]  /*184e0*/  SHF.R.S32.HI R4, RZ, 0x1f, R7 ;  /* 0x0000001fff047819 */ /* 0x000fe40000011407 */
[----:B------:R-:W-:Y:S01]  /*184f0*/  IADD3 R11, R11, R5, RZ ;  /* 0x000000050b0b7210 */ /* 0x000fe20007ffe0ff */
[----:B------:R-:W-:Y:S02]  /*18500*/  IMAD.SHL.U32 R5, R9, 0x8, RZ ;  /* 0x0000000809057824 */ /* 0x000fe400078e00ff */
[----:B------:R-:W-:Y:S02]  /*18510*/  IMAD R4, R4, c[0x0][0x3d8], RZ ;  /* 0x0000f60004047a24 */ /* 0x000fe400078e02ff */
[----:B------:R-:W-:Y:S01]  /*18520*/  IMAD.WIDE.U32 R10, R7, c[0x0][0x3d8], R10 ;  /* 0x0000f600070a7a25 */ /* 0x000fe200078e000a */
[----:B------:R-:W-:-:S03]  /*18530*/  IADD3 R3, R5, 0x80, RZ ;  /* 0x0000008005037810 */ /* 0x000fc60007ffe0ff */
[----:B------:R-:W-:Y:S01]  /*18540*/  IMAD R13, R7, c[0x0][0x3dc], R4 ;  /* 0x0000f700070d7a24 */ /* 0x000fe200078e0204 */
[----:B------:R-:W-:Y:S02]  /*18550*/  LEA R7, P0, R10, c[0x0][0x380], 0x1 ;  /* 0x0000e0000a077a11 */ /* 0x000fe400078008ff */
[----:B------:R-:W-:Y:S02]  /*18560*/  IADD3 R4, R5, 0x40, RZ ;  /* 0x0000004005047810 */ /* 0x000fe40007ffe0ff */
[----:B------:R-:W-:-:S04]  /*18570*/  IADD3 R9, R11, R13, RZ ;  /* 0x0000000d0b097210 */ /* 0x000fc80007ffe0ff */
[----:B------:R-:W-:Y:S01]  /*18580*/  LEA.HI.X R6, R10, c[0x0][0x384], R9, 0x1, P0 ;  /* 0x0000e1000a067a11 */ /* 0x000fe200000f0c09 */
[----:B------:R-:W-:Y:S05]  /*18590*/  BRA.DIV ~URZ, `(.L_x_1317) ;  /* 0x000024b27f007947 */ /* 0x000fea000b800000 */
[----:B------:R1:W2:Y:S02]  /*185a0*/  SHFL.IDX PT, R9, R6, RZ, 0x181f ;  /* 0x00181fff06097589 */ /* 0x0002a400000e0000 */
.L_x_1356:
[----:B------:R-:W-:Y:S05]  /*185b0*/  BRA.DIV ~URZ, `(.L_x_1318) ;  /* 0x000025127f007947 */ /* 0x000fea000b800000 */
[----:B------:R3:W1:Y:S02]  /*185c0*/  SHFL.IDX PT, R12, R7, RZ, 0x181f ;  /* 0x00181fff070c7589 */ /* 0x00066400000e0000 */
.L_x_1357:
[----:B-----5:R-:W-:Y:S01]  /*185d0*/  IMAD R11, R0, c[0x0][0x4e8], RZ ;  /* 0x00013a00000b7a24 */ /* 0x020fe200078e02ff */
[----:B------:R-:W-:Y:S01]  /*185e0*/  BSSY B0, `(.L_x_1319) ;  /* 0x0000013000007945 */ /* 0x000fe20003800000 */
[----:B--2---:R-:W-:-:S03]  /*185f0*/  MOV R13, R9 ;  /* 0x00000009000d7202 */ /* 0x004fc60000000f00 */
        /* <DEDUP_REMOVED lines=17> */
.L_x_1320:
[----:B------:R-:W-:Y:S05]  /*18710*/  BSYNC B0 ;  /* 0x0000000000007941 */ /* 0x000fea0003800000 */
.L_x_1319:
[----:B------:R-:W-:Y:S05]  /*18720*/  BRA.DIV ~URZ, `(.L_x_1321) ;  /* 0x000024227f007947 */ /* 0x000fea000b800000 */
[----:B-1----:R1:W2:Y:S04]  /*18730*/  SHFL.IDX PT, R9, R6, 0x1, 0x181f ;  /* 0x00381f0006097f89 */ /* 0x0022a800000e0000 */
[----:B------:R1:W3:Y:S02]  /*18740*/  SHFL.IDX PT, R12, R7, 0x1, 0x181f ;  /* 0x00381f00070c7f89 */ /* 0x0002e400000e0000 */
.L_x_1358:
[----:B------:R-:W-:Y:S01]  /*18750*/  IADD3 R0, R2, 0x20, RZ ;  /* 0x0000002002007810 */ /* 0x000fe20007ffe0ff */
[----:B------:R-:W-:Y:S01]  /*18760*/  BSSY B0, `(.L_x_1322) ;  /* 0x0000013000007945 */ /* 0x000fe20003800000 */
[----:B--2---:R-:W-:-:S02]  /*18770*/  IMAD.MOV.U32 R13, RZ, RZ, R9 ;  /* 0x000000ffff0d7224 */ /* 0x004fc400078e0009 */
        /* <DEDUP_REMOVED lines=8> */
[--C-:B---3--:R-:W-:Y:S01]  /*18800*/  @!P2 IMAD.WIDE R14, R5, 0x2, R12.reuse ;  /* 0x00000002050ea825 */ /* 0x108fe200078e020c */
        /* <DEDUP_REMOVED lines=8> */
.L_x_1323:
[----:B------:R-:W-:Y:S05]  /*18890*/  BSYNC B0 ;  /* 0x0000000000007941 */ /* 0x000fea0003800000 */
.L_x_1322:
[----:B------:R-:W-:Y:S05]  /*188a0*/  BRA.DIV ~URZ, `(.L_x_1324) ;  /* 0x000023927f007947 */ /* 0x000fea000b800000 */
[----:B--2---:R2:W1:Y:S02]  /*188b0*/  SHFL.IDX PT, R9, R6, 0x2, 0x181f ;  /* 0x00581f0006097f89 */ /* 0x00446400000e0000 */
.L_x_1359:
[----:B------:R-:W-:Y:S05]  /*188c0*/  BRA.DIV ~URZ, `(.L_x_1325) ;  /* 0x000023f27f007947 */ /* 0x000fea000b800000 */
[----:B---3--:R3:W2:Y:S02]  /*188d0*/  SHFL.IDX PT, R12, R7, 0x2, 0x181f ;  /* 0x00581f00070c7f89 */ /* 0x0086a400000e0000 */
.L_x_1360:
[----:B------:R-:W-:Y:S01]  /*188e0*/  IADD3 R0, R2, 0x40, RZ ;  /* 0x0000004002007810 */ /* 0x000fe20007ffe0ff */
[----:B------:R-:W-:Y:S01]  /*188f0*/  BSSY B0, `(.L_x_1326) ;  /* 0x0000013000007945 */ /* 0x000fe20003800000 */
[----:B-1----:R-:W-:Y:S02]  /*18900*/  IMAD.MOV.U32 R13, RZ, RZ, R9 ;  /* 0x000000ffff0d7224 */ /* 0x002fe400078e0009 */
        /* <DEDUP_REMOVED lines=17> */
.L_x_1327:
[----:B------:R-:W-:Y:S05]  /*18a20*/  BSYNC B0 ;  /* 0x0000000000007941 */ /* 0x000fea0003800000 */
.L_x_1326:
[----:B------:R-:W-:Y:S05]  /*18a30*/  BRA.DIV ~URZ, `(.L_x_1328) ;  /* 0x000023027f007947 */ /* 0x000fea000b800000 */
[----:B-1----:R1:W3:Y:S04]  /*18a40*/  SHFL.IDX PT, R9, R6, 0x3, 0x181f ;  /* 0x00781f0006097f89 */ /* 0x0022e800000e0000 */
[----:B------:R1:W4:Y:S02]  /*18a50*/  SHFL.IDX PT, R240, R7, 0x3, 0x181f ;  /* 0x00781f0007f07f89 */ /* 0x00032400000e0000 */
.L_x_1361:
[----:B------:R-:W-:Y:S01]  /*18a60*/  IADD3 R2, R2, 0x60, RZ ;  /* 0x0000006002027810 */ /* 0x000fe20007ffe0ff */
[----:B---3--:R-:W-:-:S03]  /*18a70*/  IMAD.MOV.U32 R241, RZ, RZ, R9 ;  /* 0x000000fffff17224 */ /* 0x008fc600078e0009 */
[----:B------:R-:W-:-:S13]  /*18a80*/  ISETP.GE.AND P0, PT, R2, R11, PT ;  /* 0x0000000b0200720c */ /* 0x000fda0003f06270 */
[----:B------:R-:W-:Y:S05]  /*18a90*/  @P0 EXIT ;  /* 0x000000000000094d */ /* 0x000fea0003800000 */
[----:B------:R-:W-:Y:S02]  /*18aa0*/  ISETP.GE.AND P0, PT, R4, c[0x0][0x3c8], PT ;  /* 0x0000f20004007a0c */ /* 0x000fe40003f06270 */
[----:B------:R-:W-:-:S11]  /*18ab0*/  ISETP.GE.AND P1, PT, R5, c[0x0][0x3c8], PT ;  /* 0x0000f20005007a0c */ /* 0x000fd60003f26270 */
[----:B-1----:R-:W-:-:S04]  /*18ac0*/  @!P0 SHF.R.S32.HI R7, RZ, 0x1f, R4 ;  /* 0x0000001fff078819 */ /* 0x002fc80000011404 */
[----:B------:R-:W-:Y:S01]  /*18ad0*/  @!P0 LEA.HI R7, R7, R4, RZ, 0x3 ;  /* 0x0000000407078211 */ /* 0x000fe200078f18ff */
[----:B----4-:R-:W-:-:S03]  /*18ae0*/  @!P1 IMAD.WIDE R4, R5, 0x2, R240 ;  /* 0x0000000205049825 */ /* 0x010fc600078e02f0 */
        /* <DEDUP_REMOVED lines=12> */
.L_x_1216:
[----:B-1----:R-:W-:Y:S01]  /*18bb0*/  IMAD.MOV.U32 R238, RZ, RZ, R15 ;  /* 0x000000ffffee7224 */ /* 0x002fe200078e000f */
[----:B------:R-:W-:Y:S01]  /*18bc0*/  MOV R174, 0x181f ;  /* 0x0000181f00ae7802 */ /* 0x000fe20000000f00 */
[----:B------:R-:W-:Y:S01]  /*18bd0*/  IMAD.MOV.U32 R175, RZ, RZ, RZ ;  /* 0x000000ffffaf7224 */ /* 0x000fe200078e00ff */
[----:B------:R-:W-:Y:S02]  /*18be0*/  MOV R173, 0xffffffff ;  /* 0xffffffff00ad7802 */ /* 0x000fe40000000f00 */
[----:B------:R-:W-:Y:S02]  /*18bf0*/  MOV R172, 0x18c10 ;  /* 0x00018c1000ac7802 */ /* 0x000fe40000000f00 */
[----:B----45:R-:W-:Y:S05]  /*18c00*/  CALL.REL.NOINC `($__internal_5_$__cuda_sm70_shflsync_idx_p) ;  /* 0x0000a76000007944 */ /* 0x030fea0003c00000 */
[----:B--2---:R-:W-:Y:S01]  /*18c10*/  MOV R17, R240 ;  /* 0x000000f000117202 */ /* 0x004fe20000000f00 */
[----:B-1----:R-:W-:Y:S05]  /*18c20*/  BRA `(.L_x_1329) ;  /* 0xfffee97000007947 */ /* 0x002fea000383ffff */
.L_x_1217:
[----:B------:R-:W-:Y:S01]  /*18c30*/  IMAD.MOV.U32 R238, RZ, RZ, R16 ;  /* 0x000000ffffee7224 */ /* 0x000fe200078e0010 */
[----:B------:R-:W-:Y:S01]  /*18c40*/  MOV R174, 0x181f ;  /* 0x0000181f00ae7802 */ /* 0x000fe20000000f00 */
[----:B------:R-:W-:Y:S01]  /*18c50*/  IMAD.MOV.U32 R175, RZ, RZ, RZ ;  /* 0x000000ffffaf7224 */ /* 0x000fe200078e00ff */
[----:B------:R-:W-:-:S02]  /*18c60*/  MOV R173, 0xffffffff ;  /* 0xffffffff00ad7802 */ /* 0x000fc40000000f00 */
[----:B------:R-:W-:Y:S02]  /*18c70*/  MOV R172, 0x18c90 ;  /* 0x00018c9000ac7802 */ /* 0x000fe40000000f00 */
[----:B-12-45:R-:W-:Y:S05]  /*18c80*/  CALL.REL.NOINC `($__internal_5_$__cuda_sm70_shflsync_idx_p) ;  /* 0x0000a6e000007944 */ /* 0x036fea0003c00000 */
[----:B--2---:R-:W-:Y:S01]  /*18c90*/  MOV R20, R240 ;  /* 0x000000f000147202 */ /* 0x004fe20000000f00 */
[----:B-1----:R-:W-:Y:S05]  /*18ca0*/  BRA `(.L_x_1330) ;  /* 0xfffee91000007947 */ /* 0x002fea000383ffff */
.L_x_1220:
[----:B------:R-:W-:Y:S01]  /*18cb0*/  IMAD.MOV.U32 R238, RZ, RZ, R15 ;  /* 0x000000ffffee7224 */ /* 0x000fe200078e000f */
[----:B------:R-:W-:Y:S01]  /*18cc0*/  MOV R174, 0x181f ;  /* 0x0000181f00ae7802 */ /* 0x000fe20000000f00 */
[----:B------:R-:W-:Y:S01]  /*18cd0*/  IMAD.MOV.U32 R175, RZ, RZ, 0x1 ;  /* 0x00000001ffaf7424 */ /* 0x000fe200078e00ff */
[----:B------:R-:W-:Y:S02]  /*18ce0*/  MOV R173, 0xffffffff ;  /* 0xffffffff00ad7802 */ /* 0x000fe40000000f00 */
[----:B------:R-:W-:Y:S02]  /*18cf0*/  MOV R172, 0x18d10 ;  /* 0x00018d1000ac7802 */ /* 0x000fe40000000f00 */
[----:B-1-345:R-:W-:Y:S05]  /*18d00*/  CALL.REL.NOINC `($__internal_5_$__cuda_sm70_shflsync_idx_p) ;  /* 0x0000a66000007944 */ /* 0x03afea0003c00000 */
[----:B--2---:R-:W-:Y:S01]  /*18d10*/  IMAD.MOV.U32 R17, RZ, RZ, R240 ;  /* 0x000000ffff117224 */ /* 0x004fe200078e00f0 */
[----:B-1----:R-:W-:Y:S01]  /*18d20*/  MOV R238, R16 ;  /* 0x0000001000ee7202 */ /* 0x002fe20000000f00 */
[----:B------:R-:W-:Y:S01]  /*18d30*/  IMAD.MOV.U32 R175, RZ, RZ, 0x1 ;  /* 0x00000001ffaf7424 */ /* 0x000fe200078e00ff */
[----:B------:R-:W-:Y:S01]  /*18d40*/  MOV R174, 0x181f ;  /* 0x0000181f00ae7802 */ /* 0x000fe20000000f00 */
[----:B------:R-:W-:Y:S01]  /*18d50*/  IMAD.MOV.U32 R173, RZ, RZ, -0x1 ;  /* 0xffffffffffad7424 */ /* 0x000fe200078e00ff */
[----:B------:R-:W-:-:S02]  /*18d60*/  MOV R172, 0x18d80 ;  /* 0x00018d8000ac7802 */ /* 0x000fc40000000f00 */
[----:B------:R-:W-:Y:S05]  /*18d70*/  CALL.REL.NOINC `($__internal_5_$__cuda_sm70_shflsync_idx_p) ;  /* 0x0000a5f000007944 */ /* 0x000fea0003c00000 */
[----:B--2---:R-:W-:Y:S01]  /*18d80*/  MOV R20, R240 ;  /* 0x000000f000147202 */ /* 0x004fe20000000f00 */
[----:B-1----:R-:W-:Y:S05]  /*18d90*/  BRA `(.L_x_1331) ;  /* 0xfffee9c000007947 */ /* 0x002fea000383ffff */
.L_x_1223:
[----:B------:R-:W-:Y:S01]  /*18da0*/  IMAD.MOV.U32 R238, RZ, RZ, R15 ;  /* 0x000000ffffee7224 */ /* 0x000fe200078e000f */
[----:B------:R-:W-:Y:S01]  /*18db0*/  MOV R174, 0x181f ;  /* 0x0000181f00ae7802 */ /* 0x000fe20000000f00 */
[----:B------:R-:W-:Y:S01]  /*18dc0*/  IMAD.MOV.U32 R175, RZ, RZ, 0x2 ;  /* 0x00000002ffaf7424 */ /* 0x000fe200078e00ff */
[----:B------:R-:W-:-:S02]  /*18dd0*/  MOV R173, 0xffffffff ;  /* 0xffffffff00ad7802 */ /* 0x000fc40000000f00 */
[----:B------:R-:W-:Y:S02]  /*18de0*/  MOV R172, 0x18e00 ;  /* 0x00018e0000ac7802 */ /* 0x000fe40000000f00 */
[----:B-12-45:R-:W-:Y:S05]  /*18df0*/  CALL.REL.NOINC `($__internal_5_$__cuda_sm70_shflsync_idx_p) ;  /* 0x0000a57000007944 */ /* 0x036fea0003c00000 */
[----:B--2---:R-:W-:Y:S01]  /*18e00*/  MOV R17, R240 ;  /* 0x000000f000117202 */ /* 0x004fe20000000f00 */
[----:B-1----:R-:W-:Y:S05]  /*18e10*/  BRA `(.L_x_1332) ;  /* 0xfffeeac000007947 */ /* 0x002fea000383ffff */
.L_x_1224:
[----:B------:R-:W-:Y:S01]  /*18e20*/  IMAD.MOV.U32 R238, RZ, RZ, R16 ;  /* 0x000000ffffee7224 */ /* 0x000fe200078e0010 */
[----:B------:R-:W-:Y:S01]  /*18e30*/  MOV R174, 0x181f ;  /* 0x0000181f00ae7802 */ /* 0x000fe20000000f00 */
[----:B------:R-:W-:Y:S01]  /*18e40*/  IMAD.MOV.U32 R175, RZ, RZ, 0x2 ;  /* 0x00000002ffaf7424 */ /* 0x000fe200078e00ff */
[----:B------:R-:W-:Y:S02]  /*18e50*/  MOV R173, 0xffffffff ;  /* 0xffffffff00ad7802 */ /* 0x000fe40000000f00 */
[----:B------:R-:W-:Y:S02]  /*18e60*/  MOV R172, 0x18e80 ;  /* 0x00018e8000ac7802 */ /* 0x000fe40000000f00 */
[----:B-12345:R-:W-:Y:S05]  /*18e70*/  CALL.REL.NOINC `($__internal_5_$__cuda_sm70_shflsync_idx_p) ;  /* 0x0000a4f000007944 */ /* 0x03efea0003c00000 */
[----:B--2---:R-:W-:Y:S01]  /*18e80*/  MOV R20, R240 ;  /* 0x000000f000147202 */ /* 0x004fe20000000f00 */
[----:B-1----:R-:W-:Y:S05]  /*18e90*/  BRA `(.L_x_1333) ;  /* 0xfffeea6000007947 */ /* 0x002fea000383ffff */
.L_x_1227:
[----:B------:R-:W-:Y:S01]  /*18ea0*/  IMAD.MOV.U32 R238, RZ, RZ, R15 ;  /* 0x000000ffffee7224 */ /* 0x000fe200078e000f */
[----:B------:R-:W-:Y:S01]  /*18eb0*/  MOV R174, 0x181f ;  /* 0x0000181f00ae7802 */ /* 0x000fe20000000f00 */
[----:B------:R-:W-:Y:S01]  /*18ec0*/  IMAD.MOV.U32 R175, RZ, RZ, 0x3 ;  /* 0x00000003ffaf7424 */ /* 0x000fe200078e00ff */
[----:B------:R-:W-:-:S02]  /*18ed0*/  MOV R173, 0xffffffff ;  /* 0xffffffff00ad7802 */ /* 0x000fc40000000f00 */
[----:B------:R-:W-:Y:S02]  /*18ee0*/  MOV R172, 0x18f00 ;  /* 0x00018f0000ac7802 */ /* 0x000fe40000000f00 */
[----:B-12345:R-:W-:Y:S05]  /*18ef0*/  CALL.REL.NOINC `($__internal_5_$__cuda_sm70_shflsync_idx_p) ;  /* 0x0000a47000007944 */ /* 0x03efea0003c00000 */
[----:B--2---:R-:W-:Y:S01]  /*18f00*/  IMAD.MOV.U32 R15, RZ, RZ, R240 ;  /* 0x000000ffff0f7224 */ /* 0x004fe200078e00f0 */
[----:B-1----:R-:W-:Y:S01]  /*18f10*/  MOV R238, R16 ;  /* 0x0000001000ee7202 */ /* 0x002fe20000000f00 */
[----:B------:R-:W-:Y:S01]  /*18f20*/  IMAD.MOV.U32 R175, RZ, RZ, 0x3 ;  /* 0x00000003ffaf7424 */ /* 0x000fe200078e00ff */
[----:B------:R-:W-:Y:S01]  /*18f30*/  MOV R174, 0x181f ;  /* 0x0000181f00ae7802 */ /* 0x000fe20000000f00 */
[----:B------:R-:W-:Y:S01]  /*18f40*/  IMAD.MOV.U32 R173, RZ, RZ, -0x1 ;  /* 0xffffffffffad7424 */ /* 0x000fe200078e00ff */
[----:B------:R-:W-:Y:S02]  /*18f50*/  MOV R172, 0x18f70 ;  /* 0x00018f7000ac7802 */ /* 0x000fe40000000f00 */
[----:B------:R-:W-:Y:S05]  /*18f60*/  CALL.REL.NOINC `($__internal_5_$__cuda_sm70_shflsync_idx_p) ;  /* 0x0000a40000007944 */ /* 0x000fea0003c00000 */
[----:B-12---:R-:W-:Y:S05]  /*18f70*/  BRA `(.L_x_1334) ;  /* 0xfffeeb1000007947 */ /* 0x006fea000383ffff */
.L_x_1230:
[----:B------:R-:W-:Y:S01]  /*18f80*/  IMAD.MOV.U32 R238, RZ, RZ, R15 ;  /* 0x000000ffffee7224 */ /* 0x000fe200078e000f */
[----:B------:R-:W-:Y:S01]  /*18f90*/  MOV R174, 0x181f ;  /* 0x0000181f00ae7802 */ /* 0x000fe20000000f00 */
[----:B------:R-:W-:Y:S01]  /*18fa0*/  IMAD.MOV.U32 R175, RZ, RZ, RZ ;  /* 0x000000ffffaf7224 */ /* 0x000fe200078e00ff */
[----:B------:R-:W-:Y:S02]  /*18fb0*/  MOV R173, 0xffffffff ;  /* 0xffffffff00ad7802 */ /* 0x000fe40000000f00 */
[----:B------:R-:W-:-:S02]  /*18fc0*/  MOV R172, 0x18fe0 ;  /* 0x00018fe000ac7802 */ /* 0x000fc40000000f00 */
[----:B------:R-:W-:Y:S05]  /*18fd0*/  CALL.REL.NOINC `($__internal_5_$__cuda_sm70_shflsync_idx_p) ;  /* 0x0000a39000007944 */ /* 0x000fea0003c00000 */
[----:B--2---:R-:W-:Y:S01]  /*18fe0*/  MOV R17, R240 ;  /* 0x000000f000117202 */ /* 0x004fe20000000f00 */
[----:B-1----:R-:W-:Y:S05]  /*18ff0*/  BRA `(.L_x_1335) ;  /* 0xfffef8d000007947 */ /* 0x002fea000383ffff */
.L_x_1231:
[----:B------:R-:W-:Y:S01]  /*19000*/  IMAD.MOV.U32 R238, RZ, RZ, R7 ;  /* 0x000000ffffee7224 */ /* 0x000fe200078e0007 */
[----:B------:R-:W-:Y:S01]  /*19010*/  MOV R174, 0x181f ;  /* 0x0000181f00ae7802 */ /* 0x000fe20000000f00 */
[----:B------:R-:W-:Y:S01]  /*19020*/  IMAD.MOV.U32 R175, RZ, RZ, RZ ;  /* 0x000000ffffaf7224 */ /* 0x000fe200078e00ff */
[----:B------:R-:W-:-:S02]  /*19030*/  MOV R173, 0xffffffff ;  /* 0xffffffff00ad7802 */ /* 0x000fc40000000f00 */
[----:B------:R-:W-:Y:S02]  /*19040*/  MOV R172, 0x19060 ;  /* 0x0001906000ac7802 */ /* 0x000fe40000000f00 */
[----:B-12---:R-:W-:Y:S05]  /*19050*/  CALL.REL.NOINC `($__internal_5_$__cuda_sm70_shflsync_idx_p) ;  /* 0x0000a31000007944 */ /* 0x006fea0003c00000 */
[C---:B------:R-:W-:Y:S01]  /*19060*/  IMAD.SHL.U32 R9, R223.reuse, 0x2, RZ ;  /* 0x00000002df097824 */ /* 0x040fe200078e00ff */
[----:B------:R-:W-:Y:S01]  /*19070*/  SHF.L.U64.HI R8, R223, 0x1, R140 ;  /* 0x00000001df087819 */ /* 0x000fe2000001028c */
[C---:B------:R-:W-:Y:S01]  /*19080*/  IMAD.SHL.U32 R11, R230.reuse, 0x2, RZ ;  /* 0x00000002e60b7824 */ /* 0x040fe200078e00ff */
[----:B------:R-:W-:Y:S01]  /*19090*/  SHF.L.U64.HI R10, R230, 0x1, R227 ;  /* 0x00000001e60a7819 */ /* 0x000fe200000102e3 */
[C---:B------:R-:W-:Y:S01]  /*190a0*/  IMAD.SHL.U32 R13, R205.reuse, 0x2, RZ ;  /* 0x00000002cd0d7824 */ /* 0x040fe200078e00ff */
[C---:B--2---:R-:W-:Y:S01]  /*190b0*/  IADD3 R20, P0, R240.reuse, R9, RZ ;  /* 0x00000009f0147210 */ /* 0x044fe20007f1e0ff */
[----:B-1----:R-:W-:Y:S01]  /*190c0*/  IMAD.MOV.U32 R238, RZ, RZ, R15 ;  /* 0x000000ffffee7224 */ /* 0x002fe200078e000f */
[----:B------:R-:W-:Y:S01]  /*190d0*/  SHF.L.U64.HI R12, R205, 0x1, R202 ;  /* 0x00000001cd0c7819 */ /* 0x000fe200000102ca */
[----:B------:R-:W-:Y:S01]  /*190e0*/  IMAD.MOV.U32 R175, RZ, RZ, 0x1 ;  /* 0x00000001ffaf7424 */ /* 0x000fe200078e00ff */
[----:B------:R-:W-:Y:S01]  /*190f0*/  ISETP.GE.AND P3, PT, R229, c[0x0][0x1d4], PT ;  /* 0x00007500e5007a0c */ /* 0x000fe20003f66270 */
[C---:B------:R-:W-:Y:S01]  /*19100*/  IMAD.X R21, R17.reuse, 0x1, R8, P0 ;  /* 0x0000000111157824 */ /* 0x040fe200000e0608 */
[C---:B------:R-:W-:Y:S01]  /*19110*/  IADD3 R18, P0, R240.reuse, R11, RZ ;  /* 0x0000000bf0127210 */ /* 0x040fe20007f1e0ff */
[----:B------:R-:W-:Y:S01]  /*19120*/  IMAD.MOV.U32 R174, RZ, RZ, 0x181f ;  /* 0x0000181fffae7424 */ /* 0x000fe200078e00ff */
[----:B------:R-:W-:Y:S01]  /*19130*/  SEL R14, RZ, 0x10, P3 ;  /* 0x00000010ff0e7807 */ /* 0x000fe20001800000 */
[----:B------:R-:W-:Y:S01]  /*19140*/  IMAD.MOV.U32 R173, RZ, RZ, -0x1 ;  /* 0xffffffffffad7424 */ /* 0x000fe200078e00ff */
[----:B------:R-:W-:Y:S01]  /*19150*/  MOV R172, 0x19220 ;  /* 0x0001922000ac7802 */ /* 0x000fe20000000f00 */
[----:B------:R-:W-:Y:S01]  /*19160*/  IMAD.X R19, R17, 0x1, R10, P0 ;  /* 0x0000000111137824 */ /* 0x000fe200000e060a */
[----:B------:R-:W-:-:S05]  /*19170*/  IADD3 R22, P0, R240, R13, RZ ;  /* 0x0000000df0167210 */ /* 0x000fca0007f1e0ff */
[----:B------:R-:W-:Y:S01]  /*19180*/  IMAD.X R23, R17, 0x1, R12, P0 ;  /* 0x0000000111177824 */ /* 0x000fe200000e060c */
[----:B------:R-:W-:-:S04]  /*19190*/  ISETP.GE.AND P0, PT, R223, c[0x0][0x1d4], PT ;  /* 0x00007500df007a0c */ /* 0x000fc80003f06270 */
[----:B------:R-:W-:-:S09]  /*191a0*/  SEL R16, RZ, 0x10, P0 ;  /* 0x00000010ff107807 */ /* 0x000fd20000000000 */
[----:B------:R-:W-:Y:S01]  /*191b0*/  @!PT LDS RZ, [RZ] ;  /* 0x00000000fffff984 */ /* 0x000fe20000000800 */
[----:B------:R-:W-:Y:S01]  /*191c0*/  @!PT LDS RZ, [RZ] ;  /* 0x00000000fffff984 */ /* 0x000fe20000000800 */
[----:B------:R-:W-:Y:S01]  /*191d0*/  @!PT LDS RZ, [RZ] ;  /* 0x00000000fffff984 */ /* 0x000fe20000000800 */
[----:B------:R1:W-:Y:S04]  /*191e0*/  LDGSTS.E.BYPASS.LTC128B.128 [R141+0x12100], [R20.64], !P0 ;  /* 0x12100000148d7fae */ /* 0x0003e8000c101d46 */
[----:B------:R1:W-:Y:S04]  /*191f0*/  LDGSTS.E.BYPASS.LTC128B.128 [R141+0x14100], [R18.64], !P3 ;  /* 0x14100000128d7fae */ /* 0x0003e8000d901d46 */
[----:B------:R1:W-:Y:S02]  /*19200*/  LDGSTS.E.BYPASS.LTC128B.128 [R141+0x16100], [R22.64], !P6 ;  /* 0x16100000168d7fae */ /* 0x0003e4000f101d46 */
[----:B-1----:R-:W-:Y:S05]  /*19210*/  CALL.REL.NOINC `($__internal_5_$__cuda_sm70_shflsync_idx_p) ;  /* 0x0000a15000007944 */ /* 0x002fea0003c00000 */
[----:B--2---:R-:W-:Y:S01]  /*19220*/  IMAD.MOV.U32 R15, RZ, RZ, R240 ;  /* 0x000000ffff0f7224 */ /* 0x004fe200078e00f0 */
[----:B-1----:R-:W-:Y:S01]  /*19230*/  MOV R238, R7 ;  /* 0x0000000700ee7202 */ /* 0x002fe20000000f00 */
[----:B------:R-:W-:Y:S01]  /*19240*/  IMAD.MOV.U32 R175, RZ, RZ, 0x1 ;  /* 0x00000001ffaf7424 */ /* 0x000fe200078e00ff */
[----:B------:R-:W-:Y:S01]  /*19250*/  MOV R174, 0x181f ;  /* 0x0000181f00ae7802 */ /* 0x000fe20000000f00 */
[----:B------:R-:W-:Y:S01]  /*19260*/  IMAD.MOV.U32 R173, RZ, RZ, -0x1 ;  /* 0xffffffffffad7424 */ /* 0x000fe200078e00ff */
[----:B------:R-:W-:-:S02]  /*19270*/  MOV R172, 0x19290 ;  /* 0x0001929000ac7802 */ /* 0x000fc40000000f00 */
[----:B------:R-:W-:Y:S05]  /*19280*/  CALL.REL.NOINC `($__internal_5_$__cuda_sm70_shflsync_idx_p) ;  /* 0x0000a0e000007944 */ /* 0x000fea0003c00000 */
[----:B-12---:R-:W-:Y:S05]  /*19290*/  BRA `(.L_x_1336) ;  /* 0xfffef7a000007947 */ /* 0x006fea000383ffff */
.L_x_1235:
[----:B------:R-:W-:Y:S01]  /*192a0*/  IMAD.MOV.U32 R238, RZ, RZ, R17 ;  /* 0x000000ffffee7224 */ /* 0x000fe200078e0011 */
[----:B------:R-:W-:Y:S01]  /*192b0*/  MOV R174, 0x181f ;  /* 0x0000181f00ae7802 */ /* 0x000fe20000000f00 */
[----:B------:R-:W-:Y:S01]  /*192c0*/  IMAD.MOV.U32 R175, RZ, RZ, RZ ;  /* 0x000000ffffaf7224 */ /* 0x000fe200078e00ff */
[----:B------:R-:W-:-:S02]  /*192d0*/  MOV R173, 0xffffffff ;  /* 0xffffffff00ad7802 */ /* 0x000fc40000000f00 */
[----:B------:R-:W-:Y:S02]  /*192e0*/  MOV R172, 0x19300 ;  /* 0x0001930000ac7802 */ /* 0x000fe40000000f00 */
[----:B-12345:R-:W-:Y:S05]  /*192f0*/  CALL.REL.NOINC `($__internal_5_$__cuda_sm70_shflsync_idx_p) ;  /* 0x0000a07000007944 */ /* 0x03efea0003c00000 */
[----:B--2---:R-:W-:Y:S01]  /*19300*/  MOV R19, R240 ;  /* 0x000000f000137202 */ /* 0x004fe20000000f00 */
[----:B-1----:R-:W-:Y:S05]  /*19310*/  BRA `(.L_x_1337) ;  /* 0xfffefb5000007947 */ /* 0x002fea000383ffff */
.L_x_1236:
[----:B------:R-:W-:Y:S01]  /*19320*/  IMAD.MOV.U32 R238, RZ, RZ, R0 ;  /* 0x000000ffffee7224 */ /* 0x000fe200078e0000 */
[----:B------:R-:W-:Y:S01]  /*19330*/  MOV R174, 0x181f ;  /* 0x0000181f00ae7802 */ /* 0x000fe20000000f00 */
[----:B------:R-:W-:Y:S01]  /*19340*/  IMAD.MOV.U32 R175, RZ, RZ, RZ ;  /* 0x000000ffffaf7224 */ /* 0x000fe200078e00ff */
[----:B------:R-:W-:Y:S02]  /*19350*/  MOV R173, 0xffffffff ;  /* 0xffffffff00ad7802 */ /* 0x000fe40000000f00 */
[----:B------:R-:W-:Y:S02]  /*19360*/  MOV R172, 0x19380 ;  /* 0x0001938000ac7802 */ /* 0x000fe40000000f00 */
[----:B-12345:R-:W-:Y:S05]  /*19370*/  CALL.REL.NOINC `($__internal_5_$__cuda_sm70_shflsync_idx_p) ;  /* 0x00009ff000007944 */ /* 0x03efea0003c00000 */
[C---:B------:R-:W-:Y:S01]  /*19380*/  IMAD.SHL.U32 R5, R223.reuse, 0x2, RZ ;  /* 0x00000002df057824 */ /* 0x040fe200078e00ff */
[----:B------:R-:W-:Y:S01]  /*19390*/  SHF.L.U64.HI R2, R223, 0x1, R140 ;  /* 0x00000001df027819 */ /* 0x000fe2000001028c */
[C---:B------:R-:W-:Y:S01]  /*193a0*/  IMAD.SHL.U32 R9, R230.reuse, 0x2, RZ ;  /* 0x00000002e6097824 */ /* 0x040fe200078e00ff */
[----:B------:R-:W-:Y:S01]  /*193b0*/  SHF.L.U64.HI R8, R230, 0x1, R227 ;  /* 0x00000001e6087819 */ /* 0x000fe200000102e3 */
[----:B------:R-:W-:Y:S01]  /*193c0*/  IMAD.SHL.U32 R11, R205, 0x2, RZ ;  /* 0x00000002cd0b7824 */ /* 0x000fe200078e00ff */
[C---:B--2---:R-:W-:Y:S01]  /*193d0*/  IADD3 R26, P0, R240.reuse, R5, RZ ;  /* 0x00000005f01a7210 */ /* 0x044fe20007f1e0ff */
[----:B-1----:R-:W-:Y:S01]  /*193e0*/  IMAD.MOV.U32 R238, RZ, RZ, R17 ;  /* 0x000000ffffee7224 */ /* 0x002fe200078e0011 */
[----:B------:R-:W-:Y:S01]  /*193f0*/  ISETP.GE.AND P4, PT, R223, c[0x0][0x1d4], PT ;  /* 0x00007500df007a0c */ /* 0x000fe20003f86270 */
[----:B------:R-:W-:Y:S01]  /*19400*/  IMAD.MOV.U32 R175, RZ, RZ, 0x1 ;  /* 0x00000001ffaf7424 */ /* 0x000fe200078e00ff */
[----:B------:R-:W-:Y:S01]  /*19410*/  ISETP.GE.AND P3, PT, R229, c[0x0][0x1d4], PT ;  /* 0x00007500e5007a0c */ /* 0x000fe20003f66270 */
[----:B------:R-:W-:Y:S01]  /*19420*/  IMAD.X R27, R19, 0x1, R2, P0 ;  /* 0x00000001131b7824 */ /* 0x000fe200000e0602 */
[C---:B------:R-:W-:Y:S01]  /*19430*/  IADD3 R24, P0, R240.reuse, R9, RZ ;  /* 0x00000009f0187210 */ /* 0x040fe20007f1e0ff */
[----:B------:R-:W-:Y:S01]  /*19440*/  IMAD.MOV.U32 R174, RZ, RZ, 0x181f ;  /* 0x0000181fffae7424 */ /* 0x000fe200078e00ff */
[----:B------:R-:W-:Y:S01]  /*19450*/  SHF.L.U64.HI R10, R205, 0x1, R202 ;  /* 0x00000001cd0a7819 */ /* 0x000fe200000102ca */
[----:B------:R-:W-:Y:S01]  /*19460*/  IMAD.MOV.U32 R173, RZ, RZ, -0x1 ;  /* 0xffffffffffad7424 */ /* 0x000fe200078e00ff */
[----:B------:R-:W-:Y:S01]  /*19470*/  SEL R18, RZ, 0x10, P4 ;  /* 0x00000010ff127807 */ /* 0x000fe20002000000 */
[----:B------:R-:W-:Y:S01]  /*19480*/  IMAD.X R25, R19, 0x1, R8, P0 ;  /* 0x0000000113197824 */ /* 0x000fe200000e0608 */
[----:B------:R-:W-:-:S02]  /*19490*/  IADD3 R32, P0, R240, R11, RZ ;  /* 0x0000000bf0207210 */ /* 0x000fc40007f1e0ff */
[----:B------:R-:W-:Y:S01]  /*194a0*/  SEL R16, RZ, 0x10, P3 ;  /* 0x00000010ff107807 */ /* 0x000fe20001800000 */
[----:B------:R-:W-:Y:S01]  /*194b0*/  @!PT LDS RZ, [RZ] ;  /* 0x00000000fffff984 */ /* 0x000fe20000000800 */
[----:B------:R-:W-:Y:S01]  /*194c0*/  @!PT LDS RZ, [RZ] ;  /* 0x00000000fffff984 */ /* 0x000fe20000000800 */
[----:B------:R-:W-:Y:S01]  /*194d0*/  @!PT LDS RZ, [RZ] ;  /* 0x00000000fffff984 */ /* 0x000fe20000000800 */
[----:B------:R1:W-:Y:S01]  /*194e0*/  LDGSTS.E.BYPASS.LTC128B.128 [R203+0x6000], [R26.64], !P4 ;  /* 0x060000001acb7fae */ /* 0x0003e2000e101d46 */
[----:B------:R-:W-:Y:S01]  /*194f0*/  MOV R172, 0x19540 ;  /* 0x0001954000ac7802 */ /* 0x000fe20000000f00 */
[----:B------:R-:W-:Y:S02]  /*19500*/  IMAD.X R33, R19, 0x1, R10, P0 ;  /* 0x0000000113217824 */ /* 0x000fe400000e060a */
        /* <DEDUP_REMOVED lines=11> */
.L_x_1247:
[----:B------:R-:W-:Y:S01]  /*195c0*/  IMAD.MOV.U32 R238, RZ, RZ, R11 ;  /* 0x000000ffffee7224 */ /* 0x000fe200078e000b */
[----:B------:R-:W-:Y:S01]  /*195d0*/  MOV R174, 0x181f ;  /* 0x0000181f00ae7802 */ /* 0x000fe20000000f00 */
[----:B------:R-:W-:Y:S01]  /*195e0*/  IMAD.MOV.U32 R175, RZ, RZ, RZ ;  /* 0x000000ffffaf7224 */ /* 0x000fe200078e00ff */
[----:B------:R-:W-:-:S02]  /*195f0*/  MOV R173, 0xffffffff ;  /* 0xffffffff00ad7802 */ /* 0x000fc40000000f00 */
[----:B------:R-:W-:Y:S02]  /*19600*/  MOV R172, 0x19620 ;  /* 0x0001962000ac7802 */ /* 0x000fe40000000f00 */
[----:B------:R-:W-:Y:S05]  /*19610*/  CALL.REL.NOINC `($__internal_5_$__cuda_sm70_shflsync_idx_p) ;  /* 0x00009d5000007944 */ /* 0x000fea0003c00000 */
[----:B--2---:R-:W-:Y:S01]  /*19620*/  MOV R13, R240 ;  /* 0x000000f0000d7202 */ /* 0x004fe20000000f00 */
[----:B-1----:R-:W-:Y:S05]  /*19630*/  BRA `(.L_x_1339) ;  /* 0xffff254000007947 */ /* 0x002fea000383ffff */
.L_x_1248:
[----:B------:R-:W-:Y:S01]  /*19640*/  IMAD.MOV.U32 R238, RZ, RZ, R3 ;  /* 0x000000ffffee7224 */ /* 0x000fe200078e0003 */
[----:B------:R-:W-:Y:S01]  /*19650*/  MOV R174, 0x181f ;  /* 0x0000181f00ae7802 */ /* 0x000fe20000000f00 */
[----:B------:R-:W-:Y:S01]  /*19660*/  IMAD.MOV.U32 R175, RZ, RZ, RZ ;  /* 0x000000ffffaf7224 */ /* 0x000fe200078e00ff */
[----:B------:R-:W-:Y:S02]  /*19670*/  MOV R173, 0xffffffff ;  /* 0xffffffff00ad7802 */ /* 0x000fe40000000f00 */
[----:B------:R-:W-:Y:S02]  /*19680*/  MOV R172, 0x196a0 ;  /* 0x000196a000ac7802 */ /* 0x000fe40000000f00 */
[----:B-12---:R-:W-:Y:S05]  /*19690*/  CALL.REL.NOINC `($__internal_5_$__cuda_sm70_shflsync_idx_p) ;  /* 0x00009cd000007944 */ /* 0x006fea0003c00000 */
[C---:B------:R-:W-:Y:S01]  /*196a0*/  IMAD.SHL.U32 R5, R223.reuse, 0x2, RZ ;  /* 0x00000002df057824 */ /* 0x040fe200078e00ff */
[C---:B------:R-:W-:Y:S01]  /*196b0*/  SHF.L.U64.HI R4, R223.reuse, 0x1, R140 ;  /* 0x00000001df047819 */ /* 0x040fe2000001028c */
[----:B------:R-:W-:Y:S01]  /*196c0*/  IMAD.SHL.U32 R7, R230, 0x2, RZ ;  /* 0x00000002e6077824 */ /* 0x000fe200078e00ff */
[----:B------:R-:W-:Y:S01]  /*196d0*/  ISETP.GE.AND P4, PT, R223, c[0x0][0x1d4], PT ;  /* 0x00007500df007a0c */ /* 0x000fe20003f86270 */
[----:B------:R-:W-:Y:S01]  /*196e0*/  IMAD.SHL.U32 R9, R205, 0x2, RZ ;  /* 0x00000002cd097824 */ /* 0x000fe200078e00ff */
[----:B--2---:R-:W-:Y:S01]  /*196f0*/  IADD3 R16, P0, R240, R5, RZ ;  /* 0x00000005f0107210 */ /* 0x004fe20007f1e0ff */
[----:B-1----:R-:W-:Y:S01]  /*19700*/  IMAD.MOV.U32 R238, RZ, RZ, R11 ;  /* 0x000000ffffee7224 */ /* 0x002fe200078e000b */
[----:B------:R-:W-:Y:S01]  /*19710*/  ISETP.GE.AND P3, PT, R229, c[0x0][0x1d4], PT ;  /* 0x00007500e5007a0c */ /* 0x000fe20003f66270 */
[----:B------:R-:W-:Y:S01]  /*19720*/  IMAD.MOV.U32 R175, RZ, RZ, 0x1 ;  /* 0x00000001ffaf7424 */ /* 0x000fe200078e00ff */
[----:B------:R-:W-:Y:S01]  /*19730*/  SHF.L.U64.HI R6, R230, 0x1, R227 ;  /* 0x00000001e6067819 */ /* 0x000fe200000102e3 */
[----:B------:R-:W-:Y:S01]  /*19740*/  IMAD.X R17, R13, 0x1, R4, P0 ;  /* 0x000000010d117824 */ /* 0x000fe200000e0604 */
[C---:B------:R-:W-:Y:S01]  /*19750*/  IADD3 R14, P2, R240.reuse, R7, RZ ;  /* 0x00000007f00e7210 */ /* 0x040fe20007f5e0ff */
[----:B------:R-:W-:Y:S01]  /*19760*/  IMAD.MOV.U32 R174, RZ, RZ, 0x181f ;  /* 0x0000181fffae7424 */ /* 0x000fe200078e00ff */
[----:B------:R-:W-:Y:S01]  /*19770*/  SHF.L.U64.HI R8, R205, 0x1, R202 ;  /* 0x00000001cd087819 */ /* 0x000fe200000102ca */
[----:B------:R-:W-:Y:S01]  /*19780*/  IMAD.MOV.U32 R173, RZ, RZ, -0x1 ;  /* 0xffffffffffad7424 */ /* 0x000fe200078e00ff */
[----:B------:R-:W-:Y:S01]  /*19790*/  IADD3 R18, P0, R240, R9, RZ ;  /* 0x00000009f0127210 */ /* 0x000fe20007f1e0ff */
[----:B------:R-:W-:Y:S01]  /*197a0*/  IMAD.X R15, R13, 0x1, R6, P2 ;  /* 0x000000010d0f7824 */ /* 0x000fe200010e0606 */
[----:B------:R-:W-:Y:S01]  /*197b0*/  @!PT LDS RZ, [RZ] ;  /* 0x00000000fffff984 */ /* 0x000fe20000000800 */
[----:B------:R-:W-:Y:S01]  /*197c0*/  @!PT LDS RZ, [RZ] ;  /* 0x00000000fffff984 */ /* 0x000fe20000000800 */
[----:B------:R-:W-:Y:S01]  /*197d0*/  @!PT LDS RZ, [RZ] ;  /* 0x00000000fffff984 */ /* 0x000fe20000000800 */
[----:B------:R1:W-:Y:S01]  /*197e0*/  LDGSTS.E.BYPASS.LTC128B.128 [R141+0xc100], [R16.64], !P4 ;  /* 0x0c100000108d7fae */ /* 0x0003e2000e101d46 */
[----:B------:R-:W-:-:S02]  /*197f0*/  SEL R12, RZ, 0x10, P4 ;  /* 0x00000010ff0c7807 */ /* 0x000fc40002000000 */
[----:B------:R-:W-:Y:S01]  /*19800*/  IMAD.X R19, R13, 0x1, R8, P0 ;  /* 0x000000010d137824 */ /* 0x000fe200000e0608 */
[----:B------:R1:W-:Y:S01]  /*19810*/  LDGSTS.E.BYPASS.LTC128B.128 [R141+0xe100], [R14.64], !P3 ;  /* 0x0e1000000e8d7fae */ /* 0x0003e2000d901d46 */
[----:B------:R-:W-:Y:S02]  /*19820*/  SEL R10, RZ, 0x10, P3 ;  /* 0x00000010ff0a7807 */ /* 0x000fe40001800000 */
[----:B------:R-:W-:Y:S01]  /*19830*/  MOV R172, 0x19860 ;  /* 0x0001986000ac7802 */ /* 0x000fe20000000f00 */
[----:B------:R1:W-:Y:S04]  /*19840*/  LDGSTS.E.BYPASS.LTC128B.128 [R141+0x10100], [R18.64], !P6 ;  /* 0x10100000128d7fae */ /* 0x0003e8000f101d46 */
        /* <DEDUP_REMOVED lines=9> */
.L_x_1256:
[----:B------:R-:W-:Y:S01]  /*198e0*/  MOV R174, 0x181f ;  /* 0x0000181f00ae7802 */ /* 0x000fe20000000f00 */
[----:B------:R-:W-:Y:S01]  /*198f0*/  IMAD.MOV.U32 R238, RZ, RZ, R4 ;  /* 0x000000ffffee7224 */ /* 0x000fe200078e0004 */
[----:B------:R-:W-:Y:S01]  /*19900*/  MOV R173, 0xffffffff ;  /* 0xffffffff00ad7802 */ /* 0x000fe20000000f00 */
[----:B------:R-:W-:Y:S01]  /*19910*/  IMAD.MOV.U32 R175, RZ, RZ, RZ ;  /* 0x000000ffffaf7224 */ /* 0x000fe200078e00ff */
[----:B------:R-:W-:Y:S02]  /*19920*/  MOV R172, 0x19940 ;  /* 0x0001994000ac7802 */ /* 0x000fe40000000f00 */
[----:B--234-:R-:W-:Y:S05]  /*19930*/  CALL.REL.NOINC `($__internal_5_$__cuda_sm70_shflsync_idx_p) ;  /* 0x00009a3000007944 */ /* 0x01cfea0003c00000 */
[----:B--2---:R-:W-:Y:S01]  /*19940*/  MOV R6, R240 ;  /* 0x000000f000067202 */ /* 0x004fe20000000f00 */
[----:B-1----:R-:W-:-:S05]  /*19950*/  BRA `(.L_x_1341) ;  /* 0xffff2a5000007947 */ /* 0x002fca000383ffff */
.L_x_1257:
[----:B------:R-:W-:Y:S01]  /*19960*/  MOV R174, 0x181f ;  /* 0x0000181f00ae7802 */ /* 0x000fe20000000f00 */
[----:B------:R-:W-:Y:S01]  /*19970*/  IMAD.MOV.U32 R238, RZ, RZ, R3 ;  /* 0x000000ffffee7224 */ /* 0x000fe200078e0003 */
[----:B------:R-:W-:Y:S01]  /*19980*/  MOV R173, 0xffffffff ;  /* 0xffffffff00ad7802 */ /* 0x000fe20000000f00 */
[----:B------:R-:W-:Y:S01]  /*19990*/  IMAD.MOV.U32 R175, RZ, RZ, RZ ;  /* 0x000000ffffaf7224 */ /* 0x000fe200078e00ff */
[----:B------:R-:W-:Y:S02]  /*199a0*/  MOV R172, 0x199c0 ;  /* 0x000199c000ac7802 */ /* 0x000fe40000000f00 */
[----:B-1234-:R-:W-:Y:S05]  /*199b0*/  CALL.REL.NOINC `($__internal_5_$__cuda_sm70_shflsync_idx_p) ;  /* 0x000099b000007944 */ /* 0x01efea0003c00000 */
[----:B--2---:R-:W-:Y:S01]  /*199c0*/  IADD3 R10, P0, R240, R236, RZ ;  /* 0x000000ecf00a7210 */ /* 0x004fe20007f1e0ff */
[----:B------:R-:W-:Y:S01]  /*199d0*/  IMAD R5, R222, 0x6000, R203 ;  /* 0x00006000de057824 */ /* 0x000fe200078e02cb */
[----:B------:R-:W-:Y:S01]  /*199e0*/  ISETP.GE.AND P2, PT, R229, c[0x0][0x1d4], PT ;  /* 0x00007500e5007a0c */ /* 0x000fe20003f46270 */
[----:B-1----:R-:W-:Y:S01]  /*199f0*/  IMAD.MOV.U32 R175, RZ, RZ, 0x1 ;  /* 0x00000001ffaf7424 */ /* 0x002fe200078e00ff */
[----:B------:R-:W-:Y:S01]  /*19a00*/  MOV R238, R4 ;  /* 0x0000000400ee7202 */ /* 0x000fe20000000f00 */
[----:B------:R-:W-:Y:S01]  /*19a10*/  IMAD.X R11, R6, 0x1, R237, P0 ;  /* 0x00000001060b7824 */ /* 0x000fe200000e06ed */
[----:B------:R-:W-:Y:S01]  /*19a20*/  IADD3 R8, P0, R240, R234, RZ ;  /* 0x000000eaf0087210 */ /* 0x000fe20007f1e0ff */
[----:B------:R-:W-:Y:S01]  /*19a30*/  IMAD.MOV.U32 R174, RZ, RZ, 0x181f ;  /* 0x0000181fffae7424 */ /* 0x000fe200078e00ff */
[----:B------:R-:W-:Y:S02]  /*19a40*/  MOV R173, 0xffffffff ;  /* 0xffffffff00ad7802 */ /* 0x000fe40000000f00 */
[----:B------:R-:W-:Y:S01]  /*19a50*/  MOV R172, 0x19b20 ;  /* 0x00019b2000ac7802 */ /* 0x000fe20000000f00 */
[----:B------:R-:W-:Y:S01]  /*19a60*/  IMAD.X R9, R6, 0x1, R235, P0 ;  /* 0x0000000106097824 */ /* 0x000fe200000e06eb */
[----:B------:R-:W-:Y:S05]  /*19a70*/  IADD3 R12, P0, R240, R231, RZ ;  /* 0x000000e7f00c7210 */ /* 0x000fea0007f1e0ff */
[----:B------:R-:W-:Y:S01]  /*19a80*/  IMAD.X R13, R6, 0x1, R232, P0 ;  /* 0x00000001060d7824 */ /* 0x000fe200000e06e8 */
[----:B------:R-:W-:Y:S11]  /*19a90*/  ISETP.GE.AND P0, PT, R223, c[0x0][0x1d4], PT ;  /* 0x00007500df007a0c */ /* 0x000ff60003f06270 */
[----:B------:R-:W-:Y:S02]  /*19aa0*/  @!UPT UIADD3 URZ, URZ, URZ, URZ ;  /* 0x0000003f3f3ff290 */ /* 0x000fe4000fffe03f */
[----:B------:R-:W-:Y:S01]  /*19ab0*/  @!PT LDS RZ, [RZ] ;  /* 0x00000000fffff984 */ /* 0x000fe20000000800 */
[----:B------:R-:W-:Y:S01]  /*19ac0*/  @!PT LDS RZ, [RZ] ;  /* 0x00000000fffff984 */ /* 0x000fe20000000800 */
[----:B------:R-:W-:Y:S01]  /*19ad0*/  @!PT LDS RZ, [RZ] ;  /* 0x00000000fffff984 */ /* 0x000fe20000000800 */
[----:B------:R1:W-:Y:S04]  /*19ae0*/  LDGSTS.E.BYPASS.LTC128B.128 [R5], [R10.64], !P0 ;  /* 0x000000000a057fae */ /* 0x0003e8000c101d46 */
[----:B------:R1:W-:Y:S04]  /*19af0*/  LDGSTS.E.BYPASS.LTC128B.128 [R5+0x2000], [R8.64], !P2 ;  /* 0x0200000008057fae */ /* 0x0003e8000d101d46 */
[----:B------:R1:W-:Y:S02]  /*19b00*/  LDGSTS.E.BYPASS.LTC128B.128 [R5+0x4000], [R12.64], !P6 ;  /* 0x040000000c057fae */ /* 0x0003e4000f101d46 */
[----:B-1----:R-:W-:Y:S05]  /*19b10*/  CALL.REL.NOINC `($__internal_5_$__cuda_sm70_shflsync_idx_p) ;  /* 0x0000985000007944 */ /* 0x002fea0003c00000 */
[----:B-1----:R-:W-:Y:S01]  /*19b20*/  MOV R238, R3 ;  /* 0x0000000300ee7202 */ /* 0x002fe20000000f00 */
[----:B--2---:R-:W-:Y:S01]  /*19b30*/  IMAD.MOV.U32 R4, RZ, RZ, R240 ;  /* 0x000000ffff047224 */ /* 0x004fe200078e00f0 */
[----:B------:R-:W-:Y:S01]  /*19b40*/  MOV R174, 0x181f ;  /* 0x0000181f00ae7802 */ /* 0x000fe20000000f00 */
[----:B------:R-:W-:Y:S01]  /*19b50*/  IMAD.MOV.U32 R175, RZ, RZ, 0x1 ;  /* 0x00000001ffaf7424 */ /* 0x000fe200078e00ff */
[----:B------:R-:W-:Y:S01]  /*19b60*/  MOV R172, 0x19b90 ;  /* 0x00019b9000ac7802 */ /* 0x000fe20000000f00 */
[----:B------:R-:W-:Y:S02]  /*19b70*/  IMAD.MOV.U32 R173, RZ, RZ, -0x1 ;  /* 0xffffffffffad7424 */ /* 0x000fe400078e00ff */
[----:B------:R-:W-:Y:S05]  /*19b80*/  CALL.REL.NOINC `($__internal_5_$__cuda_sm70_shflsync_idx_p) ;  /* 0x000097e000007944 */ /* 0x000fea0003c00000 */
[----:B-12---:R-:W-:-:S05]  /*19b90*/  BRA `(.L_x_1342) ;  /* 0xffff292000007947 */ /* 0x006fca000383ffff */
.L_x_1268:
[----:B------:R-:W-:Y:S01]  /*19ba0*/  MOV R174, 0x181f ;  /* 0x0000181f00ae7802 */ /* 0x000fe20000000f00 */
[----:B------:R-:W-:Y:S01]  /*19bb0*/  IMAD.MOV.U32 R238, RZ, RZ, R2 ;  /* 0x000000ffffee7224 */ /* 0x000fe200078e0002 */
[----:B------:R-:W-:Y:S01]  /*19bc0*/  MOV R173, 0xffffffff ;  /* 0xffffffff00ad7802 */ /* 0x000fe20000000f00 */
[----:B------:R-:W-:Y:S01]  /*19bd0*/  IMAD.MOV.U32 R175, RZ, RZ, RZ ;  /* 0x000000ffffaf7224 */ /* 0x000fe200078e00ff */
[----:B------:R-:W-:Y:S02]  /*19be0*/  MOV R172, 0x19c00 ;  /* 0x00019c0000ac7802 */ /* 0x000fe40000000f00 */
[----:B------:R-:W-:Y:S05]  /*19bf0*/  CALL.REL.NOINC `($__internal_5_$__cuda_sm70_shflsync_idx_p) ;  /* 0x0000977000007944 */ /* 0x000fea0003c00000 */
[----:B--2---:R-:W-:Y:S01]  /*19c00*/  MOV R6, R240 ;  /* 0x000000f000067202 */ /* 0x004fe20000000f00 */
[----:B-1----:R-:W-:-:S05]  /*19c10*/  BRA `(.L_x_1343) ;  /* 0xffff59e000007947 */ /* 0x002fca000383ffff */
.L_x_1269:
[----:B------:R-:W-:Y:S01]  /*19c20*/  MOV R174, 0x181f ;  /* 0x0000181f00ae7802 */ /* 0x000fe20000000f00 */
[----:B------:R-:W-:Y:S01]  /*19c30*/  IMAD.MOV.U32 R238, RZ, RZ, R0 ;  /* 0x000000ffffee7224 */ /* 0x000fe200078e0000 */
[----:B------:R-:W-:Y:S01]  /*19c40*/  MOV R173, 0xffffffff ;  /* 0xffffffff00ad7802 */ /* 0x000fe20000000f00 */
[----:B------:R-:W-:Y:S01]  /*19c50*/  IMAD.MOV.U32 R175, RZ, RZ, RZ ;  /* 0x000000ffffaf7224 */ /* 0x000fe200078e00ff */
[----:B------:R-:W-:Y:S02]  /*19c60*/  MOV R172, 0x19c80 ;  /* 0x00019c8000ac7802 */ /* 0x000fe40000000f00 */
[----:B-12---:R-:W-:Y:S05]  /*19c70*/  CALL.REL.NOINC `($__internal_5_$__cuda_sm70_shflsync_idx_p) ;  /* 0x000096f000007944 */ /* 0x006fea0003c00000 */
[----:B--2---:R-:W-:Y:S01]  /*19c80*/  IADD3 R10, P0, R240, R236, RZ ;  /* 0x000000ecf00a7210 */ /* 0x004fe20007f1e0ff */
[----:B------:R-:W-:Y:S01]  /*19c90*/  IMAD.SHL.U32 R4, R4, 0x2, RZ ;  /* 0x0000000204047824 */ /* 0x000fe200078e00ff */
        /* <DEDUP_REMOVED lines=16> */
[----:B------:R1:W-:Y:S04]  /*19da0*/  LDGSTS.E.BYPASS.LTC128B.128 [R4+0xc100], [R10.64], !P0 ;  /* 0x0c1000000a047fae */ /* 0x0003e8000c101d46 */
        /* <DEDUP_REMOVED lines=11> */
.L_x_1278:
[----:B------:R-:W-:Y:S01]  /*19e60*/  MOV R174, 0x181f ;  /* 0x0000181f00ae7802 */ /* 0x000fe20000000f00 */
[----:B------:R-:W-:Y:S01]  /*19e70*/  IMAD.MOV.U32 R238, RZ, RZ, R5 ;  /* 0x000000ffffee7224 */ /* 0x000fe200078e0005 */
[----:B------:R-:W-:Y:S01]  /*19e80*/  MOV R173, 0xffffffff ;  /* 0xffffffff00ad7802 */ /* 0x000fe20000000f00 */
[----:B------:R-:W-:Y:S01]  /*19e90*/  IMAD.MOV.U32 R175, RZ, RZ, RZ ;  /* 0x000000ffffaf7224 */ /* 0x000fe200078e00ff */
[----:B------:R-:W-:Y:S02]  /*19ea0*/  MOV R172, 0x19ec0 ;  /* 0x00019ec000ac7802 */ /* 0x000fe40000000f00 */
[----:B-1234-:R-:W-:Y:S05]  /*19eb0*/  CALL.REL.NOINC `($__internal_5_$__cuda_sm70_shflsync_idx_p) ;  /* 0x000094b000007944 */ /* 0x01efea0003c00000 */
[----:B--2---:R-:W-:Y:S01]  /*19ec0*/  MOV R7, R240 ;  /* 0x000000f000077202 */ /* 0x004fe20000000f00 */
[----:B-1----:R-:W-:-:S05]  /*19ed0*/  BRA `(.L_x_1345) ;  /* 0xffff602000007947 */ /* 0x002fca000383ffff */
.L_x_1279:
        /* <DEDUP_REMOVED lines=8> */
[----:B-1----:R-:W-:Y:S01]  /*19f60*/  MOV R175, 0x1 ;  /* 0x0000000100af7802 */ /* 0x002fe20000000f00 */
[----:B------:R-:W-:Y:S01]  /*19f70*/  IMAD.MOV.U32 R238, RZ, RZ, R5 ;  /* 0x000000ffffee7224 */ /* 0x000fe200078e0005 */
[----:B------:R-:W-:Y:S01]  /*19f80*/  MOV R173, 0xffffffff ;  /* 0xffffffff00ad7802 */ /* 0x000fe20000000f00 */
[C---:B------:R-:W-:Y:S01]  /*19f90*/  IMAD.X R15, R7.reuse, 0x1, R232, P0 ;  /* 0x00000001070f7824 */ /* 0x040fe200000e06e8 */
[C---:B------:R-:W-:Y:S01]  /*19fa0*/  IADD3 R12, P0, R240.reuse, R230, RZ ;  /* 0x000000e6f00c7210 */ /* 0x040fe20007f1e0ff */
[----:B------:R-:W-:Y:S01]  /*19fb0*/  IMAD.MOV.U32 R174, RZ, RZ, 0x181f ;  /* 0x0000181fffae7424 */ /* 0x000fe200078e00ff */
        /* <DEDUP_REMOVED lines=19> */
.L_x_1280:
[----:B------:R-:W-:Y:S02]  /*1a0f0*/  MOV R134, 0x2 ;  /* 0x0000000200867802 */ /* 0x000fe40000000f00 */
[----:B------:R-:W-:Y:S02]  /*1a100*/  MOV R132, 0x1a120 ;  /* 0x0001a12000847802 */ /* 0x000fe40000000f00 */
[----:B------:R-:W-:Y:S05]  /*1a110*/  CALL.REL.NOINC `($__internal_4_$__cuda_sm70_shflsync_bfly_p) ;  /* 0x0000920000007944 */ /* 0x000fea0003c00000 */
[----:B-12---:R-:W-:-:S05]  /*1a120*/  BRA `(.L_x_1347) ;  /* 0xffff6bb000007947 */ /* 0x006fca000383ffff */
.L_x_1283:
        /* <DEDUP_REMOVED lines=8> */
.L_x_1284:
        /* <DEDUP_REMOVED lines=33> */
.L_x_1289:
        /* <DEDUP_REMOVED lines=8> */
.L_x_1290:
[----:B------:R-:W-:Y:S01]  /*1a440*/  MOV R174, 0x181f ;  /* 0x0000181f00ae7802 */ /* 0x000fe20000000f00 */
[----:B------:R-:W-:Y:S01]  /*1a450*/  IMAD.MOV.U32 R238, RZ, RZ, R4 ;  /* 0x000000ffffee7224 */ /* 0x000fe200078e0004 */
[----:B------:R-:W-:Y:S01]  /*1a460*/  MOV R173, 0xffffffff ;  /* 0xffffffff00ad7802 */ /* 0x000fe20000000f00 */
[----:B------:R-:W-:Y:S01]  /*1a470*/  IMAD.MOV.U32 R175, RZ, RZ, RZ ;  /* 0x000000ffffaf7224 */ /* 0x000fe200078e00ff */
[----:B------:R-:W-:Y:S02]  /*1a480*/  MOV R172, 0x1a4a0 ;  /* 0x0001a4a000ac7802 */ /* 0x000fe40000000f00 */
[----:B-1234-:R-:W-:Y:S05]  /*1a490*/  CALL.REL.NOINC `($__internal_5_$__cuda_sm70_shflsync_idx_p) ;  /* 0x00008ed000007944 */ /* 0x01efea0003c00000 */
[----:B--2---:R-:W-:Y:S01]  /*1a4a0*/  IADD3 R20, P0, R240, R223, RZ ;  /* 0x000000dff0147210 */ /* 0x004fe20007f1e0ff */
[C---:B------:R-:W-:Y:S01]  /*1a4b0*/  IMAD.SHL.U32 R7, R205.reuse, 0x2, RZ ;  /* 0x00000002cd077824 */ /* 0x040fe200078e00ff */
[----:B------:R-:W-:Y:S01]  /*1a4c0*/  SHF.L.U64.HI R5, R205, 0x1, R202 ;  /* 0x00000001cd057819 */ /* 0x000fe200000102ca */
[----:B------:R-:W-:Y:S01]  /*1a4d0*/  IMAD R6, R222, 0x6000, R203 ;  /* 0x00006000de067824 */ /* 0x000fe200078e02cb */
[----:B-1----:R-:W-:Y:S01]  /*1a4e0*/  MOV R175, 0x1 ;  /* 0x0000000100af7802 */ /* 0x002fe20000000f00 */
[----:B------:R-:W-:Y:S01]  /*1a4f0*/  IMAD.X R21, R12, 0x1, R225, P0 ;  /* 0x000000010c157824 */ /* 0x000fe200000e06e1 */
[----:B------:R-:W-:Y:S01]  /*1a500*/  IADD3 R14, P0, R240, R227, RZ ;  /* 0x000000e3f00e7210 */ /* 0x000fe20007f1e0ff */
[----:B------:R-:W-:Y:S01]  /*1a510*/  IMAD.MOV.U32 R238, RZ, RZ, R0 ;  /* 0x000000ffffee7224 */ /* 0x000fe200078e0000 */
[----:B------:R-:W-:Y:S01]  /*1a520*/  MOV R173, 0xffffffff ;  /* 0xffffffff00ad7802 */ /* 0x000fe20000000f00 */
[----:B------:R-:W-:Y:S01]  /*1a530*/  IMAD.MOV.U32 R174, RZ, RZ, 0x181f ;  /* 0x0000181fffae7424 */ /* 0x000fe200078e00ff */
[----:B------:R-:W-:Y:S01]  /*1a540*/  @!PT LDS RZ, [RZ] ;  /* 0x00000000fffff984 */ /* 0x000fe20000000800 */
[----:B------:R-:W-:Y:S01]  /*1a550*/  @!PT LDS RZ, [RZ] ;  /* 0x00000000fffff984 */ /* 0x000fe20000000800 */
[----:B------:R-:W-:Y:S01]  /*1a560*/  @!PT LDS RZ, [RZ] ;  /* 0x00000000fffff984 */ /* 0x000fe20000000800 */
[----:B------:R1:W-:Y:S01]  /*1a570*/  LDGSTS.E.BYPASS.LTC128B.128 [R6], [R20.64], !P2 ;  /* 0x0000000014067fae */ /* 0x0003e2000d101d46 */
[----:B------:R-:W-:Y:S02]  /*1a580*/  IADD3.X R15, R12, R229, RZ, P0, !PT ;  /* 0x000000e50c0f7210 */ /* 0x000fe400007fe4ff */
[----:B------:R-:W-:Y:S02]  /*1a590*/  IADD3 R22, P0, R240, R7, RZ ;  /* 0x00000007f0167210 */ /* 0x000fe40007f1e0ff */
[----:B------:R-:W-:Y:S01]  /*1a5a0*/  MOV R172, 0x1a5f0 ;  /* 0x0001a5f000ac7802 */ /* 0x000fe20000000f00 */
[----:B------:R1:W-:Y:S02]  /*1a5b0*/  LDGSTS.E.BYPASS.LTC128B.128 [R6+0x2000], [R14.64], !P3 ;  /* 0x020000000e067fae */ /* 0x0003e4000d901d46 */
[----:B------:R-:W-:Y:S05]  /*1a5c0*/  IMAD.X R23, R12, 0x1, R5, P0 ;  /* 0x000000010c177824 */ /* 0x000fea00000e0605 */
        /* <DEDUP_REMOVED lines=10> */
.L_x_1301:
        /* <DEDUP_REMOVED lines=8> */
.L_x_1302:
        /* <DEDUP_REMOVED lines=8> */
[----:B------:R-:W-:Y:S01]  /*1a770*/  SHF.L.U32 R3, R3, 0x1, RZ ;  /* 0x0000000103037819 */ /* 0x000fe200000006ff */
[----:B-1----:R-:W-:Y:S01]  /*1a780*/  IMAD.MOV.U32 R238, RZ, RZ, R4 ;  /* 0x000000ffffee7224 */ /* 0x002fe200078e0004 */
[----:B------:R-:W-:Y:S01]  /*1a790*/  SHF.L.U64.HI R6, R205, 0x1, R202 ;  /* 0x00000001cd067819 */ /* 0x000fe200000102ca */
[----:B------:R-:W-:Y:S01]  /*1a7a0*/  IMAD.X R13, R8, 0x1, R225, P0 ;  /* 0x00000001080d7824 */ /* 0x000fe200000e06e1 */
[----:B------:R-:W-:Y:S01]  /*1a7b0*/  IADD3 R10, P0, R240, R227, RZ ;  /* 0x000000e3f00a7210 */ /* 0x000fe20007f1e0ff */
[----:B------:R-:W-:Y:S01]  /*1a7c0*/  IMAD.MOV.U32 R174, RZ, RZ, 0x181f ;  /* 0x0000181fffae7424 */ /* 0x000fe200078e00ff */
[----:B------:R-:W-:Y:S02]  /*1a7d0*/  MOV R175, 0x1 ;  /* 0x0000000100af7802 */ /* 0x000fe40000000f00 */
[----:B------:R-:W-:Y:S01]  /*1a7e0*/  @!PT LDS RZ, [RZ] ;  /* 0x00000000fffff984 */ /* 0x000fe20000000800 */
[----:B------:R-:W-:Y:S01]  /*1a7f0*/  @!PT LDS RZ, [RZ] ;  /* 0x00000000fffff984 */ /* 0x000fe20000000800 */
[----:B------:R-:W-:Y:S01]  /*1a800*/  @!PT LDS RZ, [RZ] ;  /* 0x00000000fffff984 */ /* 0x000fe20000000800 */
[----:B------:R1:W-:Y:S01]  /*1a810*/  LDGSTS.E.BYPASS.LTC128B.128 [R3+0xc100], [R12.64], !P2 ;  /* 0x0c1000000c037fae */ /* 0x0003e2000d101d46 */
[----:B------:R-:W-:Y:S01]  /*1a820*/  IMAD.X R11, R8, 0x1, R229, P0 ;  /* 0x00000001080b7824 */ /* 0x000fe200000e06e5 */
[----:B------:R-:W-:Y:S02]  /*1a830*/  IADD3 R14, P0, R240, R7, RZ ;  /* 0x00000007f00e7210 */ /* 0x000fe40007f1e0ff */
[----:B------:R-:W-:Y:S02]  /*1a840*/  MOV R173, 0xffffffff ;  /* 0xffffffff00ad7802 */ /* 0x000fe40000000f00 */
[----:B------:R1:W-:Y:S01]  /*1a850*/  LDGSTS.E.BYPASS.LTC128B.128 [R3+0xe100], [R10.64], !P3 ;  /* 0x0e1000000a037fae */ /* 0x0003e2000d901d46 */
[----:B------:R-:W-:Y:S01]  /*1a860*/  IMAD.X R15, R8, 0x1, R6, P0 ;  /* 0x00000001080f7824 */ /* 0x000fe200000e0606 */
[----:B------:R-:W-:Y:S04]  /*1a870*/  MOV R172, 0x1a8a0 ;  /* 0x0001a8a000ac7802 */ /* 0x000fe80000000f00 */
        /* <DEDUP_REMOVED lines=10> */
.L_x_1304:
[----:B------:R-:W-:Y:S01]  /*1a920*/  IMAD.MOV.U32 R137, RZ, RZ, R221 ;  /* 0x000000ffff897224 */ /* 0x000fe200078e00dd */
[----:B------:R-:W-:-:S02]  /*1a930*/  MOV R134, 0x2 ;  /* 0x0000000200867802 */ /* 0x000fc40000000f00 */
[----:B------:R-:W-:Y:S02]  /*1a940*/  MOV R132, 0x1a960 ;  /* 0x0001a96000847802 */ /* 0x000fe40000000f00 */
[----:B------:R-:W-:Y:S05]  /*1a950*/  CALL.REL.NOINC `($__internal_4_$__cuda_sm70_shflsync_bfly_p) ;  /* 0x000089c000007944 */ /* 0x000fea0003c00000 */
[----:B-12---:R-:W-:Y:S05]  /*1a960*/  BRA `(.L_x_1354) ;  /* 0xffffb77000007947 */ /* 0x006fea000383ffff */
.L_x_1305:
[----:B------:R-:W-:Y:S02]  /*1a970*/  MOV R134, 0x1 ;  /* 0x0000000100867802 */ /* 0x000fe40000000f00 */
[----:B------:R-:W-:Y:S02]  /*1a980*/  MOV R132, 0x1a9a0 ;  /* 0x0001a9a000847802 */ /* 0x000fe40000000f00 */
[----:B-1----:R-:W-:Y:S05]  /*1a990*/  CALL.REL.NOINC `($__internal_4_$__cuda_sm70_shflsync_bfly_p) ;  /* 0x0000898000007944 */ /* 0x002fea0003c00000 */
[----:B--2---:R-:W-:Y:S01]  /*1a9a0*/  FADD.FTZ R3, R137, R139 ;  /* 0x0000008b89037221 */ /* 0x004fe20000010000 */
[----:B-1----:R-:W-:Y:S02]  /*1a9b0*/  MOV R137, R224 ;  /* 0x000000e000897202 */ /* 0x002fe40000000f00 */
[----:B------:R-:W-:Y:S02]  /*1a9c0*/  MOV R134, 0x2 ;  /* 0x0000000200867802 */ /* 0x000fe40000000f00 */
[----:B------:R-:W-:Y:S02]  /*1a9d0*/  MOV R132, 0x1a9f0 ;  /* 0x0001a9f000847802 */ /* 0x000fe40000000f00 */
[----:B------:R-:W-:Y:S05]  /*1a9e0*/  CALL.REL.NOINC `($__internal_4_$__cuda_sm70_shflsync_bfly_p) ;  /* 0x0000893000007944 */ /* 0x000fea0003c00000 */
[----:B--2---:R-:W-:Y:S01]  /*1a9f0*/  FADD.FTZ R4, R224, R139 ;  /* 0x0000008be0047221 */ /* 0x004fe20000010000 */
[----:B-1----:R-:W-:Y:S02]  /*1aa00*/  MOV R134, 0x1 ;  /* 0x0000000100867802 */ /* 0x002fe40000000f00 */
[----:B------:R-:W-:-:S02]  /*1aa10*/  MOV R132, 0x1aa40 ;  /* 0x0001aa4000847802 */ /* 0x000fc40000000f00 */
[----:B------:R-:W-:Y:S02]  /*1aa20*/  MOV R137, R4 ;  /* 0x0000000400897202 */ /* 0x000fe40000000f00 */
[----:B------:R-:W-:Y:S05]  /*1aa30*/  CALL.REL.NOINC `($__internal_4_$__cuda_sm70_shflsync_bfly_p) ;  /* 0x000088e000007944 */ /* 0x000fea0003c00000 */
[----:B-12---:R-:W-:Y:S05]  /*1aa40*/  BRA `(.L_x_1355) ;  /* 0xffffb70000007947 */ /* 0x006fea000383ffff */
.L_x_1317:
[----:B------:R-:W-:Y:S01]  /*1aa50*/  IMAD.MOV.U32 R238, RZ, RZ, R6 ;  /* 0x000000ffffee7224 */ /* 0x000fe200078e0006 */
[----:B------:R-:W-:Y:S01]  /*1aa60*/  MOV R174, 0x181f ;  /* 0x0000181f00ae7802 */ /* 0x000fe20000000f00 */
[----:B------:R-:W-:Y:S01]  /*1aa70*/  IMAD.MOV.U32 R175, RZ, RZ, RZ ;  /* 0x000000ffffaf7224 */ /* 0x000fe200078e00ff */
[----:B------:R-:W-:Y:S02]  /*1aa80*/  MOV R173, 0xffffffff ;  /* 0xffffffff00ad7802 */ /* 0x000fe40000000f00 */
[----:B------:R-:W-:Y:S02]  /*1aa90*/  MOV R172, 0x1aab0 ;  /* 0x0001aab000ac7802 */ /* 0x000fe40000000f00 */
[----:B----45:R-:W-:Y:S05]  /*1aaa0*/  CALL.REL.NOINC `($__internal_5_$__cuda_sm70_shflsync_idx_p) ;  /* 0x000088c000007944 */ /* 0x030fea0003c00000 */
[----:B--2---:R-:W-:Y:S01]  /*1aab0*/  MOV R9, R240 ;  /* 0x000000f000097202 */ /* 0x004fe20000000f00 */
[----:B-1----:R-:W-:Y:S05]  /*1aac0*/  BRA `(.L_x_1356) ;  /* 0xffffdae000007947 */ /* 0x002fea000383ffff */
.L_x_1318:
[----:B------:R-:W-:Y:S01]  /*1aad0*/  IMAD.MOV.U32 R238, RZ, RZ, R7 ;  /* 0x000000ffffee7224 */ /* 0x000fe200078e0007 */
[----:B------:R-:W-:Y:S01]  /*1aae0*/  MOV R174, 0x181f ;  /* 0x0000181f00ae7802 */ /* 0x000fe20000000f00 */
[----:B------:R-:W-:Y:S01]  /*1aaf0*/  IMAD.MOV.U32 R175, RZ, RZ, RZ ;  /* 0x000000ffffaf7224 */ /* 0x000fe200078e00ff */
[----:B------:R-:W-:Y:S02]  /*1ab00*/  MOV R173, 0xffffffff ;  /* 0xffffffff00ad7802 */ /* 0x000fe40000000f00 */
[----:B------:R-:W-:-:S02]  /*1ab10*/  MOV R172, 0x1ab30 ;  /* 0x0001ab3000ac7802 */ /* 0x000fc40000000f00 */
[----:B-12-45:R-:W-:Y:S05]  /*1ab20*/  CALL.REL.NOINC `($__internal_5_$__cuda_sm70_shflsync_idx_p) ;  /* 0x0000884000007944 */ /* 0x036fea0003c00000 */
[----:B--2---:R-:W-:Y:S01]  /*1ab30*/  MOV R12, R240 ;  /* 0x000000f0000c7202 */ /* 0x004fe20000000f00 */
[----:B-1----:R-:W-:Y:S05]  /*1ab40*/  BRA `(.L_x_1357) ;  /* 0xffffda8000007947 */ /* 0x002fea000383ffff */
.L_x_1321:
[----:B------:R-:W-:Y:S01]  /*1ab50*/  IMAD.MOV.U32 R238, RZ, RZ, R6 ;  /* 0x000000ffffee7224 */ /* 0x000fe200078e0006 */
[----:B------:R-:W-:Y:S01]  /*1ab60*/  MOV R174, 0x181f ;  /* 0x0000181f00ae7802 */ /* 0x000fe20000000f00 */
[----:B------:R-:W-:Y:S01]  /*1ab70*/  IMAD.MOV.U32 R175, RZ, RZ, 0x1 ;  /* 0x00000001ffaf7424 */ /* 0x000fe200078e00ff */
[----:B------:R-:W-:-:S02]  /*1ab80*/  MOV R173, 0xffffffff ;  /* 0xffffffff00ad7802 */ /* 0x000fc40000000f00 */
[----:B------:R-:W-:Y:S02]  /*1ab90*/  MOV R172, 0x1abb0 ;  /* 0x0001abb000ac7802 */ /* 0x000fe40000000f00 */
[----:B-1-34-:R-:W-:Y:S05]  /*1aba0*/  CALL.REL.NOINC `($__internal_5_$__cuda_sm70_shflsync_idx_p) ;  /* 0x000087c000007944 */ /* 0x01afea0003c00000 */
[----:B--2---:R-:W-:Y:S01]  /*1abb0*/  IMAD.MOV.U32 R9, RZ, RZ, R240 ;  /* 0x000000ffff097224 */ /* 0x004fe200078e00f0 */
[----:B-1----:R-:W-:Y:S01]  /*1abc0*/  MOV R238, R7 ;  /* 0x0000000700ee7202 */ /* 0x002fe20000000f00 */
[----:B------:R-:W-:Y:S01]  /*1abd0*/  IMAD.MOV.U32 R175, RZ, RZ, 0x1 ;  /* 0x00000001ffaf7424 */ /* 0x000fe200078e00ff */
[----:B------:R-:W-:Y:S01]  /*1abe0*/  MOV R174, 0x181f ;  /* 0x0000181f00ae7802 */ /* 0x000fe20000000f00 */
[----:B------:R-:W-:Y:S01]  /*1abf0*/  IMAD.MOV.U32 R173, RZ, RZ, -0x1 ;  /* 0xffffffffffad7424 */ /* 0x000fe200078e00ff */
[----:B------:R-:W-:Y:S02]  /*1ac00*/  MOV R172, 0x1ac20 ;  /* 0x0001ac2000ac7802 */ /* 0x000fe40000000f00 */
[----:B------:R-:W-:Y:S05]  /*1ac10*/  CALL.REL.NOINC `($__internal_5_$__cuda_sm70_shflsync_idx_p) ;  /* 0x0000875000007944 */ /* 0x000fea0003c00000 */
[----:B--2---:R-:W-:Y:S01]  /*1ac20*/  MOV R12, R240 ;  /* 0x000000f0000c7202 */ /* 0x004fe20000000f00 */
[----:B-1----:R-:W-:Y:S05]  /*1ac30*/  BRA `(.L_x_1358) ;  /* 0xffffdb1000007947 */ /* 0x002fea000383ffff */
.L_x_1324:
[----:B------:R-:W-:Y:S01]  /*1ac40*/  IMAD.MOV.U32 R238, RZ, RZ, R6 ;  /* 0x000000ffffee7224 */ /* 0x000fe200078e0006 */
[----:B------:R-:W-:Y:S01]  /*1ac50*/  MOV R174, 0x181f ;  /* 0x0000181f00ae7802 */ /* 0x000fe20000000f00 */
[----:B------:R-:W-:Y:S01]  /*1ac60*/  IMAD.MOV.U32 R175, RZ, RZ, 0x2 ;  /* 0x00000002ffaf7424 */ /* 0x000fe200078e00ff */
[----:B------:R-:W-:Y:S02]  /*1ac70*/  MOV R173, 0xffffffff ;  /* 0xffffffff00ad7802 */ /* 0x000fe40000000f00 */
[----:B------:R-:W-:-:S02]  /*1ac80*/  MOV R172, 0x1aca0 ;  /* 0x0001aca000ac7802 */ /* 0x000fc40000000f00 */
[----:B-1234-:R-:W-:Y:S05]  /*1ac90*/  CALL.REL.NOINC `($__internal_5_$__cuda_sm70_shflsync_idx_p) ;  /* 0x000086d000007944 */ /* 0x01efea0003c00000 */
[----:B--2---:R-:W-:Y:S01]  /*1aca0*/  MOV R9, R240 ;  /* 0x000000f000097202 */ /* 0x004fe20000000f00 */
[----:B-1----:R-:W-:Y:S05]  /*1acb0*/  BRA `(.L_x_1359) ;  /* 0xffffdc0000007947 */ /* 0x002fea000383ffff */
.L_x_1325:
[----:B------:R-:W-:Y:S01]  /*1acc0*/  IMAD.MOV.U32 R238, RZ, RZ, R7 ;  /* 0x000000ffffee7224 */ /* 0x000fe200078e0007 */
[----:B------:R-:W-:Y:S01]  /*1acd0*/  MOV R174, 0x181f ;  /* 0x0000181f00ae7802 */ /* 0x000fe20000000f00 */
[----:B------:R-:W-:Y:S01]  /*1ace0*/  IMAD.MOV.U32 R175, RZ, RZ, 0x2 ;  /* 0x00000002ffaf7424 */ /* 0x000fe200078e00ff */
[----:B------:R-:W-:-:S02]  /*1acf0*/  MOV R173, 0xffffffff ;  /* 0xffffffff00ad7802 */ /* 0x000fc40000000f00 */
[----:B------:R-:W-:Y:S02]  /*1ad00*/  MOV R172, 0x1ad20 ;  /* 0x0001ad2000ac7802 */ /* 0x000fe40000000f00 */
[----:B-1234-:R-:W-:Y:S05]  /*1ad10*/  CALL.REL.NOINC `($__internal_5_$__cuda_sm70_shflsync_idx_p) ;  /* 0x0000865000007944 */ /* 0x01efea0003c00000 */
[----:B--2---:R-:W-:Y:S01]  /*1ad20*/  MOV R12, R240 ;  /* 0x000000f0000c7202 */ /* 0x004fe20000000f00 */
[----:B-1----:R-:W-:Y:S05]  /*1ad30*/  BRA `(.L_x_1360) ;  /* 0xffffdba000007947 */ /* 0x002fea000383ffff */
.L_x_1328:
[----:B------:R-:W-:Y:S01]  /*1ad40*/  IMAD.MOV.U32 R238, RZ, RZ, R6 ;  /* 0x000000ffffee7224 */ /* 0x000fe200078e0006 */
[----:B------:R-:W-:Y:S01]  /*1ad50*/  MOV R174, 0x181f ;  /* 0x0000181f00ae7802 */ /* 0x000fe20000000f00 */
[----:B------:R-:W-:Y:S01]  /*1ad60*/  IMAD.MOV.U32 R175, RZ, RZ, 0x3 ;  /* 0x00000003ffaf7424 */ /* 0x000fe200078e00ff */
[----:B------:R-:W-:Y:S02]  /*1ad70*/  MOV R173, 0xffffffff ;  /* 0xffffffff00ad7802 */ /* 0x000fe40000000f00 */
[----:B------:R-:W-:Y:S02]  /*1ad80*/  MOV R172, 0x1ada0 ;  /* 0x0001ada000ac7802 */ /* 0x000fe40000000f00 */
[----:B-1234-:R-:W-:Y:S05]  /*1ad90*/  CALL.REL.NOINC `($__internal_5_$__cuda_sm70_shflsync_idx_p) ;  /* 0x000085d000007944 */ /* 0x01efea0003c00000 */
        /* <DEDUP_REMOVED lines=8> */
        .type           $_ZN7cutlass13device_kernelIN5flash19enable_sm80_to_sm89INS1_16FlashAttnFwdSm80INS1_25CollectiveMainloopFwdSm80ILi8ELi2ELb0EN4cute5tupleIJNS5_1CILi128EEENS7_ILi64EEENS7_ILi192EEEEEELi192ENS_10bfloat16_tEfNS_4arch4Sm80ELb0ELb1ELb0ELb1ELb1ELb1ELb1ELb0EEENS1_21CollectiveEpilogueFwdINS6_IJS8_SA_S9_EEENS6_IJNS7_ILi1EEESI_SI_EEESC_SE_Li256ELb1ELb1ELb0ELb0EEENS1_19SingleTileSchedulerILb1ELb0ELb1ELi128EEEEEEEEEvNT_6ParamsE$_ZZN5flash25CollectiveMainloopFwdSm80ILi8ELi2ELb0EN4cute5tupleIJNS1_1CILi128EEENS3_ILi64EEENS3_ILi192EEEEEELi192EN7cutlass10bfloat16_tEfNS8_4arch4Sm80ELb0ELb1ELb0ELb1ELb1ELb1ELb1ELb0EE3mmaINS_16FlashAttnFwdSm80ISC_NS_21CollectiveEpilogueFwdINS2_IJS4_S6_S5_EEENS2_IJNS3_ILi1EEESH_SH_EEES9_SB_Li256ELb1ELb1ELb0ELb0EEENS_19SingleTileSchedulerILb1ELb0ELb1ELi128EEEE13SharedStorageENS1_6TensorINS1_11ArrayEngineIfLm96EEENS1_6LayoutINS2_IJNS2_IJNS3_ILi2EEESS_EEESH_NS3_ILi24EEEEEENS2_IJNS2_IJSH_SS_EEENS3_ILi0EEENS3_ILi4EEEEEEEEEENS_7SoftmaxILi2ELi0EEEEEbRKNSC_6ParamsERT0_RT1_iRKNS_16SeqlenInfoQKNewKILb1ELb1EEENS2_IJiiiiEEERT_ENKUlvE_clEv,@function
        .size           $_ZN7cutlass13device_kernelIN5flash19enable_sm80_to_sm89INS1_16FlashAttnFwdSm80INS1_25CollectiveMainloopFwdSm80ILi8ELi2ELb0EN4cute5tupleIJNS5_1CILi128EEENS7_ILi64EEENS7_ILi192EEEEEELi192ENS_10bfloat16_tEfNS_4arch4Sm80ELb0ELb1ELb0ELb1ELb1ELb1ELb1ELb0EEENS1_21CollectiveEpilogueFwdINS6_IJS8_SA_S9_EEENS6_IJNS7_ILi1EEESI_SI_EEESC_SE_Li256ELb1ELb1ELb0ELb0EEENS1_19SingleTileSchedulerILb1ELb0ELb1ELi128EEEEEEEEEvNT_6ParamsE$_ZZN5flash25CollectiveMainloopFwdSm80ILi8ELi2ELb0EN4cute5tupleIJNS1_1CILi128EEENS3_ILi64EEENS3_ILi192EEEEEELi192EN7cutlass10bfloat16_tEfNS8_4arch4Sm80ELb0ELb1ELb0ELb1ELb1ELb1ELb1ELb0EE3mmaINS_16FlashAttnFwdSm80ISC_NS_21CollectiveEpilogueFwdINS2_IJS4_S6_S5_EEENS2_IJNS3_ILi1EEESH_SH_EEES9_SB_Li256ELb1ELb1ELb0ELb0EEENS_19SingleTileSchedulerILb1ELb0ELb1ELi128EEEE13SharedStorageENS1_6TensorINS1_11ArrayEngineIfLm96EEENS1_6LayoutINS2_IJNS2_IJNS3_ILi2EEESS_EEESH_NS3_ILi24EEEEEENS2_IJNS2_IJSH_SS_EEENS3_ILi0EEENS3_ILi4EEEEEEEEEENS_7SoftmaxILi2ELi0EEEEEbRKNSC_6ParamsERT0_RT1_iRKNS_16SeqlenInfoQKNewKILb1ELb1EEENS2_IJiiiiEEERT_ENKUlvE_clEv,($__internal_4_$__cuda_sm70_shflsync_bfly_p - $_ZN7cutlass13device_kernelIN5flash19enable_sm80_to_sm89INS1_16FlashAttnFwdSm80INS1_25CollectiveMainloopFwdSm80ILi8ELi2ELb0EN4cute5tupleIJNS5_1CILi128EEENS7_ILi64EEENS7_ILi192EEEEEELi192ENS_10bfloat16_tEfNS_4arch4Sm80ELb0ELb1ELb0ELb1ELb1ELb1ELb1ELb0EEENS1_21CollectiveEpilogueFwdINS6_IJS8_SA_S9_EEENS6_IJNS7_ILi1EEESI_SI_EEESC_SE_Li256ELb1ELb1ELb0ELb0EEENS1_19SingleTileSchedulerILb1ELb0ELb1ELi128EEEEEEEEEvNT_6ParamsE$_ZZN5flash25CollectiveMainloopFwdSm80ILi8ELi2ELb0EN4cute5tupleIJNS1_1CILi128EEENS3_ILi64EEENS3_ILi192EEEEEELi192EN7cutlass10bfloat16_tEfNS8_4arch4Sm80ELb0ELb1ELb0ELb1ELb1ELb1ELb1ELb0EE3mmaINS_16FlashAttnFwdSm80ISC_NS_21CollectiveEpilogueFwdINS2_IJS4_S6_S5_EEENS2_IJNS3_ILi1EEESH_SH_EEES9_SB_Li256ELb1ELb1ELb0ELb0EEENS_19SingleTileSchedulerILb1ELb0ELb1ELi128EEEE13SharedStorageENS1_6TensorINS1_11ArrayEngineIfLm96EEENS1_6LayoutINS2_IJNS2_IJNS3_ILi2EEESS_EEESH_NS3_ILi24EEEEEENS2_IJNS2_IJSH_SS_EEENS3_ILi0EEENS3_ILi4EEEEEEEEEENS_7SoftmaxILi2ELi0EEEEEbRKNSC_6ParamsERT0_RT1_iRKNS_16SeqlenInfoQKNewKILb1ELb1EEENS2_IJiiiiEEERT_ENKUlvE_clEv)
$_ZN7cutlass13device_kernelIN5flash19enable_sm80_to_sm89INS1_16FlashAttnFwdSm80INS1_25CollectiveMainloopFwdSm80ILi8ELi2ELb0EN4cute5tupleIJNS5_1CILi128EEENS7_ILi64EEENS7_ILi192EEEEEELi192ENS_10bfloat16_tEfNS_4arch4Sm80ELb0ELb1ELb0ELb1ELb1ELb1ELb1ELb0EEENS1_21CollectiveEpilogueFwdINS6_IJS8_SA_S9_EEENS6_IJNS7_ILi1EEESI_SI_EEESC_SE_Li256ELb1ELb1ELb0ELb0EEENS1_19SingleTileSchedulerILb1ELb0ELb1ELi128EEEEEEEEEvNT_6ParamsE$_ZZN5flash25CollectiveMainloopFwdSm80ILi8ELi2ELb0EN4cute5tupleIJNS1_1CILi128EEENS3_ILi64EEENS3_ILi192EEEEEELi192EN7cutlass10bfloat16_tEfNS8_4arch4Sm80ELb0ELb1ELb0ELb1ELb1ELb1ELb1ELb0EE3mmaINS_16FlashAttnFwdSm80ISC_NS_21CollectiveEpilogueFwdINS2_IJS4_S6_S5_EEENS2_IJNS3_ILi1EEESH_SH_EEES9_SB_Li256ELb1ELb1ELb0ELb0EEENS_19SingleTileSchedulerILb1ELb0ELb1ELi128EEEE13SharedStorageENS1_6TensorINS1_11ArrayEngineIfLm96EEENS1_6LayoutINS2_IJNS2_IJNS3_ILi2EEESS_EEESH_NS3_ILi24EEEEEENS2_IJNS2_IJSH_SS_EEENS3_ILi0EEENS3_ILi4EEEEEEEEEENS_7SoftmaxILi2ELi0EEEEEbRKNSC_6ParamsERT0_RT1_iRKNS_16SeqlenInfoQKNewKILb1ELb1EEENS2_IJiiiiEEERT_ENKUlvE_clEv:
        /* <DEDUP_REMOVED lines=8> */
[----:B------:R-:W-:Y:S05]  /*1aea0*/  RET.REL.NODEC R24 `(_ZN7cutlass13device_kernelIN5flash19enable_sm80_to_sm89INS1_16FlashAttnFwdSm80INS1_25CollectiveMainloopFwdSm80ILi8ELi2ELb0EN4cute5tupleIJNS5_1CILi128EEENS7_ILi64EEENS7_ILi192EEEEEELi192ENS_10bfloat16_tEfNS_4arch4Sm80ELb0ELb1ELb0ELb1ELb1ELb1ELb1ELb0EEENS1_21CollectiveEpilogueFwdINS6_IJS8_SA_S9_EEENS6_IJNS7_ILi1EEESI_SI_EEESC_SE_Li256ELb1ELb1ELb0ELb0EEENS1_19SingleTileSchedulerILb1ELb0ELb1ELi128EEEEEEEEEvNT_6ParamsE) ;  /* 0xfffe515018007950 */ /* 0x000fea0003c3ffff */
.L_x_1362:
[----:B------:R-:W2:Y:S04]  /*1aeb0*/  LDL.64 R18, [R27+0x8] ;  /* 0x000008001b127983 */ /* 0x000ea80000100a00 */
[----:B------:R-:W3:Y:S04]  /*1aec0*/  LDL.64 R20, [R27+0x18] ;  /* 0x000018001b147983 */ /* 0x000ee80000100a00 */
[----:B------:R-:W4:Y:S01]  /*1aed0*/  LDL.64 R16, [R27+0x20] ;  /* 0x000020001b107983 */ /* 0x000f220000100a00 */
[----:B------:R-:W-:-:S03]  /*1aee0*/  ULDC.64 UR4, c[0x0][0x118] ;  /* 0x0000460000047ab9 */ /* 0x000fc60000000a00 */
[----:B------:R-:W4:Y:S04]  /*1aef0*/  LD.E.U8 R11, [R36.64+0x138] ;  /* 0x00013804240b7980 */ /* 0x000f28000c101100 */
[----:B------:R-:W4:Y:S04]  /*1af00*/  LD.E.64 R34, [R36.64+0x120] ;  /* 0x0001200424227980 */ /* 0x000f28000c101b00 */
        /* <DEDUP_REMOVED lines=10> */
[----:B--2---:R-:W-:-:S04]  /*1afb0*/  SHF.R.S32.HI R64, RZ, 0x1f, R101 ;  /* 0x0000001fff407819 */ /* 0x004fc80000011465 */
[----:B------:R-:W-:Y:S01]  /*1afc0*/  LEA.HI R25, R64, R101, RZ, 0x2 ;  /* 0x0000006540197211 */ /* 0x000fe200078f10ff */
[-C--:B---3--:R-:W-:Y:S01]  /*1afd0*/  IMAD R31, R35, R21.reuse, RZ ;  /* 0x00000015231f7224 */ /* 0x088fe200078e02ff */
[----:B------:R-:W-:Y:S02]  /*1afe0*/  SHF.R.S32.HI R13, RZ, 0x1f, R21 ;  /* 0x0000001fff0d7819 */ /* 0x000fe40000011415 */
[----:B------:R-:W-:Y:S02]  /*1aff0*/  LOP3.LUT R76, R25, 0xfffffffc, RZ, 0xc0, !PT ;  /* 0xfffffffc194c7812 */ /* 0x000fe400078ec0ff */
[----:B------:R-:W-:Y:S01]  /*1b000*/  SHF.R.S32.HI R25, RZ, 0x2, R25 ;  /* 0x00000002ff197819 */ /* 0x000fe20000011419 */
[----:B------:R-:W-:Y:S02]  /*1b010*/  IMAD R19, R29, R21, RZ ;  /* 0x000000151d137224 */ /* 0x000fe400078e02ff */
[C---:B------:R-:W-:Y:S02]  /*1b020*/  IMAD R31, R34.reuse, R13, R31 ;  /* 0x0000000d221f7224 */ /* 0x040fe400078e021f */
[----:B-1----:R-:W-:-:S04]  /*1b030*/  IMAD.WIDE.U32 R32, R34, R21, RZ ;  /* 0x0000001522207225 */ /* 0x002fc800078e00ff */
[----:B------:R-:W-:Y:S02]  /*1b040*/  IMAD.IADD R76, R101, 0x1, -R76 ;  /* 0x00000001654c7824 */ /* 0x000fe400078e0a4c */
[----:B----4-:R-:W-:Y:S02]  /*1b050*/  IMAD R16, R16, 0x80, R25 ;  /* 0x0000008010107824 */ /* 0x010fe400078e0219 */
[C---:B------:R-:W-:Y:S02]  /*1b060*/  IMAD R19, R28.reuse, R13, R19 ;  /* 0x0000000d1c137224 */ /* 0x040fe400078e0213 */
[----:B------:R-:W-:Y:S01]  /*1b070*/  IMAD.WIDE.U32 R20, R28, R21, RZ ;  /* 0x000000151c147225 */ /* 0x000fe200078e00ff */
        /* <DEDUP_REMOVED lines=8> */
[----:B------:R-:W-:Y:S02]  /*1b100*/  ULDC.64 UR4, c[0x0][0x118] ;  /* 0x0000460000047ab9 */ /* 0x000fe40000000a00 */
[----:B------:R-:W2:Y:S04]  /*1b110*/  LD.E R13, [R36.64+0x168] ;  /* 0x00016804240d7980 */ /* 0x000ea8000c101900 */
[----:B------:R-:W3:Y:S01]  /*1b120*/  LD.E R11, [R36.64+0x16c] ;  /* 0x00016c04240b7980 */ /* 0x000ee2000c101900 */
[----:B--2---:R-:W-:-:S05]  /*1b130*/  IMAD.HI.U32 R10, R10, R13, RZ ;  /* 0x0000000d0a0a7227 */ /* 0x004fca00078e00ff */
[----:B---3--:R-:W-:Y:S02]  /*1b140*/  SHF.R.U32.HI R10, RZ, R11, R10 ;  /* 0x0000000bff0a7219 */ /* 0x008fe4000001160a */
.L_x_1365:
[----:B------:R-:W-:Y:S05]  /*1b150*/  BSYNC B0 ;  /* 0x0000000000007941 */ /* 0x000fea0003800000 */
.L_x_1364:
[----:B------:R-:W-:Y:S01]  /*1b160*/  SHF.R.S32.HI R11, RZ, 0x1f, R10 ;  /* 0x0000001fff0b7819 */ /* 0x000fe2000001140a */
[----:B------:R-:W-:Y:S01]  /*1b170*/  IMAD R12, R35, R10, RZ ;  /* 0x0000000a230c7224 */ /* 0x000fe200078e02ff */
[----:B------:R-:W-:Y:S02]  /*1b180*/  MOV R30, R32 ;  /* 0x00000020001e7202 */ /* 0x000fe40000000f00 */
[----:B------:R-:W-:Y:S01]  /*1b190*/  MOV R18, R20 ;  /* 0x0000001400127202 */ /* 0x000fe20000000f00 */
[C---:B------:R-:W-:Y:S02]  /*1b1a0*/  IMAD R12, R34.reuse, R11, R12 ;  /* 0x0000000b220c7224 */ /* 0x040fe400078e020c */
[----:B------:R-:W-:-:S04]  /*1b1b0*/  IMAD.WIDE.U32 R30, R34, R10, R30 ;  /* 0x0000000a221e7225 */ /* 0x000fc800078e001e */
[----:B------:R-:W-:Y:S01]  /*1b1c0*/  IMAD.WIDE.U32 R18, R28, R10, R18 ;  /* 0x0000000a1c127225 */ /* 0x000fe200078e0012 */
[----:B------:R-:W-:Y:S02]  /*1b1d0*/  IADD3 R17, R31, R12, RZ ;  /* 0x0000000c1f117210 */ /* 0x000fe40007ffe0ff */
[----:B------:R-:W-:Y:S01]  /*1b1e0*/  LEA R13, P0, R30, R22, 0x1 ;  /* 0x000000161e0d7211 */ /* 0x000fe200078008ff */
[----:B------:R-:W-:-:S03]  /*1b1f0*/  IMAD R12, R29, R10, RZ ;  /* 0x0000000a1d0c7224 */ /* 0x000fc600078e02ff */
[----:B------:R-:W-:Y:S01]  /*1b200*/  LEA.HI.X R17, R30, R23, R17, 0x1, P0 ;  /* 0x000000171e117211 */ /* 0x000fe200000f0c11 */
[----:B------:R-:W-:Y:S01]  /*1b210*/  IMAD R12, R28, R11, R12 ;  /* 0x0000000b1c0c7224 */ /* 0x000fe200078e020c */
[----:B------:R-:W-:-:S04]  /*1b220*/  LEA R11, P0, R18, R14, 0x1 ;  /* 0x0000000e120b7211 */ /* 0x000fc800078008ff */
[----:B------:R-:W-:-:S04]  /*1b230*/  IADD3 R19, R19, R12, RZ ;  /* 0x0000000c13137210 */ /* 0x000fc80007ffe0ff */
[----:B------:R-:W-:Y:S01]  /*1b240*/  LEA.HI.X R10, R18, R15, R19, 0x1, P0 ;  /* 0x0000000f120a7211 */ /* 0x000fe200000f0c13 */
[----:B------:R-:W-:Y:S05]  /*1b250*/  BRA.DIV ~URZ, `(.L_x_1366) ;  /* 0x000079627f007947 */ /* 0x000fea000b800000 */
[----:B------:R1:W2:Y:S02]  /*1b260*/  SHFL.IDX PT, R21, R17, RZ, 0x1c1f ;  /* 0x001c1fff11157589 */ /* 0x0002a400000e0000 */
.L_x_1414:
[----:B------:R-:W-:Y:S05]  /*1b270*/  BRA.DIV ~URZ, `(.L_x_1367) ;  /* 0x000079c27f007947 */ /* 0x000fea000b800000 */
[----:B------:R3:W4:Y:S04]  /*1b280*/  SHFL.IDX PT, R20, R13, RZ, 0x1c1f ;  /* 0x001c1fff0d147589 */ /* 0x00072800000e0000 */
[----:B------:R3:W1:Y:S04]  /*1b290*/  SHFL.IDX PT, R23, R10, RZ, 0x1c1f ;  /* 0x001c1fff0a177589 */ /* 0x00066800000e0000 */
[----:B------:R3:W2:Y:S02]  /*1b2a0*/  SHFL.IDX PT, R22, R11, RZ, 0x1c1f ;  /* 0x001c1fff0b167589 */ /* 0x0006a400000e0000 */
.L_x_1415:
        /* <DEDUP_REMOVED lines=20> */
[----:B------:R-:W-:Y:S01]  /*1b3f0*/  IMAD.SHL.U32 R12, R12, 0x4, RZ ;  /* 0x000000040c0c7824 */ /* 0x000fe200078e00ff */
[----:B------:R-:W-:Y:S05]  /*1b400*/  @P0 BRA `(.L_x_1369) ;  /* 0x000003f000000947 */ /* 0x000fea0003800000 */
[C---:B------:R-:W-:Y:S01]  /*1b410*/  ISETP.GE.AND P0, PT, R12.reuse, R7, PT ;  /* 0x000000070c00720c */ /* 0x040fe20003f06270 */
[----:B------:R-:W-:Y:S01]  /*1b420*/  CS2R R112, SRZ ;  /* 0x0000000000707805 */ /* 0x000fe2000001ff00 */
[----:B------:R-:W-:Y:S01]  /*1b430*/  CS2R R116, SRZ ;  /* 0x0000000000747805 */ /* 0x000fe2000001ff00 */
[----:B------:R-:W-:Y:S01]  /*1b440*/  IADD3 R19, R12, 0x10, RZ ;  /* 0x000000100c137810 */ /* 0x000fe20007ffe0ff */
[----:B------:R-:W-:-:S09]  /*1b450*/  ULDC.64 UR4, c[0x0][0x118] ;  /* 0x0000460000047ab9 */ /* 0x000fd20000000a00 */
[----:B--2-4-:R-:W-:-:S04]  /*1b460*/  @!P0 IMAD.WIDE R30, R12, 0x2, R20 ;  /* 0x000000020c1e8825 */ /* 0x014fc800078e0214 */
[----:B-1----:R-:W-:Y:S01]  /*1b470*/  @!P0 IMAD.WIDE R28, R12, 0x2, R22 ;  /* 0x000000020c1c8825 */ /* 0x002fe200078e0216 */
[----:B------:R1:W5:Y:S04]  /*1b480*/  @!P0 LD.E.64 R112, [R30.64] ;  /* 0x000000041e708980 */ /* 0x000368000c101b00 */
[----:B------:R2:W5:Y:S01]  /*1b490*/  @!P0 LD.E.64 R116, [R28.64] ;  /* 0x000000041c748980 */ /* 0x000562000c101b00 */
[----:B------:R-:W-:Y:S01]  /*1b4a0*/  ISETP.GE.AND P0, PT, R19, R7, PT ;  /* 0x000000071300720c */ /* 0x000fe20003f06270 */
[----:B------:R-:W-:Y:S01]  /*1b4b0*/  CS2R R120, SRZ ;  /* 0x0000000000787805 */ /* 0x000fe2000001ff00 */
[----:B------:R-:W-:-:S11]  /*1b4c0*/  CS2R R118, SRZ ;  /* 0x0000000000767805 */ /* 0x000fd6000001ff00 */
[----:B------:R-:W-:-:S04]  /*1b4d0*/  @!P0 SHF.R.S32.HI R18, RZ, 0x1f, R19 ;  /* 0x0000001fff128819 */ /* 0x000fc80000011413 */
[----:B------:R-:W-:-:S04]  /*1b4e0*/  @!P0 LEA.HI R19, R18, R19, RZ, 0x2 ;  /* 0x0000001312138211 */ /* 0x000fc800078f10ff */
[----:B------:R-:W-:-:S05]  /*1b4f0*/  @!P0 LOP3.LUT R19, R19, 0xfffffffc, RZ, 0xc0, !PT ;  /* 0xfffffffc13138812 */ /* 0x000fca00078ec0ff */
[----:B------:R-:W-:-:S04]  /*1b500*/  @!P0 IMAD.WIDE R32, R19, 0x2, R20 ;  /* 0x0000000213208825 */ /* 0x000fc800078e0214 */
[----:B------:R-:W-:Y:S01]  /*1b510*/  @!P0 IMAD.WIDE R34, R19, 0x2, R22 ;  /* 0x0000000213228825 */ /* 0x000fe200078e0216 */
[----:B------:R-:W-:Y:S01]  /*1b520*/  IADD3 R19, R12, 0x20, RZ ;  /* 0x000000200c137810 */ /* 0x000fe20007ffe0ff */
        /* <DEDUP_REMOVED lines=8> */
[----:B--2---:R-:W-:-:S04]  /*1b5b0*/  @!P0 IMAD.WIDE R28, R19, 0x2, R20 ;  /* 0x00000002131c8825 */ /* 0x004fc800078e0214 */
[----:B-1----:R-:W-:Y:S01]  /*1b5c0*/  @!P0 IMAD.WIDE R30, R19, 0x2, R22 ;  /* 0x00000002131e8825 */ /* 0x002fe200078e0216 */
        /* <DEDUP_REMOVED lines=9> */
[----:B----4-:R-:W-:-:S04]  /*1b660*/  @!P0 IMAD.WIDE R32, R19, 0x2, R20 ;  /* 0x0000000213208825 */ /* 0x010fc800078e0214 */
[----:B---3--:R-:W-:Y:S01]  /*1b670*/  @!P0 IMAD.WIDE R34, R19, 0x2, R22 ;  /* 0x0000000213228825 */ /* 0x008fe200078e0216 */
        /* <DEDUP_REMOVED lines=8> */
[----:B------:R-:W-:Y:S02]  /*1b700*/  @!P0 LOP3.LUT R18, R18, 0xfffffffc, RZ, 0xc0, !PT ;  /* 0xfffffffc12128812 */ /* 0x000fe400078ec0ff */
[----:B------:R-:W-:-:S03]  /*1b710*/  IADD3 R19, R12, 0x50, RZ ;  /* 0x000000500c137810 */ /* 0x000fc60007ffe0ff */
[----:B-1----:R-:W-:-:S04]  /*1b720*/  @!P0 IMAD.WIDE R28, R18, 0x2, R20 ;  /* 0x00000002121c8825 */ /* 0x002fc800078e0214 */
[----:B--2---:R-:W-:Y:S01]  /*1b730*/  @!P0 IMAD.WIDE R30, R18, 0x2, R22 ;  /* 0x00000002121e8825 */ /* 0x004fe200078e0216 */
        /* <DEDUP_REMOVED lines=12> */
.L_x_1369:
[----:B------:R-:W-:Y:S05]  /*1b800*/  BSYNC B0 ;  /* 0x0000000000007941 */ /* 0x000fea0003800000 */
.L_x_1368:
[----:B--23-5:R-:W-:Y:S02]  /*1b810*/  IMAD.MOV.U32 R21, RZ, RZ, R84 ;  /* 0x000000ffff157224 */ /* 0x02cfe400078e0054 */
[----:B----4-:R-:W-:Y:S02]  /*1b820*/  IMAD.MOV.U32 R20, RZ, RZ, R85 ;  /* 0x000000ffff147224 */ /* 0x010fe400078e0055 */
        /* <DEDUP_REMOVED lines=47> */
[----:B------:R2:W3:Y:S04]  /*1bb20*/  SHFL.IDX PT, R19, R17, 0x1, 0x1c1f ;  /* 0x003c1f0011137f89 */ /* 0x0004e800000e0000 */
[----:B------:R2:W4:Y:S04]  /*1bb30*/  SHFL.IDX PT, R18, R13, 0x1, 0x1c1f ;  /* 0x003c1f000d127f89 */ /* 0x00052800000e0000 */
[----:B------:R2:W1:Y:S04]  /*1bb40*/  SHFL.IDX PT, R21, R10, 0x1, 0x1c1f ;  /* 0x003c1f000a157f89 */ /* 0x00046800000e0000 */
[----:B------:R2:W1:Y:S02]  /*1bb50*/  SHFL.IDX PT, R20, R11, 0x1, 0x1c1f ;  /* 0x003c1f000b147f89 */ /* 0x00046400000e0000 */
.L_x_1416:
        /* <DEDUP_REMOVED lines=13> */
[----:B------:R-:W-:-:S04]  /*1bc30*/  CS2R R90, SRZ ;  /* 0x00000000005a7805 */ /* 0x000fc8000001ff00 */
[----:B------:R-:W-:Y:S05]  /*1bc40*/  @P0 BRA `(.L_x_1372) ;  /* 0x000003f000000947 */ /* 0x000fea0003800000 */
[C---:B------:R-:W-:Y:S01]  /*1bc50*/  ISETP.GE.AND P0, PT, R12.reuse, R7, PT ;  /* 0x000000070c00720c */ /* 0x040fe20003f06270 */
[----:B------:R-:W-:Y:S01]  /*1bc60*/  CS2R R92, SRZ ;  /* 0x00000000005c7805 */ /* 0x000fe2000001ff00 */
[----:B------:R-:W-:Y:S01]  /*1bc70*/  CS2R R90, SRZ ;  /* 0x00000000005a7805 */ /* 0x000fe2000001ff00 */
[----:B--2---:R-:W-:Y:S01]  /*1bc80*/  IADD3 R11, R12, 0x10, RZ ;  /* 0x000000100c0b7810 */ /* 0x004fe20007ffe0ff */
[----:B------:R-:W-:-:S09]  /*1bc90*/  ULDC.64 UR4, c[0x0][0x118] ;  /* 0x0000460000047ab9 */ /* 0x000fd20000000a00 */
[----:B-1-34-:R-:W-:-:S04]  /*1bca0*/  @!P0 IMAD.WIDE R22, R12, 0x2, R18 ;  /* 0x000000020c168825 */ /* 0x01afc800078e0212 */
[----:B------:R-:W-:Y:S01]  /*1bcb0*/  @!P0 IMAD.WIDE R16, R12, 0x2, R20 ;  /* 0x000000020c108825 */ /* 0x000fe200078e0214 */
        /* <DEDUP_REMOVED lines=31> */
[----:B---3--:R-:W-:-:S04]  /*1beb0*/  @!P0 IMAD.WIDE R14, R10, 0x2, R18 ;  /* 0x000000020a0e8825 */ /* 0x008fc800078e0212 */
[----:B----4-:R-:W-:Y:S01]  /*1bec0*/  @!P0 IMAD.WIDE R28, R10, 0x2, R20 ;  /* 0x000000020a1c8825 */ /* 0x010fe200078e0214 */
        /* <DEDUP_REMOVED lines=14> */
[----:B---3--:R-:W-:Y:S01]  /*1bfb0*/  CS2R R14, SRZ ;  /* 0x00000000000e7805 */ /* 0x008fe2000001ff00 */
        /* <DEDUP_REMOVED lines=8> */
.L_x_1372:
[----:B------:R-:W-:Y:S05]  /*1c040*/  BSYNC B0 ;  /* 0x0000000000007941 */ /* 0x000fea0003800000 */
.L_x_1371:
[----:B-12---:R-:W2:Y:S01]  /*1c050*/  LDL.64 R20, [R27+0x20] ;  /* 0x000020001b147983 */ /* 0x006ea20000100a00 */
[----:B------:R-:W-:-:S04]  /*1c060*/  DEPBAR.LE SB0, 0x3 ;  /* 0x000080c00000791a */ /* 0x000fc80000000000 */
[----:B----4-:R-:W4:Y:S01]  /*1c070*/  LDL.64 R46, [R27+0x28] ;  /* 0x000028001b2e7983 */ /* 0x010f220000100a00 */
[----:B------:R-:W-:Y:S01]  /*1c080*/  WARPSYNC 0xffffffff ;  /* 0xffffffff00007948 */ /* 0x000fe20003800000 */
[----:B------:R-:W-:Y:S01]  /*1c090*/  ULDC.64 UR4, c[0x0][0x118] ;  /* 0x0000460000047ab9 */ /* 0x000fe20000000a00 */
[----:B------:R-:W-:Y:S01]  /*1c0a0*/  SHF.R.S32.HI R10, RZ, 0x1f, R25 ;  /* 0x0000001fff0a7819 */ /* 0x000fe20000011419 */
[----:B------:R-:W-:Y:S01]  /*1c0b0*/  BAR.SYNC.DEFER_BLOCKING 0x0 ;  /* 0x0000000000007b1d */ /* 0x000fe20000010000 */
[----:B------:R-:W-:Y:S02]  /*1c0c0*/  IMAD.MOV.U32 R13, RZ, RZ, 0x20 ;  /* 0x00000020ff0d7424 */ /* 0x000fe400078e00ff */
[----:B------:R-:W-:-:S04]  /*1c0d0*/  LEA.HI R10, R10, R25, RZ, 0x3 ;  /* 0x000000190a0a7211 */ /* 0x000fc800078f18ff */
[----:B------:R-:W-:Y:S01]  /*1c0e0*/  LOP3.LUT R10, R10, 0xfffffff8, RZ, 0xc0, !PT ;  /* 0xfffffff80a0a7812 */ /* 0x000fe200078ec0ff */
[----:B-----5:R-:W-:Y:S01]  /*1c0f0*/  IMAD.MOV.U32 R17, RZ, RZ, R14 ;  /* 0x000000ffff117224 */ /* 0x020fe200078e000e */
[----:B------:R-:W-:Y:S01]  /*1c100*/  LEA.HI R11, R8, R101, RZ, 0x5 ;  /* 0x00000065080b7211 */ /* 0x000fe200078f28ff */
[----:B--2---:R1:W2:Y:S02]  /*1c110*/  LD.E R60, [R20.64] ;  /* 0x00000004143c7980 */ /* 0x0042a4000c101900 */
[----:B------:R-:W-:Y:S02]  /*1c120*/  IMAD.IADD R49, R25, 0x1, -R10 ;  /* 0x0000000119317824 */ /* 0x000fe400078e0a0a */
[----:B----4-:R-:W4:Y:S01]  /*1c130*/  LD.E.64 R46, [R46.64] ;  /* 0x000000042e2e7980 */ /* 0x010f22000c101b00 */
[----:B------:R-:W-:Y:S01]  /*1c140*/  IMAD.MOV.U32 R16, RZ, RZ, R15 ;  /* 0x000000ffff107224 */ /* 0x000fe200078e000f */
[----:B---3--:R-:W-:Y:S01]  /*1c150*/  PRMT R19, R17, 0x7610, R19 ;  /* 0x0000761011137816 */ /* 0x008fe20000000013 */
[----:B------:R-:W-:Y:S01]  /*1c160*/  IMAD.MOV.U32 R10, RZ, RZ, R62 ;  /* 0x000000ffff0a7224 */ /* 0x000fe200078e003e */
[----:B------:R-:W-:Y:S01]  /*1c170*/  LOP3.LUT P0, RZ, R49, 0x4, RZ, 0xc0, !PT ;  /* 0x0000000431ff7812 */ /* 0x000fe2000780c0ff */
[----:B------:R-:W-:Y:S01]  /*1c180*/  IMAD.MOV.U32 R8, RZ, RZ, R72 ;  /* 0x000000ffff087224 */ /* 0x000fe200078e0048 */
[----:B------:R-:W-:Y:S01]  /*1c190*/  PRMT R18, R16, 0x7610, R18 ;  /* 0x0000761010127816 */ /* 0x000fe20000000012 */
[----:B------:R-:W-:Y:S01]  /*1c1a0*/  IMAD.MOV.U32 R17, RZ, RZ, R63 ;  /* 0x000000ffff117224 */ /* 0x000fe200078e003f */
[----:B------:R-:W-:Y:S01]  /*1c1b0*/  PRMT R27, R10, 0x7610, R27 ;  /* 0x000076100a1b7816 */ /* 0x000fe2000000001b */
[----:B------:R-:W-:Y:S01]  /*1c1c0*/  IMAD.MOV.U32 R16, RZ, RZ, R66 ;  /* 0x000000ffff107224 */ /* 0x000fe200078e0042 */
[----:B------:R-:W-:Y:S01]  /*1c1d0*/  PRMT R33, R8, 0x7610, R33 ;  /* 0x0000761008217816 */ /* 0x000fe20000000021 */
[----:B------:R-:W-:Y:S01]  /*1c1e0*/  IMAD.MOV.U32 R10, RZ, RZ, R67 ;  /* 0x000000ffff0a7224 */ /* 0x000fe200078e0043 */
[----:B------:R-:W-:Y:S01]  /*1c1f0*/  SEL R13, R13, 0xffffffe0, !P0 ;  /* 0xffffffe00d0d7807 */ /* 0x000fe20004000000 */
        /* <DEDUP_REMOVED lines=16> */
[----:B------:R-:W-:-:S02]  /*1c300*/  IMAD.MOV.U32 R8, RZ, RZ, R65 ;  /* 0x000000ffff087224 */ /* 0x000fc400078e0041 */
[----:B------:R-:W-:Y:S01]  /*1c310*/  IMAD.SHL.U32 R49, R49, 0x40, RZ ;  /* 0x0000004031317824 */ /* 0x000fe200078e00ff */
[----:B------:R-:W-:Y:S01]  /*1c320*/  PRMT R43, R17, 0x7610, R43 ;  /* 0x00007610112b7816 */ /* 0x000fe2000000002b */
[----:B-1----:R-:W-:Y:S01]  /*1c330*/  IMAD.MOV.U32 R20, RZ, RZ, R59 ;  /* 0x000000ffff147224 */ /* 0x002fe200078e003b */
[----:B------:R-:W-:Y:S02]  /*1c340*/  PRMT R17, R16, 0x7610, R17 ;  /* 0x0000761010117816 */ /* 0x000fe40000000011 */
[----:B------:R-:W-:Y:S01]  /*1c350*/  PRMT R16, R10, 0x7610, R16 ;  /* 0x000076100a107816 */ /* 0x000fe20000000010 */
[----:B------:R-:W-:Y:S01]  /*1c360*/  IMAD.MOV.U32 R10, RZ, RZ, R64 ;  /* 0x000000ffff0a7224 */ /* 0x000fe200078e0040 */
[----:B------:R-:W-:Y:S01]  /*1c370*/  PRMT R28, R8, 0x7610, R28 ;  /* 0x00007610081c7816 */ /* 0x000fe2000000001c */
[----:B------:R-:W-:Y:S01]  /*1c380*/  IMAD.MOV.U32 R8, RZ, RZ, R70 ;  /* 0x000000ffff087224 */ /* 0x000fe200078e0046 */
[----:B------:R-:W-:Y:S02]  /*1c390*/  LOP3.LUT R49, R49, 0x1c0, RZ, 0xc0, !PT ;  /* 0x000001c031317812 */ /* 0x000fe400078ec0ff */
[----:B------:R-:W-:-:S02]  /*1c3a0*/  PRMT R21, R20, 0x7610, R21 ;  /* 0x0000761014157816 */ /* 0x000fc40000000015 */
[----:B------:R-:W-:Y:S02]  /*1c3b0*/  LOP3.LUT R41, R49, 0x18, R26, 0xf8, !PT ;  /* 0x0000001831297812 */ /* 0x000fe400078ef81a */
[----:B------:R-:W-:Y:S02]  /*1c3c0*/  SHF.R.U32.HI R20, RZ, 0x3, R49 ;  /* 0x00000003ff147819 */ /* 0x000fe40000011631 */
[----:B------:R-:W-:Y:S01]  /*1c3d0*/  PRMT R29, R10, 0x7610, R29 ;  /* 0x000076100a1d7816 */ /* 0x000fe2000000001d */
[----:B------:R-:W-:Y:S01]  /*1c3e0*/  IMAD.MOV.U32 R10, RZ, RZ, R71 ;  /* 0x000000ffff0a7224 */ /* 0x000fe200078e0047 */
[----:B------:R-:W-:Y:S01]  /*1c3f0*/  PRMT R38, R8, 0x7610, R38 ;  /* 0x0000761008267816 */ /* 0x000fe20000000026 */
[----:B------:R-:W-:Y:S01]  /*1c400*/  IMAD.MOV.U32 R8, RZ, RZ, R78 ;  /* 0x000000ffff087224 */ /* 0x000fe200078e004e */
[----:B------:R-:W-:Y:S01]  /*1c410*/  LOP3.LUT R20, R41, R20, RZ, 0x3c, !PT ;  /* 0x0000001429147212 */ /* 0x000fe200078e3cff */
[----:B------:R-:W-:Y:S01]  /*1c420*/  IMAD.SHL.U32 R11, R11, 0x10, RZ ;  /* 0x000000100b0b7824 */ /* 0x000fe200078e00ff */
[----:B------:R-:W-:Y:S01]  /*1c430*/  PRMT R26, R10, 0x7610, R26 ;  /* 0x000076100a1a7816 */ /* 0x000fe2000000001a */
[----:B------:R-:W-:Y:S01]  /*1c440*/  IMAD.MOV.U32 R10, RZ, RZ, R79 ;  /* 0x000000ffff0a7224 */ /* 0x000fe200078e004f */
[----:B------:R-:W-:Y:S01]  /*1c450*/  PRMT R42, R8, 0x7610, R42 ;  /* 0x00007610082a7816 */ /* 0x000fe2000000002a */
[----:B------:R-:W-:Y:S01]  /*1c460*/  IMAD.MOV.U32 R8, RZ, RZ, R91 ;  /* 0x000000ffff087224 */ /* 0x000fe200078e005b */
[----:B------:R-:W-:Y:S01]  /*1c470*/  LOP3.LUT R20, R20, 0xfffffe00, R11, 0xf8, !PT ;  /* 0xfffffe0014147812 */ /* 0x000fe200078ef80b */
[----:B------:R-:W-:Y:S01]  /*1c480*/  BSSY B1, `(.L_x_1373) ;  /* 0x000014d000017945 */ /* 0x000fe20003800000 */
[----:B------:R-:W-:-:S02]  /*1c490*/  PRMT R41, R10, 0x7610, R41 ;  /* 0x000076100a297816 */ /* 0x000fc40000000029 */
[----:B------:R-:W-:Y:S01]  /*1c4a0*/  PRMT R49, R8, 0x7610, R49 ;  /* 0x0000761008317816 */ /* 0x000fe20000000031 */
[----:B--2---:R-:W-:-:S05]  /*1c4b0*/  IMAD R60, R60, -0x80, R9 ;  /* 0xffffff803c3c7824 */ /* 0x004fca00078e0209 */
[----:B------:R-:W-:-:S04]  /*1c4c0*/  IMNMX R60, R60, 0x80, PT ;  /* 0x000000803c3c7817 */ /* 0x000fc80003800200 */
[----:B------:R-:W-:Y:S01]  /*1c4d0*/  ISETP.GE.AND P0, PT, R25, R60, PT ;  /* 0x0000003c1900720c */ /* 0x000fe20003f06270 */
[----:B------:R-:W-:Y:S02]  /*1c4e0*/  IMAD.MOV.U32 R9, RZ, RZ, R90 ;  /* 0x000000ffff097224 */ /* 0x000fe400078e005a */
[----:B----4-:R-:W-:-:S03]  /*1c4f0*/  IMAD.WIDE.U32 R52, R20, 0x2, R46 ;  /* 0x0000000214347825 */ /* 0x010fc600078e002e */
[----:B------:R-:W-:-:S07]  /*1c500*/  PRMT R50, R9, 0x7610, R50 ;  /* 0x0000761009327816 */ /* 0x000fce0000000032 */
[----:B------:R-:W-:Y:S05]  /*1c510*/  @P0 BRA `(.L_x_1374) ;  /* 0x0000143000000947 */ /* 0x000fea0003800000 */
[----:B------:R-:W-:Y:S01]  /*1c520*/  ISETP.GE.AND P0, PT, R12, R7, PT ;  /* 0x000000070c00720c */ /* 0x000fe20003f06270 */
[----:B------:R-:W-:-:S12]  /*1c530*/  BSSY B0, `(.L_x_1375) ;  /* 0x0000031000007945 */ /* 0x000fd80003800000 */
[----:B------:R-:W-:Y:S05]  /*1c540*/  @P0 BRA `(.L_x_1376) ;  /* 0x000002f000000947 */ /* 0x000fea0003800000 */
[----:B------:R-:W-:Y:S02]  /*1c550*/  ULDC.64 UR4, c[0x0][0x118] ;  /* 0x0000460000047ab9 */ /* 0x000fe40000000a00 */
[----:B------:R-:W2:Y:S01]  /*1c560*/  LD.E.128 R8, [R52.64] ;  /* 0x0000000434087980 */ /* 0x000ea2000c101d00 */
[----:B------:R-:W-:Y:S02]  /*1c570*/  SHF.R.U32.HI R101, RZ, 0x10, R117 ;  /* 0x00000010ff657819 */ /* 0x000fe40000011675 */
[----:B------:R-:W-:Y:S02]  /*1c580*/  SHF.R.U32.HI R115, RZ, 0x10, R113 ;  /* 0x00000010ff737819 */ /* 0x000fe40000011671 */
[----:B------:R-:W-:Y:S02]  /*1c590*/  PRMT R101, R94, 0x5410, R101 ;  /* 0x000054105e657816 */ /* 0x000fe40000000065 */
[----:B------:R-:W-:Y:S02]  /*1c5a0*/  SHF.R.U64 R100, R116, 0x10, R117 ;  /* 0x0000001074647819 */ /* 0x000fe40000001275 */
[----:B------:R-:W-:-:S02]  /*1c5b0*/  PRMT R115, R96, 0x5410, R115 ;  /* 0x0000541060737816 */ /* 0x000fc40000000073 */
[----:B------:R-:W-:Y:S01]  /*1c5c0*/  SHF.R.U64 R112, R112, 0x10, R113 ;  /* 0x0000001070707819 */ /* 0x000fe20000001271 */
[----:B------:R-:W-:Y:S01]  /*1c5d0*/  IMAD.U32 R113, R101, 0x10000, RZ ;  /* 0x0001000065717824 */ /* 0x000fe200078e00ff */
[----:B------:R-:W-:Y:S02]  /*1c5e0*/  PRMT R95, R95, 0x5410, R100 ;  /* 0x000054105f5f7816 */ /* 0x000fe40000000064 */
[----:B------:R-:W-:Y:S02]  /*1c5f0*/  SHF.L.U32 R117, R115, 0x10, RZ ;  /* 0x0000001073757819 */ /* 0x000fe400000006ff */
[----:B------:R-:W-:Y:S02]  /*1c600*/  LOP3.LUT R101, R101, 0xffff0000, RZ, 0xc0, !PT ;  /* 0xffff000065657812 */ /* 0x000fe400078ec0ff */
[----:B------:R-:W-:Y:S02]  /*1c610*/  PRMT R97, R97, 0x5410, R112 ;  /* 0x0000541061617816 */ /* 0x000fe40000000070 */
[----:B------:R-:W-:-:S02]  /*1c620*/  LOP3.LUT R115, R115, 0xffff0000, RZ, 0xc0, !PT ;  /* 0xffff000073737812 */ /* 0x000fc400078ec0ff */
[C---:B--2---:R-:W-:Y:S01]  /*1c630*/  LOP3.LUT R94, R10.reuse, 0xffff0000, RZ, 0xc0, !PT ;  /* 0xffff00000a5e7812 */ /* 0x044fe200078ec0ff */
[----:B------:R-:W-:Y:S01]  /*1c640*/  IMAD.U32 R96, R10, 0x10000, RZ ;  /* 0x000100000a607824 */ /* 0x000fe200078e00ff */
[C---:B------:R-:W-:Y:S01]  /*1c650*/  LOP3.LUT R100, R11.reuse, 0xffff0000, RZ, 0xc0, !PT ;  /* 0xffff00000b647812 */ /* 0x040fe200078ec0ff */
[----:B------:R-:W-:Y:S01]  /*1c660*/  IMAD.U32 R10, R11, 0x10000, RZ ;  /* 0x000100000b0a7824 */ /* 0x000fe200078e00ff */
[C---:B------:R-:W-:Y:S01]  /*1c670*/  LOP3.LUT R112, R8.reuse, 0xffff0000, RZ, 0xc0, !PT ;  /* 0xffff000008707812 */ /* 0x040fe200078ec0ff */
[----:B------:R-:W-:Y:S01]  /*1c680*/  IMAD.U32 R114, R8, 0x10000, RZ ;  /* 0x0001000008727824 */ /* 0x000fe200078e00ff */
[C---:B------:R-:W-:Y:S01]  /*1c690*/  SHF.L.U32 R8, R9.reuse, 0x10, RZ ;  /* 0x0000001009087819 */ /* 0x040fe200000006ff */
[C---:B------:R-:W-:Y:S01]  /*1c6a0*/  FMUL.FTZ R11, R94.reuse, R113 ;  /* 0x000000715e0b7220 */ /* 0x040fe20000410000 */
[----:B------:R-:W-:Y:S01]  /*1c6b0*/  LOP3.LUT R116, R9, 0xffff0000, RZ, 0xc0, !PT ;  /* 0xffff000009747812 */ /* 0x000fe200078ec0ff */
[----:B------:R-:W-:Y:S02]  /*1c6c0*/  FMUL.FTZ R94, R94, R117 ;  /* 0x000000755e5e7220 */ /* 0x000fe40000410000 */
[----:B------:R-:W-:-:S02]  /*1c6d0*/  FMUL.FTZ R9, R100, R101 ;  /* 0x0000006564097220 */ /* 0x000fc40000410000 */
[----:B------:R-:W-:Y:S02]  /*1c6e0*/  FFMA.FTZ R94, R96, R113, R94 ;  /* 0x00000071605e7223 */ /* 0x000fe4000001005e */
[-C--:B------:R-:W-:Y:S02]  /*1c6f0*/  FMUL.FTZ R100, R100, R115.reuse ;  /* 0x0000007364647220 */ /* 0x080fe40000410000 */
[----:B------:R-:W-:Y:S01]  /*1c700*/  FFMA.FTZ R9, R10, R115, -R9 ;  /* 0x000000730a097223 */ /* 0x000fe20000010809 */
[----:B------:R-:W-:Y:S01]  /*1c710*/  SHF.L.U32 R115, R97, 0x10, RZ ;  /* 0x0000001061737819 */ /* 0x000fe200000006ff */
[C---:B------:R-:W-:Y:S01]  /*1c720*/  IMAD.U32 R113, R95.reuse, 0x10000, RZ ;  /* 0x000100005f717824 */ /* 0x040fe200078e00ff */
[----:B------:R-:W-:Y:S01]  /*1c730*/  LOP3.LUT R95, R95, 0xffff0000, RZ, 0xc0, !PT ;  /* 0xffff00005f5f7812 */ /* 0x000fe200078ec0ff */
[----:B------:R-:W-:Y:S01]  /*1c740*/  FFMA.FTZ R11, R96, R117, -R11 ;  /* 0x00000075600b7223 */ /* 0x000fe2000001080b */
[----:B------:R-:W-:Y:S01]  /*1c750*/  LOP3.LUT R97, R97, 0xffff0000, RZ, 0xc0, !PT ;  /* 0xffff000061617812 */ /* 0x000fe200078ec0ff */
[----:B------:R-:W-:-:S02]  /*1c760*/  FFMA.FTZ R100, R10, R101, R100 ;  /* 0x000000650a647223 */ /* 0x000fc40000010064 */
[----:B------:R-:W-:Y:S02]  /*1c770*/  FMUL.FTZ R10, R112, R113 ;  /* 0x00000071700a7220 */ /* 0x000fe40000410000 */
[----:B------:R-:W-:Y:S02]  /*1c780*/  FMUL.FTZ R96, R116, R95 ;  /* 0x0000005f74607220 */ /* 0x000fe40000410000 */
        /* <DEDUP_REMOVED lines=10> */
[----:B------:R1:W-:Y:S02]  /*1c830*/  ST.E.128 [R52.64], R8 ;  /* 0x0000000834007985 */ /* 0x0003e4000c101d04 */
.L_x_1376:
[----:B------:R-:W-:Y:S05]  /*1c840*/  BSYNC B0 ;  /* 0x0000000000007941 */ /* 0x000fea0003800000 */
.L_x_1375:
[----:B-1----:R-:W-:Y:S01]  /*1c850*/  IADD3 R8, R12, 0x10, RZ ;  /* 0x000000100c087810 */ /* 0x002fe20007ffe0ff */
[----:B------:R-:W-:Y:S03]  /*1c860*/  BSSY B0, `(.L_x_1377) ;  /* 0x0000036000007945 */ /* 0x000fe60003800000 */
[----:B------:R-:W-:-:S13]  /*1c870*/  ISETP.GE.AND P0, PT, R8, R7, PT ;  /* 0x000000070800720c */ /* 0x000fda0003f06270 */
[----:B------:R-:W-:Y:S05]  /*1c880*/  @P0 BRA `(.L_x_1378) ;  /* 0x0000033000000947 */ /* 0x000fea0003800000 */
[----:B------:R-:W-:Y:S01]  /*1c890*/  IADD3 R11, P0, R13, R20, RZ ;  /* 0x000000140d0b7210 */ /* 0x000fe20007f1e0ff */
[----:B------:R-:W-:-:S03]  /*1c8a0*/  ULDC.64 UR4, c[0x0][0x118] ;  /* 0x0000460000047ab9 */ /* 0x000fc60000000a00 */
        /* <DEDUP_REMOVED lines=49> */
.L_x_1378:
[----:B------:R-:W-:Y:S05]  /*1cbc0*/  BSYNC B0 ;  /* 0x0000000000007941 */ /* 0x000fea0003800000 */
.L_x_1377:
[----:B-1----:R-:W-:Y:S01]  /*1cbd0*/  IADD3 R8, R12, 0x20, RZ ;  /* 0x000000200c087810 */ /* 0x002fe20007ffe0ff */
[----:B------:R-:W-:Y:S03]  /*1cbe0*/  BSSY B0, `(.L_x_1379) ;  /* 0x0000032000007945 */ /* 0x000fe60003800000 */
[----:B------:R-:W-:-:S13]  /*1cbf0*/  ISETP.GE.AND P0, PT, R8, R7, PT ;  /* 0x000000070800720c */ /* 0x000fda0003f06270 */
[----:B------:R-:W-:Y:S05]  /*1cc00*/  @P0 BRA `(.L_x_1380) ;  /* 0x000002f000000947 */ /* 0x000fea0003800000 */
[----:B------:R-:W-:Y:S02]  /*1cc10*/  ULDC.64 UR4, c[0x0][0x118] ;  /* 0x0000460000047ab9 */ /* 0x000fe40000000a00 */
[----:B------:R-:W2:Y:S01]  /*1cc20*/  LD.E.128 R8, [R52.64+0x4000] ;  /* 0x0040000434087980 */ /* 0x000ea2000c101d00 */
[--C-:B------:R-:W-:Y:S02]  /*1cc30*/  SHF.R.U64 R88, R108, 0x10, R109.reuse ;  /* 0x000000106c587819 */ /* 0x100fe4000000126d */
[----:B------:R-:W-:Y:S02]  /*1cc40*/  SHF.R.U32.HI R109, RZ, 0x10, R109 ;  /* 0x00000010ff6d7819 */ /* 0x000fe4000001166d */
[----:B------:R-:W-:Y:S02]  /*1cc50*/  SHF.R.U32.HI R95, RZ, 0x10, R111 ;  /* 0x00000010ff5f7819 */ /* 0x000fe4000001166f */
[----:B------:R-:W-:Y:S02]  /*1cc60*/  PRMT R109, R74, 0x5410, R109 ;  /* 0x000054104a6d7816 */ /* 0x000fe4000000006d */
[----:B------:R-:W-:-:S02]  /*1cc70*/  SHF.R.U64 R86, R110, 0x10, R111 ;  /* 0x000000106e567819 */ /* 0x000fc4000000126f */
[----:B------:R-:W-:Y:S01]  /*1cc80*/  PRMT R95, R76, 0x5410, R95 ;  /* 0x000054104c5f7816 */ /* 0x000fe2000000005f */
        /* <DEDUP_REMOVED lines=39> */
.L_x_1380:
[----:B------:R-:W-:Y:S05]  /*1cf00*/  BSYNC B0 ;  /* 0x0000000000007941 */ /* 0x000fea0003800000 */
.L_x_1379:
[----:B-1----:R-:W-:Y:S01]  /*1cf10*/  IADD3 R8, R12, 0x30, RZ ;  /* 0x000000300c087810 */ /* 0x002fe20007ffe0ff */
[----:B------:R-:W-:Y:S03]  /*1cf20*/  BSSY B0, `(.L_x_1381) ;  /* 0x0000037000007945 */ /* 0x000fe60003800000 */
[----:B------:R-:W-:-:S13]  /*1cf30*/  ISETP.GE.AND P0, PT, R8, R7, PT ;  /* 0x000000070800720c */ /* 0x000fda0003f06270 */
[----:B------:R-:W-:Y:S05]  /*1cf40*/  @P0 BRA `(.L_x_1382) ;  /* 0x0000034000000947 */ /* 0x000fea0003800000 */
[----:B------:R-:W-:Y:S01]  /*1cf50*/  IADD3 R9, R13, 0x2000, RZ ;  /* 0x000020000d097810 */ /* 0x000fe20007ffe0ff */
[----:B------:R-:W-:-:S03]  /*1cf60*/  ULDC.64 UR4, c[0x0][0x118] ;  /* 0x0000460000047ab9 */ /* 0x000fc60000000a00 */
        /* <DEDUP_REMOVED lines=21> */
[----:B------:R-:W-:Y:S01]  /*1d0c0*/  LOP3.LUT R87, R8, 0xffff0000, RZ, 0xc0, !PT ;  /* 0xffff000008577812 */ /* 0x000fe200078ec0ff */
[----:B------:R-:W-:Y:S01]  /*1d0d0*/  FMUL.FTZ R11, R57, R74 ;  /* 0x0000004a390b7220 */ /* 0x000fe20000410000 */
[----:B------:R-:W-:Y:S01]  /*1d0e0*/  LOP3.LUT R89, R9, 0xffff0000, RZ, 0xc0, !PT ;  /* 0xffff000009597812 */ /* 0x000fe200078ec0ff */
[----:B------:R-:W-:-:S02]  /*1d0f0*/  FMUL.FTZ R57, R57, R76 ;  /* 0x0000004c39397220 */ /* 0x000fc40000410000 */
[----:B------:R-:W-:Y:S02]  /*1d100*/  IMAD.U32 R88, R8, 0x10000, RZ ;  /* 0x0001000008587824 */ /* 0x000fe400078e00ff */
[C---:B------:R-:W-:Y:S02]  /*1d110*/  FFMA.FTZ R11, R68.reuse, R76, -R11 ;  /* 0x0000004c440b7223 */ /* 0x040fe4000001080b */
[----:B------:R-:W-:Y:S02]  /*1d120*/  IMAD.U32 R8, R9, 0x10000, RZ ;  /* 0x0001000009087824 */ /* 0x000fe400078e00ff */
[----:B------:R-:W-:Y:S02]  /*1d130*/  FFMA.FTZ R68, R68, R74, R57 ;  /* 0x0000004a44447223 */ /* 0x000fe40000010039 */
[C---:B------:R-:W-:Y:S02]  /*1d140*/  FMUL.FTZ R9, R86.reuse, R75 ;  /* 0x0000004b56097220 */ /* 0x040fe40000410000 */
[C---:B------:R-:W-:Y:S01]  /*1d150*/  IMAD.U32 R57, R61.reuse, 0x10000, RZ ;  /* 0x000100003d397824 */ /* 0x040fe200078e00ff */
[----:B------:R-:W-:Y:S01]  /*1d160*/  LOP3.LUT R61, R61, 0xffff0000, RZ, 0xc0, !PT ;  /* 0xffff00003d3d7812 */ /* 0x000fe200078ec0ff */
[----:B------:R-:W-:-:S02]  /*1d170*/  FMUL.FTZ R86, R86, R77 ;  /* 0x0000004d56567220 */ /* 0x000fc40000410000 */
[C---:B------:R-:W-:Y:S01]  /*1d180*/  IMAD.U32 R74, R69.reuse, 0x10000, RZ ;  /* 0x00010000454a7824 */ /* 0x040fe200078e00ff */
[----:B------:R-:W-:Y:S01]  /*1d190*/  LOP3.LUT R69, R69, 0xffff0000, RZ, 0xc0, !PT ;  /* 0xffff000045457812 */ /* 0x000fe200078ec0ff */
[C---:B------:R-:W-:Y:S02]  /*1d1a0*/  FFMA.FTZ R9, R10.reuse, R77, -R9 ;  /* 0x0000004d0a097223 */ /* 0x040fe40000010809 */
[----:B------:R-:W-:Y:S02]  /*1d1b0*/  FFMA.FTZ R86, R10, R75, R86 ;  /* 0x0000004b0a567223 */ /* 0x000fe40000010056 */
[----:B------:R-:W-:Y:S02]  /*1d1c0*/  FMUL.FTZ R75, R87, R57 ;  /* 0x00000039574b7220 */ /* 0x000fe40000410000 */
[----:B------:R-:W-:Y:S02]  /*1d1d0*/  FMUL.FTZ R10, R89, R61 ;  /* 0x0000003d590a7220 */ /* 0x000fe40000410000 */
[----:B------:R-:W-:-:S02]  /*1d1e0*/  FMUL.FTZ R87, R87, R74 ;  /* 0x0000004a57577220 */ /* 0x000fc40000410000 */
[----:B------:R-:W-:Y:S02]  /*1d1f0*/  FMUL.FTZ R89, R89, R69 ;  /* 0x0000004559597220 */ /* 0x000fe40000410000 */
[C---:B------:R-:W-:Y:S02]  /*1d200*/  FFMA.FTZ R75, R88.reuse, R74, -R75 ;  /* 0x0000004a584b7223 */ /* 0x040fe4000001084b */
[----:B------:R-:W-:Y:S02]  /*1d210*/  FFMA.FTZ R88, R88, R57, R87 ;  /* 0x0000003958587223 */ /* 0x000fe40000010057 */
[----:B------:R-:W-:Y:S01]  /*1d220*/  FFMA.FTZ R69, R8, R69, -R10 ;  /* 0x0000004508457223 */ /* 0x000fe2000001080a */
[----:B------:R-:W-:Y:S01]  /*1d230*/  F2FP.BF16.PACK_AB R10, R68, R11 ;  /* 0x0000000b440a723e */ /* 0x000fe200000010ff */
[----:B------:R-:W-:Y:S01]  /*1d240*/  FFMA.FTZ R74, R8, R61, R89 ;  /* 0x0000003d084a7223 */ /* 0x000fe20000010059 */
[----:B------:R-:W-:Y:S02]  /*1d250*/  F2FP.BF16.PACK_AB R11, R86, R9 ;  /* 0x00000009560b723e */ /* 0x000fe400000010ff */
[----:B------:R-:W-:-:S02]  /*1d260*/  F2FP.BF16.PACK_AB R8, R88, R75 ;  /* 0x0000004b5808723e */ /* 0x000fc400000010ff */
[----:B------:R-:W-:-:S05]  /*1d270*/  F2FP.BF16.PACK_AB R9, R74, R69 ;  /* 0x000000454a09723e */ /* 0x000fca00000010ff */
[----:B------:R1:W-:Y:S02]  /*1d280*/  ST.E.128 [R94.64], R8 ;  /* 0x000000085e007985 */ /* 0x0003e4000c101d04 */
.L_x_1382:
[----:B------:R-:W-:Y:S05]  /*1d290*/  BSYNC B0 ;  /* 0x0000000000007941 */ /* 0x000fea0003800000 */
.L_x_1381:
[----:B-1----:R-:W-:Y:S01]  /*1d2a0*/  IADD3 R8, R12, 0x40, RZ ;  /* 0x000000400c087810 */ /* 0x002fe20007ffe0ff */
[----:B------:R-:W-:Y:S03]  /*1d2b0*/  BSSY B0, `(.L_x_1383) ;  /* 0x0000032000007945 */ /* 0x000fe60003800000 */
[----:B------:R-:W-:-:S13]  /*1d2c0*/  ISETP.GE.AND P0, PT, R8, R7, PT ;  /* 0x000000070800720c */ /* 0x000fda0003f06270 */
[----:B------:R-:W-:Y:S05]  /*1d2d0*/  @P0 BRA `(.L_x_1384) ;  /* 0x000002f000000947 */ /* 0x000fea0003800000 */
[----:B------:R-:W-:Y:S02]  /*1d2e0*/  ULDC.64 UR4, c[0x0][0x118] ;  /* 0x0000460000047ab9 */ /* 0x000fe40000000a00 */
[----:B------:R-:W2:Y:S01]  /*1d2f0*/  LD.E.128 R8, [R52.64+0x8000] ;  /* 0x0080000434087980 */ /* 0x000ea2000c101d00 */
[----:B------:R-:W-:Y:S02]  /*1d300*/  SHF.R.U64 R61, R98, 0x10, R99 ;  /* 0x00000010623d7819 */ /* 0x000fe40000001263 */
[----:B------:R-:W-:Y:S02]  /*1d310*/  SHF.R.U64 R57, R102, 0x10, R103 ;  /* 0x0000001066397819 */ /* 0x000fe40000001267 */
[----:B------:R-:W-:Y:S02]  /*1d320*/  SHF.R.U32.HI R98, RZ, 0x10, R99 ;  /* 0x00000010ff627819 */ /* 0x000fe40000011663 */
[----:B------:R-:W-:Y:S02]  /*1d330*/  SHF.R.U32.HI R102, RZ, 0x10, R103 ;  /* 0x00000010ff667819 */ /* 0x000fe40000011667 */
[----:B------:R-:W-:-:S02]  /*1d340*/  PRMT R56, R56, 0x5410, R57 ;  /* 0x0000541038387816 */ /* 0x000fc40000000039 */
[----:B------:R-:W-:Y:S02]  /*1d350*/  PRMT R98, R51, 0x5410, R98 ;  /* 0x0000541033627816 */ /* 0x000fe40000000062 */
[----:B------:R-:W-:Y:S02]  /*1d360*/  PRMT R57, R55, 0x5410, R102 ;  /* 0x0000541037397816 */ /* 0x000fe40000000066 */
[----:B------:R-:W-:Y:S01]  /*1d370*/  PRMT R54, R54, 0x5410, R61 ;  /* 0x0000541036367816 */ /* 0x000fe2000000003d */
[----:B------:R-:W-:Y:S01]  /*1d380*/  IMAD.U32 R68, R98, 0x10000, RZ ;  /* 0x0001000062447824 */ /* 0x000fe200078e00ff */
[C---:B------:R-:W-:Y:S02]  /*1d390*/  SHF.L.U32 R74, R57.reuse, 0x10, RZ ;  /* 0x00000010394a7819 */ /* 0x040fe400000006ff */
        /* <DEDUP_REMOVED lines=24> */
[----:B------:R-:W-:Y:S02]  /*1d520*/  FMUL.FTZ R69, R69, R74 ;  /* 0x0000004a45457220 */ /* 0x000fe40000410000 */
[----:B------:R-:W-:Y:S02]  /*1d530*/  FMUL.FTZ R77, R77, R56 ;  /* 0x000000384d4d7220 */ /* 0x000fe40000410000 */
[----:B------:R-:W-:Y:S01]  /*1d540*/  FFMA.FTZ R74, R75, R74, -R10 ;  /* 0x0000004a4b4a7223 */ /* 0x000fe2000001080a */
[----:B------:R-:W-:Y:S01]  /*1d550*/  F2FP.BF16.PACK_AB R10, R51, R8 ;  /* 0x00000008330a723e */ /* 0x000fe200000010ff */
[----:B------:R-:W-:-:S02]  /*1d560*/  FFMA.FTZ R69, R75, R68, R69 ;  /* 0x000000444b457223 */ /* 0x000fc40000010045 */
[C---:B------:R-:W-:Y:S01]  /*1d570*/  FFMA.FTZ R56, R61.reuse, R56, -R11 ;  /* 0x000000383d387223 */ /* 0x040fe2000001080b */
[----:B------:R-:W-:Y:S01]  /*1d580*/  F2FP.BF16.PACK_AB R11, R76, R9 ;  /* 0x000000094c0b723e */ /* 0x000fe200000010ff */
[----:B------:R-:W-:Y:S01]  /*1d590*/  FFMA.FTZ R77, R61, R54, R77 ;  /* 0x000000363d4d7223 */ /* 0x000fe2000001004d */
[----:B------:R-:W-:-:S04]  /*1d5a0*/  F2FP.BF16.PACK_AB R8, R69, R74 ;  /* 0x0000004a4508723e */ /* 0x000fc800000010ff */
[----:B------:R-:W-:-:S05]  /*1d5b0*/  F2FP.BF16.PACK_AB R9, R77, R56 ;  /* 0x000000384d09723e */ /* 0x000fca00000010ff */
[----:B------:R1:W-:Y:S02]  /*1d5c0*/  ST.E.128 [R52.64+0x8000], R8 ;  /* 0x0080000834007985 */ /* 0x0003e4000c101d04 */
.L_x_1384:
[----:B------:R-:W-:Y:S05]  /*1d5d0*/  BSYNC B0 ;  /* 0x0000000000007941 */ /* 0x000fea0003800000 */
.L_x_1383:
[----:B-1----:R-:W-:-:S04]  /*1d5e0*/  IADD3 R8, R12, 0x50, RZ ;  /* 0x000000500c087810 */ /* 0x002fc80007ffe0ff */
        /* <DEDUP_REMOVED lines=54> */
.L_x_1374:
[----:B------:R-:W-:Y:S05]  /*1d950*/  BSYNC B1 ;  /* 0x0000000000017941 */ /* 0x000fea0003800000 */
.L_x_1373:
[----:B------:R-:W-:-:S04]  /*1d960*/  IADD3 R25, R25, 0x40, RZ ;  /* 0x0000004019197810 */ /* 0x000fc80007ffe0ff */
[----:B------:R-:W-:Y:S01]  /*1d970*/  ISETP.GE.AND P0, PT, R25, R60, PT ;  /* 0x0000003c1900720c */ /* 0x000fe20003f06270 */
[----:B------:R-:W-:-:S12]  /*1d980*/  IMAD.MOV.U32 R25, RZ, RZ, 0x0 ;  /* 0x00000000ff197424 */ /* 0x000fd800078e00ff */
[----:B------:R-:W-:Y:S05]  /*1d990*/  @P0 RET.REL.NODEC R24 `(_ZN7cutlass13device_kernelIN5flash19enable_sm80_to_sm89INS1_16FlashAttnFwdSm80INS1_25CollectiveMainloopFwdSm80ILi8ELi2ELb0EN4cute5tupleIJNS5_1CILi128EEENS7_ILi64EEENS7_ILi192EEEEEELi192ENS_10bfloat16_tEfNS_4arch4Sm80ELb0ELb1ELb0ELb1ELb1ELb1ELb1ELb0EEENS1_21CollectiveEpilogueFwdINS6_IJS8_SA_S9_EEENS6_IJNS7_ILi1EEESI_SI_EEESC_SE_Li256ELb1ELb1ELb0ELb0EEENS1_19SingleTileSchedulerILb1ELb0ELb1ELi128EEEEEEEEEvNT_6ParamsE) ;  /* 0xfffe266018000950 */ /* 0x000fea0003c3ffff */
[----:B------:R-:W-:Y:S01]  /*1d9a0*/  ISETP.GE.AND P0, PT, R12, R7, PT ;  /* 0x000000070c00720c */ /* 0x000fe20003f06270 */
[----:B------:R-:W-:-:S12]  /*1d9b0*/  BSSY B0, `(.L_x_1385) ;  /* 0x0000031000007945 */ /* 0x000fd80003800000 */
[----:B------:R-:W-:Y:S05]  /*1d9c0*/  @P0 BRA `(.L_x_1386) ;  /* 0x000002f000000947 */ /* 0x000fea0003800000 */
[----:B------:R-:W-:Y:S02]  /*1d9d0*/  ULDC.64 UR4, c[0x0][0x118] ;  /* 0x0000460000047ab9 */ /* 0x000fe40000000a00 */
[----:B-1----:R-:W2:Y:S01]  /*1d9e0*/  LD.E.128 R8, [R52.64+0x2000] ;  /* 0x0020000434087980 */ /* 0x002ea2000c101d00 */
[----:B------:R-:W-:Y:S02]  /*1d9f0*/  SHF.R.U64 R35, R90, 0x10, R91 ;  /* 0x000000105a237819 */ /* 0x000fe4000000125b */
[----:B------:R-:W-:Y:S02]  /*1da00*/  SHF.R.U64 R25, R92, 0x10, R93 ;  /* 0x000000105c197819 */ /* 0x000fe4000000125d */
[----:B------:R-:W-:Y:S02]  /*1da10*/  SHF.R.U32.HI R90, RZ, 0x10, R91 ;  /* 0x00000010ff5a7819 */ /* 0x000fe4000001165b */
[----:B------:R-:W-:Y:S02]  /*1da20*/  SHF.R.U32.HI R92, RZ, 0x10, R93 ;  /* 0x00000010ff5c7819 */ /* 0x000fe4000001165d */
[----:B------:R-:W-:-:S02]  /*1da30*/  PRMT R49, R49, 0x5410, R90 ;  /* 0x0000541031317816 */ /* 0x000fc4000000005a */
[----:B------:R-:W-:Y:S02]  /*1da40*/  PRMT R43, R43, 0x5410, R92 ;  /* 0x000054102b2b7816 */ /* 0x000fe4000000005c */
[----:B------:R-:W-:Y:S01]  /*1da50*/  PRMT R48, R48, 0x5410, R25 ;  /* 0x0000541030307816 */ /* 0x000fe20000000019 */
[----:B------:R-:W-:Y:S01]  /*1da60*/  IMAD.U32 R36, R49, 0x10000, RZ ;  /* 0x0001000031247824 */ /* 0x000fe200078e00ff */
[----:B------:R-:W-:Y:S02]  /*1da70*/  SHF.L.U32 R54, R43, 0x10, RZ ;  /* 0x000000102b367819 */ /* 0x000fe400000006ff */
[----:B------:R-:W-:Y:S02]  /*1da80*/  PRMT R50, R50, 0x5410, R35 ;  /* 0x0000541032327816 */ /* 0x000fe40000000023 */
[----:B------:R-:W-:Y:S02]  /*1da90*/  LOP3.LUT R35, R49, 0xffff0000, RZ, 0xc0, !PT ;  /* 0xffff000031237812 */ /* 0x000fe400078ec0ff */
[----:B------:R-:W-:-:S02]  /*1daa0*/  LOP3.LUT R37, R43, 0xffff0000, RZ, 0xc0, !PT ;  /* 0xffff00002b257812 */ /* 0x000fc400078ec0ff */
[C---:B--2---:R-:W-:Y:S01]  /*1dab0*/  LOP3.LUT R25, R10.reuse, 0xffff0000, RZ, 0xc0, !PT ;  /* 0xffff00000a197812 */ /* 0x044fe200078ec0ff */
[----:B------:R-:W-:Y:S01]  /*1dac0*/  IMAD.U32 R34, R10, 0x10000, RZ ;  /* 0x000100000a227824 */ /* 0x000fe200078e00ff */
[C---:B------:R-:W-:Y:S01]  /*1dad0*/  LOP3.LUT R56, R11.reuse, 0xffff0000, RZ, 0xc0, !PT ;  /* 0xffff00000b387812 */ /* 0x040fe200078ec0ff */
[----:B------:R-:W-:Y:S01]  /*1dae0*/  IMAD.U32 R10, R11, 0x10000, RZ ;  /* 0x000100000b0a7824 */ /* 0x000fe200078e00ff */
[C---:B------:R-:W-:Y:S01]  /*1daf0*/  LOP3.LUT R43, R8.reuse, 0xffff0000, RZ, 0xc0, !PT ;  /* 0xffff0000082b7812 */ /* 0x040fe200078ec0ff */
[----:B------:R-:W-:Y:S01]  /*1db00*/  FMUL.FTZ R11, R25, R36 ;  /* 0x00000024190b7220 */ /* 0x000fe20000410000 */
[----:B------:R-:W-:Y:S01]  /*1db10*/  LOP3.LUT R51, R9, 0xffff0000, RZ, 0xc0, !PT ;  /* 0xffff000009337812 */ /* 0x000fe200078ec0ff */
[-C--:B------:R-:W-:Y:S02]  /*1db20*/  FMUL.FTZ R25, R25, R54.reuse ;  /* 0x0000003619197220 */ /* 0x080fe40000410000 */
[----:B------:R-:W-:Y:S01]  /*1db30*/  IMAD.U32 R49, R8, 0x10000, RZ ;  /* 0x0001000008317824 */ /* 0x000fe200078e00ff */
[----:B------:R-:W-:Y:S01]  /*1db40*/  SHF.L.U32 R8, R9, 0x10, RZ ;  /* 0x0000001009087819 */ /* 0x000fe200000006ff */
        /* <DEDUP_REMOVED lines=23> */
.L_x_1386:
[----:B------:R-:W-:Y:S05]  /*1dcc0*/  BSYNC B0 ;  /* 0x0000000000007941 */ /* 0x000fea0003800000 */
.L_x_1385:
        /* <DEDUP_REMOVED lines=20> */
[----:B------:R-:W-:Y:S01]  /*1de10*/  IMAD.U32 R48, R39, 0x10000, RZ ;  /* 0x0001000027307824 */ /* 0x000fe200078e00ff */
        /* <DEDUP_REMOVED lines=35> */
.L_x_1388:
[----:B------:R-:W-:Y:S05]  /*1e050*/  BSYNC B0 ;  /* 0x0000000000007941 */ /* 0x000fea0003800000 */
.L_x_1387:
        /* <DEDUP_REMOVED lines=13> */
[----:B------:R-:W-:Y:S02]  /*1e130*/  PRMT R38, R38, 0x5410, R25 ;  /* 0x0000541026267816 */ /* 0x000fe40000000019 */
[C---:B------:R-:W-:Y:S02]  /*1e140*/  SHF.L.U32 R34, R32.reuse, 0x10, RZ ;  /* 0x0000001020227819 */ /* 0x040fe400000006ff */
[----:B------:R-:W-:Y:S01]  /*1e150*/  LOP3.LUT R37, R32, 0xffff0000, RZ, 0xc0, !PT ;  /* 0xffff000020257812 */ /* 0x000fe200078ec0ff */
[C---:B------:R-:W-:Y:S01]  /*1e160*/  IMAD.U32 R32, R71.reuse, 0x10000, RZ ;  /* 0x0001000047207824 */ /* 0x040fe200078e00ff */
        /* <DEDUP_REMOVED lines=11> */
[----:B------:R-:W-:-:S02]  /*1e220*/  FFMA.FTZ R11, R26, R34, -R11 ;  /* 0x000000221a0b7223 */ /* 0x000fc4000001080b */
[----:B------:R-:W-:Y:S01]  /*1e230*/  FFMA.FTZ R26, R26, R32, R25 ;  /* 0x000000201a1a7223 */ /* 0x000fe20000010019 */
[C---:B------:R-:W-:Y:S01]  /*1e240*/  SHF.L.U32 R32, R33.reuse, 0x10, RZ ;  /* 0x0000001021207819 */ /* 0x040fe200000006ff */
[----:B------:R-:W-:Y:S01]  /*1e250*/  FMUL.FTZ R9, R36, R35 ;  /* 0x0000002324097220 */ /* 0x000fe20000410000 */
[----:B------:R-:W-:Y:S01]  /*1e260*/  LOP3.LUT R33, R33, 0xffff0000, RZ, 0xc0, !PT ;  /* 0xffff000021217812 */ /* 0x000fe200078ec0ff */
[C---:B------:R-:W-:Y:S01]  /*1e270*/  IMAD.U32 R25, R38.reuse, 0x10000, RZ ;  /* 0x0001000026197824 */ /* 0x040fe200078e00ff */
[----:B------:R-:W-:Y:S01]  /*1e280*/  LOP3.LUT R38, R38, 0xffff0000, RZ, 0xc0, !PT ;  /* 0xffff000026267812 */ /* 0x000fe200078ec0ff */
[-C--:B------:R-:W-:Y:S02]  /*1e290*/  FMUL.FTZ R36, R36, R37.reuse ;  /* 0x0000002524247220 */ /* 0x080fe40000410000 */
[C---:B------:R-:W-:Y:S02]  /*1e2a0*/  FFMA.FTZ R9, R10.reuse, R37, -R9 ;  /* 0x000000250a097223 */ /* 0x040fe40000010809 */
        /* <DEDUP_REMOVED lines=13> */
[----:B------:R1:W-:Y:S02]  /*1e380*/  ST.E.128 [R52.64+0x6000], R8 ;  /* 0x0060000834007985 */ /* 0x0003e4000c101d04 */
.L_x_1390:
[----:B------:R-:W-:Y:S05]  /*1e390*/  BSYNC B0 ;  /* 0x0000000000007941 */ /* 0x000fea0003800000 */
.L_x_1389:
        /* <DEDUP_REMOVED lines=15> */
[----:B------:R-:W-:Y:S02]  /*1e490*/  PRMT R35, R30, 0x5410, R35 ;  /* 0x000054101e237816 */ /* 0x000fe40000000023 */
[----:B------:R-:W-:Y:S01]  /*1e4a0*/  SHF.R.U64 R26, R66, 0x10, R67 ;  /* 0x00000010421a7819 */ /* 0x000fe20000001243 */
[----:B------:R-:W-:Y:S01]  /*1e4b0*/  IMAD.U32 R28, R65, 0x10000, RZ ;  /* 0x00010000411c7824 */ /* 0x000fe200078e00ff */
[----:B------:R-:W-:Y:S01]  /*1e4c0*/  PRMT R29, R29, 0x5410, R32 ;  /* 0x000054101d1d7816 */ /* 0x000fe20000000020 */
[----:B------:R-:W-:Y:S01]  /*1e4d0*/  IMAD.U32 R30, R35, 0x10000, RZ ;  /* 0x00010000231e7824 */ /* 0x000fe200078e00ff */
[----:B------:R-:W-:-:S02]  /*1e4e0*/  PRMT R31, R31, 0x5410, R26 ;  /* 0x000054101f1f7816 */ /* 0x000fc4000000001a */
        /* <DEDUP_REMOVED lines=11> */
[-C--:B------:R-:W-:Y:S02]  /*1e5a0*/  FMUL.FTZ R25, R25, R30.reuse ;  /* 0x0000001e19197220 */ /* 0x080fe40000410000 */
[----:B------:R-:W-:Y:S02]  /*1e5b0*/  FMUL.FTZ R9, R32, R33 ;  /* 0x0000002120097220 */ /* 0x000fe40000410000 */
[C---:B------:R-:W-:Y:S02]  /*1e5c0*/  FFMA.FTZ R11, R26.reuse, R30, -R11 ;  /* 0x0000001e1a0b7223 */ /* 0x040fe4000001080b */
[----:B------:R-:W-:Y:S02]  /*1e5d0*/  FFMA.FTZ R26, R26, R28, R25 ;  /* 0x0000001c1a1a7223 */ /* 0x000fe40000010019 */
[----:B------:R-:W-:-:S02]  /*1e5e0*/  FMUL.FTZ R32, R32, R35 ;  /* 0x0000002320207220 */ /* 0x000fc40000410000 */
[C---:B------:R-:W-:Y:S02]  /*1e5f0*/  FFMA.FTZ R9, R10.reuse, R35, -R9 ;  /* 0x000000230a097223 */ /* 0x040fe40000010809 */
[C---:B------:R-:W-:Y:S01]  /*1e600*/  IMAD.U32 R25, R29.reuse, 0x10000, RZ ;  /* 0x000100001d197824 */ /* 0x040fe200078e00ff */
[----:B------:R-:W-:Y:S01]  /*1e610*/  LOP3.LUT R29, R29, 0xffff0000, RZ, 0xc0, !PT ;  /* 0xffff00001d1d7812 */ /* 0x000fe200078ec0ff */
[C---:B------:R-:W-:Y:S01]  /*1e620*/  IMAD.U32 R35, R31.reuse, 0x10000, RZ ;  /* 0x000100001f237824 */ /* 0x040fe200078e00ff */
[----:B------:R-:W-:Y:S01]  /*1e630*/  LOP3.LUT R31, R31, 0xffff0000, RZ, 0xc0, !PT ;  /* 0xffff00001f1f7812 */ /* 0x000fe200078ec0ff */
        /* <DEDUP_REMOVED lines=14> */
.L_x_1392:
[----:B------:R-:W-:Y:S05]  /*1e720*/  BSYNC B0 ;  /* 0x0000000000007941 */ /* 0x000fea0003800000 */
.L_x_1391:
        /* <DEDUP_REMOVED lines=14> */
[C---:B------:R-:W-:Y:S02]  /*1e810*/  SHF.L.U32 R28, R25.reuse, 0x10, RZ ;  /* 0x00000010191c7819 */ /* 0x040fe400000006ff */
[----:B------:R-:W-:Y:S02]  /*1e820*/  PRMT R22, R22, 0x5410, R29 ;  /* 0x0000541016167816 */ /* 0x000fe4000000001d */
[----:B------:R-:W-:Y:S02]  /*1e830*/  LOP3.LUT R25, R25, 0xffff0000, RZ, 0xc0, !PT ;  /* 0xffff000019197812 */ /* 0x000fe400078ec0ff */
[C---:B--2---:R-:W-:Y:S01]  /*1e840*/  LOP3.LUT R21, R10.reuse, 0xffff0000, RZ, 0xc0, !PT ;  /* 0xffff00000a157812 */ /* 0x044fe200078ec0ff */
[----:B------:R-:W-:Y:S01]  /*1e850*/  IMAD.U32 R23, R10, 0x10000, RZ ;  /* 0x000100000a177824 */ /* 0x000fe200078e00ff */
[C---:B------:R-:W-:Y:S01]  /*1e860*/  LOP3.LUT R30, R11.reuse, 0xffff0000, RZ, 0xc0, !PT ;  /* 0xffff00000b1e7812 */ /* 0x040fe200078ec0ff */
[----:B------:R-:W-:Y:S01]  /*1e870*/  IMAD.U32 R10, R11, 0x10000, RZ ;  /* 0x000100000b0a7824 */ /* 0x000fe200078e00ff */
[----:B------:R-:W-:Y:S01]  /*1e880*/  LOP3.LUT R11, R58, 0xffff0000, RZ, 0xc0, !PT ;  /* 0xffff00003a0b7812 */ /* 0x000fe200078ec0ff */
[C---:B------:R-:W-:Y:S01]  /*1e890*/  IMAD.U32 R32, R8.reuse, 0x10000, RZ ;  /* 0x0001000008207824 */ /* 0x040fe200078e00ff */
[----:B------:R-:W-:Y:S01]  /*1e8a0*/  LOP3.LUT R31, R8, 0xffff0000, RZ, 0xc0, !PT ;  /* 0xffff0000081f7812 */ /* 0x000fe200078ec0ff */
[----:B------:R-:W-:Y:S01]  /*1e8b0*/  FMUL.FTZ R8, R21, R26 ;  /* 0x0000001a15087220 */ /* 0x000fe20000410000 */
[----:B------:R-:W-:Y:S01]  /*1e8c0*/  SHF.L.U32 R29, R9, 0x10, RZ ;  /* 0x00000010091d7819 */ /* 0x000fe200000006ff */
[----:B------:R-:W-:Y:S01]  /*1e8d0*/  FMUL.FTZ R21, R21, R28 ;  /* 0x0000001c15157220 */ /* 0x000fe20000410000 */
[----:B------:R-:W-:Y:S01]  /*1e8e0*/  LOP3.LUT R33, R9, 0xffff0000, RZ, 0xc0, !PT ;  /* 0xffff000009217812 */ /* 0x000fe200078ec0ff */
[----:B------:R-:W-:-:S02]  /*1e8f0*/  FMUL.FTZ R9, R30, R11 ;  /* 0x0000000b1e097220 */ /* 0x000fc40000410000 */
[C---:B------:R-:W-:Y:S02]  /*1e900*/  FFMA.FTZ R8, R23.reuse, R28, -R8 ;  /* 0x0000001c17087223 */ /* 0x040fe40000010808 */
[----:B------:R-:W-:Y:S01]  /*1e910*/  FFMA.FTZ R21, R23, R26, R21 ;  /* 0x0000001a17157223 */ /* 0x000fe20000010015 */
[C---:B------:R-:W-:Y:S01]  /*1e920*/  LOP3.LUT R26, R27.reuse, 0xffff0000, RZ, 0xc0, !PT ;  /* 0xffff00001b1a7812 */ /* 0x040fe200078ec0ff */
[C---:B------:R-:W-:Y:S01]  /*1e930*/  IMAD.U32 R23, R22.reuse, 0x10000, RZ ;  /* 0x0001000016177824 */ /* 0x040fe200078e00ff */
[----:B------:R-:W-:Y:S01]  /*1e940*/  LOP3.LUT R22, R22, 0xffff0000, RZ, 0xc0, !PT ;  /* 0xffff000016167812 */ /* 0x000fe200078ec0ff */
[-C--:B------:R-:W-:Y:S02]  /*1e950*/  FMUL.FTZ R30, R30, R25.reuse ;  /* 0x000000191e1e7220 */ /* 0x080fe40000410000 */
[C---:B------:R-:W-:Y:S01]  /*1e960*/  FFMA.FTZ R9, R10.reuse, R25, -R9 ;  /* 0x000000190a097223 */ /* 0x040fe20000010809 */
[----:B------:R-:W-:Y:S01]  /*1e970*/  SHF.L.U32 R25, R27, 0x10, RZ ;  /* 0x000000101b197819 */ /* 0x000fe200000006ff */
[----:B------:R-:W-:-:S02]  /*1e980*/  FFMA.FTZ R30, R10, R11, R30 ;  /* 0x0000000b0a1e7223 */ /* 0x000fc4000001001e */
[----:B------:R-:W-:Y:S02]  /*1e990*/  FMUL.FTZ R10, R31, R23 ;  /* 0x000000171f0a7220 */ /* 0x000fe40000410000 */
[----:B------:R-:W-:Y:S02]  /*1e9a0*/  FMUL.FTZ R11, R33, R22 ;  /* 0x00000016210b7220 */ /* 0x000fe40000410000 */
[-C--:B------:R-:W-:Y:S02]  /*1e9b0*/  FMUL.FTZ R31, R31, R25.reuse ;  /* 0x000000191f1f7220 */ /* 0x080fe40000410000 */
[----:B------:R-:W-:Y:S02]  /*1e9c0*/  FMUL.FTZ R33, R33, R26 ;  /* 0x0000001a21217220 */ /* 0x000fe40000410000 */
[C---:B------:R-:W-:Y:S01]  /*1e9d0*/  FFMA.FTZ R25, R32.reuse, R25, -R10 ;  /* 0x0000001920197223 */ /* 0x040fe2000001080a */
        /* <DEDUP_REMOVED lines=8> */
.L_x_1394:
[----:B------:R-:W-:Y:S05]  /*1ea60*/  BSYNC B0 ;  /* 0x0000000000007941 */ /* 0x000fea0003800000 */
.L_x_1393:
[----:B------:R-:W-:Y:S01]  /*1ea70*/  IADD3 R12, R12, 0x50, RZ ;  /* 0x000000500c0c7810 */ /* 0x000fe20007ffe0ff */
[----:B------:R-:W-:-:S03]  /*1ea80*/  IMAD.MOV.U32 R25, RZ, RZ, 0x0 ;  /* 0x00000000ff197424 */ /* 0x000fc600078e00ff */
[----:B------:R-:W-:-:S13]  /*1ea90*/  ISETP.GE.AND P0, PT, R12, R7, PT ;  /* 0x000000070c00720c */ /* 0x000fda0003f06270 */
[----:B------:R-:W-:Y:S05]  /*1eaa0*/  @P0 RET.REL.NODEC R24 `(_ZN7cutlass13device_kernelIN5flash19enable_sm80_to_sm89INS1_16FlashAttnFwdSm80INS1_25CollectiveMainloopFwdSm80ILi8ELi2ELb0EN4cute5tupleIJNS5_1CILi128EEENS7_ILi64EEENS7_ILi192EEEEEELi192ENS_10bfloat16_tEfNS_4arch4Sm80ELb0ELb1ELb0ELb1ELb1ELb1ELb1ELb0EEENS1_21CollectiveEpilogueFwdINS6_IJS8_SA_S9_EEENS6_IJNS7_ILi1EEESI_SI_EEESC_SE_Li256ELb1ELb1ELb0ELb0EEENS1_19SingleTileSchedulerILb1ELb0ELb1ELi128EEEEEEEEEvNT_6ParamsE) ;  /* 0xfffe155018000950 */ /* 0x000fea0003c3ffff */
[----:B------:R-:W-:Y:S01]  /*1eab0*/  IADD3 R7, R13, 0x5000, RZ ;  /* 0x000050000d077810 */ /* 0x000fe20007ffe0ff */
[----:B------:R-:W-:-:S03]  /*1eac0*/  ULDC.64 UR4, c[0x0][0x118] ;  /* 0x0000460000047ab9 */ /* 0x000fc60000000a00 */
[----:B-1----:R-:W-:-:S04]  /*1ead0*/  IADD3 R9, P0, R20, R7, RZ ;  /* 0x0000000714097210 */ /* 0x002fc80007f1e0ff */
        /* <DEDUP_REMOVED lines=15> */
[----:B------:R-:W-:Y:S01]  /*1ebd0*/  LOP3.LUT R18, R18, 0xffff0000, RZ, 0xc0, !PT ;  /* 0xffff000012127812 */ /* 0x000fe200078ec0ff */
[C---:B--2---:R-:W-:Y:S01]  /*1ebe0*/  IMAD.U32 R14, R10.reuse, 0x10000, RZ ;  /* 0x000100000a0e7824 */ /* 0x044fe200078e00ff */
[----:B------:R-:W-:Y:S01]  /*1ebf0*/  LOP3.LUT R10, R10, 0xffff0000, RZ, 0xc0, !PT ;  /* 0xffff00000a0a7812 */ /* 0x000fe200078ec0ff */
[C---:B------:R-:W-:Y:S01]  /*1ec00*/  IMAD.U32 R7, R11.reuse, 0x10000, RZ ;  /* 0x000100000b077824 */ /* 0x040fe200078e00ff */
[----:B------:R-:W-:Y:S01]  /*1ec10*/  LOP3.LUT R23, R11, 0xffff0000, RZ, 0xc0, !PT ;  /* 0xffff00000b177812 */ /* 0x000fe200078ec0ff */
[C---:B------:R-:W-:Y:S01]  /*1ec20*/  IMAD.U32 R22, R8.reuse, 0x10000, RZ ;  /* 0x0001000008167824 */ /* 0x040fe200078e00ff */
[----:B------:R-:W-:Y:S01]  /*1ec30*/  LOP3.LUT R20, R8, 0xffff0000, RZ, 0xc0, !PT ;  /* 0xffff000008147812 */ /* 0x000fe200078ec0ff */
[C---:B------:R-:W-:Y:S01]  /*1ec40*/  FMUL.FTZ R11, R10.reuse, R15 ;  /* 0x0000000f0a0b7220 */ /* 0x040fe20000410000 */
[----:B------:R-:W-:Y:S01]  /*1ec50*/  LOP3.LUT R25, R9, 0xffff0000, RZ, 0xc0, !PT ;  /* 0xffff000009197812 */ /* 0x000fe200078ec0ff */
[----:B------:R-:W-:-:S02]  /*1ec60*/  FMUL.FTZ R10, R10, R21 ;  /* 0x000000150a0a7220 */ /* 0x000fc40000410000 */
[----:B------:R-:W-:Y:S02]  /*1ec70*/  IMAD.U32 R8, R9, 0x10000, RZ ;  /* 0x0001000009087824 */ /* 0x000fe400078e00ff */
[C---:B------:R-:W-:Y:S02]  /*1ec80*/  FFMA.FTZ R10, R14.reuse, R15, R10 ;  /* 0x0000000f0e0a7223 */ /* 0x040fe4000001000a */
[----:B------:R-:W-:Y:S02]  /*1ec90*/  FMUL.FTZ R9, R23, R16 ;  /* 0x0000001017097220 */ /* 0x000fe40000410000 */
[----:B------:R-:W-:Y:S02]  /*1eca0*/  FFMA.FTZ R11, R14, R21, -R11 ;  /* 0x000000150e0b7223 */ /* 0x000fe4000001080b */
[C---:B------:R-:W-:Y:S01]  /*1ecb0*/  IMAD.U32 R15, R17.reuse, 0x10000, RZ ;  /* 0x00010000110f7824 */ /* 0x040fe200078e00ff */
[----:B------:R-:W-:Y:S01]  /*1ecc0*/  LOP3.LUT R17, R17, 0xffff0000, RZ, 0xc0, !PT ;  /* 0xffff000011117812 */ /* 0x000fe200078ec0ff */
[-C--:B------:R-:W-:Y:S01]  /*1ecd0*/  FMUL.FTZ R23, R23, R18.reuse ;  /* 0x0000001217177220 */ /* 0x080fe20000410000 */
[----:B------:R-:W-:Y:S01]  /*1ece0*/  F2FP.BF16.PACK_AB R10, R10, R11 ;  /* 0x0000000b0a0a723e */ /* 0x000fe200000010ff */
[C---:B------:R-:W-:Y:S01]  /*1ecf0*/  IMAD.U32 R21, R19.reuse, 0x10000, RZ ;  /* 0x0001000013157824 */ /* 0x040fe200078e00ff */
[----:B------:R-:W-:Y:S01]  /*1ed00*/  LOP3.LUT R19, R19, 0xffff0000, RZ, 0xc0, !PT ;  /* 0xffff000013137812 */ /* 0x000fe200078ec0ff */
[----:B------:R-:W-:-:S02]  /*1ed10*/  FFMA.FTZ R9, R7, R18, -R9 ;  /* 0x0000001207097223 */ /* 0x000fc40000010809 */
[----:B------:R-:W-:Y:S02]  /*1ed20*/  FFMA.FTZ R16, R7, R16, R23 ;  /* 0x0000001007107223 */ /* 0x000fe40000010017 */
[----:B------:R-:W-:Y:S02]  /*1ed30*/  FMUL.FTZ R7, R20, R15 ;  /* 0x0000000f14077220 */ /* 0x000fe40000410000 */
[C---:B------:R-:W-:Y:S01]  /*1ed40*/  FMUL.FTZ R14, R25.reuse, R17 ;  /* 0x00000011190e7220 */ /* 0x040fe20000410000 */
[----:B------:R-:W-:Y:S01]  /*1ed50*/  F2FP.BF16.PACK_AB R11, R16, R9 ;  /* 0x00000009100b723e */ /* 0x000fe200000010ff */
[----:B------:R-:W-:Y:S02]  /*1ed60*/  FMUL.FTZ R20, R20, R21 ;  /* 0x0000001514147220 */ /* 0x000fe40000410000 */
[----:B------:R-:W-:Y:S02]  /*1ed70*/  FMUL.FTZ R25, R25, R19 ;  /* 0x0000001319197220 */ /* 0x000fe40000410000 */
[----:B------:R-:W-:-:S02]  /*1ed80*/  FFMA.FTZ R7, R22, R21, -R7 ;  /* 0x0000001516077223 */ /* 0x000fc40000010807 */
[----:B------:R-:W-:Y:S02]  /*1ed90*/  FFMA.FTZ R20, R22, R15, R20 ;  /* 0x0000000f16147223 */ /* 0x000fe40000010014 */
[C---:B------:R-:W-:Y:S02]  /*1eda0*/  FFMA.FTZ R14, R8.reuse, R19, -R14 ;  /* 0x00000013080e7223 */ /* 0x040fe4000001080e */
[----:B------:R-:W-:Y:S01]  /*1edb0*/  FFMA.FTZ R25, R8, R17, R25 ;  /* 0x0000001108197223 */ /* 0x000fe20000010019 */
[----:B------:R-:W-:-:S04]  /*1edc0*/  F2FP.BF16.PACK_AB R8, R20, R7 ;  /* 0x000000071408723e */ /* 0x000fc800000010ff */
[----:B------:R-:W-:Y:S01]  /*1edd0*/  F2FP.BF16.PACK_AB R9, R25, R14 ;  /* 0x0000000e1909723e */ /* 0x000fe200000010ff */
[----:B------:R-:W-:-:S04]  /*1ede0*/  IMAD.MOV.U32 R25, RZ, RZ, 0x0 ;  /* 0x00000000ff197424 */ /* 0x000fc800078e00ff */
[----:B------:R1:W-:Y:S01]  /*1edf0*/  ST.E.128 [R12.64], R8 ;  /* 0x000000080c007985 */ /* 0x0003e2000c101d04 */
[----:B------:R-:W-:Y:S05]  /*1ee00*/  RET.REL.NODEC R24 `(_ZN7cutlass13device_kernelIN5flash19enable_sm80_to_sm89INS1_16FlashAttnFwdSm80INS1_25CollectiveMainloopFwdSm80ILi8ELi2ELb0EN4cute5tupleIJNS5_1CILi128EEENS7_ILi64EEENS7_ILi192EEEEEELi192ENS_10bfloat16_tEfNS_4arch4Sm80ELb0ELb1ELb0ELb1ELb1ELb1ELb1ELb0EEENS1_21CollectiveEpilogueFwdINS6_IJS8_SA_S9_EEENS6_IJNS7_ILi1EEESI_SI_EEESC_SE_Li256ELb1ELb1ELb0ELb0EEENS1_19SingleTileSchedulerILb1ELb0ELb1ELi128EEEEEEEEEvNT_6ParamsE) ;  /* 0xfffe11f018007950 */ /* 0x000fea0003c3ffff */
.L_x_1363:
        /* <DEDUP_REMOVED lines=8> */
.L_x_1396:
[----:B------:R-:W-:Y:S05]  /*1ee90*/  BSYNC B0 ;  /* 0x0000000000007941 */ /* 0x000fea0003800000 */
.L_x_1395:
        /* <DEDUP_REMOVED lines=17> */
.L_x_1417:
[----:B------:R-:W-:Y:S05]  /*1efb0*/  BRA.DIV ~URZ, `(.L_x_1398) ;  /* 0x000040327f007947 */ /* 0x000fea000b800000 */
[----:B------:R3:W4:Y:S04]  /*1efc0*/  SHFL.IDX PT, R30, R22, RZ, 0x1c1f ;  /* 0x001c1fff161e7589 */ /* 0x00072800000e0000 */
[----:B------:R3:W1:Y:S04]  /*1efd0*/  SHFL.IDX PT, R33, R17, RZ, 0x1c1f ;  /* 0x001c1fff11217589 */ /* 0x00066800000e0000 */
[----:B------:R3:W2:Y:S02]  /*1efe0*/  SHFL.IDX PT, R32, R20, RZ, 0x1c1f ;  /* 0x001c1fff14207589 */ /* 0x0006a400000e0000 */
.L_x_1418:
        /* <DEDUP_REMOVED lines=15> */
[----:B------:R-:W-:-:S03]  /*1f0e0*/  CS2R R8, SRZ ;  /* 0x0000000000087805 */ /* 0x000fc6000001ff00 */
[----:B------:R-:W-:Y:S05]  /*1f0f0*/  @P0 BRA `(.L_x_1400) ;  /* 0x0000024000000947 */ /* 0x000fea0003800000 */
[C---:B------:R-:W-:Y:S01]  /*1f100*/  ISETP.GE.AND P0, PT, R26.reuse, R7, PT ;  /* 0x000000071a00720c */ /* 0x040fe20003f06270 */
[----:B------:R-:W-:Y:S01]  /*1f110*/  CS2R R14, SRZ ;  /* 0x00000000000e7805 */ /* 0x000fe2000001ff00 */
[----:B------:R-:W-:Y:S01]  /*1f120*/  CS2R R12, SRZ ;  /* 0x00000000000c7805 */ /* 0x000fe2000001ff00 */
[----:B------:R-:W-:Y:S01]  /*1f130*/  CS2R R10, SRZ ;  /* 0x00000000000a7805 */ /* 0x000fe2000001ff00 */
[----:B------:R-:W-:Y:S01]  /*1f140*/  CS2R R8, SRZ ;  /* 0x0000000000087805 */ /* 0x000fe2000001ff00 */
[----:B------:R-:W-:Y:S01]  /*1f150*/  IADD3 R28, R26, 0x20, RZ ;  /* 0x000000201a1c7810 */ /* 0x000fe20007ffe0ff */
[----:B------:R-:W-:-:S07]  /*1f160*/  ULDC.64 UR4, c[0x0][0x118] ;  /* 0x0000460000047ab9 */ /* 0x000fce0000000a00 */
[----:B--2-4-:R-:W-:-:S04]  /*1f170*/  @!P0 IMAD.WIDE R34, R26, 0x2, R30 ;  /* 0x000000021a228825 */ /* 0x014fc800078e021e */
[----:B-1----:R-:W-:Y:S01]  /*1f180*/  @!P0 IMAD.WIDE R36, R26, 0x2, R32 ;  /* 0x000000021a248825 */ /* 0x002fe200078e0220 */
[----:B------:R1:W5:Y:S04]  /*1f190*/  @!P0 LD.E.128 R12, [R34.64] ;  /* 0x00000004220c8980 */ /* 0x000368000c101d00 */
[----:B------:R2:W5:Y:S01]  /*1f1a0*/  @!P0 LD.E.128 R8, [R36.64] ;  /* 0x0000000424088980 */ /* 0x000562000c101d00 */
[----:B------:R-:W-:Y:S01]  /*1f1b0*/  ISETP.GE.AND P0, PT, R28, R7, PT ;  /* 0x000000071c00720c */ /* 0x000fe20003f06270 */
[----:B------:R-:W-:Y:S01]  /*1f1c0*/  CS2R R58, SRZ ;  /* 0x00000000003a7805 */ /* 0x000fe2000001ff00 */
[----:B------:R-:W-:Y:S01]  /*1f1d0*/  CS2R R56, SRZ ;  /* 0x0000000000387805 */ /* 0x000fe2000001ff00 */
[----:B------:R-:W-:Y:S01]  /*1f1e0*/  CS2R R54, SRZ ;  /* 0x0000000000367805 */ /* 0x000fe2000001ff00 */
[----:B------:R-:W-:-:S09]  /*1f1f0*/  CS2R R52, SRZ ;  /* 0x0000000000347805 */ /* 0x000fd2000001ff00 */
[----:B------:R-:W-:-:S04]  /*1f200*/  @!P0 SHF.R.S32.HI R23, RZ, 0x1f, R28 ;  /* 0x0000001fff178819 */ /* 0x000fc8000001141c */
[----:B------:R-:W-:-:S04]  /*1f210*/  @!P0 LEA.HI R23, R23, R28, RZ, 0x3 ;  /* 0x0000001c17178211 */ /* 0x000fc800078f18ff */
[----:B------:R-:W-:Y:S02]  /*1f220*/  @!P0 LOP3.LUT R23, R23, 0xfffffff8, RZ, 0xc0, !PT ;  /* 0xfffffff817178812 */ /* 0x000fe400078ec0ff */
[----:B------:R-:W-:-:S03]  /*1f230*/  IADD3 R28, R26, 0x40, RZ ;  /* 0x000000401a1c7810 */ /* 0x000fc60007ffe0ff */
[----:B-1----:R-:W-:-:S04]  /*1f240*/  @!P0 IMAD.WIDE R34, R23, 0x2, R30 ;  /* 0x0000000217228825 */ /* 0x002fc800078e021e */
[----:B--2---:R-:W-:Y:S01]  /*1f250*/  @!P0 IMAD.WIDE R36, R23, 0x2, R32 ;  /* 0x0000000217248825 */ /* 0x004fe200078e0220 */
        /* <DEDUP_REMOVED lines=9> */
[----:B------:R-:W-:-:S05]  /*1f2f0*/  @!P0 LOP3.LUT R23, R23, 0xfffffff8, RZ, 0xc0, !PT ;  /* 0xfffffff817178812 */ /* 0x000fca00078ec0ff */
[----:B------:R-:W-:-:S04]  /*1f300*/  @!P0 IMAD.WIDE R30, R23, 0x2, R30 ;  /* 0x00000002171e8825 */ /* 0x000fc800078e021e */
[----:B------:R-:W-:Y:S01]  /*1f310*/  @!P0 IMAD.WIDE R32, R23, 0x2, R32 ;  /* 0x0000000217208825 */ /* 0x000fe200078e0220 */
[----:B------:R1:W5:Y:S04]  /*1f320*/  @!P0 LD.E.128 R48, [R30.64] ;  /* 0x000000041e308980 */ /* 0x000368000c101d00 */
[----:B------:R1:W5:Y:S02]  /*1f330*/  @!P0 LD.E.128 R44, [R32.64] ;  /* 0x00000004202c8980 */ /* 0x000364000c101d00 */
.L_x_1400:
[----:B------:R-:W-:Y:S05]  /*1f340*/  BSYNC B0 ;  /* 0x0000000000007941 */ /* 0x000fea0003800000 */
.L_x_1399:
[----:B-1--45:R-:W-:Y:S02]  /*1f350*/  IMAD.MOV.U32 R30, RZ, RZ, R50 ;  /* 0x000000ffff1e7224 */ /* 0x032fe400078e0032 */
        /* <DEDUP_REMOVED lines=48> */
[----:B------:R1:W4:Y:S04]  /*1f660*/  SHFL.IDX PT, R63, R21, 0x1, 0x1c1f ;  /* 0x003c1f00153f7f89 */ /* 0x00032800000e0000 */
[----:B------:R1:W3:Y:S04]  /*1f670*/  SHFL.IDX PT, R62, R22, 0x1, 0x1c1f ;  /* 0x003c1f00163e7f89 */ /* 0x0002e800000e0000 */
[----:B---3--:R-:W3:Y:S04]  /*1f680*/  SHFL.IDX PT, R17, R17, 0x1, 0x1c1f ;  /* 0x003c1f0011117f89 */ /* 0x008ee800000e0000 */
[----:B------:R1:W2:Y:S02]  /*1f690*/  SHFL.IDX PT, R66, R20, 0x1, 0x1c1f ;  /* 0x003c1f0014427f89 */ /* 0x0002a400000e0000 */
.L_x_1419:
[----:B------:R-:W-:Y:S01]  /*1f6a0*/  IADD3 R60, R16, 0x40, RZ ;  /* 0x00000040103c7810 */ /* 0x000fe20007ffe0ff */
[----:B------:R-:W-:Y:S01]  /*1f6b0*/  BSSY B0, `(.L_x_1402) ;  /* 0x0000033000007945 */ /* 0x000fe20003800000 */
[----:B---3--:R-:W-:Y:S01]  /*1f6c0*/  IMAD.MOV.U32 R67, RZ, RZ, R17 ;  /* 0x000000ffff437224 */ /* 0x008fe200078e0011 */
[----:B------:R-:W-:Y:S01]  /*1f6d0*/  CS2R R34, SRZ ;  /* 0x0000000000227805 */ /* 0x000fe2000001ff00 */
[----:B------:R-:W-:Y:S01]  /*1f6e0*/  ISETP.GE.AND P0, PT, R60, R65, PT ;  /* 0x000000413c00720c */ /* 0x000fe20003f06270 */
[----:B------:R-:W-:Y:S01]  /*1f6f0*/  CS2R R16, SRZ ;  /* 0x0000000000107805 */ /* 0x000fe2000001ff00 */
[----:B--2---:R-:W-:Y:S01]  /*1f700*/  CS2R R32, SRZ ;  /* 0x0000000000207805 */ /* 0x004fe2000001ff00 */
[----:B------:R-:W-:Y:S01]  /*1f710*/  CS2R R42, SRZ ;  /* 0x00000000002a7805 */ /* 0x000fe2000001ff00 */
[----:B------:R-:W-:Y:S01]  /*1f720*/  CS2R R40, SRZ ;  /* 0x0000000000287805 */ /* 0x000fe2000001ff00 */
[----:B-1----:R-:W-:Y:S01]  /*1f730*/  CS2R R22, SRZ ;  /* 0x0000000000167805 */ /* 0x002fe2000001ff00 */
        /* <DEDUP_REMOVED lines=13> */
[----:B----4-:R-:W-:-:S04]  /*1f810*/  @!P0 IMAD.WIDE R20, R26, 0x2, R62 ;  /* 0x000000021a148825 */ /* 0x010fc800078e023e */
[----:B------:R-:W-:Y:S01]  /*1f820*/  @!P0 IMAD.WIDE R18, R26, 0x2, R66 ;  /* 0x000000021a128825 */ /* 0x000fe200078e0242 */
        /* <DEDUP_REMOVED lines=12> */
[----:B------:R-:W-:Y:S01]  /*1f8f0*/  @!P0 IMAD.WIDE R60, R16, 0x2, R66 ;  /* 0x00000002103c8825 */ /* 0x000fe200078e0242 */
[----:B------:R1:W5:Y:S04]  /*1f900*/  @!P0 LD.E.128 R32, [R20.64] ;  /* 0x0000000414208980 */ /* 0x000368000c101d00 */
[----:B------:R3:W5:Y:S01]  /*1f910*/  @!P0 LD.E.128 R28, [R60.64] ;  /* 0x000000043c1c8980 */ /* 0x000762000c101d00 */
[----:B------:R-:W-:Y:S01]  /*1f920*/  ISETP.GE.AND P0, PT, R17, R7, PT ;  /* 0x000000071100720c */ /* 0x000fe20003f06270 */
[----:B--2---:R-:W-:Y:S01]  /*1f930*/  CS2R R18, SRZ ;  /* 0x0000000000127805 */ /* 0x004fe2000001ff00 */
[----:B------:R-:W-:-:S11]  /*1f940*/  CS2R R22, SRZ ;  /* 0x0000000000167805 */ /* 0x000fd6000001ff00 */
[----:B------:R-:W-:-:S04]  /*1f950*/  @!P0 SHF.R.S32.HI R16, RZ, 0x1f, R17 ;  /* 0x0000001fff108819 */ /* 0x000fc80000011411 */
[----:B------:R-:W-:Y:S01]  /*1f960*/  @!P0 LEA.HI R16, R16, R17, RZ, 0x3 ;  /* 0x0000001110108211 */ /* 0x000fe200078f18ff */
[----:B-1----:R-:W-:-:S03]  /*1f970*/  CS2R R20, SRZ ;  /* 0x0000000000147805 */ /* 0x002fc6000001ff00 */
[----:B------:R-:W-:-:S05]  /*1f980*/  @!P0 LOP3.LUT R16, R16, 0xfffffff8, RZ, 0xc0, !PT ;  /* 0xfffffff810108812 */ /* 0x000fca00078ec0ff */
[----:B------:R-:W-:-:S04]  /*1f990*/  @!P0 IMAD.WIDE R62, R16, 0x2, R62 ;  /* 0x00000002103e8825 */ /* 0x000fc800078e023e */
[----:B------:R-:W-:Y:S02]  /*1f9a0*/  @!P0 IMAD.WIDE R66, R16, 0x2, R66 ;  /* 0x0000000210428825 */ /* 0x000fe400078e0242 */
[----:B------:R-:W-:-:S03]  /*1f9b0*/  CS2R R16, SRZ ;  /* 0x0000000000107805 */ /* 0x000fc6000001ff00 */
[----:B------:R3:W5:Y:S04]  /*1f9c0*/  @!P0 LD.E.128 R20, [R66.64] ;  /* 0x0000000442148980 */ /* 0x000768000c101d00 */
[----:B------:R3:W5:Y:S02]  /*1f9d0*/  @!P0 LD.E.128 R16, [R62.64] ;  /* 0x000000043e108980 */ /* 0x000764000c101d00 */
.L_x_1403:
[----:B------:R-:W-:Y:S05]  /*1f9e0*/  BSYNC B0 ;  /* 0x0000000000007941 */ /* 0x000fea0003800000 */
.L_x_1402:
[----:B---3--:R-:W2:Y:S01]  /*1f9f0*/  LDL.64 R66, [R27+0x20] ;  /* 0x000020001b427983 */ /* 0x008ea20000100a00 */
[----:B------:R-:W-:-:S04]  /*1fa00*/  DEPBAR.LE SB0, 0x3 ;  /* 0x000080c00000791a */ /* 0x000fc80000000000 */
[----:B------:R-:W-:Y:S01]  /*1fa10*/  WARPSYNC 0xffffffff ;  /* 0xffffffff00007948 */ /* 0x000fe20003800000 */
[----:B------:R-:W-:Y:S01]  /*1fa20*/  ULDC.64 UR4, c[0x0][0x118] ;  /* 0x0000460000047ab9 */ /* 0x000fe20000000a00 */
[----:B------:R-:W-:Y:S06]  /*1fa30*/  BAR.SYNC.DEFER_BLOCKING 0x0 ;  /* 0x0000000000007b1d */ /* 0x000fec0000010000 */
[----:B------:R1:W3:Y:S04]  /*1fa40*/  LDL.64 R110, [R27+0x28] ;  /* 0x000028001b6e7983 */ /* 0x0002e80000100a00 */
[----:B--2-4-:R2:W4:Y:S01]  /*1fa50*/  LD.E R100, [R66.64] ;  /* 0x0000000442647980 */ /* 0x014522000c101900 */
[----:B-----5:R-:W-:-:S02]  /*1fa60*/  IMAD.MOV.U32 R60, RZ, RZ, R18 ;  /* 0x000000ffff3c7224 */ /* 0x020fc400078e0012 */
[----:B-1----:R-:W-:-:S03]  /*1fa70*/  IMAD.MOV.U32 R27, RZ, RZ, R34 ;  /* 0x000000ffff1b7224 */ /* 0x002fc600078e0022 */
[----:B------:R-:W-:Y:S01]  /*1fa80*/  PRMT R74, R60, 0x7610, R74 ;  /* 0x000076103c4a7816 */ /* 0x000fe2000000004a */
[----:B------:R-:W-:Y:S01]  /*1fa90*/  IMAD.MOV.U32 R60, RZ, RZ, R17 ;  /* 0x000000ffff3c7224 */ /* 0x000fe200078e0011 */
[----:B------:R-:W-:Y:S01]  /*1faa0*/  PRMT R83, R27, 0x7610, R83 ;  /* 0x000076101b537816 */ /* 0x000fe20000000053 */
[----:B------:R-:W-:-:S03]  /*1fab0*/  IMAD.MOV.U32 R61, RZ, RZ, R16 ;  /* 0x000000ffff3d7224 */ /* 0x000fc600078e0010 */
[----:B------:R-:W-:Y:S01]  /*1fac0*/  PRMT R63, R60, 0x7610, R63 ;  /* 0x000076103c3f7816 */ /* 0x000fe2000000003f */
[----:B------:R-:W-:Y:S01]  /*1fad0*/  IMAD.MOV.U32 R60, RZ, RZ, R35 ;  /* 0x000000ffff3c7224 */ /* 0x000fe200078e0023 */
[----:B---3--:R-:W5:Y:S01]  /*1fae0*/  LD.E.64 R110, [R110.64] ;  /* 0x000000046e6e7980 */ /* 0x008f62000c101b00 */
        /* <DEDUP_REMOVED lines=10> */
[----:B--2---:R-:W-:Y:S01]  /*1fb90*/  IMAD.MOV.U32 R66, RZ, RZ, R31 ;  /* 0x000000ffff427224 */ /* 0x004fe200078e001f */
[----:B------:R-:W-:Y:S01]  /*1fba0*/  PRMT R98, R27, 0x7610, R98 ;  /* 0x000076101b627816 */ /* 0x000fe20000000062 */
[----:B------:R-:W-:Y:S01]  /*1fbb0*/  IMAD.MOV.U32 R67, RZ, RZ, R30 ;  /* 0x000000ffff437224 */ /* 0x000fe200078e001e */
[----:B------:R-:W-:Y:S01]  /*1fbc0*/  MOV R27, R22 ;  /* 0x00000016001b7202 */ /* 0x000fe20000000f00 */
        /* <DEDUP_REMOVED lines=11> */
[----:B------:R-:W-:Y:S01]  /*1fc80*/  BSSY B1, `(.L_x_1404) ;  /* 0x000017d000017945 */ /* 0x000fe20003800000 */
[----:B------:R-:W-:-:S02]  /*1fc90*/  PRMT R73, R62, 0x7610, R73 ;  /* 0x000076103e497816 */ /* 0x000fc40000000049 */
        /* <DEDUP_REMOVED lines=9> */
[----:B----4-:R-:W-:-:S02]  /*1fd30*/  IMAD R100, R100, -0x80, R65 ;  /* 0xffffff8064647824 */ /* 0x010fc400078e0241 */
[----:B------:R-:W-:-:S03]  /*1fd40*/  IMAD.MOV.U32 R65, RZ, RZ, R37 ;  /* 0x000000ffff417224 */ /* 0x000fc600078e0025 */
[----:B------:R-:W-:Y:S02]  /*1fd50*/  IMNMX R100, R100, 0x80, PT ;  /* 0x0000008064647817 */ /* 0x000fe40003800200 */
[----:B------:R-:W-:Y:S02]  /*1fd60*/  PRMT R92, R65, 0x7610, R92 ;  /* 0x00007610415c7816 */ /* 0x000fe4000000005c */
[----:B------:R-:W-:-:S13]  /*1fd70*/  ISETP.GE.AND P0, PT, R25, R100, PT ;  /* 0x000000641900720c */ /* 0x000fda0003f06270 */
[----:B------:R-:W-:Y:S05]  /*1fd80*/  @P0 BRA `(.L_x_1405) ;  /* 0x000016c000000947 */ /* 0x000fea0003800000 */
[----:B------:R-:W-:Y:S01]  /*1fd90*/  ISETP.GE.AND P0, PT, R26, R7, PT ;  /* 0x000000071a00720c */ /* 0x000fe20003f06270 */
[----:B------:R-:W-:-:S12]  /*1fda0*/  BSSY B0, `(.L_x_1406) ;  /* 0x0000072000007945 */ /* 0x000fd80003800000 */
[----:B------:R-:W-:Y:S05]  /*1fdb0*/  @P0 BRA `(.L_x_1407) ;  /* 0x0000070000000947 */ /* 0x000fea0003800000 */
[----:B------:R-:W-:Y:S01]  /*1fdc0*/  LEA.HI R67, R7, R76, RZ, 0x1d ;  /* 0x0000004c07437211 */ /* 0x000fe200078fe8ff */
[----:B------:R-:W-:Y:S01]  /*1fdd0*/  IMAD.SHL.U32 R69, R25, 0x40, RZ ;  /* 0x0000004019457824 */ /* 0x000fe200078e00ff */
[----:B------:R-:W-:Y:S01]  /*1fde0*/  LEA.HI R121, R64, R101, RZ, 0x5 ;  /* 0x0000006540797211 */ /* 0x000fe200078f28ff */
[----:B------:R-:W-:Y:S01]  /*1fdf0*/  ULDC.64 UR4, c[0x0][0x118] ;  /* 0x0000460000047ab9 */ /* 0x000fe20000000a00 */
        /* <DEDUP_REMOVED lines=35> */
[----:B------:R-:W-:Y:S02]  /*20030*/  LOP3.LUT R127, R112, 0xffff0000, RZ, 0xc0, !PT ;  /* 0xffff0000707f7812 */ /* 0x000fe400078ec0ff */
[----:B------:R-:W-:Y:S01]  /*20040*/  SHF.R.U32.HI R11, RZ, 0x10, R11 ;  /* 0x00000010ff0b7819 */ /* 0x000fe2000001160b */
[----:B------:R-:W-:-:S03]  /*20050*/  IMAD.U32 R117, R116, 0x10000, RZ ;  /* 0x0001000074757824 */ /* 0x000fc600078e00ff */
        /* <DEDUP_REMOVED lines=15> */
[C---:B------:R-:W-:Y:S01]  /*20150*/  IMAD.U32 R125, R66.reuse, 0x10000, RZ ;  /* 0x00010000427d7824 */ /* 0x040fe200078e00ff */
[----:B------:R-:W-:Y:S01]  /*20160*/  LOP3.LUT R66, R66, 0xffff0000, RZ, 0xc0, !PT ;  /* 0xffff000042427812 */ /* 0x000fe200078ec0ff */
[----:B------:R-:W-:-:S02]  /*20170*/  FMUL.FTZ R65, R69, R64 ;  /* 0x0000004045417220 */ /* 0x000fc40000410000 */
[-C--:B------:R-:W-:Y:S02]  /*20180*/  FMUL.FTZ R69, R69, R124.reuse ;  /* 0x0000007c45457220 */ /* 0x080fe40000410000 */
        /* <DEDUP_REMOVED lines=8> */
[C---:B------:R-:W-:Y:S02]  /*20210*/  FMUL.FTZ R64, R126.reuse, R127 ;  /* 0x0000007f7e407220 */ /* 0x040fe40000410000 */
        /* <DEDUP_REMOVED lines=17> */
[----:B------:R-:W-:Y:S02]  /*20330*/  FMUL.FTZ R125, R125, R14 ;  /* 0x0000000e7d7d7220 */ /* 0x000fe40000410000 */
[-C--:B------:R-:W-:Y:S02]  /*20340*/  FMUL.FTZ R71, R71, R112.reuse ;  /* 0x0000007047477220 */ /* 0x080fe40000410000 */
[----:B------:R-:W-:Y:S02]  /*20350*/  FFMA.FTZ R116, R11, R112, -R116 ;  /* 0x000000700b747223 */ /* 0x000fe40000010874 */
[----:B------:R-:W-:Y:S02]  /*20360*/  FFMA.FTZ R125, R13, R8, R125 ;  /* 0x000000080d7d7223 */ /* 0x000fe4000001007d */
[----:B------:R-:W-:-:S02]  /*20370*/  FFMA.FTZ R11, R11, R64, R71 ;  /* 0x000000400b0b7223 */ /* 0x000fc40000010047 */
[----:B------:R-:W-:Y:S02]  /*20380*/  FFMA.FTZ R14, R13, R14, -R113 ;  /* 0x0000000e0d0e7223 */ /* 0x000fe40000010871 */
[C---:B------:R-:W-:Y:S02]  /*20390*/  FMUL.FTZ R8, R66.reuse, R115 ;  /* 0x0000007342087220 */ /* 0x040fe40000410000 */
[C---:B------:R-:W-:Y:S02]  /*203a0*/  FMUL.FTZ R71, R67.reuse, R114 ;  /* 0x0000007243477220 */ /* 0x040fe40000410000 */
[-C--:B------:R-:W-:Y:S02]  /*203b0*/  FMUL.FTZ R64, R66, R119.reuse ;  /* 0x0000007742407220 */ /* 0x080fe40000410000 */
[-C--:B------:R-:W-:Y:S02]  /*203c0*/  FMUL.FTZ R13, R67, R118.reuse ;  /* 0x00000076430d7220 */ /* 0x080fe40000410000 */
[----:B------:R-:W-:Y:S01]  /*203d0*/  FFMA.FTZ R119, R12, R119, -R8 ;  /* 0x000000770c777223 */ /* 0x000fe20000010808 */
[----:B------:R-:W-:Y:S01]  /*203e0*/  F2FP.BF16.PACK_AB R8, R128, R69 ;  /* 0x000000458008723e */ /* 0x000fe200000010ff */
[----:B------:R-:W-:-:S02]  /*203f0*/  FFMA.FTZ R67, R70, R118, -R71 ;  /* 0x0000007646437223 */ /* 0x000fc40000010847 */
[----:B------:R-:W-:Y:S01]  /*20400*/  FFMA.FTZ R68, R68, R127, R126 ;  /* 0x0000007f44447223 */ /* 0x000fe2000001007e */
[----:B------:R-:W-:Y:S01]  /*20410*/  F2FP.BF16.PACK_AB R14, R119, R14 ;  /* 0x0000000e770e723e */ /* 0x000fe200000010ff */
[----:B------:R-:W-:Y:S01]  /*20420*/  FFMA.FTZ R64, R12, R115, R64 ;  /* 0x000000730c407223 */ /* 0x000fe20000010040 */
[----:B------:R-:W-:Y:S01]  /*20430*/  F2FP.BF16.PACK_AB R12, R124, R65 ;  /* 0x000000417c0c723e */ /* 0x000fe200000010ff */
[----:B------:R-:W-:Y:S01]  /*20440*/  FFMA.FTZ R70, R70, R114, R13 ;  /* 0x0000007246467223 */ /* 0x000fe2000001000d */
[----:B------:R-:W-:Y:S02]  /*20450*/  F2FP.BF16.PACK_AB R13, R15, R10 ;  /* 0x0000000a0f0d723e */ /* 0x000fe400000010ff */
[----:B------:R-:W-:Y:S02]  /*20460*/  F2FP.BF16.PACK_AB R15, R67, R116 ;  /* 0x00000074430f723e */ /* 0x000fe400000010ff */
[----:B------:R-:W-:Y:S02]  /*20470*/  F2FP.BF16.PACK_AB R9, R68, R9 ;  /* 0x000000094409723e */ /* 0x000fe400000010ff */
[----:B------:R-:W-:Y:S01]  /*20480*/  F2FP.BF16.PACK_AB R10, R64, R125 ;  /* 0x0000007d400a723e */ /* 0x000fe200000010ff */
[----:B------:R1:W-:Y:S01]  /*20490*/  ST.E.128 [R122.64], R12 ;  /* 0x0000000c7a007985 */ /* 0x0003e2000c101d04 */
[----:B------:R-:W-:-:S05]  /*204a0*/  F2FP.BF16.PACK_AB R11, R70, R11 ;  /* 0x0000000b460b723e */ /* 0x000fca00000010ff */
[----:B------:R1:W-:Y:S02]  /*204b0*/  ST.E.128 [R120.64], R8 ;  /* 0x0000000878007985 */ /* 0x0003e4000c101d04 */
.L_x_1407:
[----:B------:R-:W-:Y:S05]  /*204c0*/  BSYNC B0 ;  /* 0x0000000000007941 */ /* 0x000fea0003800000 */
.L_x_1406:
[----:B-1----:R-:W-:Y:S01]  /*204d0*/  IADD3 R11, R26, 0x20, RZ ;  /* 0x000000201a0b7810 */ /* 0x002fe20007ffe0ff */
[----:B------:R-:W-:Y:S03]  /*204e0*/  BSSY B0, `(.L_x_1408) ;  /* 0x000007b000007945 */ /* 0x000fe60003800000 */
[----:B------:R-:W-:-:S13]  /*204f0*/  ISETP.GE.AND P0, PT, R11, R7, PT ;  /* 0x000000070b00720c */ /* 0x000fda0003f06270 */
[----:B------:R-:W-:Y:S05]  /*20500*/  @P0 BRA `(.L_x_1409) ;  /* 0x0000078000000947 */ /* 0x000fea0003800000 */
[----:B------:R-:W-:Y:S01]  /*20510*/  SHF.R.S32.HI R14, RZ, 0x1f, R11 ;  /* 0x0000001fff0e7819 */ /* 0x000fe2000001140b */
[----:B------:R-:W-:Y:S01]  /*20520*/  IMAD.SHL.U32 R10, R25, 0x40, RZ ;  /* 0x00000040190a7824 */ /* 0x000fe200078e00ff */
[----:B------:R-:W-:Y:S01]  /*20530*/  SHF.R.S32.HI R8, RZ, 0x1f, R101 ;  /* 0x0000001fff087819 */ /* 0x000fe20000011465 */
[----:B------:R-:W-:Y:S01]  /*20540*/  ULDC.64 UR4, c[0x0][0x118] ;  /* 0x0000460000047ab9 */ /* 0x000fe20000000a00 */
        /* <DEDUP_REMOVED lines=116> */
.L_x_1409:
[----:B------:R-:W-:Y:S05]  /*20c90*/  BSYNC B0 ;  /* 0x0000000000007941 */ /* 0x000fea0003800000 */
.L_x_1408:
[----:B-1----:R-:W-:-:S04]  /*20ca0*/  IADD3 R11, R26, 0x40, RZ ;  /* 0x000000401a0b7810 */ /* 0x002fc80007ffe0ff */
        /* <DEDUP_REMOVED lines=122> */
.L_x_1405:
[----:B------:R-:W-:Y:S05]  /*21450*/  BSYNC B1 ;  /* 0x0000000000017941 */ /* 0x000fea0003800000 */
.L_x_1404:
[----:B------:R-:W-:Y:S01]  /*21460*/  IADD3 R25, R25, 0x40, RZ ;  /* 0x0000004019197810 */ /* 0x000fe20007ffe0ff */
[----:B-1----:R-:W-:Y:S02]  /*21470*/  IMAD.MOV.U32 R8, RZ, RZ, R24 ;  /* 0x000000ffff087224 */ /* 0x002fe400078e0018 */
[----:B------:R-:W-:Y:S01]  /*21480*/  IMAD.MOV.U32 R9, RZ, RZ, 0x0 ;  /* 0x00000000ff097424 */ /* 0x000fe200078e00ff */
[----:B------:R-:W-:-:S13]  /*21490*/  ISETP.GE.AND P0, PT, R25, R100, PT ;  /* 0x000000641900720c */ /* 0x000fda0003f06270 */
[----:B------:R-:W-:Y:S05]  /*214a0*/  @P0 RET.REL.NODEC R8 `(_ZN7cutlass13device_kernelIN5flash19enable_sm80_to_sm89INS1_16FlashAttnFwdSm80INS1_25CollectiveMainloopFwdSm80ILi8ELi2ELb0EN4cute5tupleIJNS5_1CILi128EEENS7_ILi64EEENS7_ILi192EEEEEELi192ENS_10bfloat16_tEfNS_4arch4Sm80ELb0ELb1ELb0ELb1ELb1ELb1ELb1ELb0EEENS1_21CollectiveEpilogueFwdINS6_IJS8_SA_S9_EEENS6_IJNS7_ILi1EEESI_SI_EEESC_SE_Li256ELb1ELb1ELb0ELb0EEENS1_19SingleTileSchedulerILb1ELb0ELb1ELi128EEEEEEEEEvNT_6ParamsE) ;  /* 0xfffdeb5008000950 */ /* 0x000fea0003c3ffff */
[----:B------:R-:W-:Y:S01]  /*214b0*/  ISETP.GE.AND P0, PT, R26, R7, PT ;  /* 0x000000071a00720c */ /* 0x000fe20003f06270 */
[----:B------:R-:W-:-:S12]  /*214c0*/  BSSY B0, `(.L_x_1410) ;  /* 0x0000073000007945 */ /* 0x000fd80003800000 */
[----:B------:R-:W-:Y:S05]  /*214d0*/  @P0 BRA `(.L_x_1411) ;  /* 0x0000071000000947 */ /* 0x000fea0003800000 */
[----:B------:R-:W-:Y:S01]  /*214e0*/  LEA.HI R8, R7, R76, RZ, 0x1d ;  /* 0x0000004c07087211 */ /* 0x000fe200078fe8ff */
[----:B------:R-:W-:Y:S01]  /*214f0*/  IMAD.SHL.U32 R11, R25, 0x40, RZ ;  /* 0x00000040190b7824 */ /* 0x000fe200078e00ff */
[----:B------:R-:W-:Y:S01]  /*21500*/  SHF.R.S32.HI R10, RZ, 0x1f, R25 ;  /* 0x0000001fff0a7819 */ /* 0x000fe20000011419 */
[----:B------:R-:W-:Y:S01]  /*21510*/  ULDC.64 UR4, c[0x0][0x118] ;  /* 0x0000460000047ab9 */ /* 0x000fe20000000a00 */
        /* <DEDUP_REMOVED lines=109> */
.L_x_1411:
[----:B------:R-:W-:Y:S05]  /*21bf0*/  BSYNC B0 ;  /* 0x0000000000007941 */ /* 0x000fea0003800000 */
.L_x_1410:
        /* <DEDUP_REMOVED lines=124> */
.L_x_1413:
[----:B------:R-:W-:Y:S05]  /*223c0*/  BSYNC B0 ;  /* 0x0000000000007941 */ /* 0x000fea0003800000 */
.L_x_1412:
[----:B-1----:R-:W-:Y:S01]  /*223d0*/  IADD3 R11, R26, 0x40, RZ ;  /* 0x000000401a0b7810 */ /* 0x002fe20007ffe0ff */
[----:B------:R-:W-:Y:S02]  /*223e0*/  IMAD.MOV.U32 R8, RZ, RZ, R24 ;  /* 0x000000ffff087224 */ /* 0x000fe400078e0018 */
[----:B------:R-:W-:Y:S01]  /*223f0*/  IMAD.MOV.U32 R9, RZ, RZ, 0x0 ;  /* 0x00000000ff097424 */ /* 0x000fe200078e00ff */
[----:B------:R-:W-:-:S13]  /*22400*/  ISETP.GE.AND P0, PT, R11, R7, PT ;  /* 0x000000070b00720c */ /* 0x000fda0003f06270 */
[----:B------:R-:W-:Y:S05]  /*22410*/  @P0 RET.REL.NODEC R8 `(_ZN7cutlass13device_kernelIN5flash19enable_sm80_to_sm89INS1_16FlashAttnFwdSm80INS1_25CollectiveMainloopFwdSm80ILi8ELi2ELb0EN4cute5tupleIJNS5_1CILi128EEENS7_ILi64EEENS7_ILi192EEEEEELi192ENS_10bfloat16_tEfNS_4arch4Sm80ELb0ELb1ELb0ELb1ELb1ELb1ELb1ELb0EEENS1_21CollectiveEpilogueFwdINS6_IJS8_SA_S9_EEENS6_IJNS7_ILi1EEESI_SI_EEESC_SE_Li256ELb1ELb1ELb0ELb0EEENS1_19SingleTileSchedulerILb1ELb0ELb1ELi128EEEEEEEEEvNT_6ParamsE) ;  /* 0xfffddbe008000950 */ /* 0x000fea0003c3ffff */
[----:B------:R-:W-:Y:S01]  /*22420*/  SHF.R.S32.HI R12, RZ, 0x1f, R11 ;  /* 0x0000001fff0c7819 */ /* 0x000fe2000001140b */
[----:B------:R-:W-:Y:S01]  /*22430*/  IMAD.SHL.U32 R8, R25, 0x40, RZ ;  /* 0x0000004019087824 */ /* 0x000fe200078e00ff */
[----:B------:R-:W-:Y:S01]  /*22440*/  SHF.R.S32.HI R14, RZ, 0x1f, R25 ;  /* 0x0000001fff0e7819 */ /* 0x000fe20000011419 */
[----:B------:R-:W-:Y:S01]  /*22450*/  ULDC.64 UR4, c[0x0][0x118] ;  /* 0x0000460000047ab9 */ /* 0x000fe20000000a00 */
[----:B------:R-:W-:Y:S02]  /*22460*/  LEA.HI R9, R12, R11, RZ, 0x3 ;  /* 0x0000000b0c097211 */ /* 0x000fe400078f18ff */
[----:B------:R-:W-:Y:S02]  /*22470*/  LOP3.LUT R8, R8, 0x1c0, RZ, 0xc0, !PT ;  /* 0x000001c008087812 */ /* 0x000fe400078ec0ff */
[----:B------:R-:W-:Y:S02]  /*22480*/  SHF.R.S32.HI R10, RZ, 0x3, R9 ;  /* 0x00000003ff0a7819 */ /* 0x000fe40000011409 */
[----:B------:R-:W-:-:S02]  /*22490*/  LEA.HI R25, R14, R25, RZ, 0x3 ;  /* 0x000000190e197211 */ /* 0x000fc400078f18ff */
[----:B------:R-:W-:Y:S02]  /*224a0*/  LEA.HI R10, R7, R10, RZ, 0x1d ;  /* 0x0000000a070a7211 */ /* 0x000fe400078fe8ff */
[----:B------:R-:W-:Y:S01]  /*224b0*/  LOP3.LUT R14, R8, 0x38, R9, 0xf8, !PT ;  /* 0x00000038080e7812 */ /* 0x000fe200078ef809 */
[----:B------:R-:W-:Y:S01]  /*224c0*/  IMAD.SHL.U32 R7, R25, 0x40, RZ ;  /* 0x0000004019077824 */ /* 0x000fe200078e00ff */
[----:B------:R-:W-:Y:S01]  /*224d0*/  SHF.R.S32.HI R9, RZ, 0x1f, R10 ;  /* 0x0000001fff097819 */ /* 0x000fe2000001140a */
[----:B------:R-:W-:Y:S01]  /*224e0*/  IMAD.SHL.U32 R13, R10, 0x8, RZ ;  /* 0x000000080a0d7824 */ /* 0x000fe200078e00ff */
[----:B------:R-:W-:Y:S02]  /*224f0*/  LEA.HI R12, R12, R11, RZ, 0x6 ;  /* 0x0000000b0c0c7211 */ /* 0x000fe400078f30ff */
[----:B------:R-:W-:Y:S02]  /*22500*/  LEA.HI R9, R9, R10, RZ, 0x3 ;  /* 0x0000000a09097211 */ /* 0x000fe400078f18ff */
[----:B------:R-:W-:Y:S01]  /*22510*/  SHF.R.U32.HI R11, RZ, 0x3, R8 ;  /* 0x00000003ff0b7819 */ /* 0x000fe20000011608 */
[----:B------:R-:W-:Y:S01]  /*22520*/  IMAD.SHL.U32 R12, R12, 0x80, RZ ;  /* 0x000000800c0c7824 */ /* 0x000fe200078e00ff */
        /* <DEDUP_REMOVED lines=16> */
[----:B------:R-:W-:Y:S02]  /*22630*/  SHF.R.U32.HI R18, RZ, 0x10, R19 ;  /* 0x00000010ff127819 */ /* 0x000fe40000011613 */
[--C-:B------:R-:W-:Y:S02]  /*22640*/  SHF.R.U64 R19, R20, 0x10, R21.reuse ;  /* 0x0000001014137819 */ /* 0x100fe40000001215 */
[----:B------:R-:W-:Y:S02]  /*22650*/  SHF.R.U32.HI R20, RZ, 0x10, R21 ;  /* 0x00000010ff147819 */ /* 0x000fe40000011615 */
[----:B------:R-:W-:Y:S02]  /*22660*/  SHF.R.U64 R21, R22, 0x10, R23 ;  /* 0x0000001016157819 */ /* 0x000fe40000001217 */
[----:B------:R-:W-:Y:S02]  /*22670*/  PRMT R60, R60, 0x5410, R19 ;  /* 0x000054103c3c7816 */ /* 0x000fe40000000013 */
[----:B------:R-:W-:-:S02]  /*22680*/  SHF.R.U32.HI R22, RZ, 0x10, R23 ;  /* 0x00000010ff167819 */ /* 0x000fc40000011617 */
[----:B------:R-:W-:Y:S02]  /*22690*/  PRMT R72, R72, 0x5410, R7 ;  /* 0x0000541048487816 */ /* 0x000fe40000000007 */
[----:B------:R-:W-:Y:S01]  /*226a0*/  PRMT R62, R62, 0x5410, R21 ;  /* 0x000054103e3e7816 */ /* 0x000fe20000000015 */
[----:B------:R-:W-:Y:S01]  /*226b0*/  IMAD.U32 R21, R60, 0x10000, RZ ;  /* 0x000100003c157824 */ /* 0x000fe200078e00ff */
[----:B------:R-:W-:Y:S02]  /*226c0*/  PRMT R73, R73, 0x5410, R18 ;  /* 0x0000541049497816 */ /* 0x000fe40000000012 */
[----:B------:R-:W-:Y:S01]  /*226d0*/  PRMT R61, R61, 0x5410, R22 ;  /* 0x000054103d3d7816 */ /* 0x000fe20000000016 */
[----:B------:R-:W-:Y:S01]  /*226e0*/  IMAD.U32 R22, R72, 0x10000, RZ ;  /* 0x0001000048167824 */ /* 0x000fe200078e00ff */
[----:B------:R-:W-:Y:S02]  /*226f0*/  PRMT R27, R27, 0x5410, R20 ;  /* 0x000054101b1b7816 */ /* 0x000fe40000000014 */
[----:B------:R-:W-:-:S02]  /*22700*/  PRMT R63, R63, 0x5410, R16 ;  /* 0x000054103f3f7816 */ /* 0x000fc40000000010 */
[----:B------:R-:W-:Y:S02]  /*22710*/  LOP3.LUT R31, R60, 0xffff0000, RZ, 0xc0, !PT ;  /* 0xffff00003c1f7812 */ /* 0x000fe400078ec0ff */
[----:B------:R-:W-:Y:S02]  /*22720*/  LOP3.LUT R35, R72, 0xffff0000, RZ, 0xc0, !PT ;  /* 0xffff000048237812 */ /* 0x000fe400078ec0ff */
[----:B------:R-:W-:-:S05]  /*22730*/  PRMT R74, R74, 0x5410, R17 ;  /* 0x000054104a4a7816 */ /* 0x000fca0000000011 */
[----:B------:R-:W-:Y:S02]  /*22740*/  IMAD.U32 R32, R74, 0x10000, RZ ;  /* 0x000100004a207824 */ /* 0x000fe400078e00ff */
[C---:B--2---:R-:W-:Y:S01]  /*22750*/  IMAD.U32 R7, R9.reuse, 0x10000, RZ ;  /* 0x0001000009077824 */ /* 0x044fe200078e00ff */
[----:B------:R-:W-:Y:S01]  /*22760*/  LOP3.LUT R18, R9, 0xffff0000, RZ, 0xc0, !PT ;  /* 0xffff000009127812 */ /* 0x000fe200078ec0ff */
[C---:B------:R-:W-:Y:S01]  /*22770*/  IMAD.U32 R9, R11.reuse, 0x10000, RZ ;  /* 0x000100000b097824 */ /* 0x040fe200078e00ff */
[----:B------:R-:W-:Y:S01]  /*22780*/  LOP3.LUT R20, R11, 0xffff0000, RZ, 0xc0, !PT ;  /* 0xffff00000b147812 */ /* 0x000fe200078ec0ff */
[C---:B---3--:R-:W-:Y:S01]  /*22790*/  IMAD.U32 R19, R12.reuse, 0x10000, RZ ;  /* 0x000100000c137824 */ /* 0x048fe200078e00ff */
[C---:B------:R-:W-:Y:S01]  /*227a0*/  LOP3.LUT R26, R13.reuse, 0xffff0000, RZ, 0xc0, !PT ;  /* 0xffff00000d1a7812 */ /* 0x040fe200078ec0ff */
[----:B------:R-:W-:Y:S01]  /*227b0*/  IMAD.U32 R11, R13, 0x10000, RZ ;  /* 0x000100000d0b7824 */ /* 0x000fe200078e00ff */
[----:B------:R-:W-:Y:S01]  /*227c0*/  LOP3.LUT R12, R12, 0xffff0000, RZ, 0xc0, !PT ;  /* 0xffff00000c0c7812 */ /* 0x000fe200078ec0ff */
[C---:B------:R-:W-:Y:S01]  /*227d0*/  IMAD.U32 R16, R8.reuse, 0x10000, RZ ;  /* 0x0001000008107824 */ /* 0x040fe200078e00ff */
[----:B------:R-:W-:Y:S01]  /*227e0*/  LOP3.LUT R8, R8, 0xffff0000, RZ, 0xc0, !PT ;  /* 0xffff000008087812 */ /* 0x000fe200078ec0ff */
[----:B------:R-:W-:-:S02]  /*227f0*/  FMUL.FTZ R13, R19, R21 ;  /* 0x00000015130d7220 */ /* 0x000fc40000410000 */
[-C--:B------:R-:W-:Y:S02]  /*22800*/  FMUL.FTZ R19, R19, R22.reuse ;  /* 0x0000001613137220 */ /* 0x080fe40000410000 */
[----:B------:R-:W-:Y:S02]  /*22810*/  FFMA.FTZ R13, R16, R22, -R13 ;  /* 0x00000016100d7223 */ /* 0x000fe4000001080d */
[C---:B------:R-:W-:Y:S01]  /*22820*/  IMAD.U32 R22, R27.reuse, 0x10000, RZ ;  /* 0x000100001b167824 */ /* 0x040fe200078e00ff */
[----:B------:R-:W-:Y:S01]  /*22830*/  LOP3.LUT R27, R27, 0xffff0000, RZ, 0xc0, !PT ;  /* 0xffff00001b1b7812 */ /* 0x000fe200078ec0ff */
[----:B------:R-:W-:Y:S02]  /*22840*/  FMUL.FTZ R33, R12, R31 ;  /* 0x0000001f0c217220 */ /* 0x000fe40000410000 */
[----:B------:R-:W-:Y:S02]  /*22850*/  FFMA.FTZ R19, R16, R21, R19 ;  /* 0x0000001510137223 */ /* 0x000fe40000010013 */
[C---:B------:R-:W-:Y:S01]  /*22860*/  IMAD.U32 R16, R63.reuse, 0x10000, RZ ;  /* 0x000100003f107824 */ /* 0x040fe200078e00ff */
[----:B------:R-:W-:Y:S01]  /*22870*/  LOP3.LUT R63, R63, 0xffff0000, RZ, 0xc0, !PT ;  /* 0xffff00003f3f7812 */ /* 0x000fe200078ec0ff */
[----:B------:R-:W-:-:S02]  /*22880*/  FMUL.FTZ R12, R12, R35 ;  /* 0x000000230c0c7220 */ /* 0x000fc40000410000 */
[C---:B------:R-:W-:Y:S02]  /*22890*/  FFMA.FTZ R30, R8.reuse, R35, -R33 ;  /* 0x00000023081e7223 */ /* 0x040fe40000010821 */
[C---:B------:R-:W-:Y:S02]  /*228a0*/  FMUL.FTZ R21, R11.reuse, R22 ;  /* 0x000000160b157220 */ /* 0x040fe40000410000 */
[-C--:B------:R-:W-:Y:S02]  /*228b0*/  FMUL.FTZ R11, R11, R16.reuse ;  /* 0x000000100b0b7220 */ /* 0x080fe40000410000 */
[----:B------:R-:W-:Y:S02]  /*228c0*/  FFMA.FTZ R8, R8, R31, R12 ;  /* 0x0000001f08087223 */ /* 0x000fe4000001000c */
[C---:B------:R-:W-:Y:S01]  /*228d0*/  IMAD.U32 R25, R14.reuse, 0x10000, RZ ;  /* 0x000100000e197824 */ /* 0x040fe200078e00ff */
[----:B------:R-:W-:Y:S01]  /*228e0*/  LOP3.LUT R14, R14, 0xffff0000, RZ, 0xc0, !PT ;  /* 0xffff00000e0e7812 */ /* 0x000fe200078ec0ff */
[----:B------:R-:W-:Y:S01]  /*228f0*/  IMAD.U32 R12, R62, 0x10000, RZ ;  /* 0x000100003e0c7824 */ /* 0x000fe200078e00ff */
[----:B------:R-:W-:Y:S01]  /*22900*/  F2FP.BF16.PACK_AB R8, R8, R19 ;  /* 0x000000130808723e */ /* 0x000fe200000010ff */
[----:B------:R-:W-:-:S02]  /*22910*/  FFMA.FTZ R21, R7, R16, -R21 ;  /* 0x0000001007157223 */ /* 0x000fc40000010815 */
[----:B------:R-:W-:Y:S02]  /*22920*/  FFMA.FTZ R11, R7, R22, R11 ;  /* 0x00000016070b7223 */ /* 0x000fe4000001000b */
[C---:B------:R-:W-:Y:S02]  /*22930*/  FMUL.FTZ R16, R26.reuse, R27 ;  /* 0x0000001b1a107220 */ /* 0x040fe40000410000 */
[----:B------:R-:W-:Y:S02]  /*22940*/  FMUL.FTZ R31, R26, R63 ;  /* 0x0000003f1a1f7220 */ /* 0x000fe40000410000 */
[----:B------:R-:W-:Y:S02]  /*22950*/  FMUL.FTZ R7, R25, R12 ;  /* 0x0000000c19077220 */ /* 0x000fe40000410000 */
[C---:B------:R-:W-:Y:S01]  /*22960*/  IMAD.U32 R17, R10.reuse, 0x10000, RZ ;  /* 0x000100000a117824 */ /* 0x040fe200078e00ff */
[----:B------:R-:W-:Y:S01]  /*22970*/  LOP3.LUT R10, R10, 0xffff0000, RZ, 0xc0, !PT ;  /* 0xffff00000a0a7812 */ /* 0x000fe200078ec0ff */
[C---:B------:R-:W-:Y:S01]  /*22980*/  IMAD.U32 R23, R15.reuse, 0x10000, RZ ;  /* 0x000100000f177824 */ /* 0x040fe200078e00ff */
[----:B------:R-:W-:Y:S01]  /*22990*/  LOP3.LUT R15, R15, 0xffff0000, RZ, 0xc0, !PT ;  /* 0xffff00000f0f7812 */ /* 0x000fe200078ec0ff */
[C---:B------:R-:W-:Y:S01]  /*229a0*/  IMAD.U32 R22, R61.reuse, 0x10000, RZ ;  /* 0x000100003d167824 */ /* 0x040fe200078e00ff */
[----:B------:R-:W-:Y:S01]  /*229b0*/  LOP3.LUT R61, R61, 0xffff0000, RZ, 0xc0, !PT ;  /* 0xffff00003d3d7812 */ /* 0x000fe200078ec0ff */
[----:B------:R-:W-:-:S02]  /*229c0*/  FMUL.FTZ R25, R25, R32 ;  /* 0x0000002019197220 */ /* 0x000fc40000410000 */
[C---:B------:R-:W-:Y:S01]  /*229d0*/  IMAD.U32 R26, R73.reuse, 0x10000, RZ ;  /* 0x00010000491a7824 */ /* 0x040fe200078e00ff */
[----:B------:R-:W-:Y:S01]  /*229e0*/  LOP3.LUT R73, R73, 0xffff0000, RZ, 0xc0, !PT ;  /* 0xffff000049497812 */ /* 0x000fe200078ec0ff */
[C---:B------:R-:W-:Y:S02]  /*229f0*/  FFMA.FTZ R16, R18.reuse, R63, -R16 ;  /* 0x0000003f12107223 */ /* 0x040fe40000010810 */
[----:B------:R-:W-:Y:S01]  /*22a00*/  FFMA.FTZ R18, R18, R27, R31 ;  /* 0x0000001b12127223 */ /* 0x000fe2000001001f */
[----:B------:R-:W-:Y:S01]  /*22a10*/  LOP3.LUT R31, R74, 0xffff0000, RZ, 0xc0, !PT ;  /* 0xffff00004a1f7812 */ /* 0x000fe200078ec0ff */
[----:B------:R-:W-:Y:S02]  /*22a20*/  FMUL.FTZ R27, R23, R22 ;  /* 0x00000016171b7220 */ /* 0x000fe40000410000 */
[C---:B------:R-:W-:Y:S02]  /*22a30*/  FFMA.FTZ R7, R17.reuse, R32, -R7 ;  /* 0x0000002011077223 */ /* 0x040fe40000010807 */
[----:B------:R-:W-:Y:S01]  /*22a40*/  FFMA.FTZ R25, R17, R12, R25 ;  /* 0x0000000c11197223 */ /* 0x000fe20000010019 */
        /* <DEDUP_REMOVED lines=8> */
[----:B------:R-:W-:Y:S01]  /*22ad0*/  FFMA.FTZ R14, R10, R31, -R12 ;  /* 0x0000001f0a0e7223 */ /* 0x000fe2000001080c */
[----:B------:R-:W-:Y:S01]  /*22ae0*/  F2FP.BF16.PACK_AB R12, R30, R13 ;  /* 0x0000000d1e0c723e */ /* 0x000fe200000010ff */
[----:B------:R-:W-:Y:S01]  /*22af0*/  FFMA.FTZ R22, R20, R73, -R22 ;  /* 0x0000004914167223 */ /* 0x000fe20000010816 */
[----:B------:R-:W-:Y:S01]  /*22b00*/  F2FP.BF16.PACK_AB R13, R16, R21 ;  /* 0x00000015100d723e */ /* 0x000fe200000010ff */
[----:B------:R-:W-:Y:S01]  /*22b10*/  FFMA.FTZ R10, R10, R17, R9 ;  /* 0x000000110a0a7223 */ /* 0x000fe20000010009 */
[----:B------:R-:W-:Y:S01]  /*22b20*/  F2FP.BF16.PACK_AB R9, R18, R11 ;  /* 0x0000000b1209723e */ /* 0x000fe200000010ff */
[----:B------:R-:W-:Y:S01]  /*22b30*/  FFMA.FTZ R20, R20, R61, R15 ;  /* 0x0000003d14147223 */ /* 0x000fe2000001000f */
[----:B------:R-:W-:Y:S02]  /*22b40*/  F2FP.BF16.PACK_AB R14, R14, R7 ;  /* 0x000000070e0e723e */ /* 0x000fe400000010ff */
[----:B------:R-:W-:Y:S02]  /*22b50*/  F2FP.BF16.PACK_AB R15, R22, R27 ;  /* 0x0000001b160f723e */ /* 0x000fe400000010ff */
[----:B------:R-:W-:Y:S01]  /*22b60*/  F2FP.BF16.PACK_AB R10, R10, R25 ;  /* 0x000000190a0a723e */ /* 0x000fe200000010ff */
[----:B------:R-:W-:Y:S01]  /*22b70*/  IMAD.MOV.U32 R25, RZ, RZ, 0x0 ;  /* 0x00000000ff197424 */ /* 0x000fe200078e00ff */
[----:B------:R-:W-:Y:S01]  /*22b80*/  F2FP.BF16.PACK_AB R11, R20, R23 ;  /* 0x00000017140b723e */ /* 0x000fe200000010ff */
[----:B------:R1:W-:Y:S04]  /*22b90*/  ST.E.128 [R28.64], R12 ;  /* 0x0000000c1c007985 */ /* 0x0003e8000c101d04 */
[----:B------:R1:W-:Y:S01]  /*22ba0*/  ST.E.128 [R110.64], R8 ;  /* 0x000000086e007985 */ /* 0x0003e2000c101d04 */
[----:B------:R-:W-:Y:S05]  /*22bb0*/  RET.REL.NODEC R24 `(_ZN7cutlass13device_kernelIN5flash19enable_sm80_to_sm89INS1_16FlashAttnFwdSm80INS1_25CollectiveMainloopFwdSm80ILi8ELi2ELb0EN4cute5tupleIJNS5_1CILi128EEENS7_ILi64EEENS7_ILi192EEEEEELi192ENS_10bfloat16_tEfNS_4arch4Sm80ELb0ELb1ELb0ELb1ELb1ELb1ELb1ELb0EEENS1_21CollectiveEpilogueFwdINS6_IJS8_SA_S9_EEENS6_IJNS7_ILi1EEESI_SI_EEESC_SE_Li256ELb1ELb1ELb0ELb0EEENS1_19SingleTileSchedulerILb1ELb0ELb1ELi128EEEEEEEEEvNT_6ParamsE) ;  /* 0xfffdd44018007950 */ /* 0x000fea0003c3ffff */
.L_x_1366:
        /* <DEDUP_REMOVED lines=8> */
.L_x_1367:
[----:B------:R-:W-:Y:S01]  /*22c40*/  IMAD.MOV.U32 R238, RZ, RZ, R13 ;  /* 0x000000ffffee7224 */ /* 0x000fe200078e000d */
[----:B------:R-:W-:Y:S01]  /*22c50*/  MOV R174, 0x1c1f ;  /* 0x00001c1f00ae7802 */ /* 0x000fe20000000f00 */
[----:B------:R-:W-:Y:S01]  /*22c60*/  IMAD.MOV.U32 R175, RZ, RZ, RZ ;  /* 0x000000ffffaf7224 */ /* 0x000fe200078e00ff */
[----:B------:R-:W-:Y:S02]  /*22c70*/  MOV R173, 0xffffffff ;  /* 0xffffffff00ad7802 */ /* 0x000fe40000000f00 */
[----:B------:R-:W-:Y:S02]  /*22c80*/  MOV R172, 0x22ca0 ;  /* 0x00022ca000ac7802 */ /* 0x000fe40000000f00 */
[----:B-12---:R-:W-:Y:S05]  /*22c90*/  CALL.REL.NOINC `($__internal_5_$__cuda_sm70_shflsync_idx_p) ;  /* 0x000006d000007944 */ /* 0x006fea0003c00000 */
[----:B-1----:R-:W-:Y:S01]  /*22ca0*/  IMAD.MOV.U32 R238, RZ, RZ, R10 ;  /* 0x000000ffffee7224 */ /* 0x002fe200078e000a */
[----:B------:R-:W-:Y:S01]  /*22cb0*/  MOV R175, RZ ;  /* 0x000000ff00af7202 */ /* 0x000fe20000000f00 */
[----:B------:R-:W-:Y:S01]  /*22cc0*/  IMAD.MOV.U32 R174, RZ, RZ, 0x1c1f ;  /* 0x00001c1fffae7424 */ /* 0x000fe200078e00ff */
[----:B------:R-:W-:Y:S01]  /*22cd0*/  MOV R173, 0xffffffff ;  /* 0xffffffff00ad7802 */ /* 0x000fe20000000f00 */
[----:B--2---:R-:W-:Y:S01]  /*22ce0*/  IMAD.MOV.U32 R20, RZ, RZ, R240 ;  /* 0x000000ffff147224 */ /* 0x004fe200078e00f0 */
[----:B------:R-:W-:-:S02]  /*22cf0*/  MOV R172, 0x22d10 ;  /* 0x00022d1000ac7802 */ /* 0x000fc40000000f00 */
[----:B------:R-:W-:Y:S05]  /*22d00*/  CALL.REL.NOINC `($__internal_5_$__cuda_sm70_shflsync_idx_p) ;  /* 0x0000066000007944 */ /* 0x000fea0003c00000 */
[----:B--2---:R-:W-:Y:S01]  /*22d10*/  IMAD.MOV.U32 R23, RZ, RZ, R240 ;  /* 0x000000ffff177224 */ /* 0x004fe200078e00f0 */
[----:B-1----:R-:W-:Y:S01]  /*22d20*/  MOV R238, R11 ;  /* 0x0000000b00ee7202 */ /* 0x002fe20000000f00 */
[----:B------:R-:W-:Y:S01]  /*22d30*/  IMAD.MOV.U32 R175, RZ, RZ, RZ ;  /* 0x000000ffffaf7224 */ /* 0x000fe200078e00ff */
[----:B------:R-:W-:Y:S01]  /*22d40*/  MOV R174, 0x1c1f ;  /* 0x00001c1f00ae7802 */ /* 0x000fe20000000f00 */
[----:B------:R-:W-:Y:S01]  /*22d50*/  IMAD.MOV.U32 R173, RZ, RZ, -0x1 ;  /* 0xffffffffffad7424 */ /* 0x000fe200078e00ff */
[----:B------:R-:W-:-:S02]  /*22d60*/  MOV R172, 0x22d80 ;  /* 0x00022d8000ac7802 */ /* 0x000fc40000000f00 */
[----:B------:R-:W-:Y:S05]  /*22d70*/  CALL.REL.NOINC `($__internal_5_$__cuda_sm70_shflsync_idx_p) ;  /* 0x000005f000007944 */ /* 0x000fea0003c00000 */
[----:B--2---:R-:W-:Y:S01]  /*22d80*/  MOV R22, R240 ;  /* 0x000000f000167202 */ /* 0x004fe20000000f00 */
[----:B-1----:R-:W-:Y:S05]  /*22d90*/  BRA `(.L_x_1415) ;  /* 0xffff851000007947 */ /* 0x002fea000383ffff */
.L_x_1370:
[----:B------:R-:W-:Y:S01]  /*22da0*/  IMAD.MOV.U32 R238, RZ, RZ, R17 ;  /* 0x000000ffffee7224 */ /* 0x000fe200078e0011 */
[----:B------:R-:W-:Y:S01]  /*22db0*/  MOV R174, 0x1c1f ;  /* 0x00001c1f00ae7802 */ /* 0x000fe20000000f00 */
[----:B------:R-:W-:Y:S01]  /*22dc0*/  IMAD.MOV.U32 R175, RZ, RZ, 0x1 ;  /* 0x00000001ffaf7424 */ /* 0x000fe200078e00ff */
[----:B------:R-:W-:-:S02]  /*22dd0*/  MOV R173, 0xffffffff ;  /* 0xffffffff00ad7802 */ /* 0x000fc40000000f00 */
[----:B------:R-:W-:Y:S02]  /*22de0*/  MOV R172, 0x22e00 ;  /* 0x00022e0000ac7802 */ /* 0x000fe40000000f00 */
[----:B-1----:R-:W-:Y:S05]  /*22df0*/  CALL.REL.NOINC `($__internal_5_$__cuda_sm70_shflsync_idx_p) ;  /* 0x0000057000007944 */ /* 0x002fea0003c00000 */
[----:B--2---:R-:W-:Y:S01]  /*22e00*/  IMAD.MOV.U32 R19, RZ, RZ, R240 ;  /* 0x000000ffff137224 */ /* 0x004fe200078e00f0 */
[----:B-1----:R-:W-:Y:S01]  /*22e10*/  MOV R238, R13 ;  /* 0x0000000d00ee7202 */ /* 0x002fe20000000f00 */
[----:B------:R-:W-:Y:S01]  /*22e20*/  IMAD.MOV.U32 R175, RZ, RZ, 0x1 ;  /* 0x00000001ffaf7424 */ /* 0x000fe200078e00ff */
[----:B------:R-:W-:Y:S01]  /*22e30*/  MOV R174, 0x1c1f ;  /* 0x00001c1f00ae7802 */ /* 0x000fe20000000f00 */
[----:B------:R-:W-:Y:S01]  /*22e40*/  IMAD.MOV.U32 R173, RZ, RZ, -0x1 ;  /* 0xffffffffffad7424 */ /* 0x000fe200078e00ff */
[----:B------:R-:W-:Y:S02]  /*22e50*/  MOV R172, 0x22e70 ;  /* 0x00022e7000ac7802 */ /* 0x000fe40000000f00 */
[----:B------:R-:W-:Y:S05]  /*22e60*/  CALL.REL.NOINC `($__internal_5_$__cuda_sm70_shflsync_idx_p) ;  /* 0x0000050000007944 */ /* 0x000fea0003c00000 */
[----:B-1----:R-:W-:Y:S01]  /*22e70*/  IMAD.MOV.U32 R238, RZ, RZ, R10 ;  /* 0x000000ffffee7224 */ /* 0x002fe200078e000a */
[----:B------:R-:W-:Y:S01]  /*22e80*/  MOV R175, 0x1 ;  /* 0x0000000100af7802 */ /* 0x000fe20000000f00 */
[----:B------:R-:W-:Y:S01]  /*22e90*/  IMAD.MOV.U32 R174, RZ, RZ, 0x1c1f ;  /* 0x00001c1fffae7424 */ /* 0x000fe200078e00ff */
[----:B------:R-:W-:Y:S01]  /*22ea0*/  MOV R173, 0xffffffff ;  /* 0xffffffff00ad7802 */ /* 0x000fe20000000f00 */
[----:B--2---:R-:W-:Y:S01]  /*22eb0*/  IMAD.MOV.U32 R18, RZ, RZ, R240 ;  /* 0x000000ffff127224 */ /* 0x004fe200078e00f0 */
[----:B------:R-:W-:-:S02]  /*22ec0*/  MOV R172, 0x22ee0 ;  /* 0x00022ee000ac7802 */ /* 0x000fc40000000f00 */
[----:B------:R-:W-:Y:S05]  /*22ed0*/  CALL.REL.NOINC `($__internal_5_$__cuda_sm70_shflsync_idx_p) ;  /* 0x0000049000007944 */ /* 0x000fea0003c00000 */
        /* <DEDUP_REMOVED lines=9> */
.L_x_1397:
        /* <DEDUP_REMOVED lines=8> */
.L_x_1398:
        /* <DEDUP_REMOVED lines=22> */
.L_x_1401:
[----:B------:R-:W-:Y:S01]  /*23150*/  IMAD.MOV.U32 R238, RZ, RZ, R21 ;  /* 0x000000ffffee7224 */ /* 0x000fe200078e0015 */
[----:B------:R-:W-:Y:S01]  /*23160*/  MOV R174, 0x1c1f ;  /* 0x00001c1f00ae7802 */ /* 0x000fe20000000f00 */
[----:B------:R-:W-:Y:S01]  /*23170*/  IMAD.MOV.U32 R175, RZ, RZ, 0x1 ;  /* 0x00000001ffaf7424 */ /* 0x000fe200078e00ff */
[----:B------:R-:W-:-:S02]  /*23180*/  MOV R173, 0xffffffff ;  /* 0xffffffff00ad7802 */ /* 0x000fc40000000f00 */
[----:B------:R-:W-:Y:S02]  /*23190*/  MOV R172, 0x231b0 ;  /* 0x000231b000ac7802 */ /* 0x000fe40000000f00 */
[----:B--23--:R-:W-:Y:S05]  /*231a0*/  CALL.REL.NOINC `($__internal_5_$__cuda_sm70_shflsync_idx_p) ;  /* 0x000001c000007944 */ /* 0x00cfea0003c00000 */
        /* <DEDUP_REMOVED lines=23> */
        .weak           $__internal_4_$__cuda_sm70_shflsync_bfly_p
        .type           $__internal_4_$__cuda_sm70_shflsync_bfly_p,@function
        .size           $__internal_4_$__cuda_sm70_shflsync_bfly_p,($__internal_5_$__cuda_sm70_shflsync_idx_p - $__internal_4_$__cuda_sm70_shflsync_bfly_p)
$__internal_4_$__cuda_sm70_shflsync_bfly_p:
[----:B------:R-:W-:Y:S01]  /*23320*/  MOV R140, R132 ;  /* 0x00000084008c7202 */ /* 0x000fe20000000f00 */
[----:B------:R-:W-:Y:S04]  /*23330*/  WARPSYNC R191 ;  /* 0x000000bf00007348 */ /* 0x000fe80003800000 */
[----:B------:R-:W-:Y:S01]  /*23340*/  MOV R141, 0x0 ;  /* 0x00000000008d7802 */ /* 0x000fe20000000f00 */
[----:B------:R1:W2:Y:S03]  /*23350*/  SHFL.BFLY PT, R139, R137, R134, R228 ;  /* 0x0c000086898b7389 */ /* 0x0002a600000e00e4 */
[----:B------:R-:W-:Y:S05]  /*23360*/  RET.REL.NODEC R140 `(_ZN7cutlass13device_kernelIN5flash19enable_sm80_to_sm89INS1_16FlashAttnFwdSm80INS1_25CollectiveMainloopFwdSm80ILi8ELi2ELb0EN4cute5tupleIJNS5_1CILi128EEENS7_ILi64EEENS7_ILi192EEEEEELi192ENS_10bfloat16_tEfNS_4arch4Sm80ELb0ELb1ELb0ELb1ELb1ELb1ELb1ELb0EEENS1_21CollectiveEpilogueFwdINS6_IJS8_SA_S9_EEENS6_IJNS7_ILi1EEESI_SI_EEESC_SE_Li256ELb1ELb1ELb0ELb0EEENS1_19SingleTileSchedulerILb1ELb0ELb1ELi128EEEEEEEEEvNT_6ParamsE) ;  /* 0xfffdcc908c007950 */ /* 0x000fea0003c3ffff */
        .weak           $__internal_5_$__cuda_sm70_shflsync_idx_p
        .type           $__internal_5_$__cuda_sm70_shflsync_idx_p,@function
        .size           $__internal_5_$__cuda_sm70_shflsync_idx_p,(.L_x_1716 - $__internal_5_$__cuda_sm70_shflsync_idx_p)
$__internal_5_$__cuda_sm70_shflsync_idx_p:
[----:B------:R-:W-:Y:S01]  /*23370*/  MOV R242, R172 ;  /* 0x000000ac00f27202 */ /* 0x000fe20000000f00 */
[----:B------:R-:W-:Y:S04]  /*23380*/  WARPSYNC R173 ;  /* 0x000000ad00007348 */ /* 0x000fe80003800000 */
[----:B------:R-:W-:Y:S01]  /*23390*/  MOV R243, 0x0 ;  /* 0x0000000000f37802 */ /* 0x000fe20000000f00 */
[----:B------:R1:W2:Y:S03]  /*233a0*/  SHFL.IDX PT, R240, R238, R175, R174 ;  /* 0x000000afeef07389 */ /* 0x0002a600000e00ae */
[----:B------:R-:W-:Y:S05]  /*233b0*/  RET.REL.NODEC R242 `(_ZN7cutlass13device_kernelIN5flash19enable_sm80_to_sm89INS1_16FlashAttnFwdSm80INS1_25CollectiveMainloopFwdSm80ILi8ELi2ELb0EN4cute5tupleIJNS5_1CILi128EEENS7_ILi64EEENS7_ILi192EEEEEELi192ENS_10bfloat16_tEfNS_4arch4Sm80ELb0ELb1ELb0ELb1ELb1ELb1ELb1ELb0EEENS1_21CollectiveEpilogueFwdINS6_IJS8_SA_S9_EEENS6_IJNS7_ILi1EEESI_SI_EEESC_SE_Li256ELb1ELb1ELb0ELb0EEENS1_19SingleTileSchedulerILb1ELb0ELb1ELi128EEEEEEEEEvNT_6ParamsE) ;  /* 0xfffdcc40f2007950 */ /* 0x000fea0003c3ffff */
.L_x_1420:
        /* <DEDUP_REMOVED lines=12> */
.L_x_1716:


//--------------------- .text._ZN7cutlass13device_kernelIN5flash19enable_sm80_to_sm89INS1_16FlashAttnFwdSm80INS1_25CollectiveMainloopFwdSm80ILi8ELi2ELb0EN4cute5tupleIJNS5_1CILi128EEENS7_ILi64EEENS7_ILi192EEEEEELi192ENS_10bfloat16_tEfNS_4arch4Sm80ELb1ELb0ELb0ELb0ELb1ELb0ELb1ELb0EEENS1_21CollectiveEpilogueFwdINS6_IJS8_SA_S9_EEENS6_IJNS7_ILi1EEESI_SI_EEESC_SE_Li256ELb0ELb1ELb0ELb0EEENS1_30DynamicPersistentTileSchedulerILi256ELi256ELb0ELb1ELb0EEEEEEEEEvNT_6ParamsE --------------------------
	.section	.text._ZN7cutlass13device_kernelIN5flash19enable_sm80_to_sm89INS1_16FlashAttnFwdSm80INS1_25CollectiveMainloopFwdSm80ILi8ELi2ELb0EN4cute5tupleIJNS5_1CILi128EEENS7_ILi64EEENS7_ILi192EEEEEELi192ENS_10bfloat16_tEfNS_4arch4Sm80ELb1ELb0ELb0ELb0ELb1ELb0ELb1ELb0EEENS1_21CollectiveEpilogueFwdINS6_IJS8_SA_S9_EEENS6_IJNS7_ILi1EEESI_SI_EEESC_SE_Li256ELb0ELb1ELb0ELb0EEENS1_30DynamicPersistentTileSchedulerILi256ELi256ELb0ELb1ELb0EEEEEEEEEvNT_6ParamsE,"ax",@progbits
	.sectioninfo	@"SHI_REGISTERS=255"
	.align	128
.text._ZN7cutlass13device_kernelIN5flash19enable_sm80_to_sm89INS1_16FlashAttnFwdSm80INS1_25CollectiveMainloopFwdSm80ILi8ELi2ELb0EN4cute5tupleIJNS5_1CILi128EEENS7_ILi64EEENS7_ILi192EEEEEELi192ENS_10bfloat16_tEfNS_4arch4Sm80ELb1ELb0ELb0ELb0ELb1ELb0ELb1ELb0EEENS1_21CollectiveEpilogueFwdINS6_IJS8_SA_S9_EEENS6_IJNS7_ILi1EEESI_SI_EEESC_SE_Li256ELb0ELb1ELb0ELb0EEENS1_30DynamicPersistentTileSchedulerILi256ELi256ELb0ELb1ELb0EEEEEEEEEvNT_6ParamsE:
        .type           _ZN7cutlass13device_kernelIN5flash19enable_sm80_to_sm89INS1_16FlashAttnFwdSm80INS1_25CollectiveMainloopFwdSm80ILi8ELi2ELb0EN4cute5tupleIJNS5_1CILi128EEENS7_ILi64EEENS7_ILi192EEEEEELi192ENS_10bfloat16_tEfNS_4arch4Sm80ELb1ELb0ELb0ELb0ELb1ELb0ELb1ELb0EEENS1_21CollectiveEpilogueFwdINS6_IJS8_SA_S9_EEENS6_IJNS7_ILi1EEESI_SI_EEESC_SE_Li256ELb0ELb1ELb0ELb0EEENS1_30DynamicPersistentTileSchedulerILi256ELi256ELb0ELb1ELb0EEEEEEEEEvNT_6ParamsE,@function
        .size           _ZN7cutlass13device_kernelIN5flash19enable_sm80_to_sm89INS1_16FlashAttnFwdSm80INS1_25CollectiveMainloopFwdSm80ILi8ELi2ELb0EN4cute5tupleIJNS5_1CILi128EEENS7_ILi64EEENS7_ILi192EEEEEELi192ENS_10bfloat16_tEfNS_4arch4Sm80ELb1ELb0ELb0ELb0ELb1ELb0ELb1ELb0EEENS1_21CollectiveEpilogueFwdINS6_IJS8_SA_S9_EEENS6_IJNS7_ILi1EEESI_SI_EEESC_SE_Li256ELb0ELb1ELb0ELb0EEENS1_30DynamicPersistentTileSchedulerILi256ELi256ELb0ELb1ELb0EEEEEEEEEvNT_6ParamsE,(.L_x_1720 - _ZN7cutlass13device_kernelIN5flash19enable_sm80_to_sm89INS1_16FlashAttnFwdSm80INS1_25CollectiveMainloopFwdSm80ILi8ELi2ELb0EN4cute5tupleIJNS5_1CILi128EEENS7_ILi64EEENS7_ILi192EEEEEELi192ENS_10bfloat16_tEfNS_4arch4Sm80ELb1ELb0ELb0ELb0ELb1ELb0ELb1ELb0EEENS1_21CollectiveEpilogueFwdINS6_IJS8_SA_S9_EEENS6_IJNS7_ILi1EEESI_SI_EEESC_SE_Li256ELb0ELb1ELb0ELb0EEENS1_30DynamicPersistentTileSchedulerILi256ELi256ELb0ELb1ELb0EEEEEEEEEvNT_6ParamsE)
        .other          _ZN7cutlass13device_kernelIN5flash19enable_sm80_to_sm89INS1_16FlashAttnFwdSm80INS1_25CollectiveMainloopFwdSm80ILi8ELi2ELb0EN4cute5tupleIJNS5_1CILi128EEENS7_ILi64EEENS7_ILi192EEEEEELi192ENS_10bfloat16_tEfNS_4arch4Sm80ELb1ELb0ELb0ELb0ELb1ELb0ELb1ELb0EEENS1_21CollectiveEpilogueFwdINS6_IJS8_SA_S9_EEENS6_IJNS7_ILi1EEESI_SI_EEESC_SE_Li256ELb0ELb1ELb0ELb0EEENS1_30DynamicPersistentTileSchedulerILi256ELi256ELb0ELb1ELb0EEEEEEEEEvNT_6ParamsE,@"STO_CUDA_ENTRY STV_DEFAULT"
_ZN7cutlass13device_kernelIN5flash19enable_sm80_to_sm89INS1_16FlashAttnFwdSm80INS1_25CollectiveMainloopFwdSm80ILi8ELi2ELb0EN4cute5tupleIJNS5_1CILi128EEENS7_ILi64EEENS7_ILi192EEEEEELi192ENS_10bfloat16_tEfNS_4arch4Sm80ELb1ELb0ELb0ELb0ELb1ELb0ELb1ELb0EEENS1_21CollectiveEpilogueFwdINS6_IJS8_SA_S9_EEENS6_IJNS7_ILi1EEESI_SI_EEESC_SE_Li256ELb0ELb1ELb0ELb0EEENS1_30DynamicPersistentTileSchedulerILi256ELi256ELb0ELb1ELb0EEEEEEEEEvNT_6ParamsE:
[----:B------:R-:W-:-:S03]  /*0000*/  MOV R1, c[0x0][0x28] ;  /* 0x00000a0000017a02 */ /* 0x000fc60000000f00 */
[----:B------:R-:W1:Y:S01]  /*0010*/  S2R R20, SR_TID.X ;  /* 0x0000000000147919 */ /* 0x000e620000002100 */
[----:B------:R-:W-:-:S03]  /*0020*/  IADD3 R1, R1, -0x38, RZ ;  /* 0xffffffc801017810 */ /* 0x000fc60007ffe0ff */
[----:B------:R-:W2:Y:S01]  /*0030*/  S2R R17, SR_CTAID.X ;  /* 0x0000000000117919 */ /* 0x000ea20000002500 */
[----:B-1----:R-:W-:-:S05]  /*0040*/  SHF.R.U32.HI R2, RZ, 0x5, R20 ;  /* 0x00000005ff027819 */ /* 0x002fca0000011614 */
[----:B------:R-:W1:Y:S02]  /*0050*/  SHFL.IDX PT, R0, R2, RZ, 0x1f ;  /* 0x00001fff02007589 */ /* 0x000e6400000e0000 */
[----:B-1----:R-:W-:Y:S02]  /*0060*/  ISETP.GE.AND P0, PT, R0, 0x1, PT ;  /* 0x000000010000780c */ /* 0x002fe40003f06270 */
[----:B------:R1:W-:Y:S11]  /*0070*/  STL [R1+0x2c], R0 ;  /* 0x00002c0001007387 */ /* 0x0003f60000100800 */
[----:B------:R-:W-:Y:S06]  /*0080*/  @P0 BAR.ARV 0x4, 0x100 ;  /* 0x0104000000000b1d */ /* 0x000fec0000002000 */
[----:B--2---:R-:W-:-:S13]  /*0090*/  ISETP.GE.AND P0, PT, R17, c[0x0][0x538], PT ;  /* 0x00014e0011007a0c */ /* 0x004fda0003f06270 */
[----:B------:R-:W-:Y:S05]  /*00a0*/  @P0 EXIT ;  /* 0x000000000000094d */ /* 0x000fea0003800000 */
[----:B-1----:R-:W-:Y:S01]  /*00b0*/  SHF.R.S32.HI R16, RZ, 0x1f, R20 ;  /* 0x0000001fff107819 */ /* 0x002fe20000011414 */
[----:B------:R-:W-:Y:S01]  /*00c0*/  IMAD.MOV.U32 R189, RZ, RZ, 0x20 ;  /* 0x00000020ffbd7424 */ /* 0x000fe200078e00ff */
[----:B------:R-:W-:Y:S02]  /*00d0*/  ULDC.64 UR6, c[0x0][0x118] ;  /* 0x0000460000067ab9 */ /* 0x000fe40000000a00 */
[CC--:B------:R-:W-:Y:S02]  /*00e0*/  LEA.HI R2, R16.reuse, R20.reuse, RZ, 0x4 ;  /* 0x0000001410027211 */ /* 0x0c0fe400078f20ff */
[----:B------:R-:W-:Y:S02]  /*00f0*/  LEA.HI R8, R16, R20, RZ, 0x3 ;  /* 0x0000001410087211 */ /* 0x000fe400078f18ff */
[----:B------:R-:W-:Y:S02]  /*0100*/  SHF.R.S32.HI R3, RZ, 0x4, R2 ;  /* 0x00000004ff037819 */ /* 0x000fe40000011402 */
[----:B------:R-:W-:-:S02]  /*0110*/  SHF.R.S32.HI R248, RZ, 0x3, R8 ;  /* 0x00000003fff87819 */ /* 0x000fc40000011408 */
[----:B------:R-:W-:Y:S02]  /*0120*/  LEA.HI R0, R2, R3, RZ, 0x1 ;  /* 0x0000000302007211 */ /* 0x000fe400078f08ff */
[----:B------:R-:W-:Y:S02]  /*0130*/  LEA.HI R12, R16, R20, RZ, 0x2 ;  /* 0x00000014100c7211 */ /* 0x000fe400078f10ff */
[----:B------:R-:W-:Y:S02]  /*0140*/  LOP3.LUT R0, R0, 0xfffffffe, RZ, 0xc0, !PT ;  /* 0xfffffffe00007812 */ /* 0x000fe400078ec0ff */
[--C-:B------:R-:W-:Y:S02]  /*0150*/  SHF.R.S32.HI R9, RZ, 0x2, R12.reuse ;  /* 0x00000002ff097819 */ /* 0x100fe4000001140c */
[----:B------:R-:W-:Y:S01]  /*0160*/  SHF.R.S32.HI R4, RZ, 0x1f, R12 ;  /* 0x0000001fff047819 */ /* 0x000fe2000001140c */
[----:B------:R-:W-:Y:S01]  /*0170*/  IMAD.IADD R14, R3, 0x1, -R0 ;  /* 0x00000001030e7824 */ /* 0x000fe200078e0a00 */
[----:B------:R-:W-:-:S02]  /*0180*/  LOP3.LUT R3, R8, 0xfffffff8, RZ, 0xc0, !PT ;  /* 0xfffffff808037812 */ /* 0x000fc400078ec0ff */
[----:B------:R-:W-:Y:S01]  /*0190*/  LOP3.LUT R0, R2, 0xfffffff0, RZ, 0xc0, !PT ;  /* 0xfffffff002007812 */ /* 0x000fe200078ec0ff */
[----:B------:R-:W-:Y:S01]  /*01a0*/  IMAD.SHL.U32 R2, R248, 0x40, RZ ;  /* 0x00000040f8027824 */ /* 0x000fe200078e00ff */
[----:B------:R-:W-:Y:S01]  /*01b0*/  LEA.HI R7, R16, R20, RZ, 0x5 ;  /* 0x0000001410077211 */ /* 0x000fe200078f28ff */
[----:B------:R-:W-:Y:S01]  /*01c0*/  IMAD.IADD R216, R20, 0x1, -R3 ;  /* 0x0000000114d87824 */ /* 0x000fe200078e0a03 */
[----:B------:R-:W-:Y:S01]  /*01d0*/  LEA.HI R3, R4, R9, RZ, 0x3 ;  /* 0x0000000904037211 */ /* 0x000fe200078f18ff */
[----:B------:R-:W-:Y:S01]  /*01e0*/  IMAD.IADD R0, R20, 0x1, -R0 ;  /* 0x0000000114007824 */ /* 0x000fe200078e0a00 */
[----:B------:R-:W-:Y:S01]  /*01f0*/  LOP3.LUT R2, R2, 0x1c0, RZ, 0xc0, !PT ;  /* 0x000001c002027812 */ /* 0x000fe200078ec0ff */
[C---:B------:R-:W-:Y:S01]  /*0200*/  IMAD.SHL.U32 R195, R216.reuse, 0x8, RZ ;  /* 0x00000008d8c37824 */ /* 0x040fe200078e00ff */
[----:B------:R-:W-:Y:S01]  /*0210*/  LOP3.LUT R3, R3, 0xfffffff8, RZ, 0xc0, !PT ;  /* 0xfffffff803037812 */ /* 0x000fe200078ec0ff */
[C---:B------:R-:W-:Y:S01]  /*0220*/  IMAD.SHL.U32 R5, R216.reuse, 0x40, RZ ;  /* 0x00000040d8057824 */ /* 0x040fe200078e00ff */
[----:B------:R-:W-:Y:S01]  /*0230*/  SHF.R.S32.HI R6, RZ, 0x1f, R0 ;  /* 0x0000001fff067819 */ /* 0x000fe20000011400 */
[----:B------:R-:W-:Y:S01]  /*0240*/  IMAD R218, R216, 0x20, R248 ;  /* 0x00000020d8da7824 */ /* 0x000fe200078e02f8 */
[----:B------:R-:W-:Y:S01]  /*0250*/  SHF.R.U32.HI R4, RZ, 0x3, R2 ;  /* 0x00000003ff047819 */ /* 0x000fe20000011602 */
[----:B------:R-:W-:Y:S01]  /*0260*/  IMAD.IADD R9, R9, 0x1, -R3 ;  /* 0x0000000109097824 */ /* 0x000fe200078e0a03 */
[----:B------:R-:W-:-:S02]  /*0270*/  LOP3.LUT R2, R2, 0x38, R195, 0xf8, !PT ;  /* 0x0000003802027812 */ /* 0x000fc400078ef8c3 */
[----:B------:R-:W-:Y:S02]  /*0280*/  LEA.HI R11, R6, R0, RZ, 0x3 ;  /* 0x00000000060b7211 */ /* 0x000fe400078f18ff */
[----:B------:R-:W-:Y:S02]  /*0290*/  LOP3.LUT R13, R2, R4, RZ, 0x3c, !PT ;  /* 0x00000004020d7212 */ /* 0x000fe400078e3cff */
[----:B------:R-:W-:Y:S02]  /*02a0*/  LOP3.LUT R4, R11, 0xfffffff8, RZ, 0xc0, !PT ;  /* 0xfffffff80b047812 */ /* 0x000fe400078ec0ff */
[----:B------:R-:W-:Y:S02]  /*02b0*/  LOP3.LUT R2, R5, 0x1c0, RZ, 0xc0, !PT ;  /* 0x000001c005027812 */ /* 0x000fe400078ec0ff */
[----:B------:R-:W-:Y:S01]  /*02c0*/  LOP3.LUT R3, R9, 0x1, RZ, 0xc0, !PT ;  /* 0x0000000109037812 */ /* 0x000fe200078ec0ff */
[----:B------:R-:W-:Y:S01]  /*02d0*/  IMAD.IADD R10, R0, 0x1, -R4 ;  /* 0x00000001000a7824 */ /* 0x000fe200078e0a04 */
[----:B------:R-:W-:-:S02]  /*02e0*/  LOP3.LUT R5, R2, 0x8, R8, 0xf8, !PT ;  /* 0x0000000802057812 */ /* 0x000fc400078ef808 */
[----:B------:R-:W-:Y:S02]  /*02f0*/  LOP3.LUT R0, R7, 0xffffffe0, RZ, 0xc0, !PT ;  /* 0xffffffe007007812 */ /* 0x000fe400078ec0ff */
[----:B------:R-:W-:Y:S02]  /*0300*/  SHF.R.U32.HI R2, RZ, 0x3, R2 ;  /* 0x00000003ff027819 */ /* 0x000fe40000011602 */
[--C-:B------:R-:W-:Y:S01]  /*0310*/  SHF.R.S32.HI R6, RZ, 0x5, R7.reuse ;  /* 0x00000005ff067819 */ /* 0x100fe20000011407 */
[----:B------:R-:W-:Y:S01]  /*0320*/  IMAD.IADD R19, R20, 0x1, -R0 ;  /* 0x0000000114137824 */ /* 0x000fe200078e0a00 */
[----:B------:R-:W-:Y:S02]  /*0330*/  LOP3.LUT R15, R5, R2, RZ, 0x3c, !PT ;  /* 0x00000002050f7212 */ /* 0x000fe400078e3cff */
[----:B------:R-:W-:Y:S01]  /*0340*/  SHF.R.S32.HI R2, RZ, 0x1f, R7 ;  /* 0x0000001fff027819 */ /* 0x000fe20000011407 */
[----:B------:R-:W-:Y:S01]  /*0350*/  IMAD.SHL.U32 R7, R14, 0x8, RZ ;  /* 0x000000080e077824 */ /* 0x000fe200078e00ff */
[----:B------:R-:W-:-:S02]  /*0360*/  ISETP.NE.U32.AND P3, PT, R3, 0x1, PT ;  /* 0x000000010300780c */ /* 0x000fc40003f65070 */
[----:B------:R-:W-:Y:S02]  /*0370*/  LOP3.LUT R3, R12, 0xfffffffc, RZ, 0xc0, !PT ;  /* 0xfffffffc0c037812 */ /* 0x000fe400078ec0ff */
[----:B------:R-:W-:Y:S01]  /*0380*/  LEA.HI R0, R2, R6, RZ, 0x3 ;  /* 0x0000000602007211 */ /* 0x000fe200078f18ff */
[----:B------:R-:W-:Y:S01]  /*0390*/  IMAD.SHL.U32 R2, R10, 0x40, RZ ;  /* 0x000000400a027824 */ /* 0x000fe200078e00ff */
[----:B------:R-:W-:Y:S02]  /*03a0*/  SHF.R.S32.HI R12, RZ, 0x1f, R19 ;  /* 0x0000001fff0c7819 */ /* 0x000fe40000011413 */
[----:B------:R-:W-:Y:S01]  /*03b0*/  LOP3.LUT R4, R0, 0xffffff8, RZ, 0xc0, !PT ;  /* 0x0ffffff800047812 */ /* 0x000fe200078ec0ff */
[----:B------:R-:W-:Y:S01]  /*03c0*/  IMAD.IADD R0, R20, 0x1, -R3 ;  /* 0x0000000114007824 */ /* 0x000fe200078e0a03 */
[----:B------:R-:W-:Y:S02]  /*03d0*/  LEA.HI R12, R12, R19, RZ, 0x2 ;  /* 0x000000130c0c7211 */ /* 0x000fe400078f10ff */
[----:B------:R-:W-:Y:S01]  /*03e0*/  LEA.HI R8, R16, R20, RZ, 0x6 ;  /* 0x0000001410087211 */ /* 0x000fe200078f30ff */
[----:B------:R-:W-:Y:S01]  /*03f0*/  IMAD.IADD R4, R6, 0x1, -R4 ;  /* 0x0000000106047824 */ /* 0x000fe200078e0a04 */
[----:B------:R-:W-:-:S02]  /*0400*/  LOP3.LUT R2, R2, 0x1c0, RZ, 0xc0, !PT ;  /* 0x000001c002027812 */ /* 0x000fc400078ec0ff */
[----:B------:R-:W-:Y:S01]  /*0410*/  SHF.R.S32.HI R3, RZ, 0x2, R12 ;  /* 0x00000002ff037819 */ /* 0x000fe2000001140c */
[----:B------:R-:W-:Y:S01]  /*0420*/  IMAD.SHL.U32 R8, R8, 0x8, RZ ;  /* 0x0000000808087824 */ /* 0x000fe200078e00ff */
[----:B------:R-:W-:Y:S02]  /*0430*/  LOP3.LUT R7, R2, 0x8, R7, 0xf8, !PT ;  /* 0x0000000802077812 */ /* 0x000fe400078ef807 */
[----:B------:R-:W-:Y:S01]  /*0440*/  SHF.R.U32.HI R5, RZ, 0x3, R2 ;  /* 0x00000003ff057819 */ /* 0x000fe20000011602 */
[----:B------:R-:W-:Y:S01]  /*0450*/  IMAD R18, R4, 0x10, R3 ;  /* 0x0000001004127824 */ /* 0x000fe200078e0203 */
[----:B------:R-:W-:Y:S01]  /*0460*/  LEA.HI R2, R0, R0, RZ, 0x1 ;  /* 0x0000000000027211 */ /* 0x000fe200078f08ff */
[----:B------:R-:W-:Y:S01]  /*0470*/  IMAD.SHL.U32 R3, R9, 0x40, RZ ;  /* 0x0000004009037824 */ /* 0x000fe200078e00ff */
[----:B------:R-:W-:Y:S01]  /*0480*/  LOP3.LUT R13, R13, 0x7ffffe00, R8, 0xf8, !PT ;  /* 0x7ffffe000d0d7812 */ /* 0x000fe200078ef808 */
[----:B------:R-:W-:Y:S01]  /*0490*/  IMAD.SHL.U32 R4, R6, 0x400, RZ ;  /* 0x0000040006047824 */ /* 0x000fe200078e00ff */
[----:B------:R-:W-:Y:S01]  /*04a0*/  LOP3.LUT R2, R2, 0x1ffffffe, RZ, 0xc0, !PT ;  /* 0x1ffffffe02027812 */ /* 0x000fe200078ec0ff */
[----:B------:R-:W-:Y:S01]  /*04b0*/  STL [R1+0x30], R18 ;  /* 0x0000301201007387 */ /* 0x000fe20000100800 */
[----:B------:R-:W-:Y:S01]  /*04c0*/  LOP3.LUT R8, R7, R5, RZ, 0x3c, !PT ;  /* 0x0000000507087212 */ /* 0x000fe200078e3cff */
[----:B------:R-:W-:Y:S01]  /*04d0*/  IMAD.SHL.U32 R7, R11, 0x40, RZ ;  /* 0x000000400b077824 */ /* 0x000fe200078e00ff */
[----:B------:R-:W-:Y:S01]  /*04e0*/  LOP3.LUT R6, R3, 0x1c0, RZ, 0xc0, !PT ;  /* 0x000001c003067812 */ /* 0x000fe200078ec0ff */
[C---:B------:R-:W-:Y:S01]  /*04f0*/  IMAD R5, R0.reuse, 0x2, R4 ;  /* 0x0000000200057824 */ /* 0x040fe200078e0204 */
[----:B------:R-:W-:Y:S01]  /*0500*/  R2P PR, R9, 0x6 ;  /* 0x0000000609007804 */ /* 0x000fe20000000000 */
[----:B------:R-:W-:Y:S01]  /*0510*/  IMAD.IADD R9, R0, 0x1, -R2 ;  /* 0x0000000100097824 */ /* 0x000fe200078e0a02 */
[----:B------:R-:W-:Y:S01]  /*0520*/  LEA.HI R2, R6, R6, RZ, 0x1d ;  /* 0x0000000606027211 */ /* 0x000fe200078fe8ff */
[----:B------:R-:W-:Y:S01]  /*0530*/  IMAD R0, R14, 0x200, R15 ;  /* 0x000002000e007824 */ /* 0x000fe200078e020f */
[----:B------:R-:W-:Y:S01]  /*0540*/  LOP3.LUT R3, R7, 0xfffffe00, RZ, 0xc0, !PT ;  /* 0xfffffe0007037812 */ /* 0x000fe200078ec0ff */
[----:B------:R-:W-:Y:S01]  /*0550*/  STL [R1], R17 ;  /* 0x0000001101007387 */ /* 0x000fe20000100800 */
[----:B------:R-:W-:Y:S01]  /*0560*/  SHF.R.S32.HI R6, RZ, 0x1f, R195 ;  /* 0x0000001fff067819 */ /* 0x000fe200000114c3 */
[----:B------:R-:W-:Y:S01]  /*0570*/  IMAD.IADD R7, R5, 0x1, R2 ;  /* 0x0000000105077824 */ /* 0x000fe200078e0202 */
[----:B------:R-:W-:Y:S01]  /*0580*/  IADD3 R2, R8, R3, R4 ;  /* 0x0000000308027210 */ /* 0x000fe20007ffe004 */
[----:B------:R-:W-:Y:S01]  /*0590*/  IMAD.SHL.U32 R220, R13, 0x2, RZ ;  /* 0x000000020ddc7824 */ /* 0x000fe200078e00ff */
[----:B------:R-:W-:-:S02]  /*05a0*/  LEA.HI R4, R16, R20, RZ, 0x7 ;  /* 0x0000001410047211 */ /* 0x000fc400078f38ff */
[C---:B------:R-:W-:Y:S02]  /*05b0*/  IADD3 R212, R195.reuse, 0x40, RZ ;  /* 0x00000040c3d47810 */ /* 0x040fe40007ffe0ff */
[----:B------:R-:W-:Y:S02]  /*05c0*/  SHF.R.S32.HI R4, RZ, 0x7, R4 ;  /* 0x00000007ff047819 */ /* 0x000fe40000011404 */
[----:B------:R-:W-:Y:S02]  /*05d0*/  LOP3.LUT R4, R12, 0x7ffffffc, RZ, 0xc0, !PT ;  /* 0x7ffffffc0c047812 */ /* 0x000fe400078ec0ff */
[----:B------:R-:W-:Y:S02]  /*05e0*/  IADD3 R213, R195, 0x80, RZ ;  /* 0x00000080c3d57810 */ /* 0x000fe40007ffe0ff */
[C---:B------:R-:W-:Y:S01]  /*05f0*/  LOP3.LUT P0, RZ, R10.reuse, 0x2, RZ, 0xc0, !PT ;  /* 0x000000020aff7812 */ /* 0x040fe2000780c0ff */
[----:B------:R-:W-:Y:S01]  /*0600*/  IMAD.IADD R6, R19, 0x1, -R4 ;  /* 0x0000000113067824 */ /* 0x000fe200078e0a04 */
[----:B------:R-:W-:-:S02]  /*0610*/  LOP3.LUT P4, RZ, R10, 0x4, RZ, 0xc0, !PT ;  /* 0x000000040aff7812 */ /* 0x000fc4000788c0ff */
[----:B------:R-:W-:Y:S01]  /*0620*/  LOP3.LUT R3, R8, R3, RZ, 0xfc, !PT ;  /* 0x0000000308037212 */ /* 0x000fe200078efcff */
[----:B------:R-:W-:Y:S01]  /*0630*/  IMAD.MOV.U32 R8, RZ, RZ, 0x40 ;  /* 0x00000040ff087424 */ /* 0x000fe200078e00ff */
[----:B------:R-:W-:Y:S01]  /*0640*/  SHF.R.S32.HI R5, RZ, 0x1f, R212 ;  /* 0x0000001fff057819 */ /* 0x000fe200000114d4 */
[----:B------:R-:W-:Y:S01]  /*0650*/  IMAD.SHL.U32 R251, R6, 0x2, RZ ;  /* 0x0000000206fb7824 */ /* 0x000fe200078e00ff */
[----:B------:R-:W-:Y:S01]  /*0660*/  SHF.R.S32.HI R10, RZ, 0x1f, R213 ;  /* 0x0000001fff0a7819 */ /* 0x000fe200000114d5 */
[----:B------:R-:W-:Y:S01]  /*0670*/  IMAD R6, R9, 0x8, R18 ;  /* 0x0000000809067824 */ /* 0x000fe200078e0212 */
[----:B------:R-:W-:Y:S02]  /*0680*/  SEL R5, R189, 0xffffffe0, !P1 ;  /* 0xffffffe0bd057807 */ /* 0x000fe40004800000 */
[----:B------:R-:W-:Y:S02]  /*0690*/  LEA R10, R7, 0x80, 0x1 ;  /* 0x00000080070a7811 */ /* 0x000fe400078e08ff */
[----:B------:R-:W-:Y:S01]  /*06a0*/  SEL R4, R8, 0xffffffc0, !P2 ;  /* 0xffffffc008047807 */ /* 0x000fe20005000000 */
[----:B------:R1:W-:Y:S01]  /*06b0*/  STL [R1+0x28], R6 ;  /* 0x0000280601007387 */ /* 0x0003e20000100800 */
[----:B------:R-:W-:Y:S01]  /*06c0*/  LEA R190, R0, 0xc100, 0x1 ;  /* 0x0000c10000be7811 */ /* 0x000fe200078e08ff */
[----:B------:R-:W-:Y:S01]  /*06d0*/  IMAD.IADD R7, R10, 0x1, R5 ;  /* 0x000000010a077824 */ /* 0x000fe200078e0205 */
[----:B------:R-:W-:Y:S01]  /*06e0*/  SEL R0, R8, 0xffffffc0, !P4 ;  /* 0xffffffc008007807 */ /* 0x000fe20006000000 */
[----:B------:R-:W-:Y:S01]  /*06f0*/  STL [R1+0x4], R10 ;  /* 0x0000040a01007387 */ /* 0x000fe20000100800 */
[----:B------:R-:W-:Y:S01]  /*0700*/  IMAD.IADD R8, R10, 0x1, R4 ;  /* 0x000000010a087824 */ /* 0x000fe200078e0204 */
[----:B------:R-:W-:-:S02]  /*0710*/  LEA R183, R2, 0x18100, 0x1 ;  /* 0x0001810002b77811 */ /* 0x000fc400078e08ff */
[----:B------:R2:W-:Y:S01]  /*0720*/  STL [R1+0x10], R7 ;  /* 0x0000100701007387 */ /* 0x0005e20000100800 */
[----:B------:R-:W-:Y:S02]  /*0730*/  SEL R189, R189, 0xffffffe0, !P0 ;  /* 0xffffffe0bdbd7807 */ /* 0x000fe40004000000 */
[----:B------:R-:W-:Y:S01]  /*0740*/  LEA R191, R3, 0x100, 0x1 ;  /* 0x0000010003bf7811 */ /* 0x000fe200078e08ff */
[----:B------:R-:W-:Y:S01]  /*0750*/  STL [R1+0x20], R8 ;  /* 0x0000200801007387 */ /* 0x000fe20000100800 */
[C-C-:B------:R-:W-:Y:S01]  /*0760*/  IMAD.IADD R186, R183.reuse, 0x1, R0.reuse ;  /* 0x00000001b7ba7824 */ /* 0x140fe200078e0200 */
[C---:B------:R-:W-:Y:S01]  /*0770*/  IADD3 R232, R220.reuse, 0xc100, RZ ;  /* 0x0000c100dce87810 */ /* 0x040fe20007ffe0ff */
[----:B------:R-:W-:Y:S01]  /*0780*/  IMAD.IADD R184, R183, 0x1, R189 ;  /* 0x00000001b7b87824 */ /* 0x000fe200078e02bd */
[----:B------:R-:W-:Y:S01]  /*0790*/  IADD3 R231, R220, 0x100, RZ ;  /* 0x00000100dce77810 */ /* 0x000fe20007ffe0ff */
[----:B------:R-:W-:Y:S02]  /*07a0*/  IMAD.IADD R192, R0, 0x1, R191 ;  /* 0x0000000100c07824 */ /* 0x000fe400078e02bf */
[----:B------:R-:W-:Y:S01]  /*07b0*/  IMAD.IADD R185, R184, 0x1, R0 ;  /* 0x00000001b8b97824 */ /* 0x000fe200078e0200 */
[----:B-1----:R-:W-:-:S02]  /*07c0*/  IADD3 R6, R10, -0x10, RZ ;  /* 0xfffffff00a067810 */ /* 0x002fc40007ffe0ff */
[----:B------:R-:W-:-:S05]  /*07d0*/  @P3 IADD3 R6, R10, 0x10, RZ ;  /* 0x000000100a063810 */ /* 0x000fca0007ffe0ff */
[----:B------:R-:W-:Y:S01]  /*07e0*/  IMAD.IADD R5, R5, 0x1, R6 ;  /* 0x0000000105057824 */ /* 0x000fe200078e0206 */
[----:B------:R-:W-:Y:S01]  /*07f0*/  STL [R1+0x8], R6 ;  /* 0x0000080601007387 */ /* 0x000fe20000100800 */
[----:B--2---:R-:W-:Y:S02]  /*0800*/  IMAD.IADD R7, R7, 0x1, R4 ;  /* 0x0000000107077824 */ /* 0x004fe400078e0204 */
[----:B------:R-:W-:Y:S02]  /*0810*/  IMAD.IADD R2, R4, 0x1, R6 ;  /* 0x0000000104027824 */ /* 0x000fe400078e0206 */
[----:B------:R-:W-:Y:S01]  /*0820*/  IMAD.IADD R3, R5, 0x1, R4 ;  /* 0x0000000105037824 */ /* 0x000fe200078e0204 */
[----:B------:R-:W-:Y:S04]  /*0830*/  STL [R1+0x1c], R7 ;  /* 0x00001c0701007387 */ /* 0x000fe80000100800 */
[----:B------:R-:W-:Y:S04]  /*0840*/  STL [R1+0xc], R5 ;  /* 0x00000c0501007387 */ /* 0x000fe80000100800 */
[----:B------:R1:W-:Y:S04]  /*0850*/  STL [R1+0x18], R2 ;  /* 0x0000180201007387 */ /* 0x0003e80000100800 */
[----:B------:R2:W-:Y:S01]  /*0860*/  STL [R1+0x14], R3 ;  /* 0x0000140301007387 */ /* 0x0005e20000100800 */
[----:B-1----:R-:W-:-:S04]  /*0870*/  IMAD.IADD R2, R189, 0x1, R191 ;  /* 0x00000001bd027824 */ /* 0x002fc800078e02bf */
[----:B------:R-:W-:Y:S02]  /*0880*/  IMAD.IADD R2, R0, 0x1, R2 ;  /* 0x0000000100027824 */ /* 0x000fe400078e0202 */
[----:B------:R-:W-:-:S03]  /*0890*/  IMAD.IADD R0, R189, 0x1, R192 ;  /* 0x00000001bd007824 */ /* 0x000fc600078e02c0 */
[----:B------:R2:W-:Y:S04]  /*08a0*/  STL [R1+0x24], R2 ;  /* 0x0000240201007387 */ /* 0x0005e80000100800 */
.L_x_1501:
[----:B------:R-:W3:Y:S01]  /*08b0*/  LDL R4, [R1] ;  /* 0x0000000001047983 */ /* 0x000ee20000100800 */
[----:B------:R-:W-:Y:S01]  /*08c0*/  IMAD.MOV.U32 R0, RZ, RZ, c[0x0][0x560] ;  /* 0x00015800ff007624 */ /* 0x000fe200078e00ff */
[----:B------:R-:W-:Y:S01]  /*08d0*/  YIELD ;  /* 0x0000000000007946 */ /* 0x000fe20003800000 */
[----:B------:R-:W-:Y:S03]  /*08e0*/  BSSY B0, `(.L_x_1421) ;  /* 0x0000016000007945 */ /* 0x000fe60003800000 */
[----:B------:R-:W-:-:S13]  /*08f0*/  ISETP.NE.AND P0, PT, R0, 0x1, PT ;  /* 0x000000010000780c */ /* 0x000fda0003f05270 */
[----:B---3--:R-:W-:Y:S01]  /*0900*/  @P0 IMAD.HI.U32 R0, R4, c[0x0][0x564], RZ ;  /* 0x0001590004000a27 */ /* 0x008fe200078e00ff */
[----:B--2---:R-:W-:-:S04]  /*0910*/  MOV R3, R4 ;  /* 0x0000000400037202 */ /* 0x004fc80000000f00 */
[----:B------:R-:W-:-:S04]  /*0920*/  @P0 SHF.R.U32.HI R3, RZ, c[0x0][0x568], R0 ;  /* 0x00015a00ff030a19 */ /* 0x000fc80000011600 */
[----:B------:R-:W-:Y:S01]  /*0930*/  ISETP.GE.AND P0, PT, R3, c[0x0][0x578], PT ;  /* 0x00015e0003007a0c */ /* 0x000fe20003f06270 */
[----:B------:R-:W-:-:S04]  /*0940*/  IMAD.MOV R2, RZ, RZ, -R3 ;  /* 0x000000ffff027224 */ /* 0x000fc800078e0a03 */
[----:B------:R-:W-:-:S08]  /*0950*/  IMAD R2, R2, c[0x0][0x560], R4 ;  /* 0x0001580002027a24 */ /* 0x000fd000078e0204 */
[----:B------:R-:W-:Y:S05]  /*0960*/  @!P0 BRA `(.L_x_1422) ;  /* 0x0000007000008947 */ /* 0x000fea0003800000 */
[----:B------:R-:W-:-:S04]  /*0970*/  MOV R0, c[0x0][0x56c] ;  /* 0x00015b0000007a02 */ /* 0x000fc80000000f00 */
[----:B------:R-:W-:Y:S02]  /*0980*/  ISETP.NE.AND P0, PT, R0, 0x1, PT ;  /* 0x000000010000780c */ /* 0x000fe40003f05270 */
[----:B------:R-:W-:-:S11]  /*0990*/  MOV R0, R2 ;  /* 0x0000000200007202 */ /* 0x000fd60000000f00 */
[----:B------:R-:W-:-:S05]  /*09a0*/  @P0 IMAD.HI.U32 R4, R2, c[0x0][0x570], RZ ;  /* 0x00015c0002040a27 */ /* 0x000fca00078e00ff */
[----:B------:R-:W-:-:S05]  /*09b0*/  @P0 SHF.R.U32.HI R0, RZ, c[0x0][0x574], R4 ;  /* 0x00015d00ff000a19 */ /* 0x000fca0000011604 */
[----:B------:R-:W-:Y:S01]  /*09c0*/  IMAD R4, R0, c[0x0][0x56c], RZ ;  /* 0x00015b0000047a24 */ /* 0x000fe200078e02ff */
[----:B------:R-:W-:Y:S05]  /*09d0*/  BRA `(.L_x_1423) ;  /* 0x0000006000007947 */ /* 0x000fea0003800000 */
.L_x_1422:
[----:B------:R-:W-:-:S04]  /*09e0*/  MOV R0, c[0x0][0x554] ;  /* 0x0001550000007a02 */ /* 0x000fc80000000f00 */
[----:B------:R-:W-:Y:S02]  /*09f0*/  ISETP.NE.AND P0, PT, R0, 0x1, PT ;  /* 0x000000010000780c */ /* 0x000fe40003f05270 */
[----:B------:R-:W-:-:S11]  /*0a00*/  MOV R0, R2 ;  /* 0x0000000200007202 */ /* 0x000fd60000000f00 */
[----:B------:R-:W-:-:S05]  /*0a10*/  @P0 IMAD.HI.U32 R4, R2, c[0x0][0x558], RZ ;  /* 0x0001560002040a27 */ /* 0x000fca00078e00ff */
[----:B------:R-:W-:-:S05]  /*0a20*/  @P0 SHF.R.U32.HI R0, RZ, c[0x0][0x55c], R4 ;  /* 0x00015700ff000a19 */ /* 0x000fca0000011604 */
[----:B------:R-:W-:Y:S02]  /*0a30*/  IMAD R4, R0, c[0x0][0x554], RZ ;  /* 0x0001550000047a24 */ /* 0x000fe400078e02ff */
.L_x_1423:
[----:B------:R-:W-:Y:S05]  /*0a40*/  BSYNC B0 ;  /* 0x0000000000007941 */ /* 0x000fea0003800000 */
.L_x_1421:
[----:B------:R-:W-:Y:S01]  /*0a50*/  IMAD.MOV.U32 R5, RZ, RZ, c[0x0][0x548] ;  /* 0x00015200ff057624 */ /* 0x000fe200078e00ff */
[----:B------:R-:W-:Y:S01]  /*0a60*/  ISETP.NE.U32.AND P0, PT, RZ, c[0x0][0x370], PT ;  /* 0x0000dc00ff007a0c */ /* 0x000fe20003f05070 */
[----:B------:R-:W-:Y:S02]  /*0a70*/  IMAD.IADD R4, R2, 0x1, -R4 ;  /* 0x0000000102047824 */ /* 0x000fe400078e0a04 */
[----:B------:R-:W-:Y:S01]  /*0a80*/  IMAD.MOV.U32 R221, RZ, RZ, RZ ;  /* 0x000000ffffdd7224 */ /* 0x000fe200078e00ff */
[----:B------:R-:W-:Y:S01]  /*0a90*/  ISETP.NE.AND P1, PT, R5, 0x1, PT ;  /* 0x000000010500780c */ /* 0x000fe20003f25270 */
[----:B------:R-:W-:Y:S01]  /*0aa0*/  IMAD R5, R3, c[0x0][0x554], R4 ;  /* 0x0001550003057a24 */ /* 0x000fe200078e0204 */
[----:B------:R-:W-:-:S04]  /*0ab0*/  ISETP.NE.AND.EX P0, PT, RZ, c[0x0][0x374], PT, P0 ;  /* 0x0000dd00ff007a0c */ /* 0x000fc80003f05300 */
[----:B------:R-:W-:-:S07]  /*0ac0*/  MOV R249, R5 ;  /* 0x0000000500f97202 */ /* 0x000fce0000000f00 */
[----:B------:R-:W-:-:S04]  /*0ad0*/  @P1 IMAD.HI.U32 R2, R5, c[0x0][0x54c], RZ ;  /* 0x0001530005021a27 */ /* 0x000fc800078e00ff */
[----:B------:R-:W-:Y:S01]  /*0ae0*/  @P0 IMAD.MOV.U32 R3, RZ, RZ, 0x4 ;  /* 0x00000004ff030424 */ /* 0x000fe200078e00ff */
[----:B------:R-:W-:-:S05]  /*0af0*/  @P1 SHF.R.U32.HI R249, RZ, c[0x0][0x550], R2 ;  /* 0x00015400fff91a19 */ /* 0x000fca0000011602 */
[----:B------:R-:W-:Y:S01]  /*0b00*/  @P0 IMAD.WIDE R2, R249, R3, c[0x0][0x370] ;  /* 0x0000dc00f9020625 */ /* 0x000fe200078e0203 */
[----:B------:R-:W-:-:S04]  /*0b10*/  LOP3.LUT R0, R0, 0x1ffffff, RZ, 0x3c, !PT ;  /* 0x01ffffff00007812 */ /* 0x000fc800078e3cff */
[----:B------:R1:W5:Y:S01]  /*0b20*/  @P0 LDG.E R221, [R2.64] ;  /* 0x0000000602dd0981 */ /* 0x000362000c1e1900 */
[----:B------:R-:W-:Y:S01]  /*0b30*/  IADD3 R0, R0, c[0x0][0x53c], RZ ;  /* 0x00014f0000007a10 */ /* 0x000fe20007ffe0ff */
[----:B------:R-:W-:Y:S01]  /*0b40*/  IMAD.MOV.U32 R4, RZ, RZ, 0x40 ;  /* 0x00000040ff047424 */ /* 0x000fe200078e00ff */
[----:B------:R-:W-:Y:S01]  /*0b50*/  CS2R R98, SRZ ;  /* 0x0000000000627805 */ /* 0x000fe2000001ff00 */
[----:B------:R-:W-:Y:S01]  /*0b60*/  CS2R R96, SRZ ;  /* 0x0000000000607805 */ /* 0x000fe2000001ff00 */
[----:B------:R-:W-:Y:S01]  /*0b70*/  CS2R R94, SRZ ;  /* 0x00000000005e7805 */ /* 0x000fe2000001ff00 */
[----:B------:R-:W-:Y:S01]  /*0b80*/  IMAD.SHL.U32 R252, R0, 0x80, RZ ;  /* 0x0000008000fc7824 */ /* 0x000fe200078e00ff */
[----:B------:R-:W-:Y:S01]  /*0b90*/  IADD3 R4, R4, -c[0x0][0x168], RZ ;  /* 0x80005a0004047a10 */ /* 0x000fe20007ffe0ff */
[----:B------:R-:W-:Y:S01]  /*0ba0*/  CS2R R92, SRZ ;  /* 0x00000000005c7805 */ /* 0x000fe2000001ff00 */
[----:B------:R-:W-:Y:S01]  /*0bb0*/  MOV R90, RZ ;  /* 0x000000ff005a7202 */ /* 0x000fe20000000f00 */
[----:B------:R-:W-:Y:S01]  /*0bc0*/  CS2R R88, SRZ ;  /* 0x0000000000587805 */ /* 0x000fe2000001ff00 */
[----:B------:R-:W-:Y:S01]  /*0bd0*/  IADD3 R0, R252, 0x7f, RZ ;  /* 0x0000007ffc007810 */ /* 0x000fe20007ffe0ff */
[----:B------:R-:W-:Y:S01]  /*0be0*/  IMAD.MOV.U32 R86, RZ, RZ, RZ ;  /* 0x000000ffff567224 */ /* 0x000fe200078e00ff */
[----:B------:R-:W-:Y:S01]  /*0bf0*/  CS2R R84, SRZ ;  /* 0x0000000000547805 */ /* 0x000fe2000001ff00 */
[----:B------:R-:W-:Y:S01]  /*0c00*/  CS2R R8, SRZ ;  /* 0x0000000000087805 */ /* 0x000fe2000001ff00 */
[----:B------:R-:W-:Y:S01]  /*0c10*/  IMAD.MOV.U32 R82, RZ, RZ, RZ ;  /* 0x000000ffff527224 */ /* 0x000fe200078e00ff */
[----:B------:R-:W-:Y:S01]  /*0c20*/  CS2R R10, SRZ ;  /* 0x00000000000a7805 */ /* 0x000fe2000001ff00 */
[----:B------:R-:W-:Y:S01]  /*0c30*/  MOV R80, RZ ;  /* 0x000000ff00507202 */ /* 0x000fe20000000f00 */
[----:B------:R-:W-:Y:S01]  /*0c40*/  IMAD.MOV.U32 R78, RZ, RZ, RZ ;  /* 0x000000ffff4e7224 */ /* 0x000fe200078e00ff */
[----:B------:R-:W-:Y:S01]  /*0c50*/  CS2R R12, SRZ ;  /* 0x00000000000c7805 */ /* 0x000fe2000001ff00 */
[----:B------:R-:W-:Y:S01]  /*0c60*/  IMAD.MOV.U32 R76, RZ, RZ, RZ ;  /* 0x000000ffff4c7224 */ /* 0x000fe200078e00ff */
[----:B------:R-:W-:Y:S01]  /*0c70*/  MOV R74, RZ ;  /* 0x000000ff004a7202 */ /* 0x000fe20000000f00 */
[----:B------:R-:W-:Y:S01]  /*0c80*/  CS2R R14, SRZ ;  /* 0x00000000000e7805 */ /* 0x000fe2000001ff00 */
[----:B------:R-:W-:Y:S01]  /*0c90*/  IMAD.MOV.U32 R72, RZ, RZ, RZ ;  /* 0x000000ffff487224 */ /* 0x000fe200078e00ff */
[----:B------:R-:W-:Y:S01]  /*0ca0*/  CS2R R16, SRZ ;  /* 0x0000000000107805 */ /* 0x000fe2000001ff00 */
[----:B-1----:R-:W-:Y:S01]  /*0cb0*/  MOV R2, c[0x0][0x2c4] ;  /* 0x0000b10000027a02 */ /* 0x002fe20000000f00 */
[----:B------:R-:W-:Y:S01]  /*0cc0*/  IMAD.MOV.U32 R70, RZ, RZ, RZ ;  /* 0x000000ffff467224 */ /* 0x000fe200078e00ff */
[----:B------:R-:W-:Y:S01]  /*0cd0*/  MOV R68, RZ ;  /* 0x000000ff00447202 */ /* 0x000fe20000000f00 */
[----:B------:R-:W-:Y:S01]  /*0ce0*/  IMAD.MOV.U32 R66, RZ, RZ, RZ ;  /* 0x000000ffff427224 */ /* 0x000fe200078e00ff */
[----:B------:R-:W-:Y:S01]  /*0cf0*/  ISETP.NE.AND P4, PT, R2, 0x1, PT ;  /* 0x000000010200780c */ /* 0x000fe20003f85270 */
[----:B------:R-:W-:Y:S01]  /*0d00*/  CS2R R18, SRZ ;  /* 0x0000000000127805 */ /* 0x000fe2000001ff00 */
[----:B------:R-:W-:Y:S01]  /*0d10*/  MOV R2, c[0x0][0x2ac] ;  /* 0x0000ab0000027a02 */ /* 0x000fe20000000f00 */
[----:B------:R-:W-:Y:S01]  /*0d20*/  IMAD.MOV.U32 R64, RZ, RZ, RZ ;  /* 0x000000ffff407224 */ /* 0x000fe200078e00ff */
[----:B------:R-:W-:Y:S01]  /*0d30*/  MOV R62, RZ ;  /* 0x000000ff003e7202 */ /* 0x000fe20000000f00 */
[----:B------:R-:W-:Y:S01]  /*0d40*/  CS2R R20, SRZ ;  /* 0x0000000000147805 */ /* 0x000fe2000001ff00 */
[----:B------:R-:W-:Y:S01]  /*0d50*/  IMAD.MOV.U32 R60, RZ, RZ, RZ ;  /* 0x000000ffff3c7224 */ /* 0x000fe200078e00ff */
[----:B------:R-:W-:Y:S01]  /*0d60*/  CS2R R22, SRZ ;  /* 0x0000000000167805 */ /* 0x000fe2000001ff00 */
[C---:B------:R-:W-:Y:S01]  /*0d70*/  IMAD R6, R2.reuse, c[0x0][0x1d0], RZ ;  /* 0x0000740002067a24 */ /* 0x040fe200078e02ff */
[----:B------:R-:W-:Y:S01]  /*0d80*/  MOV R56, RZ ;  /* 0x000000ff00387202 */ /* 0x000fe20000000f00 */
[----:B------:R-:W-:Y:S01]  /*0d90*/  IMAD R2, R2, c[0x0][0x1d0], R4 ;  /* 0x0000740002027a24 */ /* 0x000fe200078e0204 */
[----:B------:R-:W-:Y:S01]  /*0da0*/  CS2R R24, SRZ ;  /* 0x0000000000187805 */ /* 0x000fe2000001ff00 */
[----:B------:R-:W-:Y:S01]  /*0db0*/  IMAD.MOV.U32 R58, RZ, RZ, RZ ;  /* 0x000000ffff3a7224 */ /* 0x000fe200078e00ff */
[----:B------:R-:W-:Y:S01]  /*0dc0*/  MOV R50, RZ ;  /* 0x000000ff00327202 */ /* 0x000fe20000000f00 */
[----:B------:R-:W-:Y:S01]  /*0dd0*/  @P4 IMAD.HI.U32 R3, R0, c[0x0][0x2c8], RZ ;  /* 0x0000b20000034a27 */ /* 0x000fe200078e00ff */
[----:B------:R-:W-:Y:S01]  /*0de0*/  CS2R R26, SRZ ;  /* 0x00000000001a7805 */ /* 0x000fe2000001ff00 */
[----:B------:R-:W-:Y:S01]  /*0df0*/  CS2R R136, SRZ ;  /* 0x0000000000887805 */ /* 0x000fe2000001ff00 */
[----:B------:R-:W-:Y:S01]  /*0e00*/  CS2R R28, SRZ ;  /* 0x00000000001c7805 */ /* 0x000fe2000001ff00 */
[----:B------:R-:W-:Y:S01]  /*0e10*/  IMAD.MOV.U32 R54, RZ, RZ, RZ ;  /* 0x000000ffff367224 */ /* 0x000fe200078e00ff */
[----:B------:R-:W-:Y:S01]  /*0e20*/  @P4 SHF.R.U32.HI R0, RZ, c[0x0][0x2cc], R3 ;  /* 0x0000b300ff004a19 */ /* 0x000fe20000011603 */
[----:B------:R-:W-:Y:S01]  /*0e30*/  IMAD.MOV.U32 R52, RZ, RZ, RZ ;  /* 0x000000ffff347224 */ /* 0x000fe200078e00ff */
        /* <DEDUP_REMOVED lines=9> */
[----:B------:R-:W-:Y:S01]  /*0ed0*/  IMAD.MOV.U32 R122, RZ, RZ, RZ ;  /* 0x000000ffff7a7224 */ /* 0x000fe200078e00ff */
[----:B------:R-:W-:Y:S01]  /*0ee0*/  LEA.HI R2, R2, R3, RZ, 0x6 ;  /* 0x0000000302027211 */ /* 0x000fe200078f30ff */
[----:B------:R-:W-:Y:S01]  /*0ef0*/  IMAD.MOV R3, RZ, RZ, -R249 ;  /* 0x000000ffff037224 */ /* 0x000fe200078e0af9 */
[----:B------:R-:W-:Y:S01]  /*0f00*/  LEA.HI R4, R4, R0, RZ, 0x6 ;  /* 0x0000000004047211 */ /* 0x000fe200078f30ff */
[----:B------:R-:W-:Y:S01]  /*0f10*/  CS2R R34, SRZ ;  /* 0x0000000000227805 */ /* 0x000fe2000001ff00 */
[----:B------:R-:W-:Y:S01]  /*0f20*/  SHF.R.S32.HI R0, RZ, 0x6, R2 ;  /* 0x00000006ff007819 */ /* 0x000fe20000011402 */
[----:B------:R-:W-:Y:S01]  /*0f30*/  IMAD R250, R3, c[0x0][0x548], R5 ;  /* 0x0001520003fa7a24 */ /* 0x000fe200078e0205 */
[----:B------:R-:W-:Y:S01]  /*0f40*/  SHF.R.S32.HI R2, RZ, 0x6, R4 ;  /* 0x00000006ff027819 */ /* 0x000fe20000011404 */
[----:B------:R-:W-:Y:S01]  /*0f50*/  IMAD.MOV.U32 R118, RZ, RZ, RZ ;  /* 0x000000ffff767224 */ /* 0x000fe200078e00ff */
[----:B------:R-:W-:Y:S01]  /*0f60*/  CS2R R4, SRZ ;  /* 0x0000000000047805 */ /* 0x000fe2000001ff00 */
[----:B------:R-:W-:Y:S01]  /*0f70*/  CS2R R116, SRZ ;  /* 0x0000000000747805 */ /* 0x000fe2000001ff00 */
[----:B------:R-:W-:Y:S01]  /*0f80*/  IMNMX R206, R0, R2, PT ;  /* 0x0000000200ce7217 */ /* 0x000fe20003800200 */
[----:B------:R-:W-:Y:S01]  /*0f90*/  IMAD.MOV.U32 R114, RZ, RZ, RZ ;  /* 0x000000ffff727224 */ /* 0x000fe200078e00ff */
[----:B------:R-:W-:Y:S01]  /*0fa0*/  PRMT R0, RZ, 0x7610, R0 ;  /* 0x00007610ff007816 */ /* 0x000fe20000000000 */
[----:B------:R-:W-:Y:S01]  /*0fb0*/  CS2R R112, SRZ ;  /* 0x0000000000707805 */ /* 0x000fe2000001ff00 */
[----:B------:R-:W-:Y:S01]  /*0fc0*/  ISETP.GE.AND P0, PT, R206, 0x1, PT ;  /* 0x00000001ce00780c */ /* 0x000fe20003f06270 */
[----:B------:R-:W-:Y:S01]  /*0fd0*/  CS2R R110, SRZ ;  /* 0x00000000006e7805 */ /* 0x000fe2000001ff00 */
[----:B------:R-:W-:Y:S01]  /*0fe0*/  MOV R37, RZ ;  /* 0x000000ff00257202 */ /* 0x000fe20000000f00 */
[----:B------:R-:W-:Y:S01]  /*0ff0*/  CS2R R108, SRZ ;  /* 0x00000000006c7805 */ /* 0x000fe2000001ff00 */
[----:B------:R-:W-:Y:S01]  /*1000*/  MOV R41, RZ ;  /* 0x000000ff00297202 */ /* 0x000fe20000000f00 */
[----:B------:R-:W-:Y:S01]  /*1010*/  IMAD.MOV.U32 R106, RZ, RZ, RZ ;  /* 0x000000ffff6a7224 */ /* 0x000fe200078e00ff */
[----:B------:R-:W-:Y:S01]  /*1020*/  CS2R R104, SRZ ;  /* 0x0000000000687805 */ /* 0x000fe2000001ff00 */
[----:B------:R-:W-:Y:S01]  /*1030*/  CS2R R102, SRZ ;  /* 0x0000000000667805 */ /* 0x000fe2000001ff00 */
[----:B------:R-:W-:Y:S01]  /*1040*/  CS2R R100, SRZ ;  /* 0x0000000000647805 */ /* 0x000fe2000001ff00 */
[----:B------:R-:W-:Y:S01]  /*1050*/  MOV R45, RZ ;  /* 0x000000ff002d7202 */ /* 0x000fe20000000f00 */
[----:B------:R-:W-:Y:S01]  /*1060*/  IMAD.MOV.U32 R134, RZ, RZ, RZ ;  /* 0x000000ffff867224 */ /* 0x000fe200078e00ff */
[----:B------:R-:W-:Y:S01]  /*1070*/  CS2R R132, SRZ ;  /* 0x0000000000847805 */ /* 0x000fe2000001ff00 */
[----:B------:R-:W-:Y:S01]  /*1080*/  CS2R R130, SRZ ;  /* 0x0000000000827805 */ /* 0x000fe2000001ff00 */
[----:B------:R-:W-:Y:S01]  /*1090*/  CS2R R128, SRZ ;  /* 0x0000000000807805 */ /* 0x000fe2000001ff00 */
[----:B------:R-:W-:Y:S01]  /*10a0*/  MOV R49, RZ ;  /* 0x000000ff00317202 */ /* 0x000fe20000000f00 */
[----:B------:R-:W-:Y:S05]  /*10b0*/  @!P0 BRA `(.L_x_1424) ;  /* 0x0000ad0000008947 */ /* 0x000fea0003800000 */
[----:B------:R-:W-:-:S04]  /*10c0*/  ISETP.NE.U32.AND P1, PT, RZ, c[0x0][0x340], PT ;  /* 0x0000d000ff007a0c */ /* 0x000fc80003f25070 */
[----:B------:R-:W-:-:S13]  /*10d0*/  ISETP.NE.AND.EX P1, PT, RZ, c[0x0][0x344], PT, P1 ;  /* 0x0000d100ff007a0c */ /* 0x000fda0003f25310 */
[----:B------:R-:W-:-:S05]  /*10e0*/  @P1 MOV R2, 0x4 ;  /* 0x0000000400021802 */ /* 0x000fca0000000f00 */
[----:B------:R-:W-:-:S05]  /*10f0*/  @P1 IMAD.WIDE R2, R249, R2, c[0x0][0x340] ;  /* 0x0000d000f9021625 */ /* 0x000fca00078e0202 */
[----:B------:R1:W5:Y:S01]  /*1100*/  @P1 LDG.E R12, [R2.64] ;  /* 0x00000006020c1981 */ /* 0x000362000c1e1900 */
[----:B------:R-:W-:Y:S02]  /*1110*/  SHF.R.S32.HI R14, RZ, 0x1f, R250 ;  /* 0x0000001fff0e7819 */ /* 0x000fe400000114fa */
[----:B------:R-:W-:Y:S02]  /*1120*/  IADD3 R4, R218, R252, RZ ;  /* 0x000000fcda047210 */ /* 0x000fe40007ffe0ff */
[----:B------:R-:W-:Y:S01]  /*1130*/  SHF.R.S32.HI R6, RZ, 0x1f, R249 ;  /* 0x0000001fff067819 */ /* 0x000fe200000114f9 */
[----:B------:R-:W-:Y:S01]  /*1140*/  IMAD R0, R14, c[0x0][0x1b8], RZ ;  /* 0x00006e000e007a24 */ /* 0x000fe200078e02ff */
[----:B------:R-:W-:Y:S01]  /*1150*/  ISETP.GE.AND P6, PT, R195, c[0x0][0x198], PT ;  /* 0x00006600c3007a0c */ /* 0x000fe20003fc6270 */
[----:B------:R-:W-:Y:S01]  /*1160*/  @P4 IMAD.HI.U32 R7, R4, c[0x0][0x2c8], RZ ;  /* 0x0000b20004074a27 */ /* 0x000fe200078e00ff */
[----:B------:R-:W-:Y:S02]  /*1170*/  ISETP.GE.AND P5, PT, R212, c[0x0][0x198], PT ;  /* 0x00006600d4007a0c */ /* 0x000fe40003fa6270 */
[----:B------:R-:W-:Y:S01]  /*1180*/  ISETP.GE.AND P3, PT, R213, c[0x0][0x198], PT ;  /* 0x00006600d5007a0c */ /* 0x000fe20003f66270 */
[----:B------:R-:W-:-:S02]  /*1190*/  IMAD R5, R250, c[0x0][0x1bc], R0 ;  /* 0x00006f00fa057a24 */ /* 0x000fc400078e0200 */
[----:B------:R-:W-:Y:S01]  /*11a0*/  IMAD.MOV.U32 R0, RZ, RZ, R4 ;  /* 0x000000ffff007224 */ /* 0x000fe200078e0004 */
[----:B------:R-:W-:-:S05]  /*11b0*/  @P4 SHF.R.U32.HI R0, RZ, c[0x0][0x2cc], R7 ;  /* 0x0000b300ff004a19 */ /* 0x000fca0000011607 */
[----:B------:R-:W-:-:S04]  /*11c0*/  IMAD.MOV R7, RZ, RZ, -R0 ;  /* 0x000000ffff077224 */ /* 0x000fc800078e0a00 */
[----:B------:R-:W-:Y:S02]  /*11d0*/  IMAD R4, R7, c[0x0][0x2c4], R4 ;  /* 0x0000b10007047a24 */ /* 0x000fe400078e0204 */
[----:B-1----:R-:W-:-:S05]  /*11e0*/  IMAD.WIDE.U32 R2, R250, c[0x0][0x1b8], RZ ;  /* 0x00006e00fa027a25 */ /* 0x002fca00078e00ff */
[----:B------:R-:W-:Y:S01]  /*11f0*/  IADD3 R3, R3, R5, RZ ;  /* 0x0000000503037210 */ /* 0x000fe20007ffe0ff */
[----:B------:R-:W-:Y:S01]  /*1200*/  IMAD R5, R6, c[0x0][0x1c0], RZ ;  /* 0x0000700006057a24 */ /* 0x000fe200078e02ff */
[----:B------:R-:W-:-:S03]  /*1210*/  SHF.R.S32.HI R6, RZ, 0x1f, R0 ;  /* 0x0000001fff067819 */ /* 0x000fc60000011400 */
[C---:B------:R-:W-:Y:S02]  /*1220*/  IMAD R5, R249.reuse, c[0x0][0x1c4], R5 ;  /* 0x00007100f9057a24 */ /* 0x040fe400078e0205 */
[----:B------:R-:W-:-:S05]  /*1230*/  IMAD.WIDE.U32 R2, R249, c[0x0][0x1c0], R2 ;  /* 0x00007000f9027a25 */ /* 0x000fca00078e0002 */
[----:B------:R-:W-:Y:S01]  /*1240*/  IADD3 R3, R3, R5, RZ ;  /* 0x0000000503037210 */ /* 0x000fe20007ffe0ff */
[----:B------:R-:W-:-:S04]  /*1250*/  IMAD R5, R6, c[0x0][0x1b0], RZ ;  /* 0x00006c0006057a24 */ /* 0x000fc800078e02ff */
[C---:B------:R-:W-:Y:S02]  /*1260*/  IMAD R5, R0.reuse, c[0x0][0x1b4], R5 ;  /* 0x00006d0000057a24 */ /* 0x040fe400078e0205 */
[----:B------:R-:W-:Y:S01]  /*1270*/  IMAD.WIDE.U32 R2, R0, c[0x0][0x1b0], R2 ;  /* 0x00006c0000027a25 */ /* 0x000fe200078e0002 */
[----:B------:R-:W-:-:S03]  /*1280*/  SHF.R.S32.HI R0, RZ, 0x1f, R4 ;  /* 0x0000001fff007819 */ /* 0x000fc60000011404 */
        /* <DEDUP_REMOVED lines=9> */
[----:B------:R1:W2:Y:S02]  /*1320*/  SHFL.IDX PT, R8, R9, RZ, 0x181f ;  /* 0x00181fff09087589 */ /* 0x0002a400000e0000 */
.L_x_1502:
[----:B------:R-:W-:Y:S05]  /*1330*/  BRA.DIV ~URZ, `(.L_x_1426) ;  /* 0x0000c9627f007947 */ /* 0x000fea000b800000 */
[----:B------:R3:W4:Y:S02]  /*1340*/  SHFL.IDX PT, R0, R11, RZ, 0x181f ;  /* 0x00181fff0b007589 */ /* 0x00072400000e0000 */
.L_x_1503:
[----:B------:R-:W-:Y:S01]  /*1350*/  MOV R13, c[0x0][0x2c4] ;  /* 0x0000b100000d7a02 */ /* 0x000fe20000000f00 */
[----:B------:R-:W-:Y:S01]  /*1360*/  BSSY B0, `(.L_x_1427) ;  /* 0x0000014000007945 */ /* 0x000fe20003800000 */
[----:B------:R-:W-:-:S03]  /*1370*/  IADD3 R10, R248, R252, RZ ;  /* 0x000000fcf80a7210 */ /* 0x000fc60007ffe0ff */
[----:B------:R-:W-:-:S05]  /*1380*/  IMAD R13, R13, c[0x0][0x168], RZ ;  /* 0x00005a000d0d7a24 */ /* 0x000fca00078e02ff */
[----:B------:R-:W-:-:S13]  /*1390*/  ISETP.GE.AND P0, PT, R10, R13, PT ;  /* 0x0000000d0a00720c */ /* 0x000fda0003f06270 */
[----:B------:R-:W-:Y:S05]  /*13a0*/  @P0 BRA `(.L_x_1428) ;  /* 0x000000f000000947 */ /* 0x000fea0003800000 */
[-C--:B----4-:R-:W-:Y:S02]  /*13b0*/  LEA R6, P2, R195, R0.reuse, 0x1 ;  /* 0x00000000c3067211 */ /* 0x090fe400078408ff */
[----:B------:R-:W-:Y:S02]  /*13c0*/  SHF.R.S32.HI R17, RZ, 0x1f, R195 ;  /* 0x0000001fff117819 */ /* 0x000fe400000114c3 */
[-C--:B------:R-:W-:Y:S02]  /*13d0*/  LEA R4, P1, R212, R0.reuse, 0x1 ;  /* 0x00000000d4047211 */ /* 0x080fe400078208ff */
[----:B------:R-:W-:Y:S02]  /*13e0*/  SHF.R.S32.HI R16, RZ, 0x1f, R212 ;  /* 0x0000001fff107819 */ /* 0x000fe400000114d4 */
[----:B------:R-:W-:Y:S02]  /*13f0*/  SHF.R.S32.HI R15, RZ, 0x1f, R213 ;  /* 0x0000001fff0f7819 */ /* 0x000fe400000114d5 */
[----:B------:R-:W-:-:S02]  /*1400*/  LEA R2, P0, R213, R0, 0x1 ;  /* 0x00000000d5027211 */ /* 0x000fc400078008ff */
        /* <DEDUP_REMOVED lines=9> */
.L_x_1428:
[----:B------:R-:W-:Y:S05]  /*14a0*/  BSYNC B0 ;  /* 0x0000000000007941 */ /* 0x000fea0003800000 */
.L_x_1427:
[----:B------:R-:W-:Y:S05]  /*14b0*/  BRA.DIV ~URZ, `(.L_x_1429) ;  /* 0x0000c8527f007947 */ /* 0x000fea000b800000 */
[----:B--2---:R2:W1:Y:S04]  /*14c0*/  SHFL.IDX PT, R8, R9, 0x1, 0x181f ;  /* 0x00381f0009087f89 */ /* 0x00446800000e0000 */
[----:B----4-:R2:W4:Y:S02]  /*14d0*/  SHFL.IDX PT, R0, R11, 0x1, 0x181f ;  /* 0x00381f000b007f89 */ /* 0x01052400000e0000 */
.L_x_1504:
[----:B------:R-:W-:Y:S01]  /*14e0*/  IADD3 R2, R10, 0x20, RZ ;  /* 0x000000200a027810 */ /* 0x000fe20007ffe0ff */
[----:B------:R-:W-:Y:S03]  /*14f0*/  BSSY B0, `(.L_x_1430) ;  /* 0x0000012000007945 */ /* 0x000fe60003800000 */
        /* <DEDUP_REMOVED lines=17> */
.L_x_1431:
[----:B------:R-:W-:Y:S05]  /*1610*/  BSYNC B0 ;  /* 0x0000000000007941 */ /* 0x000fea0003800000 */
.L_x_1430:
[----:B------:R-:W-:Y:S05]  /*1620*/  BRA.DIV ~URZ, `(.L_x_1432) ;  /* 0x0000c7b27f007947 */ /* 0x000fea000b800000 */
[----:B-1----:R1:W2:Y:S02]  /*1630*/  SHFL.IDX PT, R8, R9, 0x2, 0x181f ;  /* 0x00581f0009087f89 */ /* 0x0022a400000e0000 */
.L_x_1505:
[----:B------:R-:W-:Y:S05]  /*1640*/  BRA.DIV ~URZ, `(.L_x_1433) ;  /* 0x0000c8027f007947 */ /* 0x000fea000b800000 */
[----:B----4-:R4:W1:Y:S02]  /*1650*/  SHFL.IDX PT, R0, R11, 0x2, 0x181f ;  /* 0x00581f000b007f89 */ /* 0x01086400000e0000 */
.L_x_1506:
[----:B------:R-:W-:Y:S01]  /*1660*/  IADD3 R2, R10, 0x40, RZ ;  /* 0x000000400a027810 */ /* 0x000fe20007ffe0ff */
[----:B------:R-:W-:Y:S03]  /*1670*/  BSSY B0, `(.L_x_1434) ;  /* 0x0000012000007945 */ /* 0x000fe60003800000 */
[----:B------:R-:W-:-:S13]  /*1680*/  ISETP.GE.AND P0, PT, R2, R13, PT ;  /* 0x0000000d0200720c */ /* 0x000fda0003f06270 */
[----:B------:R-:W-:Y:S05]  /*1690*/  @P0 BRA `(.L_x_1435) ;  /* 0x000000f000000947 */ /* 0x000fea0003800000 */
[-C--:B-1----:R-:W-:Y:S02]  /*16a0*/  LEA R6, P2, R195, R0.reuse, 0x1 ;  /* 0x00000000c3067211 */ /* 0x082fe400078408ff */
        /* <DEDUP_REMOVED lines=14> */
.L_x_1435:
[----:B------:R-:W-:Y:S05]  /*1790*/  BSYNC B0 ;  /* 0x0000000000007941 */ /* 0x000fea0003800000 */
.L_x_1434:
[----:B------:R-:W-:Y:S05]  /*17a0*/  BRA.DIV ~URZ, `(.L_x_1436) ;  /* 0x0000c7127f007947 */ /* 0x000fea000b800000 */
[----:B--2---:R2:W3:Y:S04]  /*17b0*/  SHFL.IDX PT, R8, R9, 0x3, 0x181f ;  /* 0x00781f0009087f89 */ /* 0x0044e800000e0000 */
[----:B-1----:R2:W1:Y:S02]  /*17c0*/  SHFL.IDX PT, R0, R11, 0x3, 0x181f ;  /* 0x00781f000b007f89 */ /* 0x00246400000e0000 */
.L_x_1507:
[----:B------:R-:W-:Y:S01]  /*17d0*/  IADD3 R2, R10, 0x60, RZ ;  /* 0x000000600a027810 */ /* 0x000fe20007ffe0ff */
[----:B-----5:R-:W-:Y:S01]  /*17e0*/  IMAD.WIDE.U32 R224, R12, c[0x0][0x2b0], RZ ;  /* 0x0000ac000ce07a25 */ /* 0x020fe200078e00ff */
[----:B------:R-:W-:-:S02]  /*17f0*/  SHF.R.S32.HI R18, RZ, 0x1f, R195 ;  /* 0x0000001fff127819 */ /* 0x000fc400000114c3 */
[----:B------:R-:W-:Y:S02]  /*1800*/  ISETP.GE.AND P2, PT, R2, R13, PT ;  /* 0x0000000d0200720c */ /* 0x000fe40003f46270 */
[----:B------:R-:W-:Y:S02]  /*1810*/  SHF.R.S32.HI R16, RZ, 0x1f, R212 ;  /* 0x0000001fff107819 */ /* 0x000fe400000114d4 */
[----:B------:R-:W-:-:S09]  /*1820*/  SHF.R.S32.HI R20, RZ, 0x1f, R213 ;  /* 0x0000001fff147819 */ /* 0x000fd200000114d5 */
[CC--:B-1----:R-:W-:Y:S02]  /*1830*/  @!P2 LEA R6, P0, R195.reuse, R0.reuse, 0x1 ;  /* 0x00000000c306a211 */ /* 0x0c2fe400078008ff */
[C---:B------:R-:W-:Y:S02]  /*1840*/  @!P2 LEA R4, P1, R212.reuse, R0, 0x1 ;  /* 0x00000000d404a211 */ /* 0x040fe400078208ff */
[----:B---3--:R-:W-:Y:S02]  /*1850*/  @!P2 LEA.HI.X R7, R195, R8, R18, 0x1, P0 ;  /* 0x00000008c307a211 */ /* 0x008fe400000f0c12 */
[----:B------:R-:W-:Y:S02]  /*1860*/  @!P2 LEA R2, P0, R213, R0, 0x1 ;  /* 0x00000000d502a211 */ /* 0x000fe400078008ff */
[----:B------:R-:W-:Y:S01]  /*1870*/  SHF.R.S32.HI R0, RZ, 0x1f, R12 ;  /* 0x0000001fff007819 */ /* 0x000fe2000001140c */
[----:B------:R-:W-:Y:S01]  /*1880*/  @!PT LDS RZ, [RZ] ;  /* 0x00000000fffff984 */ /* 0x000fe20000000800 */
[----:B------:R-:W-:Y:S01]  /*1890*/  @!PT LDS RZ, [RZ] ;  /* 0x00000000fffff984 */ /* 0x000fe20000000800 */
[----:B------:R-:W-:Y:S01]  /*18a0*/  @!PT LDS RZ, [RZ] ;  /* 0x00000000fffff984 */ /* 0x000fe20000000800 */
[----:B------:R1:W-:Y:S01]  /*18b0*/  @!P2 LDGSTS.E.BYPASS.LTC128B.128 [R220+0x1b100], [R6.64], !P6 ;  /* 0x1b10000006dcafae */ /* 0x0003e2000f101d46 */
[----:B------:R-:W-:-:S02]  /*18c0*/  @!P2 LEA.HI.X R5, R212, R8, R16, 0x1, P1 ;  /* 0x00000008d405a211 */ /* 0x000fc400008f0c10 */
[----:B------:R-:W-:Y:S01]  /*18d0*/  @!P2 LEA.HI.X R3, R213, R8, R20, 0x1, P0 ;  /* 0x00000008d503a211 */ /* 0x000fe200000f0c14 */
[----:B------:R-:W-:Y:S02]  /*18e0*/  IMAD R0, R0, c[0x0][0x2b0], RZ ;  /* 0x0000ac0000007a24 */ /* 0x000fe400078e02ff */
[----:B------:R1:W-:Y:S02]  /*18f0*/  @!P2 LDGSTS.E.BYPASS.LTC128B.128 [R220+0x1f100], [R4.64], !P5 ;  /* 0x1f10000004dcafae */ /* 0x0003e4000e901d46 */
[----:B------:R-:W-:Y:S02]  /*1900*/  IMAD R0, R12, c[0x0][0x2b4], R0 ;  /* 0x0000ad000c007a24 */ /* 0x000fe400078e0200 */
[----:B------:R1:W-:Y:S02]  /*1910*/  @!P2 LDGSTS.E.BYPASS.LTC128B.128 [R220+0x23100], [R2.64], !P3 ;  /* 0x2310000002dcafae */ /* 0x0003e4000d901d46 */
[----:B------:R-:W-:Y:S02]  /*1920*/  IMAD.IADD R229, R225, 0x1, R0 ;  /* 0x00000001e1e57824 */ /* 0x000fe400078e0200 */
[----:B------:R-:W0:Y:S01]  /*1930*/  LDGDEPBAR ;  /* 0x00000000000079af */ /* 0x000e220000000000 */
[----:B------:R-:W-:Y:S03]  /*1940*/  WARPSYNC 0xffffffff ;  /* 0xffffffff00007948 */ /* 0x000fe60003800000 */
[----:B------:R-:W-:Y:S01]  /*1950*/  IMAD.MOV.U32 R0, RZ, RZ, c[0x0][0x2b8] ;  /* 0x0000ae00ff007624 */ /* 0x000fe200078e00ff */
[----:B------:R-:W-:Y:S01]  /*1960*/  BAR.SYNC.DEFER_BLOCKING 0x0 ;  /* 0x0000000000007b1d */ /* 0x000fe20000010000 */
[----:B------:R-:W-:-:S02]  /*1970*/  IMAD.MOV.U32 R15, RZ, RZ, c[0x0][0x2ac] ;  /* 0x0000ab00ff0f7624 */ /* 0x000fc400078e00ff */
[----:B-1----:R-:W-:Y:S01]  /*1980*/  IMAD R2, R206, 0x40, R218 ;  /* 0x00000040ce027824 */ /* 0x002fe200078e02da */
[----:B------:R-:W-:Y:S01]  /*1990*/  ISETP.NE.AND P3, PT, R0, 0x1, PT ;  /* 0x000000010000780c */ /* 0x000fe20003f65270 */
[----:B------:R-:W-:Y:S02]  /*19a0*/  IMAD R15, R15, c[0x0][0x1d0], RZ ;  /* 0x000074000f0f7a24 */ /* 0x000fe400078e02ff */
[----:B------:R-:W-:Y:S01]  /*19b0*/  IMAD.MOV.U32 R193, RZ, RZ, RZ ;  /* 0x000000ffffc17224 */ /* 0x000fe200078e00ff */
[----:B------:R-:W-:-:S04]  /*19c0*/  IADD3 R2, R2, -0x40, RZ ;  /* 0xffffffc002027810 */ /* 0x000fc80007ffe0ff */
[C---:B------:R-:W-:Y:S01]  /*19d0*/  ISETP.GE.AND P1, PT, R2.reuse, R15, PT ;  /* 0x0000000f0200720c */ /* 0x040fe20003f26270 */
[----:B------:R-:W-:-:S03]  /*19e0*/  IMAD.IADD R2, R2, 0x1, R221 ;  /* 0x0000000102027824 */ /* 0x000fc600078e02dd */
[----:B------:R-:W-:Y:S01]  /*19f0*/  ISETP.GT.OR P1, PT, R218, 0x3f, P1 ;  /* 0x0000003fda00780c */ /* 0x000fe20000f24670 */
[----:B------:R-:W-:-:S04]  /*1a00*/  @P3 IMAD.HI.U32 R3, R2, c[0x0][0x2bc], RZ ;  /* 0x0000af0002033a27 */ /* 0x000fc800078e00ff */
[----:B------:R-:W-:Y:S01]  /*1a10*/  IMAD.MOV.U32 R0, RZ, RZ, R2 ;  /* 0x000000ffff007224 */ /* 0x000fe200078e0002 */
[----:B------:R-:W-:-:S07]  /*1a20*/  @P3 SHF.R.U32.HI R0, RZ, c[0x0][0x2c0], R3 ;  /* 0x0000b000ff003a19 */ /* 0x000fce0000011603 */
[----:B------:R-:W-:-:S04]  /*1a30*/  @!P1 IADD3 R3, P0, R0, R224, RZ ;  /* 0x000000e000039210 */ /* 0x000fc80007f1e0ff */
[----:B------:R-:W-:Y:S02]  /*1a40*/  @!P1 LEA.HI.X.SX32 R5, R0, R229, 0x1, P0 ;  /* 0x000000e500059211 */ /* 0x000fe400000f0eff */
[----:B------:R-:W-:-:S04]  /*1a50*/  @!P1 LEA R4, P0, R3, c[0x0][0x2a0], 0x2 ;  /* 0x0000a80003049a11 */ /* 0x000fc800078010ff */
[----:B------:R-:W-:-:S05]  /*1a60*/  @!P1 LEA.HI.X R5, R3, c[0x0][0x2a4], R5, 0x2, P0 ;  /* 0x0000a90003059a11 */ /* 0x000fca00000f1405 */
[----:B------:R1:W3:Y:S01]  /*1a70*/  @!P1 LDG.E R193, [R4.64] ;  /* 0x0000000604c19981 */ /* 0x0002e2000c1e1900 */
[----:B------:R-:W-:Y:S01]  /*1a80*/  IMAD.MOV R0, RZ, RZ, -R0 ;  /* 0x000000ffff007224 */ /* 0x000fe200078e0a00 */
[----:B------:R-:W-:Y:S01]  /*1a90*/  BSSY B0, `(.L_x_1437) ;  /* 0x00000b2000007945 */ /* 0x000fe20003800000 */
[----:B------:R-:W-:-:S04]  /*1aa0*/  IMAD.WIDE.U32 R222, R250, c[0x0][0x1e8], RZ ;  /* 0x00007a00fade7a25 */ /* 0x000fc800078e00ff */
[----:B------:R-:W-:Y:S02]  /*1ab0*/  IMAD R194, R0, c[0x0][0x2b8], R2 ;  /* 0x0000ae0000c27a24 */ /* 0x000fe400078e0202 */
[----:B------:R-:W-:-:S03]  /*1ac0*/  IMAD.WIDE.U32 R226, R250, c[0x0][0x210], RZ ;  /* 0x00008400fae27a25 */ /* 0x000fc600078e00ff */
[----:B------:R-:W-:Y:S01]  /*1ad0*/  SHF.R.S32.HI R6, RZ, 0x1f, R194 ;  /* 0x0000001fff067819 */ /* 0x000fe200000114c2 */
[----:B------:R-:W-:-:S04]  /*1ae0*/  IMAD.WIDE.U32 R2, R194, c[0x0][0x1e0], RZ ;  /* 0x00007800c2027a25 */ /* 0x000fc800078e00ff */
[----:B------:R-:W-:Y:S02]  /*1af0*/  IMAD R0, R6, c[0x0][0x1e0], RZ ;  /* 0x0000780006007a24 */ /* 0x000fe400078e02ff */
[----:B------:R-:W-:Y:S02]  /*1b00*/  IMAD.SHL.U32 R17, R195, 0x2, RZ ;  /* 0x00000002c3117824 */ /* 0x000fe400078e00ff */
[----:B------:R-:W-:Y:S02]  /*1b10*/  IMAD R0, R194, c[0x0][0x1e4], R0 ;  /* 0x00007900c2007a24 */ /* 0x000fe400078e0200 */
[----:B------:R-:W-:Y:S02]  /*1b20*/  IMAD.SHL.U32 R19, R213, 0x2, RZ ;  /* 0x00000002d5137824 */ /* 0x000fe400078e00ff */
[----:B------:R-:W-:Y:S01]  /*1b30*/  IMAD.IADD R3, R3, 0x1, R0 ;  /* 0x0000000103037824 */ /* 0x000fe200078e0200 */
[----:B-1----:R-:W-:Y:S01]  /*1b40*/  LEA R5, R206, 0xffffffc0, 0x6 ;  /* 0xffffffc0ce057811 */ /* 0x002fe200078e30ff */
[----:B------:R-:W-:-:S04]  /*1b50*/  IMAD R0, R14, c[0x0][0x1e8], RZ ;  /* 0x00007a000e007a24 */ /* 0x000fc800078e02ff */
[----:B------:R-:W-:Y:S02]  /*1b60*/  IMAD R0, R250, c[0x0][0x1ec], R0 ;  /* 0x00007b00fa007a24 */ /* 0x000fe400078e0200 */
[----:B------:R-:W-:Y:S02]  /*1b70*/  IMAD.IADD R100, R15, 0x1, -R5 ;  /* 0x000000010f647824 */ /* 0x000fe400078e0a05 */
[----:B------:R-:W-:Y:S02]  /*1b80*/  IMAD.IADD R228, R223, 0x1, R0 ;  /* 0x00000001dfe47824 */ /* 0x000fe400078e0200 */
[----:B------:R-:W-:-:S05]  /*1b90*/  IMAD.IADD R13, R100, 0x1, -R248 ;  /* 0x00000001640d7824 */ /* 0x000fca00078e0af8 */
[----:B------:R-:W-:-:S13]  /*1ba0*/  ISETP.GE.AND P6, PT, R13, 0x1, PT ;  /* 0x000000010d00780c */ /* 0x000fda0003fc6270 */
[----:B------:R-:W-:Y:S02]  /*1bb0*/  @P6 ISETP.GE.AND P1, PT, R195, c[0x0][0x1d4], PT ;  /* 0x00007500c3006a0c */ /* 0x000fe40003f26270 */
[----:B------:R-:W-:Y:S02]  /*1bc0*/  @P6 ISETP.GE.AND P5, PT, R212, c[0x0][0x1d4], PT ;  /* 0x00007500d4006a0c */ /* 0x000fe40003fa6270 */
[----:B------:R-:W-:Y:S02]  /*1bd0*/  @P6 ISETP.GE.AND P2, PT, R213, c[0x0][0x1d4], PT ;  /* 0x00007500d5006a0c */ /* 0x000fe40003f46270 */
[----:B--234-:R-:W-:Y:S01]  /*1be0*/  SHF.R.S32.HI R11, RZ, 0x1f, R193 ;  /* 0x0000001fff0b7819 */ /* 0x01cfe200000114c1 */
[----:B------:R-:W-:-:S04]  /*1bf0*/  IMAD.WIDE.U32 R2, R193, c[0x0][0x1f0], R2 ;  /* 0x00007c00c1027a25 */ /* 0x000fc800078e0002 */
[C---:B------:R-:W-:Y:S01]  /*1c00*/  IMAD R4, R11.reuse, c[0x0][0x1f0], RZ ;  /* 0x00007c000b047a24 */ /* 0x040fe200078e02ff */
[----:B------:R-:W-:Y:S01]  /*1c10*/  IADD3 R0, P0, R2, R222, RZ ;  /* 0x000000de02007210 */ /* 0x000fe20007f1e0ff */
[----:B------:R-:W-:Y:S02]  /*1c20*/  IMAD R11, R11, c[0x0][0x218], RZ ;  /* 0x000086000b0b7a24 */ /* 0x000fe400078e02ff */
[C---:B------:R-:W-:Y:S02]  /*1c30*/  IMAD R4, R193.reuse, c[0x0][0x1f4], R4 ;  /* 0x00007d00c1047a24 */ /* 0x040fe400078e0204 */
[----:B------:R-:W-:-:S03]  /*1c40*/  IMAD R11, R193, c[0x0][0x21c], R11 ;  /* 0x00008700c10b7a24 */ /* 0x000fc600078e020b */
[----:B------:R-:W-:Y:S01]  /*1c50*/  IADD3.X R2, R228, R3, R4, P0, !PT ;  /* 0x00000003e4027210 */ /* 0x000fe200007fe404 */
[----:B------:R-:W-:Y:S01]  /*1c60*/  IMAD R4, R6, c[0x0][0x208], RZ ;  /* 0x0000820006047a24 */ /* 0x000fe200078e02ff */
[----:B------:R-:W-:Y:S01]  /*1c70*/  LEA R9, P0, R0, c[0x0][0x1c8], 0x1 ;  /* 0x0000720000097a11 */ /* 0x000fe200078008ff */
[----:B------:R-:W-:Y:S01]  /*1c80*/  IMAD R6, R14, c[0x0][0x210], RZ ;  /* 0x000084000e067a24 */ /* 0x000fe200078e02ff */
[----:B------:R-:W-:Y:S01]  /*1c90*/  SHF.L.U64.HI R14, R195, 0x1, R18 ;  /* 0x00000001c30e7819 */ /* 0x000fe20000010212 */
[----:B------:R-:W-:Y:S01]  /*1ca0*/  IMAD R5, R194, c[0x0][0x20c], R4 ;  /* 0x00008300c2057a24 */ /* 0x000fe200078e0204 */
[----:B------:R-:W-:Y:S01]  /*1cb0*/  LEA.HI.X R10, R0, c[0x0][0x1cc], R2, 0x1, P0 ;  /* 0x00007300000a7a11 */ /* 0x000fe200000f0c02 */
[----:B------:R-:W-:Y:S01]  /*1cc0*/  IMAD.WIDE.U32 R2, R194, c[0x0][0x208], RZ ;  /* 0x00008200c2027a25 */ /* 0x000fe200078e00ff */
[----:B------:R-:W1:Y:S03]  /*1cd0*/  SHFL.IDX PT, R0, R9, RZ, 0x181f ;  /* 0x00181fff09007589 */ /* 0x000e6600000e0000 */
[----:B------:R-:W-:Y:S01]  /*1ce0*/  IMAD.IADD R3, R3, 0x1, R5 ;  /* 0x0000000103037824 */ /* 0x000fe200078e0205 */
[----:B------:R-:W2:Y:S01]  /*1cf0*/  SHFL.IDX PT, R8, R10, RZ, 0x181f ;  /* 0x00181fff0a087589 */ /* 0x000ea200000e0000 */
[----:B------:R-:W-:-:S02]  /*1d00*/  IMAD R6, R250, c[0x0][0x214], R6 ;  /* 0x00008500fa067a24 */ /* 0x000fc400078e0206 */
[----:B------:R-:W-:Y:S01]  /*1d10*/  IMAD.WIDE.U32 R2, R193, c[0x0][0x218], R2 ;  /* 0x00008600c1027a25 */ /* 0x000fe200078e0002 */
[----:B------:R-:W3:Y:S03]  /*1d20*/  SHFL.IDX PT, R9, R9, 0x1, 0x181f ;  /* 0x00381f0009097f89 */ /* 0x000ee600000e0000 */
[----:B------:R-:W-:Y:S01]  /*1d30*/  IMAD.IADD R230, R227, 0x1, R6 ;  /* 0x00000001e3e67824 */ /* 0x000fe200078e0206 */
[----:B------:R-:W4:Y:S01]  /*1d40*/  SHFL.IDX PT, R10, R10, 0x1, 0x181f ;  /* 0x00381f000a0a7f89 */ /* 0x000f2200000e0000 */
[----:B-1----:R-:W-:-:S04]  /*1d50*/  @P6 LEA R4, P0, R195, R0, 0x1 ;  /* 0x00000000c3046211 */ /* 0x002fc800078008ff */
[----:B--2---:R-:W-:Y:S02]  /*1d60*/  @P6 LEA.HI.X R5, R195, R8, R18, 0x1, P0 ;  /* 0x00000008c3056211 */ /* 0x004fe400000f0c12 */
[----:B------:R-:W-:-:S03]  /*1d70*/  @P6 LEA R6, P0, R212, R0, 0x1 ;  /* 0x00000000d4066211 */ /* 0x000fc600078008ff */
[----:B------:R1:W-:Y:S01]  /*1d80*/  @P6 LDGSTS.E.BYPASS.LTC128B.128 [R220+0xc100], [R4.64], !P1 ;  /* 0x0c10000004dc6fae */ /* 0x0003e2000c901d46 */
[----:B------:R-:W-:-:S05]  /*1d90*/  @P6 LEA.HI.X R7, R212, R8, R16, 0x1, P0 ;  /* 0x00000008d4076211 */ /* 0x000fca00000f0c10 */
[----:B------:R3:W-:Y:S01]  /*1da0*/  @P6 LDGSTS.E.BYPASS.LTC128B.128 [R220+0xe100], [R6.64], !P5 ;  /* 0x0e10000006dc6fae */ /* 0x0007e2000e901d46 */
[C---:B-1----:R-:W-:Y:S02]  /*1db0*/  @P6 LEA R4, P1, R213.reuse, R0, 0x1 ;  /* 0x00000000d5046211 */ /* 0x042fe400078208ff */
[----:B------:R-:W-:Y:S02]  /*1dc0*/  IADD3 R0, P0, R2, R226, RZ ;  /* 0x000000e202007210 */ /* 0x000fe40007f1e0ff */
[----:B------:R-:W-:Y:S02]  /*1dd0*/  @P6 LEA.HI.X R5, R213, R8, R20, 0x1, P1 ;  /* 0x00000008d5056211 */ /* 0x000fe400008f0c14 */
[----:B------:R-:W-:Y:S02]  /*1de0*/  ISETP.GE.AND P1, PT, R13, 0x21, PT ;  /* 0x000000210d00780c */ /* 0x000fe40003f26270 */
[----:B------:R-:W-:Y:S01]  /*1df0*/  IADD3.X R2, R230, R3, R11, P0, !PT ;  /* 0x00000003e6027210 */ /* 0x000fe200007fe40b */
[----:B------:R1:W-:Y:S01]  /*1e00*/  @P6 LDGSTS.E.BYPASS.LTC128B.128 [R220+0x10100], [R4.64], !P2 ;  /* 0x1010000004dc6fae */ /* 0x0003e2000d101d46 */
[----:B------:R-:W-:-:S04]  /*1e10*/  LEA R12, P0, R0, c[0x0][0x1f8], 0x1 ;  /* 0x00007e00000c7a11 */ /* 0x000fc800078008ff */
[----:B------:R-:W-:Y:S01]  /*1e20*/  LEA.HI.X R15, R0, c[0x0][0x1fc], R2, 0x1, P0 ;  /* 0x00007f00000f7a11 */ /* 0x000fe200000f0c02 */
[----:B------:R-:W2:Y:S04]  /*1e30*/  SHFL.IDX PT, R8, R12, RZ, 0x181f ;  /* 0x00181fff0c087589 */ /* 0x000ea800000e0000 */
[C---:B---3--:R-:W-:Y:S01]  /*1e40*/  @P1 LEA R6, P0, R195.reuse, R9, 0x1 ;  /* 0x00000009c3061211 */ /* 0x048fe200078008ff */
[----:B------:R-:W3:Y:S01]  /*1e50*/  SHFL.IDX PT, R11, R15, RZ, 0x181f ;  /* 0x00181fff0f0b7589 */ /* 0x000ee200000e0000 */
[C---:B------:R-:W-:Y:S02]  /*1e60*/  @P1 ISETP.GE.AND P5, PT, R195.reuse, c[0x0][0x1d4], PT ;  /* 0x00007500c3001a0c */ /* 0x040fe40003fa6270 */
[C---:B------:R-:W-:Y:S01]  /*1e70*/  @P1 ISETP.GE.AND P2, PT, R212.reuse, c[0x0][0x1d4], PT ;  /* 0x00007500d4001a0c */ /* 0x040fe20003f46270 */
[----:B------:R-:W5:Y:S01]  /*1e80*/  SHFL.IDX PT, R0, R12, 0x1, 0x181f ;  /* 0x00381f000c007f89 */ /* 0x000f6200000e0000 */
[----:B----4-:R-:W-:Y:S01]  /*1e90*/  @P1 LEA.HI.X R7, R195, R10, R18, 0x1, P0 ;  /* 0x0000000ac3071211 */ /* 0x010fe200000f0c12 */
[----:B------:R-:W-:Y:S01]  /*1ea0*/  IMAD.SHL.U32 R18, R212, 0x2, RZ ;  /* 0x00000002d4127824 */ /* 0x000fe200078e00ff */
[----:B------:R-:W-:-:S07]  /*1eb0*/  @P1 ISETP.GE.AND P0, PT, R213, c[0x0][0x1d4], PT ;  /* 0x00007500d5001a0c */ /* 0x000fce0003f06270 */
[----:B------:R5:W-:Y:S01]  /*1ec0*/  @P1 LDGSTS.E.BYPASS.LTC128B.128 [R220+0xd100], [R6.64], !P5 ;  /* 0x0d10000006dc1fae */ /* 0x000be2000e901d46 */
[----:B------:R-:W-:Y:S02]  /*1ed0*/  ISETP.GE.AND P5, PT, R195, c[0x0][0x1d4], PT ;  /* 0x00007500c3007a0c */ /* 0x000fe40003fa6270 */
[----:B-1----:R-:W-:-:S04]  /*1ee0*/  @P1 LEA R4, P6, R212, R9, 0x1 ;  /* 0x00000009d4041211 */ /* 0x002fc800078c08ff */
[CCC-:B------:R-:W-:Y:S02]  /*1ef0*/  @P1 LEA.HI.X R5, R212.reuse, R10.reuse, R16.reuse, 0x1, P6 ;  /* 0x0000000ad4051211 */ /* 0x1c0fe400030f0c10 */
[C---:B------:R-:W-:Y:S02]  /*1f00*/  @P1 LEA R2, P6, R213.reuse, R9, 0x1 ;  /* 0x00000009d5021211 */ /* 0x040fe400078c08ff */
[C---:B------:R-:W-:Y:S01]  /*1f10*/  SHF.L.U64.HI R16, R212.reuse, 0x1, R16 ;  /* 0x00000001d4107819 */ /* 0x040fe20000010210 */
[----:B------:R2:W-:Y:S01]  /*1f20*/  @P1 LDGSTS.E.BYPASS.LTC128B.128 [R220+0xf100], [R4.64], !P2 ;  /* 0x0f10000004dc1fae */ /* 0x0005e2000d101d46 */
[----:B------:R-:W-:Y:S02]  /*1f30*/  @P1 LEA.HI.X R3, R213, R10, R20, 0x1, P6 ;  /* 0x0000000ad5031211 */ /* 0x000fe400030f0c14 */
[----:B------:R-:W-:Y:S01]  /*1f40*/  ISETP.GE.AND P2, PT, R212, c[0x0][0x1d4], PT ;  /* 0x00007500d4007a0c */ /* 0x000fe20003f46270 */
[----:B------:R1:W4:Y:S01]  /*1f50*/  SHFL.IDX PT, R10, R15, 0x1, 0x181f ;  /* 0x00381f000f0a7f89 */ /* 0x00032200000e0000 */
[----:B------:R-:W-:-:S02]  /*1f60*/  ISETP.LT.OR P6, PT, R13, 0x1, P5 ;  /* 0x000000010d00780c */ /* 0x000fc40002fc1670 */
[C---:B------:R-:W-:Y:S01]  /*1f70*/  ISETP.LT.OR P5, PT, R13.reuse, 0x21, P5 ;  /* 0x000000210d00780c */ /* 0x040fe20002fa1670 */
[----:B------:R4:W-:Y:S01]  /*1f80*/  @P1 LDGSTS.E.BYPASS.LTC128B.128 [R220+0x11100], [R2.64], !P0 ;  /* 0x1110000002dc1fae */ /* 0x0009e2000c101d46 */
[C---:B------:R-:W-:Y:S02]  /*1f90*/  ISETP.LT.OR P1, PT, R13.reuse, 0x1, P2 ;  /* 0x000000010d00780c */ /* 0x040fe40001721670 */
[----:B------:R-:W-:Y:S01]  /*1fa0*/  ISETP.LT.OR P2, PT, R13, 0x21, P2 ;  /* 0x000000210d00780c */ /* 0x000fe20001741670 */
[----:B------:R-:W0:Y:S01]  /*1fb0*/  LDGDEPBAR ;  /* 0x00000000000079af */ /* 0x000e220000000000 */
[----:B--2---:R-:W-:Y:S02]  /*1fc0*/  IADD3 R4, P0, R8, R17, RZ ;  /* 0x0000001108047210 */ /* 0x004fe40007f1e0ff */
[----:B-1----:R-:W-:-:S03]  /*1fd0*/  SHF.L.U64.HI R15, R213, 0x1, R20 ;  /* 0x00000001d50f7819 */ /* 0x002fc60000010214 */
[----:B---3--:R-:W-:Y:S01]  /*1fe0*/  IMAD.X R5, R11, 0x1, R14, P0 ;  /* 0x000000010b057824 */ /* 0x008fe200000e060e */
[----:B----4-:R-:W-:-:S04]  /*1ff0*/  IADD3 R2, P0, R8, R18, RZ ;  /* 0x0000001208027210 */ /* 0x010fc80007f1e0ff */
[----:B------:R1:W-:Y:S01]  /*2000*/  LDGSTS.E.BYPASS.LTC128B.128 [R220+0x100], [R4.64], !P6 ;  /* 0x0010000004dc7fae */ /* 0x0003e2000f101d46 */
[----:B------:R-:W-:Y:S01]  /*2010*/  IADD3 R8, P6, R8, R19, RZ ;  /* 0x0000001308087210 */ /* 0x000fe20007fde0ff */
[----:B------:R-:W-:Y:S01]  /*2020*/  IMAD.X R3, R11, 0x1, R16, P0 ;  /* 0x000000010b037824 */ /* 0x000fe200000e0610 */
[----:B-----5:R-:W-:-:S03]  /*2030*/  IADD3 R6, P0, R0, R17, RZ ;  /* 0x0000001100067210 */ /* 0x020fc60007f1e0ff */
[----:B------:R-:W-:Y:S01]  /*2040*/  IMAD.X R9, R11, 0x1, R15, P6 ;  /* 0x000000010b097824 */ /* 0x000fe200030e060f */
[----:B------:R2:W-:Y:S01]  /*2050*/  LDGSTS.E.BYPASS.LTC128B.128 [R220+0x2100], [R2.64], !P1 ;  /* 0x0210000002dc7fae */ /* 0x0005e2000c901d46 */
[----:B------:R-:W-:Y:S01]  /*2060*/  ISETP.GE.AND P1, PT, R213, c[0x0][0x1d4], PT ;  /* 0x00007500d5007a0c */ /* 0x000fe20003f26270 */
[----:B------:R-:W-:-:S03]  /*2070*/  IMAD.X R7, R10, 0x1, R14, P0 ;  /* 0x000000010a077824 */ /* 0x000fc600000e060e */
[C---:B------:R-:W-:Y:S02]  /*2080*/  ISETP.LT.OR P6, PT, R13.reuse, 0x1, P1 ;  /* 0x000000010d00780c */ /* 0x040fe40000fc1670 */
[----:B------:R-:W-:-:S11]  /*2090*/  ISETP.LT.OR P1, PT, R13, 0x21, P1 ;  /* 0x000000210d00780c */ /* 0x000fd60000f21670 */
[----:B------:R3:W-:Y:S01]  /*20a0*/  LDGSTS.E.BYPASS.LTC128B.128 [R220+0x4100], [R8.64], !P6 ;  /* 0x0410000008dc7fae */ /* 0x0007e2000f101d46 */
[----:B-1----:R-:W-:-:S03]  /*20b0*/  IADD3 R4, P0, R0, R18, RZ ;  /* 0x0000001200047210 */ /* 0x002fc60007f1e0ff */
[----:B------:R3:W-:Y:S02]  /*20c0*/  LDGSTS.E.BYPASS.LTC128B.128 [R220+0x1100], [R6.64], !P5 ;  /* 0x0110000006dc7fae */ /* 0x0007e4000e901d46 */
[----:B------:R-:W-:Y:S01]  /*20d0*/  IMAD.X R5, R10, 0x1, R16, P0 ;  /* 0x000000010a057824 */ /* 0x000fe200000e0610 */
[----:B--2---:R-:W-:-:S04]  /*20e0*/  IADD3 R2, P0, R0, R19, RZ ;  /* 0x0000001300027210 */ /* 0x004fc80007f1e0ff */
[----:B------:R3:W-:Y:S01]  /*20f0*/  LDGSTS.E.BYPASS.LTC128B.128 [R220+0x3100], [R4.64], !P2 ;  /* 0x0310000004dc7fae */ /* 0x0007e2000d101d46 */
[----:B------:R-:W-:Y:S01]  /*2100*/  ISETP.GT.AND P2, PT, R218, 0x3f, PT ;  /* 0x0000003fda00780c */ /* 0x000fe20003f44270 */
[----:B------:R-:W-:-:S05]  /*2110*/  IMAD.X R3, R10, 0x1, R15, P0 ;  /* 0x000000010a037824 */ /* 0x000fca00000e060f */
[----:B------:R3:W-:Y:S01]  /*2120*/  LDGSTS.E.BYPASS.LTC128B.128 [R220+0x5100], [R2.64], !P1 ;  /* 0x0510000002dc7fae */ /* 0x0007e2000c901d46 */
[----:B------:R-:W-:-:S03]  /*2130*/  ISETP.GE.AND P1, PT, R206, 0x2, PT ;  /* 0x00000002ce00780c */ /* 0x000fc60003f26270 */
[----:B------:R-:W0:Y:S10]  /*2140*/  LDGDEPBAR ;  /* 0x00000000000079af */ /* 0x000e340000000000 */
[----:B------:R-:W-:Y:S05]  /*2150*/  @!P1 BRA `(.L_x_1438) ;  /* 0x0000045000009947 */ /* 0x000fea0003800000 */
[----:B---3--:R-:W-:Y:S01]  /*2160*/  IMAD R2, R206, 0x40, R221 ;  /* 0x00000040ce027824 */ /* 0x008fe200078e02dd */
        /* <DEDUP_REMOVED lines=27> */
.L_x_1508:
[----:B------:R-:W-:Y:S05]  /*2320*/  BRA.DIV ~URZ, `(.L_x_1440) ;  /* 0x0000bcd27f007947 */ /* 0x000fea000b800000 */
[----:B------:R-:W3:Y:S01]  /*2330*/  SHFL.IDX PT, R0, R12, RZ, 0x181f ;  /* 0x00181fff0c007589 */ /* 0x000ee200000e0000 */
[----:B------:R-:W-:-:S04]  /*2340*/  ISETP.GE.AND P6, PT, R195, c[0x0][0x1d4], PT ;  /* 0x00007500c3007a0c */ /* 0x000fc80003fc6270 */
[----:B------:R-:W-:Y:S02]  /*2350*/  SEL R11, RZ, 0x10, P6 ;  /* 0x00000010ff0b7807 */ /* 0x000fe40003000000 */
[C---:B---3--:R-:W-:Y:S02]  /*2360*/  IADD3 R6, P0, R0.reuse, R17, RZ ;  /* 0x0000001100067210 */ /* 0x048fe40007f1e0ff */
[----:B------:R-:W-:-:S03]  /*2370*/  IADD3 R4, P5, R0, R18, RZ ;  /* 0x0000001200047210 */ /* 0x000fc60007fbe0ff */
[----:B--2---:R-:W-:Y:S01]  /*2380*/  IMAD.X R7, R8, 0x1, R14, P0 ;  /* 0x0000000108077824 */ /* 0x004fe200000e060e */
[----:B------:R-:W-:Y:S01]  /*2390*/  IADD3 R2, P0, R0, R19, RZ ;  /* 0x0000001300027210 */ /* 0x000fe20007f1e0ff */
[----:B------:R-:W-:Y:S01]  /*23a0*/  IMAD.X R5, R8, 0x1, R16, P5 ;  /* 0x0000000108057824 */ /* 0x000fe200028e0610 */
[----:B------:R-:W-:Y:S01]  /*23b0*/  ISETP.GE.AND P5, PT, R212, c[0x0][0x1d4], PT ;  /* 0x00007500d4007a0c */ /* 0x000fe20003fa6270 */
[----:B------:R-:W2:Y:S02]  /*23c0*/  SHFL.IDX PT, R0, R12, 0x1, 0x181f ;  /* 0x00381f000c007f89 */ /* 0x000ea400000e0000 */
[----:B------:R-:W-:Y:S01]  /*23d0*/  IMAD.X R3, R8, 0x1, R15, P0 ;  /* 0x0000000108037824 */ /* 0x000fe200000e060f */
[----:B------:R-:W-:Y:S01]  /*23e0*/  ISETP.GE.AND P0, PT, R213, c[0x0][0x1d4], PT ;  /* 0x00007500d5007a0c */ /* 0x000fe20003f06270 */
[----:B------:R-:W-:Y:S01]  /*23f0*/  @!PT LDS RZ, [RZ] ;  /* 0x00000000fffff984 */ /* 0x000fe20000000800 */
[----:B------:R3:W-:Y:S01]  /*2400*/  LDGSTS.E.BYPASS.LTC128B.128 [R220+0x12100], [R6.64], !P6 ;  /* 0x1210000006dc7fae */ /* 0x0007e2000f101d46 */
[----:B------:R-:W-:-:S03]  /*2410*/  SEL R10, RZ, 0x10, P5 ;  /* 0x00000010ff0a7807 */ /* 0x000fc60002800000 */
[----:B------:R4:W1:Y:S04]  /*2420*/  SHFL.IDX PT, R8, R9, 0x1, 0x181f ;  /* 0x00381f0009087f89 */ /* 0x00086800000e0000 */
[----:B------:R3:W-:Y:S04]  /*2430*/  LDGSTS.E.BYPASS.LTC128B.128 [R220+0x14100], [R4.64], !P5 ;  /* 0x1410000004dc7fae */ /* 0x0007e8000e901d46 */
[----:B------:R3:W-:Y:S01]  /*2440*/  LDGSTS.E.BYPASS.LTC128B.128 [R220+0x16100], [R2.64], !P0 ;  /* 0x1610000002dc7fae */ /* 0x0007e2000c101d46 */
[----:B-1--4-:R-:W-:-:S03]  /*2450*/  SEL R9, RZ, 0x10, P0 ;  /* 0x00000010ff097807 */ /* 0x012fc60000000000 */
.L_x_1509:
[----:B--23--:R-:W-:Y:S02]  /*2460*/  IADD3 R6, -R11, 0x10, RZ ;  /* 0x000000100b067810 */ /* 0x00cfe40007ffe1ff */
[----:B------:R-:W-:-:S02]  /*2470*/  IADD3 R4, -R10, 0x10, RZ ;  /* 0x000000100a047810 */ /* 0x000fc40007ffe1ff */
[----:B------:R-:W-:Y:S02]  /*2480*/  LOP3.LUT R6, R6, 0xf, RZ, 0xc0, !PT ;  /* 0x0000000f06067812 */ /* 0x000fe400078ec0ff */
[----:B------:R-:W-:Y:S02]  /*2490*/  LOP3.LUT R4, R4, 0xf, RZ, 0xc0, !PT ;  /* 0x0000000f04047812 */ /* 0x000fe400078ec0ff */
[----:B------:R-:W-:Y:S02]  /*24a0*/  IADD3 R6, P5, P0, R6, R0, R17 ;  /* 0x0000000006067210 */ /* 0x000fe400078be011 */
[----:B------:R-:W-:Y:S02]  /*24b0*/  IADD3 R2, -R9, 0x10, RZ ;  /* 0x0000001009027810 */ /* 0x000fe40007ffe1ff */
[----:B------:R-:W-:Y:S02]  /*24c0*/  IADD3.X R7, RZ, R8, R14, P5, P0 ;  /* 0x00000008ff077210 */ /* 0x000fe40002fe040e */
[----:B------:R-:W-:-:S02]  /*24d0*/  IADD3 R4, P5, P0, R4, R0, R18 ;  /* 0x0000000004047210 */ /* 0x000fc400078be012 */
[----:B------:R-:W-:Y:S02]  /*24e0*/  LOP3.LUT R2, R2, 0xf, RZ, 0xc0, !PT ;  /* 0x0000000f02027812 */ /* 0x000fe400078ec0ff */
[----:B------:R-:W-:Y:S02]  /*24f0*/  IADD3.X R5, RZ, R8, R16, P5, P0 ;  /* 0x00000008ff057210 */ /* 0x000fe40002fe0410 */
[----:B------:R-:W-:Y:S02]  /*2500*/  IADD3 R2, P5, P0, R2, R0, R19 ;  /* 0x0000000002027210 */ /* 0x000fe400078be013 */
[----:B------:R-:W-:Y:S02]  /*2510*/  ISETP.NE.U32.AND P6, PT, R11, RZ, PT ;  /* 0x000000ff0b00720c */ /* 0x000fe40003fc5070 */
[----:B------:R-:W-:Y:S02]  /*2520*/  IADD3.X R3, RZ, R8, R15, P5, P0 ;  /* 0x00000008ff037210 */ /* 0x000fe40002fe040f */
[----:B------:R-:W-:-:S02]  /*2530*/  ISETP.NE.U32.AND P5, PT, R10, RZ, PT ;  /* 0x000000ff0a00720c */ /* 0x000fc40003fa5070 */
[----:B------:R-:W-:-:S07]  /*2540*/  ISETP.NE.U32.AND P0, PT, R9, RZ, PT ;  /* 0x000000ff0900720c */ /* 0x000fce0003f05070 */
[----:B------:R-:W-:Y:S01]  /*2550*/  @!PT LDS RZ, [RZ] ;  /* 0x00000000fffff984 */ /* 0x000fe20000000800 */
[----:B------:R-:W-:Y:S01]  /*2560*/  @!PT LDS RZ, [RZ] ;  /* 0x00000000fffff984 */ /* 0x000fe20000000800 */
[----:B------:R-:W-:Y:S01]  /*2570*/  @!PT LDS RZ, [RZ] ;  /* 0x00000000fffff984 */ /* 0x000fe20000000800 */
[----:B------:R1:W-:Y:S04]  /*2580*/  LDGSTS.E.BYPASS.LTC128B.128.ZFILL [R220+0x13100], [R6.64], P6 ;  /* 0x1310000006dc7fae */ /* 0x0003e8000b141d46 */
[----:B------:R1:W-:Y:S04]  /*2590*/  LDGSTS.E.BYPASS.LTC128B.128.ZFILL [R220+0x15100], [R4.64], P5 ;  /* 0x1510000004dc7fae */ /* 0x0003e8000a941d46 */
[----:B------:R1:W-:Y:S02]  /*25a0*/  LDGSTS.E.BYPASS.LTC128B.128.ZFILL [R220+0x17100], [R2.64], P0 ;  /* 0x1710000002dc7fae */ /* 0x0003e40008141d46 */
.L_x_1438:
[----:B------:R-:W-:Y:S05]  /*25b0*/  BSYNC B0 ;  /* 0x0000000000007941 */ /* 0x000fea0003800000 */
.L_x_1437:
[----:B------:R-:W0:Y:S01]  /*25c0*/  LDGDEPBAR ;  /* 0x00000000000079af */ /* 0x000e220000000000 */
[----:B------:R-:W-:Y:S01]  /*25d0*/  IMAD.MOV.U32 R188, RZ, RZ, 0x20 ;  /* 0x00000020ffbc7424 */ /* 0x000fe200078e00ff */
[----:B------:R-:W-:-:S04]  /*25e0*/  LOP3.LUT P0, RZ, R216, 0x2, RZ, 0xc0, !PT ;  /* 0x00000002d8ff7812 */ /* 0x000fc8000780c0ff */
[----:B------:R-:W-:-:S05]  /*25f0*/  SEL R188, R188, 0xffffffe0, !P0 ;  /* 0xffffffe0bcbc7807 */ /* 0x000fca0004000000 */
[----:B------:R-:W-:Y:S01]  /*2600*/  IMAD.IADD R20, R190, 0x1, R188 ;  /* 0x00000001be147824 */ /* 0x000fe200078e02bc */
[----:B------:R-:W-:-:S04]  /*2610*/  DEPBAR.LE SB0, 0x3 ;  /* 0x000080c00000791a */ /* 0x000fc80000000000 */
[----:B------:R-:W-:-:S04]  /*2620*/  DEPBAR.LE SB0, 0x2 ;  /* 0x000080800000791a */ /* 0x000fc80000000000 */
[----:B------:R-:W-:Y:S01]  /*2630*/  WARPSYNC 0xffffffff ;  /* 0xffffffff00007948 */ /* 0x000fe20003800000 */
[----:B------:R-:W-:Y:S06]  /*2640*/  BAR.SYNC.DEFER_BLOCKING 0x0 ;  /* 0x0000000000007b1d */ /* 0x000fec0000010000 */
[----:B------:R-:W-:Y:S01]  /*2650*/  BSSY B0, `(.L_x_1441) ;  /* 0x000004e000007945 */ /* 0x000fe20003800000 */
[----:B---3--:R2:W3:Y:S04]  /*2660*/  LDSM.16.M88.4 R8, [R183] ;  /* 0x00000000b708783b */ /* 0x0084e80000000200 */
[----:B------:R2:W4:Y:S04]  /*2670*/  LDSM.16.M88.4 R40, [R190] ;  /* 0x00000000be28783b */ /* 0x0005280000000200 */
[----:B------:R2:W1:Y:S04]  /*2680*/  LDSM.16.M88.4 R32, [R190+0x800] ;  /* 0x00080000be20783b */ /* 0x0004680000000200 */
[----:B------:R2:W1:Y:S04]  /*2690*/  LDSM.16.M88.4 R48, [R190+0x1000] ;  /* 0x00100000be30783b */ /* 0x0004680000000200 */
[----:B------:R2:W1:Y:S04]  /*26a0*/  LDSM.16.M88.4 R52, [R190+0x1800] ;  /* 0x00180000be34783b */ /* 0x0004680000000200 */
[----:B-1----:R2:W1:Y:S04]  /*26b0*/  LDSM.16.M88.4 R4, [R184] ;  /* 0x00000000b804783b */ /* 0x0024680000000200 */
[----:B------:R2:W1:Y:S04]  /*26c0*/  LDSM.16.M88.4 R56, [R20] ;  /* 0x000000001438783b */ /* 0x0004680000000200 */
[----:B------:R2:W1:Y:S04]  /*26d0*/  LDSM.16.M88.4 R60, [R20+0x800] ;  /* 0x00080000143c783b */ /* 0x0004680000000200 */
[----:B------:R2:W1:Y:S04]  /*26e0*/  LDSM.16.M88.4 R64, [R20+0x1000] ;  /* 0x001000001440783b */ /* 0x0004680000000200 */
[----:B------:R2:W1:Y:S01]  /*26f0*/  LDSM.16.M88.4 R72, [R20+0x1800] ;  /* 0x001800001448783b */ /* 0x0004620000000200 */
[----:B------:R-:W-:Y:S05]  /*2700*/  @!P1 BRA `(.L_x_1442) ;  /* 0x0000042000009947 */ /* 0x000fea0003800000 */
[----:B------:R-:W-:Y:S01]  /*2710*/  SHF.R.S32.HI R0, RZ, 0x1f, R194 ;  /* 0x0000001fff007819 */ /* 0x000fe200000114c2 */
[----:B------:R-:W-:Y:S01]  /*2720*/  IMAD.WIDE.U32 R2, R194, c[0x0][0x208], RZ ;  /* 0x00008200c2027a25 */ /* 0x000fe200078e00ff */
[----:B------:R-:W-:-:S02]  /*2730*/  SHF.R.S32.HI R12, RZ, 0x1f, R193 ;  /* 0x0000001fff0c7819 */ /* 0x000fc400000114c1 */
[----:B------:R-:W-:Y:S01]  /*2740*/  SHF.R.S32.HI R13, RZ, 0x1f, R213 ;  /* 0x0000001fff0d7819 */ /* 0x000fe200000114d5 */
[----:B------:R-:W-:Y:S01]  /*2750*/  IMAD R0, R0, c[0x0][0x208], RZ ;  /* 0x0000820000007a24 */ /* 0x000fe200078e02ff */
[----:B------:R-:W-:Y:S01]  /*2760*/  SHF.R.S32.HI R15, RZ, 0x1f, R212 ;  /* 0x0000001fff0f7819 */ /* 0x000fe200000114d4 */
[C---:B------:R-:W-:Y:S01]  /*2770*/  IMAD.SHL.U32 R27, R213.reuse, 0x2, RZ ;  /* 0x00000002d51b7824 */ /* 0x040fe200078e00ff */
[----:B------:R-:W-:Y:S01]  /*2780*/  SHF.R.S32.HI R14, RZ, 0x1f, R195 ;  /* 0x0000001fff0e7819 */ /* 0x000fe200000114c3 */
[----:B------:R-:W-:Y:S01]  /*2790*/  IMAD R0, R194, c[0x0][0x20c], R0 ;  /* 0x00008300c2007a24 */ /* 0x000fe200078e0200 */
[----:B------:R-:W-:Y:S01]  /*27a0*/  SHF.L.U64.HI R24, R213, 0x1, R13 ;  /* 0x00000001d5187819 */ /* 0x000fe2000001020d */
[C---:B------:R-:W-:Y:S01]  /*27b0*/  IMAD.SHL.U32 R26, R212.reuse, 0x2, RZ ;  /* 0x00000002d41a7824 */ /* 0x040fe200078e00ff */
[----:B------:R-:W-:Y:S01]  /*27c0*/  SHF.L.U64.HI R23, R212, 0x1, R15 ;  /* 0x00000001d4177819 */ /* 0x000fe2000001020f */
[----:B------:R-:W-:Y:S01]  /*27d0*/  IMAD.IADD R3, R3, 0x1, R0 ;  /* 0x0000000103037824 */ /* 0x000fe200078e0200 */
[----:B------:R-:W-:Y:S01]  /*27e0*/  SHF.L.U64.HI R22, R195, 0x1, R14 ;  /* 0x00000001c3167819 */ /* 0x000fe2000001020e */
[----:B------:R-:W-:-:S02]  /*27f0*/  IMAD R0, R12, c[0x0][0x218], RZ ;  /* 0x000086000c007a24 */ /* 0x000fc400078e02ff */
[----:B------:R-:W-:-:S04]  /*2800*/  IMAD.WIDE.U32 R2, R193, c[0x0][0x218], R2 ;  /* 0x00008600c1027a25 */ /* 0x000fc800078e0002 */
[----:B------:R-:W-:Y:S01]  /*2810*/  IMAD R12, R193, c[0x0][0x21c], R0 ;  /* 0x00008700c10c7a24 */ /* 0x000fe200078e0200 */
[----:B------:R-:W-:Y:S01]  /*2820*/  IADD3 R0, P0, R226, R2, RZ ;  /* 0x00000002e2007210 */ /* 0x000fe20007f1e0ff */
[----:B------:R-:W-:-:S03]  /*2830*/  IMAD.SHL.U32 R25, R195, 0x2, RZ ;  /* 0x00000002c3197824 */ /* 0x000fc600078e00ff */
[----:B------:R-:W-:Y:S02]  /*2840*/  IADD3.X R2, R230, R3, R12, P0, !PT ;  /* 0x00000003e6027210 */ /* 0x000fe400007fe40c */
[----:B------:R-:W-:-:S04]  /*2850*/  LEA R21, P0, R0, c[0x0][0x1f8], 0x1 ;  /* 0x00007e0000157a11 */ /* 0x000fc800078008ff */
[----:B------:R-:W-:Y:S01]  /*2860*/  LEA.HI.X R13, R0, c[0x0][0x1fc], R2, 0x1, P0 ;  /* 0x00007f00000d7a11 */ /* 0x000fe200000f0c02 */
[----:B------:R-:W-:Y:S06]  /*2870*/  BRA.DIV ~URZ, `(.L_x_1443) ;  /* 0x0000b9c27f007947 */ /* 0x000fec000b800000 */
[----:B------:R2:W4:Y:S02]  /*2880*/  SHFL.IDX PT, R12, R13, RZ, 0x181f ;  /* 0x00181fff0d0c7589 */ /* 0x00052400000e0000 */
.L_x_1510:
[----:B------:R-:W-:Y:S05]  /*2890*/  BRA.DIV ~URZ, `(.L_x_1444) ;  /* 0x0000ba127f007947 */ /* 0x000fea000b800000 */
[----:B------:R-:W5:Y:S01]  /*28a0*/  SHFL.IDX PT, R0, R21, RZ, 0x181f ;  /* 0x00181fff15007589 */ /* 0x000f6200000e0000 */
[----:B------:R-:W-:Y:S02]  /*28b0*/  ISETP.GE.AND P5, PT, R195, c[0x0][0x1d4], PT ;  /* 0x00007500c3007a0c */ /* 0x000fe40003fa6270 */
[----:B------:R-:W-:Y:S02]  /*28c0*/  ISETP.GE.AND P1, PT, R212, c[0x0][0x1d4], PT ;  /* 0x00007500d4007a0c */ /* 0x000fe40003f26270 */
[----:B------:R-:W-:Y:S02]  /*28d0*/  SEL R19, RZ, 0x10, P5 ;  /* 0x00000010ff137807 */ /* 0x000fe40002800000 */
[----:B------:R-:W-:Y:S02]  /*28e0*/  SEL R18, RZ, 0x10, P1 ;  /* 0x00000010ff127807 */ /* 0x000fe40000800000 */
[----:B-----5:R-:W-:-:S02]  /*28f0*/  IADD3 R14, P0, R0, R25, RZ ;  /* 0x00000019000e7210 */ /* 0x020fc40007f1e0ff */
[----:B------:R-:W-:-:S03]  /*2900*/  IADD3 R2, P6, R0, R26, RZ ;  /* 0x0000001a00027210 */ /* 0x000fc60007fde0ff */
[C---:B----4-:R-:W-:Y:S01]  /*2910*/  IMAD.X R15, R12.reuse, 0x1, R22, P0 ;  /* 0x000000010c0f7824 */ /* 0x050fe200000e0616 */
[----:B------:R-:W-:Y:S01]  /*2920*/  ISETP.GE.AND P0, PT, R213, c[0x0][0x1d4], PT ;  /* 0x00007500d5007a0c */ /* 0x000fe20003f06270 */
[----:B------:R-:W-:Y:S01]  /*2930*/  IMAD.X R3, R12, 0x1, R23, P6 ;  /* 0x000000010c037824 */ /* 0x000fe200030e0617 */
[----:B------:R-:W-:Y:S02]  /*2940*/  IADD3 R16, P6, R0, R27, RZ ;  /* 0x0000001b00107210 */ /* 0x000fe40007fde0ff */
[----:B------:R-:W-:Y:S01]  /*2950*/  @!PT LDS RZ, [RZ] ;  /* 0x00000000fffff984 */ /* 0x000fe20000000800 */
[----:B------:R-:W-:Y:S01]  /*2960*/  @!PT LDS RZ, [RZ] ;  /* 0x00000000fffff984 */ /* 0x000fe20000000800 */
[----:B------:R4:W-:Y:S03]  /*2970*/  LDGSTS.E.BYPASS.LTC128B.128 [R220+0x6100], [R14.64], !P5 ;  /* 0x061000000edc7fae */ /* 0x0009e6000e901d46 */
[----:B------:R-:W-:Y:S01]  /*2980*/  IMAD.X R17, R12, 0x1, R24, P6 ;  /* 0x000000010c117824 */ /* 0x000fe200030e0618 */
[----:B------:R4:W-:Y:S04]  /*2990*/  LDGSTS.E.BYPASS.LTC128B.128 [R220+0x8100], [R2.64], !P1 ;  /* 0x0810000002dc7fae */ /* 0x0009e8000c901d46 */
[----:B------:R-:W2:Y:S04]  /*29a0*/  SHFL.IDX PT, R0, R21, 0x1, 0x181f ;  /* 0x00381f0015007f89 */ /* 0x000ea800000e0000 */
[----:B------:R4:W-:Y:S04]  /*29b0*/  LDGSTS.E.BYPASS.LTC128B.128 [R220+0xa100], [R16.64], !P0 ;  /* 0x0a10000010dc7fae */ /* 0x0009e8000c101d46 */
[----:B------:R5:W3:Y:S02]  /*29c0*/  SHFL.IDX PT, R12, R13, 0x1, 0x181f ;  /* 0x00381f000d0c7f89 */ /* 0x000ae400000e0000 */
[----:B--2--5:R-:W-:-:S02]  /*29d0*/  SEL R13, RZ, 0x10, P0 ;  /* 0x00000010ff0d7807 */ /* 0x024fc40000000000 */
.L_x_1511:
[----:B----4-:R-:W-:Y:S02]  /*29e0*/  IADD3 R2, -R19, 0x10, RZ ;  /* 0x0000001013027810 */ /* 0x010fe40007ffe1ff */
[----:B------:R-:W-:-:S02]  /*29f0*/  IADD3 R3, -R18, 0x10, RZ ;  /* 0x0000001012037810 */ /* 0x000fc40007ffe1ff */
[----:B------:R-:W-:Y:S02]  /*2a00*/  LOP3.LUT R2, R2, 0xf, RZ, 0xc0, !PT ;  /* 0x0000000f02027812 */ /* 0x000fe400078ec0ff */
[----:B------:R-:W-:Y:S02]  /*2a10*/  IADD3 R14, -R13, 0x10, RZ ;  /* 0x000000100d0e7810 */ /* 0x000fe40007ffe1ff */
[----:B------:R-:W-:Y:S02]  /*2a20*/  LOP3.LUT R3, R3, 0xf, RZ, 0xc0, !PT ;  /* 0x0000000f03037812 */ /* 0x000fe400078ec0ff */
[-C--:B------:R-:W-:Y:S02]  /*2a30*/  IADD3 R16, P1, P0, R2, R0.reuse, R25 ;  /* 0x0000000002107210 */ /* 0x080fe4000783e019 */
[----:B------:R-:W-:Y:S02]  /*2a40*/  LOP3.LUT R2, R14, 0xf, RZ, 0xc0, !PT ;  /* 0x0000000f0e027812 */ /* 0x000fe400078ec0ff */
[----:B------:R-:W-:-:S02]  /*2a50*/  IADD3 R14, P6, P5, R3, R0, R26 ;  /* 0x00000000030e7210 */ /* 0x000fc40007dde01a */
[----:B---3--:R-:W-:Y:S02]  /*2a60*/  IADD3.X R17, RZ, R12, R22, P1, P0 ;  /* 0x0000000cff117210 */ /* 0x008fe40000fe0416 */
[----:B------:R-:W-:Y:S02]  /*2a70*/  IADD3 R2, P1, P0, R2, R0, R27 ;  /* 0x0000000002027210 */ /* 0x000fe4000783e01b */
[-C--:B------:R-:W-:Y:S02]  /*2a80*/  IADD3.X R15, RZ, R12.reuse, R23, P6, P5 ;  /* 0x0000000cff0f7210 */ /* 0x080fe400037ea417 */
[----:B------:R-:W-:Y:S02]  /*2a90*/  ISETP.NE.U32.AND P6, PT, R19, RZ, PT ;  /* 0x000000ff1300720c */ /* 0x000fe40003fc5070 */
[----:B------:R-:W-:Y:S02]  /*2aa0*/  ISETP.NE.U32.AND P5, PT, R18, RZ, PT ;  /* 0x000000ff1200720c */ /* 0x000fe40003fa5070 */
[----:B------:R-:W-:-:S02]  /*2ab0*/  IADD3.X R3, RZ, R12, R24, P1, P0 ;  /* 0x0000000cff037210 */ /* 0x000fc40000fe0418 */
[----:B------:R-:W-:-:S07]  /*2ac0*/  ISETP.NE.U32.AND P0, PT, R13, RZ, PT ;  /* 0x000000ff0d00720c */ /* 0x000fce0003f05070 */
[----:B------:R-:W-:Y:S01]  /*2ad0*/  @!PT LDS RZ, [RZ] ;  /* 0x00000000fffff984 */ /* 0x000fe20000000800 */
[----:B------:R-:W-:Y:S01]  /*2ae0*/  @!PT LDS RZ, [RZ] ;  /* 0x00000000fffff984 */ /* 0x000fe20000000800 */
[----:B------:R-:W-:Y:S01]  /*2af0*/  @!PT LDS RZ, [RZ] ;  /* 0x00000000fffff984 */ /* 0x000fe20000000800 */
[----:B------:R2:W-:Y:S04]  /*2b00*/  LDGSTS.E.BYPASS.LTC128B.128.ZFILL [R220+0x7100], [R16.64], P6 ;  /* 0x0710000010dc7fae */ /* 0x0005e8000b141d46 */
[----:B------:R2:W-:Y:S04]  /*2b10*/  LDGSTS.E.BYPASS.LTC128B.128.ZFILL [R220+0x9100], [R14.64], P5 ;  /* 0x091000000edc7fae */ /* 0x0005e8000a941d46 */
[----:B------:R2:W-:Y:S02]  /*2b20*/  LDGSTS.E.BYPASS.LTC128B.128.ZFILL [R220+0xb100], [R2.64], P0 ;  /* 0x0b10000002dc7fae */ /* 0x0005e40008141d46 */
.L_x_1442:
[----:B------:R-:W-:Y:S05]  /*2b30*/  BSYNC B0 ;  /* 0x0000000000007941 */ /* 0x000fea0003800000 */
.L_x_1441:
[----:B--2---:R-:W2:Y:S01]  /*2b40*/  LDL R3, [R1+0x28] ;  /* 0x0000280001037983 */ /* 0x004ea20000100800 */
[----:B------:R-:W-:Y:S01]  /*2b50*/  IMAD.MOV.U32 R0, RZ, RZ, 0x40 ;  /* 0x00000040ff007424 */ /* 0x000fe200078e00ff */
[----:B------:R-:W-:-:S02]  /*2b60*/  LOP3.LUT P0, RZ, R216, 0x4, RZ, 0xc0, !PT ;  /* 0x00000004d8ff7812 */ /* 0x000fc4000780c0ff */
[----:B------:R-:W0:Y:S01]  /*2b70*/  LDGDEPBAR ;  /* 0x00000000000079af */ /* 0x000e220000000000 */
[----:B------:R-:W-:Y:S01]  /*2b80*/  WARPSYNC 0xffffffff ;  /* 0xffffffff00007948 */ /* 0x000fe20003800000 */
[C---:B---34-:R-:W-:Y:S01]  /*2b90*/  HMMA.16816.F32.BF16 R44, R8.reuse, R40, RZ ;  /* 0x00000028082c723c */ /* 0x058fe200000418ff */
[----:B------:R-:W-:Y:S01]  /*2ba0*/  SEL R187, R0, 0xffffffc0, !P0 ;  /* 0xffffffc000bb7807 */ /* 0x000fe20004000000 */
[----:B------:R-:W-:Y:S03]  /*2bb0*/  LDSM.16.M88.4 R16, [R186] ;  /* 0x00000000ba10783b */ /* 0x000fe60000000200 */
[----:B------:R-:W-:Y:S01]  /*2bc0*/  IADD3 R0, R187, R190, R188 ;  /* 0x000000bebb007210 */ /* 0x000fe20007ffe0bc */
[----:B------:R-:W-:Y:S01]  /*2bd0*/  IMAD.IADD R2, R190, 0x1, R187 ;  /* 0x00000001be027824 */ /* 0x000fe200078e02bb */
[----:B------:R-:W-:Y:S01]  /*2be0*/  LDSM.16.M88.4 R88, [R190+0x2000] ;  /* 0x00200000be58783b */ /* 0x000fe20000000200 */
[C---:B------:R-:W-:Y:S03]  /*2bf0*/  HMMA.16816.F32.BF16 R40, R8.reuse, R42, RZ ;  /* 0x0000002a0828723c */ /* 0x040fe600000418ff */
[----:B------:R-:W3:Y:S04]  /*2c00*/  LDSM.16.M88.4 R68, [R2] ;  /* 0x000000000244783b */ /* 0x000ee80000000200 */
[----:B------:R-:W4:Y:S01]  /*2c10*/  LDSM.16.M88.4 R80, [R2+0x1000] ;  /* 0x001000000250783b */ /* 0x000f220000000200 */
[C---:B------:R-:W-:Y:S03]  /*2c20*/  HMMA.16816.F32.BF16 R36, R8.reuse, R32, RZ ;  /* 0x000000200824723c */ /* 0x040fe600000418ff */
[----:B------:R-:W5:Y:S04]  /*2c30*/  LDSM.16.M88.4 R76, [R2+0x800] ;  /* 0x00080000024c783b */ /* 0x000f680000000200 */
[----:B------:R-:W-:Y:S01]  /*2c40*/  LDSM.16.M88.4 R92, [R0+0x800] ;  /* 0x00080000005c783b */ /* 0x000fe20000000200 */
[C---:B------:R-:W-:Y:S03]  /*2c50*/  HMMA.16816.F32.BF16 R32, R8.reuse, R34, RZ ;  /* 0x000000220820723c */ /* 0x040fe600000418ff */
[----:B------:R-:W-:Y:S04]  /*2c60*/  LDSM.16.M88.4 R84, [R190+0x2800] ;  /* 0x00280000be54783b */ /* 0x000fe80000000200 */
[----:B------:R-:W-:Y:S01]  /*2c70*/  LDSM.16.M88.4 R96, [R190+0x3800] ;  /* 0x00380000be60783b */ /* 0x000fe20000000200 */
[C---:B------:R-:W-:Y:S03]  /*2c80*/  HMMA.16816.F32.BF16 R28, R8.reuse, R48, RZ ;  /* 0x00000030081c723c */ /* 0x040fe600000418ff */
[----:B------:R-:W2:Y:S05]  /*2c90*/  LDL R112, [R1+0x24] ;  /* 0x0000240001707983 */ /* 0x000eaa0000100800 */
[C---:B------:R-:W-:Y:S08]  /*2ca0*/  HMMA.16816.F32.BF16 R24, R8.reuse, R50, RZ ;  /* 0x000000320818723c */ /* 0x040ff000000418ff */
[C---:B------:R-:W-:Y:S08]  /*2cb0*/  HMMA.16816.F32.BF16 R12, R8.reuse, R52, RZ ;  /* 0x00000034080c723c */ /* 0x040ff000000418ff */
[----:B------:R-:W-:Y:S08]  /*2cc0*/  HMMA.16816.F32.BF16 R8, R8, R54, RZ ;  /* 0x000000360808723c */ /* 0x000ff000000418ff */
[C---:B-1----:R-:W-:Y:S08]  /*2cd0*/  HMMA.16816.F32.BF16 R52, R4.reuse, R56, R44 ;  /* 0x000000380434723c */ /* 0x042ff0000004182c */
[C---:B------:R-:W-:Y:S08]  /*2ce0*/  HMMA.16816.F32.BF16 R44, R4.reuse, R58, R40 ;  /* 0x0000003a042c723c */ /* 0x040ff00000041828 */
[C---:B------:R-:W-:Y:S08]  /*2cf0*/  HMMA.16816.F32.BF16 R36, R4.reuse, R60, R36 ;  /* 0x0000003c0424723c */ /* 0x040ff00000041824 */
[C---:B------:R-:W-:Y:S08]  /*2d00*/  HMMA.16816.F32.BF16 R40, R4.reuse, R62, R32 ;  /* 0x0000003e0428723c */ /* 0x040ff00000041820 */
[C---:B------:R-:W-:Y:S08]  /*2d10*/  HMMA.16816.F32.BF16 R48, R4.reuse, R64, R28 ;  /* 0x000000400430723c */ /* 0x040ff0000004181c */
[C---:B------:R-:W-:Y:S01]  /*2d20*/  HMMA.16816.F32.BF16 R60, R4.reuse, R66, R24 ;  /* 0x00000042043c723c */ /* 0x040fe20000041818 */
[----:B------:R-:W1:Y:S07]  /*2d30*/  LDSM.16.M88.4 R64, [R2+0x1800] ;  /* 0x001800000240783b */ /* 0x000e6e0000000200 */
[C---:B------:R-:W-:Y:S01]  /*2d40*/  HMMA.16816.F32.BF16 R56, R4.reuse, R72, R12 ;  /* 0x000000480438723c */ /* 0x040fe2000004180c */
[----:B------:R-:W-:Y:S07]  /*2d50*/  LDSM.16.M88.4 R12, [R185] ;  /* 0x00000000b90c783b */ /* 0x000fee0000000200 */
[----:B------:R-:W-:Y:S01]  /*2d60*/  HMMA.16816.F32.BF16 R32, R4, R74, R8 ;  /* 0x0000004a0420723c */ /* 0x000fe20000041808 */
[----:B------:R-:W1:Y:S04]  /*2d70*/  LDSM.16.M88.4 R72, [R0] ;  /* 0x000000000048783b */ /* 0x000e680000000200 */
[----:B------:R-:W-:Y:S03]  /*2d80*/  LDSM.16.M88.4 R8, [R183+0x4000] ;  /* 0x00400000b708783b */ /* 0x000fe60000000200 */
[C---:B---3--:R-:W-:Y:S01]  /*2d90*/  HMMA.16816.F32.BF16 R28, R16.reuse, R68, R52 ;  /* 0x00000044101c723c */ /* 0x048fe20000041834 */
[----:B------:R-:W3:Y:S07]  /*2da0*/  LDSM.16.M88.4 R52, [R0+0x1000] ;  /* 0x001000000034783b */ /* 0x000eee0000000200 */
[C---:B----4-:R-:W-:Y:S08]  /*2db0*/  HMMA.16816.F32.BF16 R48, R16.reuse, R80, R48 ;  /* 0x000000501030723c */ /* 0x050ff00000041830 */
[C---:B------:R-:W-:Y:S01]  /*2dc0*/  HMMA.16816.F32.BF16 R60, R16.reuse, R82, R60 ;  /* 0x00000052103c723c */ /* 0x040fe2000004183c */
[----:B------:R-:W4:Y:S07]  /*2dd0*/  LDSM.16.M88.4 R80, [R0+0x1800] ;  /* 0x001800000050783b */ /* 0x000f2e0000000200 */
[C---:B------:R-:W-:Y:S08]  /*2de0*/  HMMA.16816.F32.BF16 R24, R16.reuse, R70, R44 ;  /* 0x000000461018723c */ /* 0x040ff0000004182c */
[C---:B-----5:R-:W-:Y:S08]  /*2df0*/  HMMA.16816.F32.BF16 R40, R16.reuse, R78, R40 ;  /* 0x0000004e1028723c */ /* 0x060ff00000041828 */
[C---:B------:R-:W-:Y:S01]  /*2e00*/  HMMA.16816.F32.BF16 R4, R16.reuse, R76, R36 ;  /* 0x0000004c1004723c */ /* 0x040fe20000041824 */
[----:B------:R-:W5:Y:S07]  /*2e10*/  LDSM.16.M88.4 R76, [R190+0x3000] ;  /* 0x00300000be4c783b */ /* 0x000f6e0000000200 */
[C---:B-1----:R-:W-:Y:S08]  /*2e20*/  HMMA.16816.F32.BF16 R68, R16.reuse, R64, R56 ;  /* 0x000000401044723c */ /* 0x042ff00000041838 */
[----:B------:R-:W-:Y:S08]  /*2e30*/  HMMA.16816.F32.BF16 R64, R16, R66, R32 ;  /* 0x000000421040723c */ /* 0x000ff00000041820 */
[C---:B------:R-:W-:Y:S08]  /*2e40*/  HMMA.16816.F32.BF16 R44, R12.reuse, R74, R24 ;  /* 0x0000004a0c2c723c */ /* 0x040ff00000041818 */
[C---:B------:R-:W-:Y:S01]  /*2e50*/  HMMA.16816.F32.BF16 R56, R12.reuse, R72, R28 ;  /* 0x000000480c38723c */ /* 0x040fe2000004181c */
[----:B------:R-:W-:Y:S07]  /*2e60*/  LDSM.16.M88.4 R72, [R20+0x3000] ;  /* 0x003000001448783b */ /* 0x000fee0000000200 */
[C---:B------:R-:W-:Y:S08]  /*2e70*/  HMMA.16816.F32.BF16 R32, R12.reuse, R94, R40 ;  /* 0x0000005e0c20723c */ /* 0x040ff00000041828 */
[C---:B------:R-:W-:Y:S01]  /*2e80*/  HMMA.16816.F32.BF16 R36, R12.reuse, R92, R4 ;  /* 0x0000005c0c24723c */ /* 0x040fe20000041804 */
[----:B------:R-:W-:Y:S04]  /*2e90*/  LDSM.16.M88.4 R4, [R184+0x4000] ;  /* 0x00400000b804783b */ /* 0x000fe80000000200 */
[----:B------:R-:W1:Y:S03]  /*2ea0*/  LDSM.16.M88.4 R92, [R20+0x2000] ;  /* 0x00200000145c783b */ /* 0x000e660000000200 */
[C---:B---3--:R-:W-:Y:S08]  /*2eb0*/  HMMA.16816.F32.BF16 R28, R12.reuse, R52, R48 ;  /* 0x000000340c1c723c */ /* 0x048ff00000041830 */
[C---:B------:R-:W-:Y:S01]  /*2ec0*/  HMMA.16816.F32.BF16 R24, R12.reuse, R54, R60 ;  /* 0x000000360c18723c */ /* 0x040fe2000004183c */
[----:B------:R-:W3:Y:S07]  /*2ed0*/  LDSM.16.M88.4 R60, [R20+0x2800] ;  /* 0x00280000143c783b */ /* 0x000eee0000000200 */
[C---:B----4-:R-:W-:Y:S01]  /*2ee0*/  HMMA.16816.F32.BF16 R16, R12.reuse, R80, R68 ;  /* 0x000000500c10723c */ /* 0x050fe20000041844 */
[----:B------:R-:W-:Y:S07]  /*2ef0*/  LDSM.16.M88.4 R68, [R2+0x3000] ;  /* 0x003000000244783b */ /* 0x000fee0000000200 */
[----:B------:R-:W-:Y:S01]  /*2f00*/  HMMA.16816.F32.BF16 R64, R12, R82, R64 ;  /* 0x000000520c40723c */ /* 0x000fe20000041840 */
[----:B------:R-:W-:Y:S07]  /*2f10*/  LDSM.16.M88.4 R80, [R2+0x3800] ;  /* 0x003800000250783b */ /* 0x000fee0000000200 */
[C---:B------:R-:W-:Y:S08]  /*2f20*/  HMMA.16816.F32.BF16 R52, R8.reuse, R90, R44 ;  /* 0x0000005a0834723c */ /* 0x040ff0000004182c */
[C---:B------:R-:W-:Y:S01]  /*2f30*/  HMMA.16816.F32.BF16 R12, R8.reuse, R88, R56 ;  /* 0x00000058080c723c */ /* 0x040fe20000041838 */
[----:B------:R-:W-:Y:S07]  /*2f40*/  LDSM.16.M88.4 R88, [R190+0x5800] ;  /* 0x00580000be58783b */ /* 0x000fee0000000200 */
[C---:B------:R-:W-:Y:S01]  /*2f50*/  HMMA.16816.F32.BF16 R44, R8.reuse, R86, R32 ;  /* 0x00000056082c723c */ /* 0x040fe20000041820 */
[----:B------:R-:W4:Y:S07]  /*2f60*/  LDSM.16.M88.4 R32, [R20+0x3800] ;  /* 0x003800001420783b */ /* 0x000f2e0000000200 */
[C---:B------:R-:W-:Y:S01]  /*2f70*/  HMMA.16816.F32.BF16 R48, R8.reuse, R84, R36 ;  /* 0x000000540830723c */ /* 0x040fe20000041824 */
[----:B------:R-:W-:Y:S07]  /*2f80*/  LDSM.16.M88.4 R84, [R2+0x2800] ;  /* 0x002800000254783b */ /* 0x000fee0000000200 */
[----:B-----5:R-:W-:Y:S01]  /*2f90*/  HMMA.16816.F32.BF16 R40, R8, R76, R28 ;  /* 0x0000004c0828723c */ /* 0x020fe2000004181c */
[----:B--2---:R-:W-:-:S07]  /*2fa0*/  IMAD.IADD R217, R3, 0x1, R252 ;  /* 0x0000000103d97824 */ /* 0x004fce00078e02fc */
[C---:B------:R-:W-:Y:S01]  /*2fb0*/  HMMA.16816.F32.BF16 R36, R8.reuse, R78, R24 ;  /* 0x0000004e0824723c */ /* 0x040fe20000041818 */
[----:B------:R-:W-:Y:S07]  /*2fc0*/  LDSM.16.M88.4 R76, [R2+0x2000] ;  /* 0x00200000024c783b */ /* 0x000fee0000000200 */
[C---:B------:R-:W-:Y:S01]  /*2fd0*/  HMMA.16816.F32.BF16 R28, R8.reuse, R96, R16 ;  /* 0x00000060081c723c */ /* 0x040fe20000041810 */
[----:B------:R-:W2:Y:S07]  /*2fe0*/  LDSM.16.M88.4 R16, [R186+0x4000] ;  /* 0x00400000ba10783b */ /* 0x000eae0000000200 */
[----:B------:R-:W-:Y:S08]  /*2ff0*/  HMMA.16816.F32.BF16 R24, R8, R98, R64 ;  /* 0x000000620818723c */ /* 0x000ff00000041840 */
[C---:B-1----:R-:W-:Y:S08]  /*3000*/  HMMA.16816.F32.BF16 R12, R4.reuse, R92, R12 ;  /* 0x0000005c040c723c */ /* 0x042ff0000004180c */
[C---:B------:R-:W-:Y:S08]  /*3010*/  HMMA.16816.F32.BF16 R8, R4.reuse, R94, R52 ;  /* 0x0000005e0408723c */ /* 0x040ff00000041834 */
[C---:B---3--:R-:W-:Y:S08]  /*3020*/  HMMA.16816.F32.BF16 R56, R4.reuse, R60, R48 ;  /* 0x0000003c0438723c */ /* 0x048ff00000041830 */
[C---:B------:R-:W-:Y:S08]  /*3030*/  HMMA.16816.F32.BF16 R64, R4.reuse, R62, R44 ;  /* 0x0000003e0440723c */ /* 0x040ff0000004182c */
[C---:B------:R-:W-:Y:S08]  /*3040*/  HMMA.16816.F32.BF16 R60, R4.reuse, R72, R40 ;  /* 0x00000048043c723c */ /* 0x040ff00000041828 */
[C---:B------:R-:W-:Y:S01]  /*3050*/  HMMA.16816.F32.BF16 R52, R4.reuse, R74, R36 ;  /* 0x0000004a0434723c */ /* 0x040fe20000041824 */
[----:B------:R-:W-:Y:S07]  /*3060*/  LDSM.16.M88.4 R72, [R0+0x3000] ;  /* 0x003000000048783b */ /* 0x000fee0000000200 */
[C---:B----4-:R-:W-:Y:S01]  /*3070*/  HMMA.16816.F32.BF16 R48, R4.reuse, R32, R28 ;  /* 0x000000200430723c */ /* 0x050fe2000004181c */
[----:B------:R-:W-:Y:S07]  /*3080*/  LDSM.16.M88.4 R28, [R0+0x2000] ;  /* 0x00200000001c783b */ /* 0x000fee0000000200 */
[----:B------:R-:W-:Y:S01]  /*3090*/  HMMA.16816.F32.BF16 R44, R4, R34, R24 ;  /* 0x00000022042c723c */ /* 0x000fe20000041818 */
[----:B------:R-:W1:Y:S04]  /*30a0*/  LDSM.16.M88.4 R4, [R185+0x4000] ;  /* 0x00400000b904783b */ /* 0x000e680000000200 */
[----:B------:R-:W3:Y:S03]  /*30b0*/  LDSM.16.M88.4 R32, [R0+0x2800] ;  /* 0x002800000020783b */ /* 0x000ee60000000200 */
[C---:B--2---:R-:W-:Y:S01]  /*30c0*/  HMMA.16816.F32.BF16 R36, R16.reuse, R76, R12 ;  /* 0x0000004c1024723c */ /* 0x044fe2000004180c */
[----:B------:R-:W-:Y:S07]  /*30d0*/  LDSM.16.M88.4 R12, [R183+0x8000] ;  /* 0x00800000b70c783b */ /* 0x000fee0000000200 */
[C---:B------:R-:W-:Y:S01]  /*30e0*/  HMMA.16816.F32.BF16 R24, R16.reuse, R78, R8 ;  /* 0x0000004e1018723c */ /* 0x040fe20000041808 */
[----:B------:R-:W2:Y:S07]  /*30f0*/  LDSM.16.M88.4 R76, [R0+0x3800] ;  /* 0x00380000004c783b */ /* 0x000eae0000000200 */
[C---:B------:R-:W-:Y:S08]  /*3100*/  HMMA.16816.F32.BF16 R8, R16.reuse, R84, R56 ;  /* 0x000000541008723c */ /* 0x040ff00000041838 */
[C---:B------:R-:W-:Y:S01]  /*3110*/  HMMA.16816.F32.BF16 R40, R16.reuse, R86, R64 ;  /* 0x000000561028723c */ /* 0x040fe20000041840 */
[----:B------:R-:W4:Y:S04]  /*3120*/  LDSM.16.M88.4 R64, [R190+0x4000] ;  /* 0x00400000be40783b */ /* 0x000f280000000200 */
[----:B------:R-:W5:Y:S03]  /*3130*/  LDSM.16.M88.4 R84, [R190+0x4800] ;  /* 0x00480000be54783b */ /* 0x000f660000000200 */
[C---:B------:R-:W-:Y:S08]  /*3140*/  HMMA.16816.F32.BF16 R60, R16.reuse, R68, R60 ;  /* 0x00000044103c723c */ /* 0x040ff0000004183c */
[C---:B------:R-:W-:Y:S01]  /*3150*/  HMMA.16816.F32.BF16 R56, R16.reuse, R70, R52 ;  /* 0x000000461038723c */ /* 0x040fe20000041834 */
[----:B------:R-:W-:Y:S07]  /*3160*/  LDSM.16.M88.4 R68, [R20+0x4800] ;  /* 0x004800001444783b */ /* 0x000fee0000000200 */
[C---:B------:R-:W-:Y:S08]  /*3170*/  HMMA.16816.F32.BF16 R52, R16.reuse, R80, R48 ;  /* 0x000000501034723c */ /* 0x040ff00000041830 */
[----:B------:R-:W-:Y:S01]  /*3180*/  HMMA.16816.F32.BF16 R48, R16, R82, R44 ;  /* 0x000000521030723c */ /* 0x000fe2000004182c */
[----:B------:R-:W2:Y:S07]  /*3190*/  LDSM.16.M88.4 R80, [R190+0x5000] ;  /* 0x00500000be50783b */ /* 0x000eae0000000200 */
[C---:B-1----:R-:W-:Y:S08]  /*31a0*/  HMMA.16816.F32.BF16 R44, R4.reuse, R28, R36 ;  /* 0x0000001c042c723c */ /* 0x042ff00000041824 */
[C---:B------:R-:W-:Y:S08]  /*31b0*/  HMMA.16816.F32.BF16 R36, R4.reuse, R30, R24 ;  /* 0x0000001e0424723c */ /* 0x040ff00000041818 */
[C---:B---3--:R-:W-:Y:S01]  /*31c0*/  HMMA.16816.F32.BF16 R28, R4.reuse, R32, R8 ;  /* 0x00000020041c723c */ /* 0x048fe20000041808 */
[----:B------:R-:W-:Y:S07]  /*31d0*/  LDSM.16.M88.4 R8, [R184+0x8000] ;  /* 0x00800000b808783b */ /* 0x000fee0000000200 */
[C---:B------:R-:W-:Y:S08]  /*31e0*/  HMMA.16816.F32.BF16 R24, R4.reuse, R34, R40 ;  /* 0x000000220418723c */ /* 0x040ff00000041828 */
[C---:B------:R-:W-:Y:S01]  /*31f0*/  HMMA.16816.F32.BF16 R16, R4.reuse, R72, R60 ;  /* 0x000000480410723c */ /* 0x040fe2000004183c */
[----:B------:R-:W1:Y:S07]  /*3200*/  LDSM.16.M88.4 R60, [R20+0x4000] ;  /* 0x00400000143c783b */ /* 0x000e6e0000000200 */
[C---:B------:R-:W-:Y:S01]  /*3210*/  HMMA.16816.F32.BF16 R32, R4.reuse, R74, R56 ;  /* 0x0000004a0420723c */ /* 0x040fe20000041838 */
[----:B------:R-:W3:Y:S07]  /*3220*/  LDSM.16.M88.4 R72, [R20+0x5000] ;  /* 0x005000001448783b */ /* 0x000eee0000000200 */
[C---:B--2---:R-:W-:Y:S08]  /*3230*/  HMMA.16816.F32.BF16 R52, R4.reuse, R76, R52 ;  /* 0x0000004c0434723c */ /* 0x044ff00000041834 */
[----:B------:R-:W-:Y:S01]  /*3240*/  HMMA.16816.F32.BF16 R48, R4, R78, R48 ;  /* 0x0000004e0430723c */ /* 0x000fe20000041830 */
[----:B------:R2:W1:Y:S04]  /*3250*/  LDSM.16.M88.4 R76, [R20+0x5800] ;  /* 0x00580000144c783b */ /* 0x0004680000000200 */
[----:B------:R-:W-:Y:S03]  /*3260*/  LDSM.16.M88.4 R4, [R186+0x8000] ;  /* 0x00800000ba04783b */ /* 0x000fe60000000200 */
[C---:B----4-:R-:W-:Y:S08]  /*3270*/  HMMA.16816.F32.BF16 R40, R12.reuse, R66, R36 ;  /* 0x000000420c28723c */ /* 0x050ff00000041824 */
[C---:B-----5:R-:W-:Y:S08]  /*3280*/  HMMA.16816.F32.BF16 R36, R12.reuse, R84, R28 ;  /* 0x000000540c24723c */ /* 0x060ff0000004181c */
[C---:B------:R-:W-:Y:S08]  /*3290*/  HMMA.16816.F32.BF16 R28, R12.reuse, R86, R24 ;  /* 0x000000560c1c723c */ /* 0x040ff00000041818 */
[C---:B------:R-:W-:Y:S01]  /*32a0*/  HMMA.16816.F32.BF16 R44, R12.reuse, R64, R44 ;  /* 0x000000400c2c723c */ /* 0x040fe2000004182c */
[----:B------:R-:W-:Y:S07]  /*32b0*/  LDSM.16.M88.4 R64, [R2+0x4800] ;  /* 0x004800000240783b */ /* 0x000fee0000000200 */
[C---:B------:R-:W-:Y:S08]  /*32c0*/  HMMA.16816.F32.BF16 R24, R12.reuse, R80, R16 ;  /* 0x000000500c18723c */ /* 0x040ff00000041810 */
[C---:B--2---:R-:W-:Y:S01]  /*32d0*/  HMMA.16816.F32.BF16 R20, R12.reuse, R82, R32 ;  /* 0x000000520c14723c */ /* 0x044fe20000041820 */
[----:B------:R-:W2:Y:S04]  /*32e0*/  LDSM.16.M88.4 R80, [R2+0x4000] ;  /* 0x004000000250783b */ /* 0x000ea80000000200 */
[----:B------:R-:W4:Y:S03]  /*32f0*/  LDSM.16.M88.4 R32, [R2+0x5000] ;  /* 0x005000000220783b */ /* 0x000f260000000200 */
[C---:B------:R-:W-:Y:S08]  /*3300*/  HMMA.16816.F32.BF16 R16, R12.reuse, R88, R52 ;  /* 0x000000580c10723c */ /* 0x040ff00000041834 */
[----:B------:R-:W-:Y:S08]  /*3310*/  HMMA.16816.F32.BF16 R12, R12, R90, R48 ;  /* 0x0000005a0c0c723c */ /* 0x000ff00000041830 */
[C---:B-1----:R-:W-:Y:S08]  /*3320*/  HMMA.16816.F32.BF16 R52, R8.reuse, R62, R40 ;  /* 0x0000003e0834723c */ /* 0x042ff00000041828 */
[C---:B------:R-:W-:Y:S01]  /*3330*/  HMMA.16816.F32.BF16 R56, R8.reuse, R60, R44 ;  /* 0x0000003c0838723c */ /* 0x040fe2000004182c */
[----:B------:R-:W-:Y:S07]  /*3340*/  LDSM.16.M88.4 R60, [R0+0x4000] ;  /* 0x00400000003c783b */ /* 0x000fee0000000200 */
[C---:B------:R-:W-:Y:S08]  /*3350*/  HMMA.16816.F32.BF16 R48, R8.reuse, R68, R36 ;  /* 0x000000440830723c */ /* 0x040ff00000041824 */
[C---:B------:R-:W-:Y:S01]  /*3360*/  HMMA.16816.F32.BF16 R44, R8.reuse, R70, R28 ;  /* 0x00000046082c723c */ /* 0x040fe2000004181c */
[----:B------:R-:W-:Y:S07]  /*3370*/  LDSM.16.M88.4 R68, [R0+0x5000] ;  /* 0x005000000044783b */ /* 0x000fee0000000200 */
[C---:B---3--:R-:W-:Y:S08]  /*3380*/  HMMA.16816.F32.BF16 R40, R8.reuse, R72, R24 ;  /* 0x000000480828723c */ /* 0x048ff00000041818 */
[C---:B------:R-:W-:Y:S01]  /*3390*/  HMMA.16816.F32.BF16 R36, R8.reuse, R74, R20 ;  /* 0x0000004a0824723c */ /* 0x040fe20000041814 */
[----:B------:R1:W3:Y:S07]  /*33a0*/  LDSM.16.M88.4 R20, [R2+0x5800] ;  /* 0x005800000214783b */ /* 0x0002ee0000000200 */
[C---:B------:R-:W-:Y:S08]  /*33b0*/  HMMA.16816.F32.BF16 R28, R8.reuse, R76, R16 ;  /* 0x0000004c081c723c */ /* 0x040ff00000041810 */
[----:B------:R-:W-:Y:S01]  /*33c0*/  HMMA.16816.F32.BF16 R24, R8, R78, R12 ;  /* 0x0000004e0818723c */ /* 0x000fe2000004180c */
[----:B------:R-:W5:Y:S07]  /*33d0*/  LDSM.16.M88.4 R8, [R185+0x8000] ;  /* 0x00800000b908783b */ /* 0x000f6e0000000200 */
[----:B--2---:R-:W-:Y:S01]  /*33e0*/  HMMA.16816.F32.BF16 R12, R4, R82, R52 ;  /* 0x00000052040c723c */ /* 0x004fe20000041834 */
[----:B-1----:R-:W-:-:S07]  /*33f0*/  @P4 IMAD.HI.U32 R2, R217, c[0x0][0x2c8], RZ ;  /* 0x0000b200d9024a27 */ /* 0x002fce00078e00ff */
[C---:B------:R-:W-:Y:S01]  /*3400*/  HMMA.16816.F32.BF16 R16, R4.reuse, R80, R56 ;  /* 0x000000500410723c */ /* 0x040fe20000041838 */
[----:B------:R-:W1:Y:S07]  /*3410*/  LDSM.16.M88.4 R56, [R0+0x4800] ;  /* 0x004800000038783b */ /* 0x000e6e0000000200 */
[C---:B------:R-:W-:Y:S08]  /*3420*/  HMMA.16816.F32.BF16 R52, R4.reuse, R66, R44 ;  /* 0x000000420434723c */ /* 0x040ff0000004182c */
[C---:B----4-:R-:W-:Y:S08]  /*3430*/  HMMA.16816.F32.BF16 R44, R4.reuse, R32, R40 ;  /* 0x00000020042c723c */ /* 0x050ff00000041828 */
[C---:B------:R-:W-:Y:S08]  /*3440*/  HMMA.16816.F32.BF16 R40, R4.reuse, R34, R36 ;  /* 0x000000220428723c */ /* 0x040ff00000041824 */
[C---:B---3--:R-:W-:Y:S08]  /*3450*/  HMMA.16816.F32.BF16 R36, R4.reuse, R20, R28 ;  /* 0x000000140424723c */ /* 0x048ff0000004181c */
[----:B------:R-:W-:Y:S08]  /*3460*/  HMMA.16816.F32.BF16 R32, R4, R22, R24 ;  /* 0x000000160420723c */ /* 0x000ff00000041818 */
[----:B-----5:R-:W-:Y:S01]  /*3470*/  HMMA.16816.F32.BF16 R20, R8, R62, R12 ;  /* 0x0000003e0814723c */ /* 0x020fe2000004180c */
[----:B------:R2:W-:Y:S01]  /*3480*/  LDSM.16.M88.4 R12, [R0+0x5800] ;  /* 0x00580000000c783b */ /* 0x0005e20000000200 */
[----:B------:R-:W-:Y:S01]  /*3490*/  IMAD.MOV.U32 R3, RZ, RZ, c[0x0][0x2ac] ;  /* 0x0000ab00ff037624 */ /* 0x000fe200078e00ff */
[----:B------:R-:W-:-:S05]  /*34a0*/  DEPBAR.LE SB0, 0x2 ;  /* 0x000080800000791a */ /* 0x000fca0000000000 */
[----:B------:R-:W-:Y:S08]  /*34b0*/  HMMA.16816.F32.BF16 R48, R4, R64, R48 ;  /* 0x000000400430723c */ /* 0x000ff00000041830 */
[----:B------:R-:W-:Y:S01]  /*34c0*/  HMMA.16816.F32.BF16 R24, R8, R60, R16 ;  /* 0x0000003c0818723c */ /* 0x000fe20000041810 */
[----:B--2---:R-:W-:Y:S01]  /*34d0*/  IMAD.MOV.U32 R0, RZ, RZ, R217 ;  /* 0x000000ffff007224 */ /* 0x004fe200078e00d9 */
[----:B------:R-:W-:-:S05]  /*34e0*/  @P4 SHF.R.U32.HI R0, RZ, c[0x0][0x2cc], R2 ;  /* 0x0000b300ff004a19 */ /* 0x000fca0000011602 */
[----:B------:R-:W2:Y:S04]  /*34f0*/  SHFL.IDX PT, R4, R0, RZ, 0x1c1f ;  /* 0x001c1fff00047589 */ /* 0x000ea800000e0000 */
[----:B------:R3:W4:Y:S05]  /*3500*/  SHFL.IDX PT, R2, R0, 0x1, 0x1c1f ;  /* 0x003c1f0000027f89 */ /* 0x00072a00000e0000 */
[----:B-1----:R-:W-:Y:S01]  /*3510*/  HMMA.16816.F32.BF16 R16, R8, R56, R48 ;  /* 0x000000380810723c */ /* 0x002fe20000041830 */
[----:B---3--:R-:W-:-:S04]  /*3520*/  IMAD.MOV.U32 R0, RZ, RZ, -0x40 ;  /* 0xffffffc0ff007424 */ /* 0x008fc800078e00ff */
[----:B------:R-:W-:-:S04]  /*3530*/  IMAD R0, R206, R0, 0x41 ;  /* 0x00000041ce007424 */ /* 0x000fc800078e0200 */
[----:B------:R-:W-:-:S05]  /*3540*/  IMAD R0, R3, c[0x0][0x1d0], R0 ;  /* 0x0000740003007a24 */ /* 0x000fca00078e0200 */
[--C-:B------:R-:W-:Y:S01]  /*3550*/  IADD3 R0, R0, -c[0x0][0x168], -R251.reuse ;  /* 0x80005a0000007a10 */ /* 0x100fe20007ffe8fb */
[----:B------:R-:W-:-:S04]  /*3560*/  IMAD.IADD R3, R100, 0x1, -R251 ;  /* 0x0000000164037824 */ /* 0x000fc800078e0afb */
[C---:B--2---:R-:W-:Y:S02]  /*3570*/  IMAD.IADD R4, R0.reuse, 0x1, R4 ;  /* 0x0000000100047824 */ /* 0x044fe400078e0204 */
[----:B----4-:R-:W-:-:S03]  /*3580*/  IMAD.IADD R0, R0, 0x1, R2 ;  /* 0x0000000100007824 */ /* 0x010fc600078e0202 */
[C---:B------:R-:W-:Y:S02]  /*3590*/  IMNMX R2, R3.reuse, R4, PT ;  /* 0x0000000403027217 */ /* 0x040fe40003800200 */
[----:B------:R-:W-:Y:S01]  /*35a0*/  IMNMX R0, R3, R0, PT ;  /* 0x0000000003007217 */ /* 0x000fe20003800200 */
[C---:B------:R-:W-:Y:S01]  /*35b0*/  HMMA.16816.F32.BF16 R28, R8.reuse, R58, R52 ;  /* 0x0000003a081c723c */ /* 0x040fe20000041834 */
[C---:B------:R-:W-:Y:S02]  /*35c0*/  ISETP.GT.AND P5, PT, R2.reuse, RZ, PT ;  /* 0x000000ff0200720c */ /* 0x040fe40003fa4270 */
[----:B------:R-:W-:Y:S02]  /*35d0*/  ISETP.GT.AND P6, PT, R2, 0x1, PT ;  /* 0x000000010200780c */ /* 0x000fe40003fc4270 */
[----:B------:R-:W-:Y:S02]  /*35e0*/  ISETP.GT.AND P0, PT, R0, 0x1, PT ;  /* 0x000000010000780c */ /* 0x000fe40003f04270 */
[----:B------:R-:W-:Y:S01]  /*35f0*/  FSEL R5, R24, -INF , P5 ;  /* 0xff80000018057808 */ /* 0x000fe20002800000 */
[----:B------:R-:W-:Y:S01]  /*3600*/  HMMA.16816.F32.BF16 R44, R8, R68, R44 ;  /* 0x00000044082c723c */ /* 0x000fe2000004182c */
[----:B------:R-:W-:-:S02]  /*3610*/  ISETP.GT.AND P5, PT, R2, 0x8, PT ;  /* 0x000000080200780c */ /* 0x000fc40003fa4270 */
[----:B------:R-:W-:-:S05]  /*3620*/  FSEL R6, R25, -INF , P6 ;  /* 0xff80000019067808 */ /* 0x000fca0003000000 */
[----:B------:R-:W-:Y:S01]  /*3630*/  HMMA.16816.F32.BF16 R48, R8, R70, R40 ;  /* 0x000000460830723c */ /* 0x000fe20000041828 */
[----:B------:R-:W-:Y:S02]  /*3640*/  ISETP.GT.AND P1, PT, R0, RZ, PT ;  /* 0x000000ff0000720c */ /* 0x000fe40003f24270 */
[----:B------:R-:W-:-:S05]  /*3650*/  FSEL R7, R20, -INF , P5 ;  /* 0xff80000014077808 */ /* 0x000fca0002800000 */
[----:B------:R-:W-:Y:S01]  /*3660*/  HMMA.16816.F32.BF16 R36, R8, R12, R36 ;  /* 0x0000000c0824723c */ /* 0x000fe20000041824 */
[----:B------:R-:W-:-:S07]  /*3670*/  FMNMX.FTZ R3, R5, R6, !PT ;  /* 0x0000000605037209 */ /* 0x000fce0007810000 */
[----:B------:R-:W-:Y:S07]  /*3680*/  HMMA.16816.F32.BF16 R32, R8, R14, R32 ;  /* 0x0000000e0820723c */ /* 0x000fee0000041820 */
[----:B------:R-:W-:Y:S02]  /*3690*/  FSEL R9, R27, -INF , P0 ;  /* 0xff8000001b097808 */ /* 0x000fe40000000000 */
[----:B------:R-:W-:Y:S02]  /*36a0*/  ISETP.GT.AND P0, PT, R2, 0x9, PT ;  /* 0x000000090200780c */ /* 0x000fe40003f04270 */
[----:B------:R-:W-:Y:S01]  /*36b0*/  FSEL R10, R26, -INF , P1 ;  /* 0xff8000001a0a7808 */ /* 0x000fe20000800000 */
[----:B------:R-:W-:Y:S01]  /*36c0*/  BAR.SYNC.DEFER_BLOCKING 0x0 ;  /* 0x0000000000007b1d */ /* 0x000fe20000010000 */
[----:B------:R-:W-:-:S02]  /*36d0*/  FSEL R8, R21, -INF , P0 ;  /* 0xff80000015087808 */ /* 0x000fc40000000000 */
[----:B------:R-:W-:Y:S02]  /*36e0*/  ISETP.GT.AND P0, PT, R0, 0x8, PT ;  /* 0x000000080000780c */ /* 0x000fe40003f04270 */
[----:B------:R-:W-:Y:S02]  /*36f0*/  ISETP.GT.AND P1, PT, R2, 0x10, PT ;  /* 0x000000100200780c */ /* 0x000fe40003f24270 */
[----:B------:R-:W-:Y:S02]  /*3700*/  FMNMX.FTZ R3, R7, R3, !PT ;  /* 0x0000000307037209 */ /* 0x000fe40007810000 */
[----:B------:R-:W-:Y:S02]  /*3710*/  FSEL R11, R22, -INF , P0 ;  /* 0xff800000160b7808 */ /* 0x000fe40000000000 */
[----:B------:R-:W-:Y:S02]  /*3720*/  ISETP.GT.AND P0, PT, R0, 0x11, PT ;  /* 0x000000110000780c */ /* 0x000fe40003f04270 */
[----:B------:R-:W-:-:S02]  /*3730*/  ISETP.GT.AND P6, PT, R2, 0x11, PT ;  /* 0x000000110200780c */ /* 0x000fc40003fc4270 */
[----:B------:R-:W-:Y:S02]  /*3740*/  FSEL R41, R16, -INF , P1 ;  /* 0xff80000010297808 */ /* 0x000fe40000800000 */
[----:B------:R-:W-:Y:S02]  /*3750*/  FMNMX.FTZ R3, R8, R3, !PT ;  /* 0x0000000308037209 */ /* 0x000fe40007810000 */
[C---:B------:R-:W-:Y:S02]  /*3760*/  ISETP.GT.AND P1, PT, R0.reuse, 0x10, PT ;  /* 0x000000100000780c */ /* 0x040fe40003f24270 */
[----:B------:R-:W-:Y:S02]  /*3770*/  ISETP.GT.AND P5, PT, R0, 0x9, PT ;  /* 0x000000090000780c */ /* 0x000fe40003fa4270 */
[----:B------:R-:W-:Y:S01]  /*3780*/  FSEL R56, R19, -INF , P0 ;  /* 0xff80000013387808 */ /* 0x000fe20000000000 */
[----:B------:R-:W-:Y:S01]  /*3790*/  IMAD.IADD R176, R189, 0x1, R191 ;  /* 0x00000001bdb07824 */ /* 0x000fe200078e02bf */
[----:B------:R-:W-:Y:S01]  /*37a0*/  FSEL R40, R17, -INF , P6 ;  /* 0xff80000011287808 */ /* 0x000fe20003000000 */
[----:B------:R-:W-:Y:S01]  /*37b0*/  IMAD.IADD R148, R189, 0x1, R192 ;  /* 0x00000001bd947824 */ /* 0x000fe200078e02c0 */
[----:B------:R-:W-:Y:S01]  /*37c0*/  ISETP.GT.AND P0, PT, R2, 0x18, PT ;  /* 0x000000180200780c */ /* 0x000fe20003f04270 */
[----:B------:R-:W-:Y:S01]  /*37d0*/  LDSM.16.MT88.4 R24, [R192+0x2000] ;  /* 0x00200000c018783b */ /* 0x000fe20000004200 */
[----:B------:R-:W-:-:S02]  /*37e0*/  FMNMX.FTZ R3, R41, R3, !PT ;  /* 0x0000000329037209 */ /* 0x000fc40007810000 */
[----:B------:R-:W-:Y:S02]  /*37f0*/  FSEL R57, R18, -INF , P1 ;  /* 0xff80000012397808 */ /* 0x000fe40000800000 */
[----:B------:R-:W-:Y:S01]  /*3800*/  FSEL R12, R23, -INF , P5 ;  /* 0xff800000170c7808 */ /* 0x000fe20002800000 */
[----:B------:R-:W-:Y:S01]  /*3810*/  LDSM.16.MT88.4 R16, [R112] ;  /* 0x000000007010783b */ /* 0x000fe20000004200 */
[----:B------:R-:W-:Y:S02]  /*3820*/  ISETP.GT.AND P1, PT, R0, 0x18, PT ;  /* 0x000000180000780c */ /* 0x000fe40003f24270 */
[----:B------:R-:W-:Y:S01]  /*3830*/  ISETP.GT.AND P5, PT, R2, 0x19, PT ;  /* 0x000000190200780c */ /* 0x000fe20003fa4270 */
[----:B------:R-:W-:Y:S01]  /*3840*/  LDSM.16.MT88.4 R20, [R192] ;  /* 0x00000000c014783b */ /* 0x000fe20000004200 */
[----:B------:R-:W-:Y:S02]  /*3850*/  FSEL R42, R28, -INF , P0 ;  /* 0xff8000001c2a7808 */ /* 0x000fe40000000000 */
[----:B------:R-:W-:-:S02]  /*3860*/  FMNMX.FTZ R3, R40, R3, !PT ;  /* 0x0000000328037209 */ /* 0x000fc40007810000 */
[----:B------:R-:W-:Y:S02]  /*3870*/  FMNMX.FTZ R4, R10, R9, !PT ;  /* 0x000000090a047209 */ /* 0x000fe40007810000 */
[----:B------:R-:W-:Y:S02]  /*3880*/  ISETP.GT.AND P0, PT, R0, 0x19, PT ;  /* 0x000000190000780c */ /* 0x000fe40003f04270 */
[----:B------:R-:W-:Y:S02]  /*3890*/  FSEL R58, R30, -INF , P1 ;  /* 0xff8000001e3a7808 */ /* 0x000fe40000800000 */
[----:B------:R-:W-:Y:S02]  /*38a0*/  FSEL R43, R29, -INF , P5 ;  /* 0xff8000001d2b7808 */ /* 0x000fe40002800000 */
[----:B------:R-:W-:Y:S02]  /*38b0*/  ISETP.GT.AND P1, PT, R2, 0x20, PT ;  /* 0x000000200200780c */ /* 0x000fe40003f24270 */
[----:B------:R-:W-:-:S02]  /*38c0*/  FMNMX.FTZ R3, R42, R3, !PT ;  /* 0x000000032a037209 */ /* 0x000fc40007810000 */
[----:B------:R-:W-:Y:S02]  /*38d0*/  FMNMX.FTZ R4, R11, R4, !PT ;  /* 0x000000040b047209 */ /* 0x000fe40007810000 */
[----:B------:R-:W-:Y:S02]  /*38e0*/  FSEL R59, R31, -INF , P0 ;  /* 0xff8000001f3b7808 */ /* 0x000fe40000000000 */
[----:B------:R-:W-:Y:S01]  /*38f0*/  ISETP.GT.AND P0, PT, R2, 0x21, PT ;  /* 0x000000210200780c */ /* 0x000fe20003f04270 */
[----:B------:R-:W-:Y:S01]  /*3900*/  LDSM.16.MT88.4 R28, [R176] ;  /* 0x00000000b01c783b */ /* 0x000fe20000004200 */
[----:B------:R-:W-:Y:S02]  /*3910*/  FSEL R117, R44, -INF , P1 ;  /* 0xff8000002c757808 */ /* 0x000fe40000800000 */
[----:B------:R-:W-:Y:S02]  /*3920*/  FMNMX.FTZ R3, R43, R3, !PT ;  /* 0x000000032b037209 */ /* 0x000fe40007810000 */
[----:B------:R-:W-:-:S02]  /*3930*/  FMNMX.FTZ R4, R12, R4, !PT ;  /* 0x000000040c047209 */ /* 0x000fc40007810000 */
[C---:B------:R-:W-:Y:S02]  /*3940*/  ISETP.GT.AND P5, PT, R2.reuse, 0x28, PT ;  /* 0x000000280200780c */ /* 0x040fe40003fa4270 */
[----:B------:R-:W-:Y:S02]  /*3950*/  FSEL R116, R45, -INF , P0 ;  /* 0xff8000002d747808 */ /* 0x000fe40000000000 */
[----:B------:R-:W-:Y:S02]  /*3960*/  FMNMX.FTZ R3, R117, R3, !PT ;  /* 0x0000000375037209 */ /* 0x000fe40007810000 */
[----:B------:R-:W-:Y:S02]  /*3970*/  ISETP.GT.AND P1, PT, R2, 0x29, PT ;  /* 0x000000290200780c */ /* 0x000fe40003f24270 */
[----:B------:R-:W-:Y:S02]  /*3980*/  FMNMX.FTZ R4, R57, R4, !PT ;  /* 0x0000000439047209 */ /* 0x000fe40007810000 */
[----:B------:R-:W-:-:S02]  /*3990*/  FSEL R118, R48, -INF , P5 ;  /* 0xff80000030767808 */ /* 0x000fc40002800000 */
[----:B------:R-:W-:Y:S02]  /*39a0*/  FMNMX.FTZ R3, R116, R3, !PT ;  /* 0x0000000374037209 */ /* 0x000fe40007810000 */
[----:B------:R-:W-:Y:S02]  /*39b0*/  FSEL R132, R49, -INF , P1 ;  /* 0xff80000031847808 */ /* 0x000fe40000800000 */
[----:B------:R-:W-:Y:S02]  /*39c0*/  FMNMX.FTZ R4, R56, R4, !PT ;  /* 0x0000000438047209 */ /* 0x000fe40007810000 */
[----:B------:R-:W-:Y:S02]  /*39d0*/  ISETP.GT.AND P1, PT, R0, 0x20, PT ;  /* 0x000000200000780c */ /* 0x000fe40003f24270 */
[----:B------:R-:W-:Y:S02]  /*39e0*/  ISETP.GT.AND P0, PT, R2, 0x30, PT ;  /* 0x000000300200780c */ /* 0x000fe40003f04270 */
[----:B------:R-:W-:-:S02]  /*39f0*/  FMNMX.FTZ R3, R118, R3, !PT ;  /* 0x0000000376037209 */ /* 0x000fc40007810000 */
[----:B------:R-:W-:Y:S02]  /*3a00*/  FMNMX.FTZ R4, R58, R4, !PT ;  /* 0x000000043a047209 */ /* 0x000fe40007810000 */
[----:B------:R-:W-:Y:S02]  /*3a10*/  FSEL R119, R46, -INF , P1 ;  /* 0xff8000002e777808 */ /* 0x000fe40000800000 */
[C---:B------:R-:W-:Y:S02]  /*3a20*/  ISETP.GT.AND P6, PT, R2.reuse, 0x31, PT ;  /* 0x000000310200780c */ /* 0x040fe40003fc4270 */
[----:B------:R-:W-:Y:S02]  /*3a30*/  ISETP.GT.AND P5, PT, R2, 0x38, PT ;  /* 0x000000380200780c */ /* 0x000fe40003fa4270 */
[----:B------:R-:W-:Y:S02]  /*3a40*/  FSEL R135, R36, -INF , P0 ;  /* 0xff80000024877808 */ /* 0x000fe40000000000 */
[----:B------:R-:W-:-:S02]  /*3a50*/  ISETP.GT.AND P1, PT, R2, 0x39, PT ;  /* 0x000000390200780c */ /* 0x000fc40003f24270 */
        /* <DEDUP_REMOVED lines=8> */
[----:B------:R-:W-:Y:S02]  /*3ae0*/  FSEL R207, R32, -INF , P5 ;  /* 0xff80000020cf7808 */ /* 0x000fe40002800000 */
[----:B------:R-:W-:Y:S02]  /*3af0*/  FMNMX.FTZ R125, R134, R2, !PT ;  /* 0x00000002867d7209 */ /* 0x000fe40007810000 */
[----:B------:R-:W-:Y:S02]  /*3b00*/  ISETP.GT.AND P5, PT, R0, 0x29, PT ;  /* 0x000000290000780c */ /* 0x000fe40003fa4270 */
[----:B------:R-:W-:-:S02]  /*3b10*/  FSEL R126, R50, -INF , P0 ;  /* 0xff800000327e7808 */ /* 0x000fc40000000000 */
[----:B------:R-:W-:Y:S02]  /*3b20*/  FMNMX.FTZ R2, R127, R3, !PT ;  /* 0x000000037f027209 */ /* 0x000fe40007810000 */
[----:B------:R-:W-:Y:S02]  /*3b30*/  FSEL R209, R33, -INF , P1 ;  /* 0xff80000021d17808 */ /* 0x000fe40000800000 */
        /* <DEDUP_REMOVED lines=10> */
[----:B------:R-:W-:Y:S01]  /*3be0*/  FMNMX.FTZ R2, R208, R2, !PT ;  /* 0x00000002d0027209 */ /* 0x000fe20007810000 */
[----:B------:R-:W1:Y:S01]  /*3bf0*/  SHFL.BFLY PT, R3, R125, 0x2, 0x1f ;  /* 0x0c401f007d037f89 */ /* 0x000e6200000e0000 */
[----:B------:R-:W-:Y:S02]  /*3c00*/  ISETP.GT.AND P0, PT, R0, 0x39, PT ;  /* 0x000000390000780c */ /* 0x000fe40003f04270 */
[----:B------:R-:W-:Y:S01]  /*3c10*/  FSEL R210, R34, -INF , P1 ;  /* 0xff80000022d27808 */ /* 0x000fe20000800000 */
[----:B------:R-:W-:Y:S01]  /*3c20*/  LDSM.16.MT88.4 R36, [R148+0x2000] ;  /* 0x002000009424783b */ /* 0x000fe20000004200 */
[----:B------:R-:W-:Y:S02]  /*3c30*/  FMNMX.FTZ R0, R211, R2, !PT ;  /* 0x00000002d3007209 */ /* 0x000fe40007810000 */
[----:B------:R-:W-:Y:S02]  /*3c40*/  FSEL R215, R35, -INF , P0 ;  /* 0xff80000023d77808 */ /* 0x000fe40000000000 */
[----:B------:R-:W-:Y:S01]  /*3c50*/  FMNMX.FTZ R0, R210, R0, !PT ;  /* 0x00000000d2007209 */ /* 0x000fe20007810000 */
[----:B------:R-:W-:Y:S03]  /*3c60*/  LDSM.16.MT88.4 R32, [R191] ;  /* 0x00000000bf20783b */ /* 0x000fe60000004200 */
[----:B------:R-:W-:-:S05]  /*3c70*/  FMNMX.FTZ R0, R215, R0, !PT ;  /* 0x00000000d7007209 */ /* 0x000fca0007810000 */
[----:B------:R-:W2:Y:S01]  /*3c80*/  SHFL.BFLY PT, R2, R0, 0x2, 0x1f ;  /* 0x0c401f0000027f89 */ /* 0x000ea200000e0000 */
[----:B-1----:R-:W-:-:S05]  /*3c90*/  FMNMX.FTZ R125, R125, R3, !PT ;  /* 0x000000037d7d7209 */ /* 0x002fca0007810000 */
        /* <DEDUP_REMOVED lines=9> */
[----:B------:R-:W-:Y:S02]  /*3d30*/  FFMA.FTZ R0, R6, c[0x0][0x2d0], -R2 ;  /* 0x0000b40006007a23 */ /* 0x000fe40000010802 */
[----:B------:R1:W-:Y:S01]  /*3d40*/  MUFU.EX2 R247, R3 ;  /* 0x0000000300f77308 */ /* 0x0003e20000000800 */
[----:B------:R-:W-:-:S07]  /*3d50*/  FSETP.NEU.FTZ.AND P0, PT, R124, -INF , PT ;  /* 0xff8000007c00780b */ /* 0x000fce0003f1d000 */
[----:B------:R2:W3:Y:S01]  /*3d60*/  MUFU.EX2 R245, R0 ;  /* 0x0000000000f57308 */ /* 0x0004e20000000800 */
[----:B-1----:R-:W-:-:S07]  /*3d70*/  FFMA.FTZ R3, R7, c[0x0][0x2d0], -R2 ;  /* 0x0000b40007037a23 */ /* 0x002fce0000010802 */
[----:B------:R1:W-:Y:S01]  /*3d80*/  MUFU.EX2 R244, R3 ;  /* 0x0000000300f47308 */ /* 0x0003e20000000800 */
[----:B--2---:R-:W-:-:S05]  /*3d90*/  FMUL.FTZ R0, R124, c[0x0][0x2d0] ;  /* 0x0000b4007c007a20 */ /* 0x004fca0000410000 */
[----:B------:R-:W-:Y:S01]  /*3da0*/  FSEL R0, R0, RZ, P0 ;  /* 0x000000ff00007208 */ /* 0x000fe20000000000 */
[----:B-1----:R-:W-:-:S04]  /*3db0*/  FFMA.FTZ R3, R8, c[0x0][0x2d0], -R2 ;  /* 0x0000b40008037a23 */ /* 0x002fc80000010802 */
[----:B------:R1:W2:Y:S02]  /*3dc0*/  MUFU.EX2 R246, R3 ;  /* 0x0000000300f67308 */ /* 0x0002a40000000800 */
[----:B-1----:R-:W-:-:S06]  /*3dd0*/  FFMA.FTZ R3, R10, c[0x0][0x2d0], -R0 ;  /* 0x0000b4000a037a23 */ /* 0x002fcc0000010800 */
[----:B------:R1:W-:Y:S02]  /*3de0*/  MUFU.EX2 R242, R3 ;  /* 0x0000000300f27308 */ /* 0x0003e40000000800 */
[----:B-1----:R-:W-:-:S06]  /*3df0*/  FFMA.FTZ R3, R9, c[0x0][0x2d0], -R0 ;  /* 0x0000b40009037a23 */ /* 0x002fcc0000010800 */
[----:B------:R1:W4:Y:S02]  /*3e00*/  MUFU.EX2 R241, R3 ;  /* 0x0000000300f17308 */ /* 0x0003240000000800 */
[--C-:B-1----:R-:W-:Y:S02]  /*3e10*/  FFMA.FTZ R3, R11, c[0x0][0x2d0], -R0.reuse ;  /* 0x0000b4000b037a23 */ /* 0x102fe40000010800 */
[----:B------:R-:W-:Y:S04]  /*3e20*/  LDSM.16.MT88.4 R8, [R176+0x2000] ;  /* 0x00200000b008783b */ /* 0x000fe80000004200 */
[----:B------:R1:W-:Y:S02]  /*3e30*/  MUFU.EX2 R240, R3 ;  /* 0x0000000300f07308 */ /* 0x0003e40000000800 */
[----:B-1----:R-:W-:-:S02]  /*3e40*/  FFMA.FTZ R3, R12, c[0x0][0x2d0], -R0 ;  /* 0x0000b4000c037a23 */ /* 0x002fc40000010800 */
[----:B------:R-:W1:Y:S04]  /*3e50*/  LDSM.16.MT88.4 R12, [R191+0x2000] ;  /* 0x00200000bf0c783b */ /* 0x000e680000004200 */
[----:B------:R-:W5:Y:S01]  /*3e60*/  MUFU.EX2 R243, R3 ;  /* 0x0000000300f37308 */ /* 0x000f620000000800 */
[----:B---3--:R-:W-:Y:S02]  /*3e70*/  F2FP.BF16.PACK_AB R4, R245, R247 ;  /* 0x000000f7f504723e */ /* 0x008fe400000010ff */
[----:B--2---:R-:W-:Y:S02]  /*3e80*/  F2FP.BF16.PACK_AB R6, R246, R244 ;  /* 0x000000f4f606723e */ /* 0x004fe400000010ff */
[----:B----4-:R-:W-:Y:S02]  /*3e90*/  F2FP.BF16.PACK_AB R5, R241, R242 ;  /* 0x000000f2f105723e */ /* 0x010fe400000010ff */
[----:B-----5:R-:W-:-:S07]  /*3ea0*/  F2FP.BF16.PACK_AB R7, R243, R240 ;  /* 0x000000f0f307723e */ /* 0x020fce00000010ff */
[C---:B------:R-:W-:Y:S08]  /*3eb0*/  HMMA.16816.F32.BF16 R84, R4.reuse, R16, RZ ;  /* 0x000000100454723c */ /* 0x040ff000000418ff */
[C---:B------:R-:W-:Y:S01]  /*3ec0*/  HMMA.16816.F32.BF16 R80, R4.reuse, R18, RZ ;  /* 0x000000120450723c */ /* 0x040fe200000418ff */
[----:B------:R-:W-:Y:S07]  /*3ed0*/  LDSM.16.MT88.4 R16, [R176+0x4000] ;  /* 0x00400000b010783b */ /* 0x000fee0000004200 */
[C---:B-1----:R-:W-:Y:S08]  /*3ee0*/  HMMA.16816.F32.BF16 R76, R4.reuse, R12, RZ ;  /* 0x0000000c044c723c */ /* 0x042ff000000418ff */
[C---:B------:R-:W-:Y:S01]  /*3ef0*/  HMMA.16816.F32.BF16 R72, R4.reuse, R14, RZ ;  /* 0x0000000e0448723c */ /* 0x040fe200000418ff */
[----:B------:R-:W1:Y:S07]  /*3f00*/  LDSM.16.MT88.4 R12, [R192+0x4000] ;  /* 0x00400000c00c783b */ /* 0x000e6e0000004200 */
[C---:B------:R-:W-:Y:S08]  /*3f10*/  HMMA.16816.F32.BF16 R92, R4.reuse, R20, RZ ;  /* 0x00000014045c723c */ /* 0x040ff000000418ff */
[C---:B------:R-:W-:Y:S01]  /*3f20*/  HMMA.16816.F32.BF16 R88, R4.reuse, R22, RZ ;  /* 0x000000160458723c */ /* 0x040fe200000418ff */
[----:B------:R-:W2:Y:S07]  /*3f30*/  LDSM.16.MT88.4 R20, [R191+0x4000] ;  /* 0x00400000bf14783b */ /* 0x000eae0000004200 */
[C---:B------:R-:W-:Y:S08]  /*3f40*/  HMMA.16816.F32.BF16 R64, R4.reuse, R8, RZ ;  /* 0x000000080440723c */ /* 0x040ff000000418ff */
[----:B------:R-:W-:Y:S01]  /*3f50*/  HMMA.16816.F32.BF16 R68, R4, R10, RZ ;  /* 0x0000000a0444723c */ /* 0x000fe200000418ff */
[----:B------:R2:W3:Y:S01]  /*3f60*/  LDSM.16.MT88.4 R8, [R112+0x4000] ;  /* 0x004000007008783b */ /* 0x0004e20000004200 */
[----:B------:R-:W-:-:S04]  /*3f70*/  FFMA.FTZ R3, R41, c[0x0][0x2d0], -R2 ;  /* 0x0000b40029037a23 */ /* 0x000fc80000010802 */
[----:B------:R4:W-:Y:S02]  /*3f80*/  MUFU.EX2 R237, R3 ;  /* 0x0000000300ed7308 */ /* 0x0009e40000000800 */
[----:B----4-:R-:W-:-:S06]  /*3f90*/  FFMA.FTZ R3, R40, c[0x0][0x2d0], -R2 ;  /* 0x0000b40028037a23 */ /* 0x010fcc0000010802 */
[----:B------:R4:W5:Y:S01]  /*3fa0*/  MUFU.EX2 R239, R3 ;  /* 0x0000000300ef7308 */ /* 0x0009620000000800 */
[----:B------:R-:W-:Y:S01]  /*3fb0*/  HMMA.16816.F32.BF16 R60, R4, R24, RZ ;  /* 0x00000018043c723c */ /* 0x000fe200000418ff */
[----:B----4-:R-:W-:-:S06]  /*3fc0*/  FFMA.FTZ R3, R42, c[0x0][0x2d0], -R2 ;  /* 0x0000b4002a037a23 */ /* 0x010fcc0000010802 */
[----:B------:R4:W-:Y:S01]  /*3fd0*/  MUFU.EX2 R236, R3 ;  /* 0x0000000300ec7308 */ /* 0x0009e20000000800 */
[----:B------:R-:W-:Y:S01]  /*3fe0*/  HMMA.16816.F32.BF16 R52, R4, R26, RZ ;  /* 0x0000001a0434723c */ /* 0x000fe200000418ff */
[----:B------:R-:W-:Y:S01]  /*3ff0*/  LDSM.16.MT88.4 R24, [R191+0x2800] ;  /* 0x00280000bf18783b */ /* 0x000fe20000004200 */
[----:B----4-:R-:W-:-:S06]  /*4000*/  FFMA.FTZ R3, R43, c[0x0][0x2d0], -R2 ;  /* 0x0000b4002b037a23 */ /* 0x010fcc0000010802 */
[C---:B-1----:R-:W-:Y:S01]  /*4010*/  HMMA.16816.F32.BF16 R140, R4.reuse, R12, RZ ;  /* 0x0000000c048c723c */ /* 0x042fe200000418ff */
[----:B------:R-:W1:Y:S01]  /*4020*/  LDSM.16.MT88.4 R40, [R176+0x800] ;  /* 0x00080000b028783b */ /* 0x000e620000004200 */
[----:B------:R4:W-:Y:S06]  /*4030*/  MUFU.EX2 R238, R3 ;  /* 0x0000000300ee7308 */ /* 0x0009ec0000000800 */
[----:B------:R-:W-:Y:S01]  /*4040*/  HMMA.16816.F32.BF16 R144, R4, R14, RZ ;  /* 0x0000000e0490723c */ /* 0x000fe200000418ff */
[----:B------:R-:W1:Y:S01]  /*4050*/  LDSM.16.MT88.4 R12, [R192+0x2800] ;  /* 0x00280000c00c783b */ /* 0x000e620000004200 */
[----:B----4-:R-:W-:-:S06]  /*4060*/  FFMA.FTZ R3, R57, c[0x0][0x2d0], -R0 ;  /* 0x0000b40039037a23 */ /* 0x010fcc0000010800 */
[C---:B------:R-:W-:Y:S01]  /*4070*/  HMMA.16816.F32.BF16 R128, R4.reuse, R16, RZ ;  /* 0x000000100480723c */ /* 0x040fe200000418ff */
[----:B------:R4:W-:Y:S07]  /*4080*/  MUFU.EX2 R233, R3 ;  /* 0x0000000300e97308 */ /* 0x0009ee0000000800 */
[C---:B------:R-:W-:Y:S01]  /*4090*/  HMMA.16816.F32.BF16 R136, R4.reuse, R18, RZ ;  /* 0x000000120488723c */ /* 0x040fe200000418ff */
[----:B------:R-:W1:Y:S07]  /*40a0*/  LDSM.16.MT88.4 R16, [R191+0x4800] ;  /* 0x00480000bf10783b */ /* 0x000e6e0000004200 */
[----:B------:R-:W-:Y:S01]  /*40b0*/  HMMA.16816.F32.BF16 R44, R4, R36, RZ ;  /* 0x00000024042c723c */ /* 0x000fe200000418ff */
[----:B----4-:R-:W-:-:S07]  /*40c0*/  FFMA.FTZ R3, R56, c[0x0][0x2d0], -R0 ;  /* 0x0000b40038037a23 */ /* 0x010fce0000010800 */
[C---:B------:R-:W-:Y:S01]  /*40d0*/  HMMA.16816.F32.BF16 R48, R4.reuse, R38, RZ ;  /* 0x000000260430723c */ /* 0x040fe200000418ff */
[----:B------:R-:W4:Y:S01]  /*40e0*/  LDSM.16.MT88.4 R36, [R191+0x800] ;  /* 0x00080000bf24783b */ /* 0x000f220000004200 */
[----:B------:R2:W1:Y:S06]  /*40f0*/  MUFU.EX2 R235, R3 ;  /* 0x0000000300eb7308 */ /* 0x00046c0000000800 */
[C---:B------:R-:W-:Y:S08]  /*4100*/  HMMA.16816.F32.BF16 R108, R4.reuse, R32, RZ ;  /* 0x00000020046c723c */ /* 0x040ff000000418ff */
[----:B------:R-:W-:Y:S01]  /*4110*/  HMMA.16816.F32.BF16 R104, R4, R34, RZ ;  /* 0x000000220468723c */ /* 0x000fe200000418ff */
[----:B------:R-:W1:Y:S01]  /*4120*/  LDSM.16.MT88.4 R32, [R192+0x800] ;  /* 0x00080000c020783b */ /* 0x000e620000004200 */
[----:B--2---:R-:W-:-:S06]  /*4130*/  FFMA.FTZ R3, R58, c[0x0][0x2d0], -R0 ;  /* 0x0000b4003a037a23 */ /* 0x004fcc0000010800 */
[C---:B------:R-:W-:Y:S01]  /*4140*/  HMMA.16816.F32.BF16 R96, R4.reuse, R28, RZ ;  /* 0x0000001c0460723c */ /* 0x040fe200000418ff */
[----:B------:R2:W-:Y:S07]  /*4150*/  MUFU.EX2 R219, R3 ;  /* 0x0000000300db7308 */ /* 0x0005ee0000000800 */
[C---:B------:R-:W-:Y:S01]  /*4160*/  HMMA.16816.F32.BF16 R100, R4.reuse, R30, RZ ;  /* 0x0000001e0464723c */ /* 0x040fe200000418ff */
[----:B------:R-:W1:Y:S07]  /*4170*/  LDSM.16.MT88.4 R28, [R148+0x800] ;  /* 0x00080000941c783b */ /* 0x000e6e0000004200 */
[----:B------:R-:W-:Y:S01]  /*4180*/  HMMA.16816.F32.BF16 R112, R4, R20, RZ ;  /* 0x000000140470723c */ /* 0x000fe200000418ff */
[----:B--2---:R-:W-:-:S07]  /*4190*/  FFMA.FTZ R3, R59, c[0x0][0x2d0], -R0 ;  /* 0x0000b4003b037a23 */ /* 0x004fce0000010800 */
[C---:B------:R-:W-:Y:S01]  /*41a0*/  HMMA.16816.F32.BF16 R120, R4.reuse, R22, RZ ;  /* 0x000000160478723c */ /* 0x040fe200000418ff */
[----:B------:R-:W2:Y:S07]  /*41b0*/  LDSM.16.MT88.4 R20, [R176+0x2800] ;  /* 0x00280000b014783b */ /* 0x000eae0000004200 */
[C---:B---3--:R-:W-:Y:S08]  /*41c0*/  HMMA.16816.F32.BF16 R152, R4.reuse, R8, RZ ;  /* 0x000000080498723c */ /* 0x048ff000000418ff */
[----:B------:R-:W-:Y:S01]  /*41d0*/  HMMA.16816.F32.BF16 R160, R4, R10, RZ ;  /* 0x0000000a04a0723c */ /* 0x000fe200000418ff */
[----:B------:R3:W2:Y:S01]  /*41e0*/  LDSM.16.MT88.4 R8, [R148+0x2800] ;  /* 0x002800009408783b */ /* 0x0006a20000004200 */
[----:B------:R-:W4:Y:S05]  /*41f0*/  MUFU.EX2 R234, R3 ;  /* 0x0000000300ea7308 */ /* 0x000f2a0000000800 */
[----:B-----5:R-:W-:-:S02]  /*4200*/  F2FP.BF16.PACK_AB R4, R239, R237 ;  /* 0x000000edef04723e */ /* 0x020fc400000010ff */
[----:B-1----:R-:W-:Y:S02]  /*4210*/  F2FP.BF16.PACK_AB R5, R235, R233 ;  /* 0x000000e9eb05723e */ /* 0x002fe400000010ff */
[----:B------:R-:W-:Y:S02]  /*4220*/  F2FP.BF16.PACK_AB R6, R238, R236 ;  /* 0x000000ecee06723e */ /* 0x000fe400000010ff */
[----:B----4-:R-:W-:-:S07]  /*4230*/  F2FP.BF16.PACK_AB R7, R234, R219 ;  /* 0x000000dbea07723e */ /* 0x010fce00000010ff */
[C---:B------:R-:W-:Y:S08]  /*4240*/  HMMA.16816.F32.BF16 R164, R4.reuse, R40, R96 ;  /* 0x0000002804a4723c */ /* 0x040ff00000041860 */
[----:B------:R-:W-:Y:S01]  /*4250*/  HMMA.16816.F32.BF16 R96, R4, R24, R76 ;  /* 0x000000180460723c */ /* 0x000fe2000004184c */
[----:B------:R-:W-:-:S07]  /*4260*/  FFMA.FTZ R3, R117, c[0x0][0x2d0], -R2 ;  /* 0x0000b40075037a23 */ /* 0x000fce0000010802 */
[C---:B------:R-:W-:Y:S08]  /*4270*/  HMMA.16816.F32.BF16 R76, R4.reuse, R14, R52 ;  /* 0x0000000e044c723c */ /* 0x040ff00000041834 */
[C---:B------:R-:W-:Y:S07]  /*4280*/  HMMA.16816.F32.BF16 R52, R4.reuse, R16, R112 ;  /* 0x000000100434723c */ /* 0x040fee0000041870 */
[----:B------:R-:W-:Y:S01]  /*4290*/  IMAD.IADD R115, R189, 0x1, R192 ;  /* 0x00000001bd737824 */ /* 0x000fe200078e02c0 */
[C---:B------:R-:W-:Y:S08]  /*42a0*/  HMMA.16816.F32.BF16 R168, R4.reuse, R38, R104 ;  /* 0x0000002604a8723c */ /* 0x040ff00000041868 */
[C---:B------:R-:W-:Y:S01]  /*42b0*/  HMMA.16816.F32.BF16 R156, R4.reuse, R42, R100 ;  /* 0x0000002a049c723c */ /* 0x040fe20000041864 */
[----:B------:R1:W-:Y:S07]  /*42c0*/  MUFU.EX2 R205, R3 ;  /* 0x0000000300cd7308 */ /* 0x0003ee0000000800 */
[C---:B---3--:R-:W-:Y:S08]  /*42d0*/  HMMA.16816.F32.BF16 R148, R4.reuse, R32, R92 ;  /* 0x000000200494723c */ /* 0x048ff0000004185c */
[C---:B------:R-:W-:Y:S08]  /*42e0*/  HMMA.16816.F32.BF16 R104, R4.reuse, R28, R84 ;  /* 0x0000001c0468723c */ /* 0x040ff00000041854 */
[C---:B------:R-:W-:Y:S01]  /*42f0*/  HMMA.16816.F32.BF16 R100, R4.reuse, R30, R80 ;  /* 0x0000001e0464723c */ /* 0x040fe20000041850 */
[--C-:B-1----:R-:W-:Y:S01]  /*4300*/  FFMA.FTZ R3, R116, c[0x0][0x2d0], -R2.reuse ;  /* 0x0000b40074037a23 */ /* 0x102fe20000010802 */
[----:B------:R-:W-:Y:S06]  /*4310*/  LDSM.16.MT88.4 R28, [R191+0x5000] ;  /* 0x00500000bf1c783b */ /* 0x000fec0000004200 */
[C---:B------:R-:W-:Y:S01]  /*4320*/  HMMA.16816.F32.BF16 R92, R4.reuse, R26, R72 ;  /* 0x0000001a045c723c */ /* 0x040fe20000041848 */
[----:B------:R-:W1:Y:S07]  /*4330*/  LDSM.16.MT88.4 R24, [R176+0x4800] ;  /* 0x00480000b018783b */ /* 0x000e6e0000004200 */
[C---:B--2---:R-:W-:Y:S08]  /*4340*/  HMMA.16816.F32.BF16 R84, R4.reuse, R22, R68 ;  /* 0x000000160454723c */ /* 0x044ff00000041844 */
[C---:B------:R-:W-:Y:S01]  /*4350*/  HMMA.16816.F32.BF16 R80, R4.reuse, R12, R60 ;  /* 0x0000000c0450723c */ /* 0x040fe2000004183c */
[----:B------:R2:W3:Y:S01]  /*4360*/  MUFU.EX2 R204, R3 ;  /* 0x0000000300cc7308 */ /* 0x0004e20000000800 */
[----:B------:R-:W-:Y:S06]  /*4370*/  LDSM.16.MT88.4 R12, [R192+0x4800] ;  /* 0x00480000c00c783b */ /* 0x000fec0000004200 */
[C---:B------:R-:W-:Y:S08]  /*4380*/  HMMA.16816.F32.BF16 R68, R4.reuse, R8, R44 ;  /* 0x000000080444723c */ /* 0x040ff0000004182c */
[----:B------:R-:W-:Y:S01]  /*4390*/  HMMA.16816.F32.BF16 R60, R4, R10, R48 ;  /* 0x0000000a043c723c */ /* 0x000fe20000041830 */
[----:B------:R-:W4:Y:S01]  /*43a0*/  LDSM.16.MT88.4 R8, [R115+0x4800] ;  /* 0x004800007308783b */ /* 0x000f220000004200 */
[----:B--2---:R-:W-:-:S04]  /*43b0*/  FFMA.FTZ R3, R118, c[0x0][0x2d0], -R2 ;  /* 0x0000b40076037a23 */ /* 0x004fc80000010802 */
[----:B------:R2:W-:Y:S02]  /*43c0*/  MUFU.EX2 R182, R3 ;  /* 0x0000000300b67308 */ /* 0x0005e40000000800 */
[----:B------:R-:W-:Y:S01]  /*43d0*/  HMMA.16816.F32.BF16 R56, R4, R18, R120 ;  /* 0x000000120438723c */ /* 0x000fe20000041878 */
[----:B------:R-:W5:Y:S01]  /*43e0*/  LDSM.16.MT88.4 R16, [R191+0x1000] ;  /* 0x00100000bf10783b */ /* 0x000f620000004200 */
[----:B--2---:R-:W-:-:S04]  /*43f0*/  FFMA.FTZ R3, R132, c[0x0][0x2d0], -R2 ;  /* 0x0000b40084037a23 */ /* 0x004fc80000010802 */
[----:B------:R2:W-:Y:S02]  /*4400*/  MUFU.EX2 R214, R3 ;  /* 0x0000000300d67308 */ /* 0x0005e40000000800 */
[----:B------:R-:W-:Y:S01]  /*4410*/  HMMA.16816.F32.BF16 R172, R4, R36, R108 ;  /* 0x0000002404ac723c */ /* 0x000fe2000004186c */
[----:B--2---:R-:W-:-:S05]  /*4420*/  FFMA.FTZ R3, R119, c[0x0][0x2d0], -R0 ;  /* 0x0000b40077037a23 */ /* 0x004fca0000010800 */
[----:B------:R2:W-:Y:S02]  /*4430*/  MUFU.EX2 R181, R3 ;  /* 0x0000000300b57308 */ /* 0x0005e40000000800 */
[----:B------:R-:W-:Y:S01]  /*4440*/  HMMA.16816.F32.BF16 R108, R4, R34, R88 ;  /* 0x00000022046c723c */ /* 0x000fe20000041858 */
[----:B------:R-:W3:Y:S01]  /*4450*/  LDSM.16.MT88.4 R32, [R192+0x1000] ;  /* 0x00100000c020783b */ /* 0x000ee20000004200 */
[----:B--2---:R-:W-:-:S04]  /*4460*/  FFMA.FTZ R3, R127, c[0x0][0x2d0], -R0 ;  /* 0x0000b4007f037a23 */ /* 0x004fc80000010800 */
[----:B------:R2:W1:Y:S02]  /*4470*/  MUFU.EX2 R180, R3 ;  /* 0x0000000300b47308 */ /* 0x0004640000000800 */
[----:B------:R-:W-:Y:S01]  /*4480*/  HMMA.16816.F32.BF16 R88, R4, R20, R64 ;  /* 0x000000140458723c */ /* 0x000fe20000041840 */
[----:B------:R-:W-:Y:S01]  /*4490*/  LDSM.16.MT88.4 R20, [R176+0x3000] ;  /* 0x00300000b014783b */ /* 0x000fe20000004200 */
[----:B--2---:R-:W-:-:S04]  /*44a0*/  FFMA.FTZ R3, R126, c[0x0][0x2d0], -R0 ;  /* 0x0000b4007e037a23 */ /* 0x004fc80000010800 */
[----:B------:R2:W-:Y:S02]  /*44b0*/  MUFU.EX2 R127, R3 ;  /* 0x00000003007f7308 */ /* 0x0005e40000000800 */
[C---:B-1----:R-:W-:Y:S08]  /*44c0*/  HMMA.16816.F32.BF16 R48, R4.reuse, R24, R128 ;  /* 0x000000180430723c */ /* 0x042ff00000041880 */
[----:B------:R-:W-:Y:S01]  /*44d0*/  HMMA.16816.F32.BF16 R40, R4, R26, R136 ;  /* 0x0000001a0428723c */ /* 0x000fe20000041888 */
[----:B------:R-:W1:Y:S01]  /*44e0*/  LDSM.16.MT88.4 R24, [R176+0x1000] ;  /* 0x00100000b018783b */ /* 0x000e620000004200 */
[----:B--2---:R-:W-:-:S06]  /*44f0*/  FFMA.FTZ R3, R133, c[0x0][0x2d0], -R0 ;  /* 0x0000b40085037a23 */ /* 0x004fcc0000010800 */
[C---:B----4-:R-:W-:Y:S01]  /*4500*/  HMMA.16816.F32.BF16 R72, R4.reuse, R8, R152 ;  /* 0x000000080448723c */ /* 0x050fe20000041898 */
[----:B------:R-:W2:Y:S07]  /*4510*/  MUFU.EX2 R126, R3 ;  /* 0x00000003007e7308 */ /* 0x000eae0000000800 */
[C---:B------:R-:W-:Y:S01]  /*4520*/  HMMA.16816.F32.BF16 R64, R4.reuse, R10, R160 ;  /* 0x0000000a0440723c */ /* 0x040fe200000418a0 */
[----:B------:R-:W4:Y:S07]  /*4530*/  LDSM.16.MT88.4 R8, [R191+0x3000] ;  /* 0x00300000bf08783b */ /* 0x000f2e0000004200 */
[C---:B------:R-:W-:Y:S08]  /*4540*/  HMMA.16816.F32.BF16 R36, R4.reuse, R12, R140 ;  /* 0x0000000c0424723c */ /* 0x040ff0000004188c */
[----:B------:R-:W-:Y:S01]  /*4550*/  HMMA.16816.F32.BF16 R44, R4, R14, R144 ;  /* 0x0000000e042c723c */ /* 0x000fe20000041890 */
[----:B------:R-:W-:Y:S06]  /*4560*/  LDSM.16.MT88.4 R12, [R115+0x1000] ;  /* 0x00100000730c783b */ /* 0x000fec0000004200 */
[----:B---3--:R-:W-:-:S02]  /*4570*/  F2FP.BF16.PACK_AB R4, R204, R205 ;  /* 0x000000cdcc04723e */ /* 0x008fc400000010ff */
[----:B------:R-:W-:Y:S02]  /*4580*/  F2FP.BF16.PACK_AB R5, R180, R181 ;  /* 0x000000b5b405723e */ /* 0x000fe400000010ff */
[----:B------:R-:W-:Y:S02]  /*4590*/  F2FP.BF16.PACK_AB R6, R214, R182 ;  /* 0x000000b6d606723e */ /* 0x000fe400000010ff */
[----:B--2---:R-:W-:-:S07]  /*45a0*/  F2FP.BF16.PACK_AB R7, R126, R127 ;  /* 0x0000007f7e07723e */ /* 0x004fce00000010ff */
[C---:B-----5:R-:W-:Y:S08]  /*45b0*/  HMMA.16816.F32.BF16 R128, R4.reuse, R16, R172 ;  /* 0x000000100480723c */ /* 0x060ff000000418ac */
[C---:B------:R-:W-:Y:S01]  /*45c0*/  HMMA.16816.F32.BF16 R196, R4.reuse, R18, R168 ;  /* 0x0000001204c4723c */ /* 0x040fe200000418a8 */
[----:B------:R-:W2:Y:S07]  /*45d0*/  LDSM.16.MT88.4 R16, [R192+0x3000] ;  /* 0x00300000c010783b */ /* 0x000eae0000004200 */
[C---:B------:R-:W-:Y:S07]  /*45e0*/  HMMA.16816.F32.BF16 R168, R4.reuse, R34, R108 ;  /* 0x0000002204a8723c */ /* 0x040fee000004186c */
[----:B------:R-:W-:Y:S01]  /*45f0*/  IMAD.IADD R111, R189, 0x1, R191 ;  /* 0x00000001bd6f7824 */ /* 0x000fe200078e02bf */
[C---:B-1----:R-:W-:Y:S08]  /*4600*/  HMMA.16816.F32.BF16 R200, R4.reuse, R24, R164 ;  /* 0x0000001804c8723c */ /* 0x042ff000000418a4 */
[C---:B------:R-:W-:Y:S01]  /*4610*/  HMMA.16816.F32.BF16 R176, R4.reuse, R26, R156 ;  /* 0x0000001a04b0723c */ /* 0x040fe2000004189c */
[----:B------:R-:W1:Y:S07]  /*4620*/  LDSM.16.MT88.4 R24, [R115+0x3000] ;  /* 0x003000007318783b */ /* 0x000e6e0000004200 */
[C---:B----4-:R-:W-:Y:S08]  /*4630*/  HMMA.16816.F32.BF16 R160, R4.reuse, R8, R96 ;  /* 0x0000000804a0723c */ /* 0x050ff00000041860 */
[----:B------:R-:W-:Y:S01]  /*4640*/  HMMA.16816.F32.BF16 R152, R4, R10, R92 ;  /* 0x0000000a0498723c */ /* 0x000fe2000004185c */
[----:B------:R-:W3:Y:S01]  /*4650*/  LDSM.16.MT88.4 R8, [R111+0x5000] ;  /* 0x005000006f08783b */ /* 0x000ee20000004200 */
[----:B------:R-:W-:-:S06]  /*4660*/  FFMA.FTZ R3, R135, c[0x0][0x2d0], -R2 ;  /* 0x0000b40087037a23 */ /* 0x000fcc0000010802 */
[C---:B--2---:R-:W-:Y:S01]  /*4670*/  HMMA.16816.F32.BF16 R144, R4.reuse, R16, R80 ;  /* 0x000000100490723c */ /* 0x044fe20000041850 */
[----:B------:R-:W-:Y:S07]  /*4680*/  LDSM.16.MT88.4 R80, [R111+0x5800] ;  /* 0x005800006f50783b */ /* 0x000fee0000004200 */
[C---:B------:R-:W-:Y:S01]  /*4690*/  HMMA.16816.F32.BF16 R140, R4.reuse, R18, R76 ;  /* 0x00000012048c723c */ /* 0x040fe2000004184c */
[----:B------:R-:W2:Y:S04]  /*46a0*/  LDSM.16.MT88.4 R16, [R115+0x5000] ;  /* 0x005000007310783b */ /* 0x000ea80000004200 */
[----:B------:R-:W-:Y:S03]  /*46b0*/  LDSM.16.MT88.4 R112, [R192+0x1800] ;  /* 0x00180000c070783b */ /* 0x000fe60000004200 */
[C---:B------:R-:W-:Y:S01]  /*46c0*/  HMMA.16816.F32.BF16 R116, R4.reuse, R12, R104 ;  /* 0x0000000c0474723c */ /* 0x040fe20000041868 */
[----:B------:R-:W-:Y:S07]  /*46d0*/  LDSM.16.MT88.4 R104, [R111+0x1800] ;  /* 0x001800006f68783b */ /* 0x000fee0000004200 */
[C---:B------:R-:W-:Y:S01]  /*46e0*/  HMMA.16816.F32.BF16 R164, R4.reuse, R14, R100 ;  /* 0x0000000e04a4723c */ /* 0x040fe20000041864 */
[----:B------:R-:W4:Y:S07]  /*46f0*/  LDSM.16.MT88.4 R12, [R192+0x5000] ;  /* 0x00500000c00c783b */ /* 0x000f2e0000004200 */
[C---:B------:R-:W-:Y:S08]  /*4700*/  HMMA.16816.F32.BF16 R172, R4.reuse, R32, R148 ;  /* 0x0000002004ac723c */ /* 0x040ff00000041894 */
[C---:B------:R-:W-:Y:S01]  /*4710*/  HMMA.16816.F32.BF16 R148, R4.reuse, R22, R84 ;  /* 0x000000160494723c */ /* 0x040fe20000041854 */
[----:B------:R5:W-:Y:S07]  /*4720*/  MUFU.EX2 R23, R3 ;  /* 0x0000000300177308 */ /* 0x000bee0000000800 */
[----:B------:R-:W-:Y:S01]  /*4730*/  HMMA.16816.F32.BF16 R156, R4, R20, R88 ;  /* 0x00000014049c723c */ /* 0x000fe20000041858 */
[----:B------:R-:W-:Y:S01]  /*4740*/  LDSM.16.MT88.4 R88, [R192+0x5800] ;  /* 0x00580000c058783b */ /* 0x000fe20000004200 */
[----:B-----5:R-:W-:-:S06]  /*4750*/  FFMA.FTZ R3, R134, c[0x0][0x2d0], -R2 ;  /* 0x0000b40086037a23 */ /* 0x020fcc0000010802 */
[C---:B-1----:R-:W-:Y:S01]  /*4760*/  HMMA.16816.F32.BF16 R136, R4.reuse, R24, R68 ;  /* 0x000000180488723c */ /* 0x042fe20000041844 */
[----:B------:R-:W1:Y:S01]  /*4770*/  LDSM.16.MT88.4 R132, [R191+0x1800] ;  /* 0x00180000bf84783b */ /* 0x000e620000004200 */
[----:B------:R5:W1:Y:S06]  /*4780*/  MUFU.EX2 R22, R3 ;  /* 0x0000000300167308 */ /* 0x000a6c0000000800 */
[----:B------:R-:W-:Y:S01]  /*4790*/  HMMA.16816.F32.BF16 R32, R4, R26, R60 ;  /* 0x0000001a0420723c */ /* 0x000fe2000004183c */
[--C-:B-----5:R-:W-:Y:S02]  /*47a0*/  FFMA.FTZ R3, R207, c[0x0][0x2d0], -R2.reuse ;  /* 0x0000b400cf037a23 */ /* 0x120fe40000010802 */
[----:B------:R-:W-:-:S04]  /*47b0*/  FFMA.FTZ R2, R209, c[0x0][0x2d0], -R2 ;  /* 0x0000b400d1027a23 */ /* 0x000fc80000010802 */
[----:B------:R5:W-:Y:S01]  /*47c0*/  MUFU.EX2 R20, R2 ;  /* 0x0000000200147308 */ /* 0x000be20000000800 */
[C---:B---3--:R-:W-:Y:S08]  /*47d0*/  HMMA.16816.F32.BF16 R24, R4.reuse, R10, R40 ;  /* 0x0000000a0418723c */ /* 0x048ff00000041828 */
[----:B------:R-:W-:Y:S01]  /*47e0*/  HMMA.16816.F32.BF16 R76, R4, R8, R48 ;  /* 0x00000008044c723c */ /* 0x000fe20000041830 */
[----:B------:R-:W-:Y:S01]  /*47f0*/  MUFU.EX2 R21, R3 ;  /* 0x0000000300157308 */ /* 0x000fe20000000800 */
[----:B------:R-:W-:Y:S01]  /*4800*/  IMAD.IADD R207, R189, 0x1, R192 ;  /* 0x00000001bdcf7824 */ /* 0x000fe200078e02c0 */
[----:B------:R-:W-:Y:S01]  /*4810*/  LDSM.16.MT88.4 R40, [R191+0x3800] ;  /* 0x00380000bf28783b */ /* 0x000fe20000004200 */
[----:B-----5:R-:W-:-:S04]  /*4820*/  FFMA.FTZ R2, R208, c[0x0][0x2d0], -R0 ;  /* 0x0000b400d0027a23 */ /* 0x020fc80000010800 */
[----:B------:R-:W-:Y:S01]  /*4830*/  HMMA.16816.F32.BF16 R68, R4, R28, R52 ;  /* 0x0000001c0444723c */ /* 0x000fe20000041834 */
[----:B------:R-:W3:Y:S01]  /*4840*/  LDSM.16.MT88.4 R120, [R207+0x1800] ;  /* 0x00180000cf78783b */ /* 0x000ee20000004200 */
[----:B------:R5:W-:Y:S03]  /*4850*/  MUFU.EX2 R10, R2 ;  /* 0x00000002000a7308 */ /* 0x000be60000000800 */
[----:B------:R1:W1:Y:S01]  /*4860*/  LDSM.16.MT88.4 R48, [R111+0x3800] ;  /* 0x003800006f30783b */ /* 0x0002620000004200 */
[----:B-----5:R-:W-:-:S04]  /*4870*/  FFMA.FTZ R2, R211, c[0x0][0x2d0], -R0 ;  /* 0x0000b400d3027a23 */ /* 0x020fc80000010800 */
[----:B------:R5:W1:Y:S01]  /*4880*/  MUFU.EX2 R9, R2 ;  /* 0x0000000200097308 */ /* 0x000a620000000800 */
[----:B--2---:R-:W-:Y:S01]  /*4890*/  HMMA.16816.F32.BF16 R92, R4, R16, R72 ;  /* 0x00000010045c723c */ /* 0x004fe20000041848 */
[----:B------:R-:W-:Y:S01]  /*48a0*/  LDSM.16.MT88.4 R72, [R191+0x5800] ;  /* 0x00580000bf48783b */ /* 0x000fe20000004200 */
[--C-:B-----5:R-:W-:Y:S02]  /*48b0*/  FFMA.FTZ R2, R210, c[0x0][0x2d0], -R0.reuse ;  /* 0x0000b400d2027a23 */ /* 0x120fe40000010800 */
[----:B------:R-:W-:-:S03]  /*48c0*/  FFMA.FTZ R0, R215, c[0x0][0x2d0], -R0 ;  /* 0x0000b400d7007a23 */ /* 0x000fc60000010800 */
[----:B------:R2:W-:Y:S08]  /*48d0*/  MUFU.EX2 R8, R2 ;  /* 0x0000000200087308 */ /* 0x0005f00000000800 */
[----:B------:R5:W1:Y:S01]  /*48e0*/  MUFU.EX2 R3, R0 ;  /* 0x0000000000037308 */ /* 0x000a620000000800 */
[----:B--2---:R-:W-:-:S04]  /*48f0*/  FADD.FTZ R2, R247, R245 ;  /* 0x000000f5f7027221 */ /* 0x004fc80000010000 */
[----:B------:R-:W-:Y:S02]  /*4900*/  FADD.FTZ R2, R244, R2 ;  /* 0x00000002f4027221 */ /* 0x000fe40000010000 */
[----:B-----5:R-:W-:-:S04]  /*4910*/  FADD.FTZ R0, R242, R241 ;  /* 0x000000f1f2007221 */ /* 0x020fc80000010000 */
[----:B------:R-:W-:Y:S02]  /*4920*/  FADD.FTZ R0, R240, R0 ;  /* 0x00000000f0007221 */ /* 0x000fe40000010000 */
[----:B------:R-:W-:Y:S02]  /*4930*/  FADD.FTZ R2, R246, R2 ;  /* 0x00000002f6027221 */ /* 0x000fe40000010000 */
[----:B------:R-:W-:Y:S01]  /*4940*/  FADD.FTZ R0, R243, R0 ;  /* 0x00000000f3007221 */ /* 0x000fe20000010000 */
[----:B------:R-:W-:Y:S01]  /*4950*/  HMMA.16816.F32.BF16 R28, R4, R30, R56 ;  /* 0x0000001e041c723c */ /* 0x000fe20000041838 */
[----:B------:R-:W2:Y:S01]  /*4960*/  LDSM.16.MT88.4 R56, [R192+0x3800] ;  /* 0x00380000c038783b */ /* 0x000ea20000004200 */
[----:B------:R-:W-:Y:S02]  /*4970*/  FADD.FTZ R2, R237, R2 ;  /* 0x00000002ed027221 */ /* 0x000fe40000010000 */
[----:B------:R-:W-:-:S04]  /*4980*/  FADD.FTZ R0, R233, R0 ;  /* 0x00000000e9007221 */ /* 0x000fc80000010000 */
[----:B----4-:R-:W-:Y:S01]  /*4990*/  HMMA.16816.F32.BF16 R84, R4, R12, R36 ;  /* 0x0000000c0454723c */ /* 0x010fe20000041824 */
[----:B------:R-:W-:-:S07]  /*49a0*/  FADD.FTZ R2, R239, R2 ;  /* 0x00000002ef027221 */ /* 0x000fce0000010000 */
[----:B------:R-:W-:Y:S01]  /*49b0*/  HMMA.16816.F32.BF16 R16, R4, R18, R64 ;  /* 0x000000120410723c */ /* 0x000fe20000041840 */
[----:B------:R-:W4:Y:S01]  /*49c0*/  LDSM.16.MT88.4 R64, [R207+0x3800] ;  /* 0x00380000cf40783b */ /* 0x000f220000004200 */
[----:B------:R-:W-:-:S06]  /*49d0*/  FADD.FTZ R0, R235, R0 ;  /* 0x00000000eb007221 */ /* 0x000fcc0000010000 */
[----:B------:R-:W-:Y:S01]  /*49e0*/  HMMA.16816.F32.BF16 R12, R4, R14, R44 ;  /* 0x0000000e040c723c */ /* 0x000fe2000004182c */
[----:B------:R-:W5:Y:S01]  /*49f0*/  LDSM.16.MT88.4 R4, [R207+0x5800] ;  /* 0x00580000cf04783b */ /* 0x000f620000004200 */
[----:B------:R-:W-:Y:S02]  /*4a00*/  FADD.FTZ R2, R236, R2 ;  /* 0x00000002ec027221 */ /* 0x000fe40000010000 */
[----:B------:R-:W-:Y:S02]  /*4a10*/  FADD.FTZ R0, R219, R0 ;  /* 0x00000000db007221 */ /* 0x000fe40000010000 */
[----:B------:R-:W-:Y:S02]  /*4a20*/  FADD.FTZ R2, R238, R2 ;  /* 0x00000002ee027221 */ /* 0x000fe40000010000 */
[----:B------:R-:W-:Y:S02]  /*4a30*/  FADD.FTZ R0, R234, R0 ;  /* 0x00000000ea007221 */ /* 0x000fe40000010000 */
[----:B------:R-:W-:-:S02]  /*4a40*/  FADD.FTZ R2, R205, R2 ;  /* 0x00000002cd027221 */ /* 0x000fc40000010000 */
[----:B------:R-:W-:Y:S02]  /*4a50*/  FADD.FTZ R0, R181, R0 ;  /* 0x00000000b5007221 */ /* 0x000fe40000010000 */
[----:B------:R-:W-:Y:S02]  /*4a60*/  FADD.FTZ R2, R204, R2 ;  /* 0x00000002cc027221 */ /* 0x000fe40000010000 */
[----:B------:R-:W-:Y:S02]  /*4a70*/  FADD.FTZ R0, R180, R0 ;  /* 0x00000000b4007221 */ /* 0x000fe40000010000 */
[----:B------:R-:W-:Y:S02]  /*4a80*/  FADD.FTZ R2, R182, R2 ;  /* 0x00000002b6027221 */ /* 0x000fe40000010000 */
[----:B------:R-:W-:Y:S01]  /*4a90*/  FADD.FTZ R0, R127, R0 ;  /* 0x000000007f007221 */ /* 0x000fe20000010000 */
[----:B------:R-:W-:Y:S01]  /*4aa0*/  ISETP.GE.AND P0, PT, R206, 0x3, PT ;  /* 0x00000003ce00780c */ /* 0x000fe20003f06270 */
[----:B------:R-:W-:-:S02]  /*4ab0*/  FADD.FTZ R214, R214, R2 ;  /* 0x00000002d6d67221 */ /* 0x000fc40000010000 */
[----:B------:R-:W-:Y:S01]  /*4ac0*/  FADD.FTZ R215, R126, R0 ;  /* 0x000000007ed77221 */ /* 0x000fe20000010000 */
[----:B-1----:R-:W-:Y:S01]  /*4ad0*/  F2FP.BF16.PACK_AB R96, R22, R23 ;  /* 0x000000171660723e */ /* 0x002fe200000010ff */
[----:B------:R-:W-:Y:S01]  /*4ae0*/  FADD.FTZ R214, R23, R214 ;  /* 0x000000d617d67221 */ /* 0x000fe20000010000 */
[----:B------:R-:W-:Y:S01]  /*4af0*/  F2FP.BF16.PACK_AB R97, R9, R10 ;  /* 0x0000000a0961723e */ /* 0x000fe200000010ff */
[----:B------:R-:W-:Y:S01]  /*4b00*/  FADD.FTZ R215, R10, R215 ;  /* 0x000000d70ad77221 */ /* 0x000fe20000010000 */
[----:B------:R-:W-:Y:S02]  /*4b10*/  F2FP.BF16.PACK_AB R98, R20, R21 ;  /* 0x000000151462723e */ /* 0x000fe400000010ff */
[----:B------:R-:W-:Y:S01]  /*4b20*/  F2FP.BF16.PACK_AB R99, R3, R8 ;  /* 0x000000080363723e */ /* 0x000fe200000010ff */
[----:B------:R-:W-:Y:S02]  /*4b30*/  FADD.FTZ R214, R22, R214 ;  /* 0x000000d616d67221 */ /* 0x000fe40000010000 */
[----:B------:R-:W-:Y:S01]  /*4b40*/  FADD.FTZ R215, R9, R215 ;  /* 0x000000d709d77221 */ /* 0x000fe20000010000 */
[----:B------:R-:W-:Y:S01]  /*4b50*/  BSSY B0, `(.L_x_1445) ;  /* 0x000006e000007945 */ /* 0x000fe20003800000 */
[----:B------:R-:W-:-:S02]  /*4b60*/  FADD.FTZ R214, R21, R214 ;  /* 0x000000d615d67221 */ /* 0x000fc40000010000 */
[----:B------:R-:W-:Y:S01]  /*4b70*/  HMMA.16816.F32.BF16 R128, R96, R132, R128 ;  /* 0x000000846080723c */ /* 0x000fe20000041880 */
[----:B------:R-:W-:Y:S02]  /*4b80*/  FADD.FTZ R215, R8, R215 ;  /* 0x000000d708d77221 */ /* 0x000fe40000010000 */
[----:B------:R-:W-:-:S05]  /*4b90*/  FADD.FTZ R214, R20, R214 ;  /* 0x000000d614d67221 */ /* 0x000fca0000010000 */
[----:B------:R-:W-:Y:S01]  /*4ba0*/  HMMA.16816.F32.BF16 R100, R96, R104, R200 ;  /* 0x000000686064723c */ /* 0x000fe200000418c8 */
[----:B------:R-:W-:-:S07]  /*4bb0*/  FADD.FTZ R215, R3, R215 ;  /* 0x000000d703d77221 */ /* 0x000fce0000010000 */
[C---:B------:R-:W-:Y:S08]  /*4bc0*/  HMMA.16816.F32.BF16 R108, R96.reuse, R112, R172 ;  /* 0x00000070606c723c */ /* 0x040ff000000418ac */
[C---:B---3--:R-:W-:Y:S08]  /*4bd0*/  HMMA.16816.F32.BF16 R116, R96.reuse, R120, R116 ;  /* 0x000000786074723c */ /* 0x048ff00000041874 */
[C---:B------:R-:W-:Y:S08]  /*4be0*/  HMMA.16816.F32.BF16 R36, R96.reuse, R40, R160 ;  /* 0x000000286024723c */ /* 0x040ff000000418a0 */
[C---:B------:R-:W-:Y:S08]  /*4bf0*/  HMMA.16816.F32.BF16 R44, R96.reuse, R48, R156 ;  /* 0x00000030602c723c */ /* 0x040ff0000004189c */
[C---:B--2---:R-:W-:Y:S08]  /*4c00*/  HMMA.16816.F32.BF16 R52, R96.reuse, R56, R144 ;  /* 0x000000386034723c */ /* 0x044ff00000041890 */
        /* <DEDUP_REMOVED lines=15> */
[C---:B-----5:R-:W-:Y:S08]  /*4d00*/  HMMA.16816.F32.BF16 R92, R96.reuse, R4, R92 ;  /* 0x00000004605c723c */ /* 0x060ff0000004185c */
[----:B------:R-:W-:Y:S01]  /*4d10*/  HMMA.16816.F32.BF16 R96, R96, R6, R16 ;  /* 0x000000066060723c */ /* 0x000fe20000041810 */
[----:B------:R-:W-:Y:S07]  /*4d20*/  @!UPT UIADD3 URZ, URZ, URZ, URZ ;  /* 0x0000003f3f3ff290 */ /* 0x000fee000fffe03f */
[----:B------:R-:W-:Y:S11]  /*4d30*/  @!P0 BRA `(.L_x_1446) ;  /* 0x000004f000008947 */ /* 0x000ff60003800000 */
[----:B------:R-:W-:Y:S02]  /*4d40*/  IMAD R194, R206, 0x40, R221 ;  /* 0x00000040cec27824 */ /* 0x000fe400078e02dd */
[----:B------:R-:W-:-:S03]  /*4d50*/  IMAD.MOV.U32 R193, RZ, RZ, RZ ;  /* 0x000000ffffc17224 */ /* 0x000fc600078e00ff */
        /* <DEDUP_REMOVED lines=8> */
[----:B------:R1:W2:Y:S01]  /*4de0*/  @!P2 LDG.E R193, [R2.64] ;  /* 0x0000000602c1a981 */ /* 0x0002a2000c1e1900 */
[----:B------:R-:W-:Y:S01]  /*4df0*/  IMAD.MOV R0, RZ, RZ, -R0 ;  /* 0x000000ffff007224 */ /* 0x000fe200078e0a00 */
[----:B------:R-:W-:Y:S01]  /*4e00*/  SHF.R.S32.HI R11, RZ, 0x1f, R213 ;  /* 0x0000001fff0b7819 */ /* 0x000fe200000114d5 */
[C---:B------:R-:W-:Y:S01]  /*4e10*/  IMAD.SHL.U32 R18, R213.reuse, 0x2, RZ ;  /* 0x00000002d5127824 */ /* 0x040fe200078e00ff */
[----:B------:R-:W-:Y:S01]  /*4e20*/  SHF.R.S32.HI R28, RZ, 0x1f, R212 ;  /* 0x0000001fff1c7819 */ /* 0x000fe200000114d4 */
[----:B------:R-:W-:Y:S01]  /*4e30*/  IMAD R194, R0, c[0x0][0x2b8], R194 ;  /* 0x0000ae0000c27a24 */ /* 0x000fe200078e02c2 */
[----:B------:R-:W-:Y:S01]  /*4e40*/  SHF.L.U64.HI R15, R213, 0x1, R11 ;  /* 0x00000001d50f7819 */ /* 0x000fe2000001020b */
[----:B------:R-:W-:Y:S01]  /*4e50*/  IMAD.SHL.U32 R17, R212, 0x2, RZ ;  /* 0x00000002d4117824 */ /* 0x000fe200078e00ff */
[----:B------:R-:W-:Y:S01]  /*4e60*/  SHF.R.S32.HI R11, RZ, 0x1f, R195 ;  /* 0x0000001fff0b7819 */ /* 0x000fe200000114c3 */
[----:B------:R-:W-:Y:S01]  /*4e70*/  IMAD.SHL.U32 R16, R195, 0x2, RZ ;  /* 0x00000002c3107824 */ /* 0x000fe200078e00ff */
[----:B------:R-:W-:-:S02]  /*4e80*/  SHF.R.S32.HI R0, RZ, 0x1f, R194 ;  /* 0x0000001fff007819 */ /* 0x000fc400000114c2 */
[----:B------:R-:W-:Y:S02]  /*4e90*/  SHF.L.U64.HI R14, R212, 0x1, R28 ;  /* 0x00000001d40e7819 */ /* 0x000fe4000001021c */
[----:B------:R-:W-:Y:S01]  /*4ea0*/  SHF.L.U64.HI R13, R195, 0x1, R11 ;  /* 0x00000001c30d7819 */ /* 0x000fe2000001020b */
[----:B------:R-:W-:-:S04]  /*4eb0*/  IMAD R0, R0, c[0x0][0x1e0], RZ ;  /* 0x0000780000007a24 */ /* 0x000fc800078e02ff */
[C---:B------:R-:W-:Y:S02]  /*4ec0*/  IMAD R0, R194.reuse, c[0x0][0x1e4], R0 ;  /* 0x00007900c2007a24 */ /* 0x040fe400078e0200 */
[----:B-1----:R-:W-:-:S04]  /*4ed0*/  IMAD.WIDE.U32 R2, R194, c[0x0][0x1e0], RZ ;  /* 0x00007800c2027a25 */ /* 0x002fc800078e00ff */
[----:B------:R-:W-:Y:S01]  /*4ee0*/  IMAD.IADD R3, R3, 0x1, R0 ;  /* 0x0000000103037824 */ /* 0x000fe200078e0200 */
[----:B--2---:R-:W-:-:S03]  /*4ef0*/  SHF.R.S32.HI R5, RZ, 0x1f, R193 ;  /* 0x0000001fff057819 */ /* 0x004fc600000114c1 */
[----:B------:R-:W-:-:S04]  /*4f00*/  IMAD.WIDE.U32 R2, R193, c[0x0][0x1f0], R2 ;  /* 0x00007c00c1027a25 */ /* 0x000fc800078e0002 */
[----:B------:R-:W-:Y:S01]  /*4f10*/  IMAD R5, R5, c[0x0][0x1f0], RZ ;  /* 0x00007c0005057a24 */ /* 0x000fe200078e02ff */
[----:B------:R-:W-:-:S03]  /*4f20*/  IADD3 R0, P0, R222, R2, RZ ;  /* 0x00000002de007210 */ /* 0x000fc60007f1e0ff */
[----:B------:R-:W-:-:S05]  /*4f30*/  IMAD R5, R193, c[0x0][0x1f4], R5 ;  /* 0x00007d00c1057a24 */ /* 0x000fca00078e0205 */
[----:B------:R-:W-:Y:S02]  /*4f40*/  IADD3.X R5, R228, R3, R5, P0, !PT ;  /* 0x00000003e4057210 */ /* 0x000fe400007fe405 */
[----:B------:R-:W-:-:S04]  /*4f50*/  LEA R12, P0, R0, c[0x0][0x1c8], 0x1 ;  /* 0x00007200000c7a11 */ /* 0x000fc800078008ff */
[----:B------:R-:W-:Y:S01]  /*4f60*/  LEA.HI.X R5, R0, c[0x0][0x1cc], R5, 0x1, P0 ;  /* 0x0000730000057a11 */ /* 0x000fe200000f0c05 */
[----:B------:R-:W-:Y:S06]  /*4f70*/  BRA.DIV ~URZ, `(.L_x_1447) ;  /* 0x000095727f007947 */ /* 0x000fec000b800000 */
[----:B------:R1:W2:Y:S02]  /*4f80*/  SHFL.IDX PT, R4, R5, RZ, 0x181f ;  /* 0x00181fff05047589 */ /* 0x0002a400000e0000 */
.L_x_1512:
[----:B------:R-:W-:Y:S05]  /*4f90*/  BRA.DIV ~URZ, `(.L_x_1448) ;  /* 0x000095c27f007947 */ /* 0x000fea000b800000 */
[----:B------:R-:W3:Y:S01]  /*4fa0*/  SHFL.IDX PT, R0, R12, RZ, 0x181f ;  /* 0x00181fff0c007589 */ /* 0x000ee200000e0000 */
[----:B------:R-:W-:Y:S02]  /*4fb0*/  ISETP.GE.AND P5, PT, R195, c[0x0][0x1d4], PT ;  /* 0x00007500c3007a0c */ /* 0x000fe40003fa6270 */
[----:B------:R-:W-:Y:S02]  /*4fc0*/  ISETP.GE.AND P1, PT, R212, c[0x0][0x1d4], PT ;  /* 0x00007500d4007a0c */ /* 0x000fe40003f26270 */
[----:B------:R-:W-:Y:S02]  /*4fd0*/  SEL R11, RZ, 0x10, P5 ;  /* 0x00000010ff0b7807 */ /* 0x000fe40002800000 */
[----:B------:R-:W-:Y:S02]  /*4fe0*/  SEL R10, RZ, 0x10, P1 ;  /* 0x00000010ff0a7807 */ /* 0x000fe40000800000 */
[----:B---3--:R-:W-:-:S02]  /*4ff0*/  IADD3 R6, P0, R0, R16, RZ ;  /* 0x0000001000067210 */ /* 0x008fc40007f1e0ff */
[----:B------:R-:W-:-:S03]  /*5000*/  IADD3 R2, P6, R0, R17, RZ ;  /* 0x0000001100027210 */ /* 0x000fc60007fde0ff */
[C---:B--2---:R-:W-:Y:S01]  /*5010*/  IMAD.X R7, R4.reuse, 0x1, R13, P0 ;  /* 0x0000000104077824 */ /* 0x044fe200000e060d */
        /* <DEDUP_REMOVED lines=8> */
[----:B------:R-:W3:Y:S04]  /*50a0*/  SHFL.IDX PT, R0, R12, 0x1, 0x181f ;  /* 0x00381f000c007f89 */ /* 0x000ee800000e0000 */
[----:B------:R2:W-:Y:S04]  /*50b0*/  LDGSTS.E.BYPASS.LTC128B.128 [R220+0x10100], [R8.64], !P0 ;  /* 0x1010000008dc7fae */ /* 0x0005e8000c101d46 */
[----:B------:R4:W1:Y:S02]  /*50c0*/  SHFL.IDX PT, R4, R5, 0x1, 0x181f ;  /* 0x00381f0005047f89 */ /* 0x00086400000e0000 */
[----:B-1--4-:R-:W-:-:S02]  /*50d0*/  SEL R5, RZ, 0x10, P0 ;  /* 0x00000010ff057807 */ /* 0x012fc40000000000 */
.L_x_1513:
[----:B--23--:R-:W-:Y:S02]  /*50e0*/  IADD3 R8, -R11, 0x10, RZ ;  /* 0x000000100b087810 */ /* 0x00cfe40007ffe1ff */
[----:B------:R-:W-:-:S02]  /*50f0*/  IADD3 R2, -R10, 0x10, RZ ;  /* 0x000000100a027810 */ /* 0x000fc40007ffe1ff */
[----:B------:R-:W-:Y:S02]  /*5100*/  LOP3.LUT R8, R8, 0xf, RZ, 0xc0, !PT ;  /* 0x0000000f08087812 */ /* 0x000fe400078ec0ff */
[----:B------:R-:W-:Y:S02]  /*5110*/  IADD3 R3, -R5, 0x10, RZ ;  /* 0x0000001005037810 */ /* 0x000fe40007ffe1ff */
[----:B------:R-:W-:Y:S02]  /*5120*/  LOP3.LUT R6, R2, 0xf, RZ, 0xc0, !PT ;  /* 0x0000000f02067812 */ /* 0x000fe400078ec0ff */
[-C--:B------:R-:W-:Y:S02]  /*5130*/  IADD3 R8, P1, P0, R8, R0.reuse, R16 ;  /* 0x0000000008087210 */ /* 0x080fe4000783e010 */
[----:B------:R-:W-:Y:S02]  /*5140*/  LOP3.LUT R2, R3, 0xf, RZ, 0xc0, !PT ;  /* 0x0000000f03027812 */ /* 0x000fe400078ec0ff */
[----:B------:R-:W-:-:S02]  /*5150*/  IADD3 R6, P6, P5, R6, R0, R17 ;  /* 0x0000000006067210 */ /* 0x000fc40007dde011 */
[----:B------:R-:W-:Y:S02]  /*5160*/  IADD3.X R9, RZ, R4, R13, P1, P0 ;  /* 0x00000004ff097210 */ /* 0x000fe40000fe040d */
        /* <DEDUP_REMOVED lines=12> */
.L_x_1446:
[----:B------:R-:W-:Y:S05]  /*5230*/  BSYNC B0 ;  /* 0x0000000000007941 */ /* 0x000fea0003800000 */
.L_x_1445:
[----:B-1----:R-:W-:Y:S01]  /*5240*/  IMAD.MOV.U32 R3, RZ, RZ, c[0x0][0x2ac] ;  /* 0x0000ab00ff037624 */ /* 0x002fe200078e00ff */
[----:B------:R-:W-:Y:S01]  /*5250*/  IADD3 R178, R206, -0x2, RZ ;  /* 0xfffffffeceb27810 */ /* 0x000fe20007ffe0ff */
[----:B------:R-:W-:Y:S01]  /*5260*/  @P4 IMAD.HI.U32 R2, R252, c[0x0][0x2c8], RZ ;  /* 0x0000b200fc024a27 */ /* 0x000fe200078e00ff */
[----:B------:R-:W0:Y:S03]  /*5270*/  LDGDEPBAR ;  /* 0x00000000000079af */ /* 0x000e260000000000 */
[----:B------:R-:W-:-:S02]  /*5280*/  IMAD R3, R3, c[0x0][0x1d0], RZ ;  /* 0x0000740003037a24 */ /* 0x000fc400078e02ff */
[----:B------:R-:W-:Y:S01]  /*5290*/  IMAD.MOV.U32 R0, RZ, RZ, R252 ;  /* 0x000000ffff007224 */ /* 0x000fe200078e00fc */
[----:B------:R-:W-:Y:S01]  /*52a0*/  @P4 SHF.R.U32.HI R0, RZ, c[0x0][0x2cc], R2 ;  /* 0x0000b300ff004a19 */ /* 0x000fe20000011602 */
[----:B------:R-:W-:Y:S02]  /*52b0*/  IMAD.MOV.U32 R210, RZ, RZ, RZ ;  /* 0x000000ffffd27224 */ /* 0x000fe400078e00ff */
[----:B------:R-:W-:Y:S01]  /*52c0*/  IMAD.MOV.U32 R182, RZ, RZ, 0x1 ;  /* 0x00000001ffb67424 */ /* 0x000fe200078e00ff */
[----:B------:R-:W-:-:S04]  /*52d0*/  IADD3 R0, R0, -c[0x0][0x168], R3 ;  /* 0x80005a0000007a10 */ /* 0x000fc80007ffe003 */
[----:B------:R-:W-:-:S04]  /*52e0*/  SHF.R.S32.HI R2, RZ, 0x1f, R0 ;  /* 0x0000001fff027819 */ /* 0x000fc80000011400 */
[----:B------:R-:W-:-:S04]  /*52f0*/  LEA.HI R0, R2, R0, RZ, 0x6 ;  /* 0x0000000002007211 */ /* 0x000fc800078f30ff */
[----:B------:R-:W-:-:S04]  /*5300*/  SHF.R.S32.HI R0, RZ, 0x6, R0 ;  /* 0x00000006ff007819 */ /* 0x000fc80000011400 */
[----:B------:R-:W-:-:S04]  /*5310*/  IMNMX R219, RZ, R0, !PT ;  /* 0x00000000ffdb7217 */ /* 0x000fc80007800200 */
[----:B------:R-:W-:-:S13]  /*5320*/  ISETP.GE.AND P0, PT, R178, R219, PT ;  /* 0x000000dbb200720c */ /* 0x000fda0003f06270 */
[----:B------:R-:W-:Y:S05]  /*5330*/  @!P0 BRA `(.L_x_1449) ;  /* 0x000033e000008947 */ /* 0x000fea0003800000 */
[----:B------:R-:W-:Y:S01]  /*5340*/  MOV R127, R124 ;  /* 0x0000007c007f7202 */ /* 0x000fe20000000f00 */
[----:B------:R-:W-:Y:S01]  /*5350*/  IMAD.MOV.U32 R201, RZ, RZ, R178 ;  /* 0x000000ffffc97224 */ /* 0x000fe200078e00b2 */
[----:B------:R-:W-:Y:S01]  /*5360*/  MOV R126, R125 ;  /* 0x0000007d007e7202 */ /* 0x000fe20000000f00 */
[----:B------:R-:W-:Y:S01]  /*5370*/  IMAD.MOV.U32 R182, RZ, RZ, 0x1 ;  /* 0x00000001ffb67424 */ /* 0x000fe200078e00ff */
[----:B------:R-:W-:Y:S02]  /*5380*/  MOV R210, RZ ;  /* 0x000000ff00d27202 */ /* 0x000fe40000000f00 */
.L_x_1458:
[----:B------:R-:W-:Y:S04]  /*5390*/  DEPBAR.LE SB0, 0x2 ;  /* 0x000080800000791a */ /* 0x000fe80000000000 */
[----:B------:R-:W-:Y:S01]  /*53a0*/  WARPSYNC 0xffffffff ;  /* 0xffffffff00007948 */ /* 0x000fe20003800000 */
[----:B------:R-:W-:Y:S01]  /*53b0*/  BAR.SYNC.DEFER_BLOCKING 0x0 ;  /* 0x0000000000007b1d */ /* 0x000fe20000010000 */
[----:B------:R-:W-:Y:S01]  /*53c0*/  IMAD R181, R182, 0x6000, RZ ;  /* 0x00006000b6b57824 */ /* 0x000fe200078e02ff */
[----:B------:R-:W-:Y:S04]  /*53d0*/  ISETP.GE.AND P0, PT, R201, 0x1, PT ;  /* 0x00000001c900780c */ /* 0x000fe80003f06270 */
[----:B------:R-:W-:Y:S04]  /*53e0*/  IADD3 R0, R190, R181, RZ ;  /* 0x000000b5be007210 */ /* 0x000fe80007ffe0ff */
[----:B------:R-:W-:Y:S01]  /*53f0*/  IADD3 R125, R188, R0, RZ ;  /* 0x00000000bc7d7210 */ /* 0x000fe20007ffe0ff */
        /* <DEDUP_REMOVED lines=12> */
[----:B------:R-:W-:Y:S01]  /*54c0*/  IMAD.SHL.U32 R31, R213, 0x2, RZ ;  /* 0x00000002d51f7824 */ /* 0x000fe200078e00ff */
[----:B------:R-:W-:Y:S01]  /*54d0*/  SHF.R.S32.HI R2, RZ, 0x1f, R194 ;  /* 0x0000001fff027819 */ /* 0x000fe200000114c2 */
[----:B------:R-:W-:Y:S01]  /*54e0*/  IMAD.SHL.U32 R30, R212, 0x2, RZ ;  /* 0x00000002d41e7824 */ /* 0x000fe200078e00ff */
[----:B------:R-:W-:Y:S01]  /*54f0*/  SHF.R.S32.HI R20, RZ, 0x1f, R193 ;  /* 0x0000001fff147819 */ /* 0x000fe200000114c1 */
[----:B------:R-:W-:Y:S01]  /*5500*/  IMAD.SHL.U32 R29, R195, 0x2, RZ ;  /* 0x00000002c31d7824 */ /* 0x000fe200078e00ff */
[----:B------:R-:W-:Y:S01]  /*5510*/  SHF.R.S32.HI R5, RZ, 0x1f, R213 ;  /* 0x0000001fff057819 */ /* 0x000fe200000114d5 */
[----:B------:R-:W-:Y:S01]  /*5520*/  IMAD R4, R2, c[0x0][0x208], RZ ;  /* 0x0000820002047a24 */ /* 0x000fe200078e02ff */
[----:B------:R-:W-:Y:S01]  /*5530*/  SHF.R.S32.HI R6, RZ, 0x1f, R212 ;  /* 0x0000001fff067819 */ /* 0x000fe200000114d4 */
[C---:B------:R-:W-:Y:S01]  /*5540*/  IMAD.WIDE.U32 R2, R194.reuse, c[0x0][0x208], RZ ;  /* 0x00008200c2027a25 */ /* 0x040fe200078e00ff */
[----:B------:R-:W-:Y:S02]  /*5550*/  SHF.L.U64.HI R28, R213, 0x1, R5 ;  /* 0x00000001d51c7819 */ /* 0x000fe40000010205 */
[----:B------:R-:W-:Y:S01]  /*5560*/  SHF.R.S32.HI R5, RZ, 0x1f, R195 ;  /* 0x0000001fff057819 */ /* 0x000fe200000114c3 */
[----:B------:R-:W-:Y:S01]  /*5570*/  IMAD R4, R194, c[0x0][0x20c], R4 ;  /* 0x00008300c2047a24 */ /* 0x000fe200078e0204 */
[----:B------:R-:W-:Y:S01]  /*5580*/  SHF.L.U64.HI R23, R212, 0x1, R6 ;  /* 0x00000001d4177819 */ /* 0x000fe20000010206 */
[----:B------:R-:W-:Y:S01]  /*5590*/  IMAD R20, R20, c[0x0][0x218], RZ ;  /* 0x0000860014147a24 */ /* 0x000fe200078e02ff */
[----:B------:R-:W-:Y:S01]  /*55a0*/  SHF.L.U64.HI R22, R195, 0x1, R5 ;  /* 0x00000001c3167819 */ /* 0x000fe20000010205 */
[----:B------:R-:W-:Y:S02]  /*55b0*/  IMAD.IADD R3, R3, 0x1, R4 ;  /* 0x0000000103037824 */ /* 0x000fe400078e0204 */
[C---:B------:R-:W-:Y:S02]  /*55c0*/  IMAD R20, R193.reuse, c[0x0][0x21c], R20 ;  /* 0x00008700c1147a24 */ /* 0x040fe400078e0214 */
[----:B------:R-:W-:Y:S05]  /*55d0*/  IMAD.WIDE.U32 R2, R193, c[0x0][0x218], R2 ;  /* 0x00008600c1027a25 */ /* 0x000fea00078e0002 */
[----:B------:R-:W-:Y:S04]  /*55e0*/  IADD3 R2, P0, R226, R2, RZ ;  /* 0x00000002e2027210 */ /* 0x000fe80007f1e0ff */
[----:B------:R-:W-:Y:S02]  /*55f0*/  IADD3.X R20, R230, R3, R20, P0, !PT ;  /* 0x00000003e6147210 */ /* 0x000fe400007fe414 */
[C---:B------:R-:W-:Y:S04]  /*5600*/  LEA R21, P0, R2.reuse, c[0x0][0x1f8], 0x1 ;  /* 0x00007e0002157a11 */ /* 0x040fe800078008ff */
[----:B------:R-:W-:Y:S01]  /*5610*/  LEA.HI.X R20, R2, c[0x0][0x1fc], R20, 0x1, P0 ;  /* 0x00007f0002147a11 */ /* 0x000fe200000f0c14 */
[----:B------:R-:W-:-:S06]  /*5620*/  BRA.DIV ~URZ, `(.L_x_1452) ;  /* 0x000091727f007947 */ /* 0x000fcc000b800000 */
[----:B------:R4:W3:Y:S02]  /*5630*/  SHFL.IDX PT, R5, R20, RZ, 0x181f ;  /* 0x00181fff14057589 */ /* 0x0008e400000e0000 */
.L_x_1514:
[----:B------:R-:W-:-:S05]  /*5640*/  BRA.DIV ~URZ, `(.L_x_1453) ;  /* 0x000091c27f007947 */ /* 0x000fca000b800000 */
[----:B------:R-:W5:Y:S01]  /*5650*/  SHFL.IDX PT, R2, R21, RZ, 0x181f ;  /* 0x00181fff15027589 */ /* 0x000f6200000e0000 */
[----:B------:R-:W-:Y:S01]  /*5660*/  ISETP.GE.AND P5, PT, R195, c[0x0][0x1d4], PT ;  /* 0x00007500c3007a0c */ /* 0x000fe20003fa6270 */
[----:B------:R-:W-:Y:S01]  /*5670*/  IMAD R4, R210, 0x6000, R231 ;  /* 0x00006000d2047824 */ /* 0x000fe200078e02e7 */
[----:B------:R-:W-:Y:S02]  /*5680*/  ISETP.GE.AND P1, PT, R212, c[0x0][0x1d4], PT ;  /* 0x00007500d4007a0c */ /* 0x000fe40003f26270 */
[C---:B-----5:R-:W-:Y:S02]  /*5690*/  IADD3 R12, P0, R2.reuse, R29, RZ ;  /* 0x0000001d020c7210 */ /* 0x060fe40007f1e0ff */
[C---:B------:R-:W-:Y:S03]  /*56a0*/  IADD3 R6, P6, R2.reuse, R30, RZ ;  /* 0x0000001e02067210 */ /* 0x040fe60007fde0ff */
[----:B---3--:R-:W-:Y:S01]  /*56b0*/  IMAD.X R13, R5, 0x1, R22, P0 ;  /* 0x00000001050d7824 */ /* 0x008fe200000e0616 */
[----:B------:R-:W-:Y:S01]  /*56c0*/  ISETP.GE.AND P0, PT, R213, c[0x0][0x1d4], PT ;  /* 0x00007500d5007a0c */ /* 0x000fe20003f06270 */
[C---:B------:R-:W-:Y:S01]  /*56d0*/  IMAD.X R7, R5.reuse, 0x1, R23, P6 ;  /* 0x0000000105077824 */ /* 0x040fe200030e0617 */
[----:B------:R-:W-:Y:S02]  /*56e0*/  IADD3 R14, P6, R2, R31, RZ ;  /* 0x0000001f020e7210 */ /* 0x000fe40007fde0ff */
[----:B------:R-:W-:Y:S01]  /*56f0*/  @!PT LDS RZ, [RZ] ;  /* 0x00000000fffff984 */ /* 0x000fe20000000800 */
[----:B------:R-:W-:Y:S01]  /*5700*/  @!PT LDS RZ, [RZ] ;  /* 0x00000000fffff984 */ /* 0x000fe20000000800 */
[----:B------:R3:W-:Y:S03]  /*5710*/  LDGSTS.E.BYPASS.LTC128B.128 [R4], [R12.64], !P5 ;  /* 0x000000000c047fae */ /* 0x0007e6000e901d46 */
[----:B------:R-:W-:Y:S01]  /*5720*/  IMAD.X R15, R5, 0x1, R28, P6 ;  /* 0x00000001050f7824 */ /* 0x000fe200030e061c */
[----:B------:R3:W-:Y:S04]  /*5730*/  LDGSTS.E.BYPASS.LTC128B.128 [R4+0x2000], [R6.64], !P1 ;  /* 0x0200000006047fae */ /* 0x0007e8000c901d46 */
[----:B------:R5:W4:Y:S04]  /*5740*/  SHFL.IDX PT, R5, R20, 0x1, 0x181f ;  /* 0x00381f0014057f89 */ /* 0x000b2800000e0000 */
[----:B------:R2:W-:Y:S04]  /*5750*/  LDGSTS.E.BYPASS.LTC128B.128 [R4+0x4000], [R14.64], !P0 ;  /* 0x040000000e047fae */ /* 0x0005e8000c101d46 */
[----:B------:R3:W1:Y:S01]  /*5760*/  SHFL.IDX PT, R2, R21, 0x1, 0x181f ;  /* 0x00381f0015027f89 */ /* 0x00066200000e0000 */
[----:B----45:R-:W-:Y:S02]  /*5770*/  SEL R20, RZ, 0x10, P5 ;  /* 0x00000010ff147807 */ /* 0x030fe40002800000 */
[----:B--2---:R-:W-:Y:S02]  /*5780*/  SEL R15, RZ, 0x10, P1 ;  /* 0x00000010ff0f7807 */ /* 0x004fe40000800000 */
[----:B------:R-:W-:Y:S02]  /*5790*/  SEL R14, RZ, 0x10, P0 ;  /* 0x00000010ff0e7807 */ /* 0x000fe40000000000 */
.L_x_1515:
[----:B-1-3--:R-:W-:Y:S02]  /*57a0*/  IADD3 R3, -R15, 0x10, RZ ;  /* 0x000000100f037810 */ /* 0x00afe40007ffe1ff */
[----:B------:R-:W-:Y:S02]  /*57b0*/  IADD3 R12, -R20, 0x10, RZ ;  /* 0x00000010140c7810 */ /* 0x000fe40007ffe1ff */
[----:B------:R-:W-:Y:S02]  /*57c0*/  IADD3 R6, -R14, 0x10, RZ ;  /* 0x000000100e067810 */ /* 0x000fe40007ffe1ff */
[----:B------:R-:W-:Y:S02]  /*57d0*/  LOP3.LUT R7, R3, 0xf, RZ, 0xc0, !PT ;  /* 0x0000000f03077812 */ /* 0x000fe400078ec0ff */
[----:B------:R-:W-:Y:S02]  /*57e0*/  LOP3.LUT R12, R12, 0xf, RZ, 0xc0, !PT ;  /* 0x0000000f0c0c7812 */ /* 0x000fe400078ec0ff */
[----:B------:R-:W-:Y:S02]  /*57f0*/  LOP3.LUT R3, R6, 0xf, RZ, 0xc0, !PT ;  /* 0x0000000f06037812 */ /* 0x000fe400078ec0ff */
[-C--:B------:R-:W-:Y:S02]  /*5800*/  IADD3 R6, P6, P5, R7, R2.reuse, R30 ;  /* 0x0000000207067210 */ /* 0x080fe40007dde01e */
[-C--:B------:R-:W-:Y:S02]  /*5810*/  IADD3 R12, P1, P0, R12, R2.reuse, R29 ;  /* 0x000000020c0c7210 */ /* 0x080fe4000783e01d */
        /* <DEDUP_REMOVED lines=13> */
.L_x_1451:
[----:B------:R-:W-:Y:S05]  /*58f0*/  BSYNC B0 ;  /* 0x0000000000007941 */ /* 0x000fea0003800000 */
.L_x_1450:
[----:B------:R-:W0:Y:S01]  /*5900*/  LDGDEPBAR ;  /* 0x00000000000079af */ /* 0x000e220000000000 */
[----:B------:R-:W-:Y:S01]  /*5910*/  WARPSYNC 0xffffffff ;  /* 0xffffffff00007948 */ /* 0x000fe20003800000 */
[C---:B-123--:R-:W-:Y:S01]  /*5920*/  HMMA.16816.F32.BF16 R4, R32.reuse, R8, RZ ;  /* 0x000000082004723c */ /* 0x04efe200000418ff */
[----:B------:R-:W-:Y:S03]  /*5930*/  BSSY B0, `(.L_x_1454) ;  /* 0x00002d4000007945 */ /* 0x000fe60003800000 */
[CC--:B------:R-:W-:Y:S02]  /*5940*/  IADD3 R2, R187.reuse, R0.reuse, RZ ;  /* 0x00000000bb027210 */ /* 0x0c0fe40007ffe0ff */
[----:B------:R-:W-:Y:S01]  /*5950*/  LDSM.16.M88.4 R160, [R186] ;  /* 0x00000000baa0783b */ /* 0x000fe20000000200 */
[----:B------:R-:W-:Y:S01]  /*5960*/  IADD3 R180, R187, R125, RZ ;  /* 0x0000007dbbb47210 */ /* 0x000fe20007ffe0ff */
[C---:B------:R-:W-:Y:S01]  /*5970*/  HMMA.16816.F32.BF16 R8, R32.reuse, R10, RZ ;  /* 0x0000000a2008723c */ /* 0x040fe200000418ff */
[CC--:B------:R-:W-:Y:S03]  /*5980*/  IADD3 R124, R188.reuse, R0.reuse, RZ ;  /* 0x00000000bc7c7210 */ /* 0x0c0fe60007ffe0ff */
[----:B------:R-:W-:Y:S02]  /*5990*/  IADD3 R3, R188, R0, R187 ;  /* 0x00000000bc037210 */ /* 0x000fe40007ffe0bb */
[----:B------:R-:W1:Y:S01]  /*59a0*/  LDSM.16.M88.4 R164, [R2] ;  /* 0x0000000002a4783b */ /* 0x000e620000000200 */
[----:B------:R-:W-:Y:S01]  /*59b0*/  SHF.L.U32 R211, R201, 0x6, RZ ;  /* 0x00000006c9d37819 */ /* 0x000fe200000006ff */
[C---:B----4-:R-:W-:Y:S06]  /*59c0*/  HMMA.16816.F32.BF16 R12, R32.reuse, R16, RZ ;  /* 0x00000010200c723c */ /* 0x050fec00000418ff */
[----:B------:R-:W2:Y:S02]  /*59d0*/  LDSM.16.M88.4 R168, [R2+0x800] ;  /* 0x0008000002a8783b */ /* 0x000ea40000000200 */
[C---:B------:R-:W-:Y:S06]  /*59e0*/  HMMA.16816.F32.BF16 R16, R32.reuse, R18, RZ ;  /* 0x000000122010723c */ /* 0x040fec00000418ff */
[----:B------:R-:W3:Y:S02]  /*59f0*/  LDSM.16.M88.4 R172, [R2+0x1000] ;  /* 0x0010000002ac783b */ /* 0x000ee40000000200 */
[C---:B------:R-:W-:Y:S06]  /*5a00*/  HMMA.16816.F32.BF16 R20, R32.reuse, R24, RZ ;  /* 0x000000182014723c */ /* 0x040fec00000418ff */
[----:B------:R-:W-:Y:S02]  /*5a10*/  LDSM.16.M88.4 R176, [R180+0x1000] ;  /* 0x00100000b4b0783b */ /* 0x000fe40000000200 */
[C---:B------:R-:W-:Y:S08]  /*5a20*/  HMMA.16816.F32.BF16 R24, R32.reuse, R26, RZ ;  /* 0x0000001a2018723c */ /* 0x040ff000000418ff */
[C---:B------:R-:W-:Y:S08]  /*5a30*/  HMMA.16816.F32.BF16 R28, R32.reuse, R136, RZ ;  /* 0x00000088201c723c */ /* 0x040ff000000418ff */
[----:B------:R-:W-:Y:S01]  /*5a40*/  HMMA.16816.F32.BF16 R32, R32, R138, RZ ;  /* 0x0000008a2020723c */ /* 0x000fe200000418ff */
[----:B------:R-:W4:Y:S07]  /*5a50*/  LDSM.16.M88.4 R136, [R2+0x1800] ;  /* 0x001800000288783b */ /* 0x000f2e0000000200 */
[C---:B------:R-:W-:Y:S08]  /*5a60*/  HMMA.16816.F32.BF16 R4, R140.reuse, R144, R4 ;  /* 0x000000908c04723c */ /* 0x040ff00000041804 */
[C---:B------:R-:W-:Y:S01]  /*5a70*/  HMMA.16816.F32.BF16 R8, R140.reuse, R146, R8 ;  /* 0x000000928c08723c */ /* 0x040fe20000041808 */
[----:B------:R-:W-:Y:S07]  /*5a80*/  LDSM.16.M88.4 R144, [R185] ;  /* 0x00000000b990783b */ /* 0x000fee0000000200 */
        /* <DEDUP_REMOVED lines=8> */
[----:B------:R-:W4:Y:S07]  /*5b10*/  LDSM.16.M88.4 R140, [R180+0x1800] ;  /* 0x00180000b48c783b */ /* 0x000f2e0000000200 */
[C---:B-1----:R-:W-:Y:S01]  /*5b20*/  HMMA.16816.F32.BF16 R4, R160.reuse, R164, R4 ;  /* 0x000000a4a004723c */ /* 0x042fe20000041804 */
[----:B------:R-:W-:Y:S07]  /*5b30*/  LDSM.16.M88.4 R156, [R183+0x4000] ;  /* 0x00400000b79c783b */ /* 0x000fee0000000200 */
[C---:B------:R-:W-:Y:S01]  /*5b40*/  HMMA.16816.F32.BF16 R8, R160.reuse, R166, R8 ;  /* 0x000000a6a008723c */ /* 0x040fe20000041808 */
[----:B------:R-:W1:Y:S07]  /*5b50*/  LDSM.16.M88.4 R164, [R0+0x2000] ;  /* 0x0020000000a4783b */ /* 0x000e6e0000000200 */
[C---:B--2---:R-:W-:Y:S08]  /*5b60*/  HMMA.16816.F32.BF16 R12, R160.reuse, R168, R12 ;  /* 0x000000a8a00c723c */ /* 0x044ff0000004180c */
[C---:B------:R-:W-:Y:S01]  /*5b70*/  HMMA.16816.F32.BF16 R16, R160.reuse, R170, R16 ;  /* 0x000000aaa010723c */ /* 0x040fe20000041810 */
[----:B------:R-:W-:Y:S07]  /*5b80*/  LDSM.16.M88.4 R168, [R2+0x2000] ;  /* 0x0020000002a8783b */ /* 0x000fee0000000200 */
[C---:B---3--:R-:W-:Y:S08]  /*5b90*/  HMMA.16816.F32.BF16 R20, R160.reuse, R172, R20 ;  /* 0x000000aca014723c */ /* 0x048ff00000041814 */
[C---:B------:R-:W-:Y:S08]  /*5ba0*/  HMMA.16816.F32.BF16 R24, R160.reuse, R174, R24 ;  /* 0x000000aea018723c */ /* 0x040ff00000041818 */
[C---:B----4-:R-:W-:Y:S08]  /*5bb0*/  HMMA.16816.F32.BF16 R28, R160.reuse, R136, R28 ;  /* 0x00000088a01c723c */ /* 0x050ff0000004181c */
[----:B------:R-:W-:Y:S01]  /*5bc0*/  HMMA.16816.F32.BF16 R32, R160, R138, R32 ;  /* 0x0000008aa020723c */ /* 0x000fe20000041820 */
[----:B------:R-:W2:Y:S07]  /*5bd0*/  LDSM.16.M88.4 R136, [R0+0x2800] ;  /* 0x002800000088783b */ /* 0x000eae0000000200 */
[C---:B-----5:R-:W-:Y:S01]  /*5be0*/  HMMA.16816.F32.BF16 R4, R144.reuse, R148, R4 ;  /* 0x000000949004723c */ /* 0x060fe20000041804 */
[----:B------:R-:W-:Y:S07]  /*5bf0*/  LDSM.16.M88.4 R160, [R124+0x2800] ;  /* 0x002800007ca0783b */ /* 0x000fee0000000200 */
[C---:B------:R-:W-:Y:S01]  /*5c00*/  HMMA.16816.F32.BF16 R8, R144.reuse, R150, R8 ;  /* 0x000000969008723c */ /* 0x040fe20000041808 */
[----:B------:R-:W3:Y:S07]  /*5c10*/  LDSM.16.M88.4 R148, [R0+0x3000] ;  /* 0x003000000094783b */ /* 0x000eee0000000200 */
[C---:B------:R-:W-:Y:S08]  /*5c20*/  HMMA.16816.F32.BF16 R12, R144.reuse, R152, R12 ;  /* 0x00000098900c723c */ /* 0x040ff0000004180c */
[C---:B------:R-:W-:Y:S01]  /*5c30*/  HMMA.16816.F32.BF16 R16, R144.reuse, R154, R16 ;  /* 0x0000009a9010723c */ /* 0x040fe20000041810 */
[----:B------:R-:W-:Y:S07]  /*5c40*/  LDSM.16.M88.4 R152, [R125+0x2000] ;  /* 0x002000007d98783b */ /* 0x000fee0000000200 */
[C---:B------:R-:W-:Y:S08]  /*5c50*/  HMMA.16816.F32.BF16 R20, R144.reuse, R176, R20 ;  /* 0x000000b09014723c */ /* 0x040ff00000041814 */
[C---:B------:R-:W-:Y:S08]  /*5c60*/  HMMA.16816.F32.BF16 R24, R144.reuse, R178, R24 ;  /* 0x000000b29018723c */ /* 0x040ff00000041818 */
[C---:B------:R-:W-:Y:S08]  /*5c70*/  HMMA.16816.F32.BF16 R28, R144.reuse, R140, R28 ;  /* 0x0000008c901c723c */ /* 0x040ff0000004181c */
[----:B------:R-:W-:Y:S01]  /*5c80*/  HMMA.16816.F32.BF16 R32, R144, R142, R32 ;  /* 0x0000008e9020723c */ /* 0x000fe20000041820 */
[----:B------:R-:W4:Y:S07]  /*5c90*/  LDSM.16.M88.4 R140, [R0+0x3800] ;  /* 0x00380000008c783b */ /* 0x000f2e0000000200 */
[C---:B-1----:R-:W-:Y:S01]  /*5ca0*/  HMMA.16816.F32.BF16 R4, R156.reuse, R164, R4 ;  /* 0x000000a49c04723c */ /* 0x042fe20000041804 */
[----:B------:R-:W1:Y:S07]  /*5cb0*/  LDSM.16.M88.4 R144, [R184+0x4000] ;  /* 0x00400000b890783b */ /* 0x000e6e0000000200 */
[C---:B------:R-:W-:Y:S01]  /*5cc0*/  HMMA.16816.F32.BF16 R8, R156.reuse, R166, R8 ;  /* 0x000000a69c08723c */ /* 0x040fe20000041808 */
[----:B------:R-:W5:Y:S07]  /*5cd0*/  LDSM.16.M88.4 R164, [R124+0x3000] ;  /* 0x003000007ca4783b */ /* 0x000f6e0000000200 */
[C---:B--2---:R-:W-:Y:S08]  /*5ce0*/  HMMA.16816.F32.BF16 R12, R156.reuse, R136, R12 ;  /* 0x000000889c0c723c */ /* 0x044ff0000004180c */
[C---:B------:R-:W-:Y:S01]  /*5cf0*/  HMMA.16816.F32.BF16 R16, R156.reuse, R138, R16 ;  /* 0x0000008a9c10723c */ /* 0x040fe20000041810 */
[----:B------:R-:W2:Y:S07]  /*5d00*/  LDSM.16.M88.4 R136, [R124+0x3800] ;  /* 0x003800007c88783b */ /* 0x000eae0000000200 */
[C---:B---3--:R-:W-:Y:S08]  /*5d10*/  HMMA.16816.F32.BF16 R20, R156.reuse, R148, R20 ;  /* 0x000000949c14723c */ /* 0x048ff00000041814 */
[C---:B------:R-:W-:Y:S01]  /*5d20*/  HMMA.16816.F32.BF16 R24, R156.reuse, R150, R24 ;  /* 0x000000969c18723c */ /* 0x040fe20000041818 */
[----:B------:R-:W3:Y:S07]  /*5d30*/  LDSM.16.M88.4 R148, [R186+0x4000] ;  /* 0x00400000ba94783b */ /* 0x000eee0000000200 */
[C---:B----4-:R-:W-:Y:S08]  /*5d40*/  HMMA.16816.F32.BF16 R28, R156.reuse, R140, R28 ;  /* 0x0000008c9c1c723c */ /* 0x050ff0000004181c */
[----:B------:R-:W-:Y:S01]  /*5d50*/  HMMA.16816.F32.BF16 R32, R156, R142, R32 ;  /* 0x0000008e9c20723c */ /* 0x000fe20000041820 */
[----:B------:R-:W4:Y:S07]  /*5d60*/  LDSM.16.M88.4 R140, [R2+0x2800] ;  /* 0x00280000028c783b */ /* 0x000f2e0000000200 */
[C---:B-1----:R-:W-:Y:S01]  /*5d70*/  HMMA.16816.F32.BF16 R4, R144.reuse, R152, R4 ;  /* 0x000000989004723c */ /* 0x042fe20000041804 */
[----:B------:R-:W-:Y:S07]  /*5d80*/  LDSM.16.M88.4 R156, [R2+0x3800] ;  /* 0x00380000029c783b */ /* 0x000fee0000000200 */
[C---:B------:R-:W-:Y:S01]  /*5d90*/  HMMA.16816.F32.BF16 R8, R144.reuse, R154, R8 ;  /* 0x0000009a9008723c */ /* 0x040fe20000041808 */
[----:B------:R-:W1:Y:S07]  /*5da0*/  LDSM.16.M88.4 R152, [R2+0x3000] ;  /* 0x003000000298783b */ /* 0x000e6e0000000200 */
[C---:B------:R-:W-:Y:S08]  /*5db0*/  HMMA.16816.F32.BF16 R12, R144.reuse, R160, R12 ;  /* 0x000000a0900c723c */ /* 0x040ff0000004180c */
[C---:B------:R-:W-:Y:S01]  /*5dc0*/  HMMA.16816.F32.BF16 R16, R144.reuse, R162, R16 ;  /* 0x000000a29010723c */ /* 0x040fe20000041810 */
[----:B------:R-:W-:Y:S07]  /*5dd0*/  LDSM.16.M88.4 R160, [R185+0x4000] ;  /* 0x00400000b9a0783b */ /* 0x000fee0000000200 */
[C---:B-----5:R-:W-:Y:S08]  /*5de0*/  HMMA.16816.F32.BF16 R20, R144.reuse, R164, R20 ;  /* 0x000000a49014723c */ /* 0x060ff00000041814 */
[C---:B------:R-:W-:Y:S01]  /*5df0*/  HMMA.16816.F32.BF16 R24, R144.reuse, R166, R24 ;  /* 0x000000a69018723c */ /* 0x040fe20000041818 */
[----:B------:R-:W5:Y:S07]  /*5e00*/  LDSM.16.M88.4 R164, [R180+0x2000] ;  /* 0x00200000b4a4783b */ /* 0x000f6e0000000200 */
[C---:B--2---:R-:W-:Y:S08]  /*5e10*/  HMMA.16816.F32.BF16 R28, R144.reuse, R136, R28 ;  /* 0x00000088901c723c */ /* 0x044ff0000004181c */
[----:B------:R-:W-:Y:S01]  /*5e20*/  HMMA.16816.F32.BF16 R32, R144, R138, R32 ;  /* 0x0000008a9020723c */ /* 0x000fe20000041820 */
[----:B------:R-:W2:Y:S07]  /*5e30*/  LDSM.16.M88.4 R136, [R3+0x2800] ;  /* 0x002800000388783b */ /* 0x000eae0000000200 */
[C---:B---3--:R-:W-:Y:S01]  /*5e40*/  HMMA.16816.F32.BF16 R4, R148.reuse, R168, R4 ;  /* 0x000000a89404723c */ /* 0x048fe20000041804 */
[----:B------:R-:W-:Y:S07]  /*5e50*/  LDSM.16.M88.4 R144, [R3+0x3800] ;  /* 0x003800000390783b */ /* 0x000fee0000000200 */
[C---:B------:R-:W-:Y:S01]  /*5e60*/  HMMA.16816.F32.BF16 R8, R148.reuse, R170, R8 ;  /* 0x000000aa9408723c */ /* 0x040fe20000041808 */
[----:B------:R3:W-:Y:S07]  /*5e70*/  LDSM.16.M88.4 R168, [R125+0x4000] ;  /* 0x004000007da8783b */ /* 0x0007ee0000000200 */
[C---:B----4-:R-:W-:Y:S08]  /*5e80*/  HMMA.16816.F32.BF16 R12, R148.reuse, R140, R12 ;  /* 0x0000008c940c723c */ /* 0x050ff0000004180c */
[C---:B------:R-:W-:Y:S01]  /*5e90*/  HMMA.16816.F32.BF16 R16, R148.reuse, R142, R16 ;  /* 0x0000008e9410723c */ /* 0x040fe20000041810 */
[----:B------:R-:W4:Y:S07]  /*5ea0*/  LDSM.16.M88.4 R140, [R3+0x3000] ;  /* 0x00300000038c783b */ /* 0x000f2e0000000200 */
[C---:B-1----:R-:W-:Y:S01]  /*5eb0*/  HMMA.16816.F32.BF16 R20, R148.reuse, R152, R20 ;  /* 0x000000989414723c */ /* 0x042fe20000041814 */
[----:B---3--:R-:W-:Y:S07]  /*5ec0*/  MOV R125, c[0x0][0x2ac] ;  /* 0x0000ab00007d7a02 */ /* 0x008fee0000000f00 */
[C---:B------:R-:W-:Y:S01]  /*5ed0*/  HMMA.16816.F32.BF16 R24, R148.reuse, R154, R24 ;  /* 0x0000009a9418723c */ /* 0x040fe20000041818 */
[----:B------:R-:W-:Y:S07]  /*5ee0*/  LDSM.16.M88.4 R152, [R0+0x4000] ;  /* 0x004000000098783b */ /* 0x000fee0000000200 */
[C---:B------:R-:W-:Y:S08]  /*5ef0*/  HMMA.16816.F32.BF16 R28, R148.reuse, R156, R28 ;  /* 0x0000009c941c723c */ /* 0x040ff0000004181c */
[----:B------:R-:W-:Y:S01]  /*5f00*/  HMMA.16816.F32.BF16 R32, R148, R158, R32 ;  /* 0x0000009e9420723c */ /* 0x000fe20000041820 */
[----:B------:R-:W1:Y:S07]  /*5f10*/  LDSM.16.M88.4 R148, [R183+0x8000] ;  /* 0x00800000b794783b */ /* 0x000e6e0000000200 */
[C---:B-----5:R-:W-:Y:S01]  /*5f20*/  HMMA.16816.F32.BF16 R4, R160.reuse, R164, R4 ;  /* 0x000000a4a004723c */ /* 0x060fe20000041804 */
[----:B------:R-:W3:Y:S07]  /*5f30*/  LDSM.16.M88.4 R156, [R0+0x4800] ;  /* 0x00480000009c783b */ /* 0x000eee0000000200 */
[C---:B------:R-:W-:Y:S01]  /*5f40*/  HMMA.16816.F32.BF16 R8, R160.reuse, R166, R8 ;  /* 0x000000a6a008723c */ /* 0x040fe20000041808 */
[----:B------:R-:W5:Y:S07]  /*5f50*/  LDSM.16.M88.4 R164, [R0+0x5000] ;  /* 0x0050000000a4783b */ /* 0x000f6e0000000200 */
[C---:B--2---:R-:W-:Y:S08]  /*5f60*/  HMMA.16816.F32.BF16 R12, R160.reuse, R136, R12 ;  /* 0x00000088a00c723c */ /* 0x044ff0000004180c */
[C---:B------:R-:W-:Y:S01]  /*5f70*/  HMMA.16816.F32.BF16 R16, R160.reuse, R138, R16 ;  /* 0x0000008aa010723c */ /* 0x040fe20000041810 */
[----:B------:R2:W3:Y:S07]  /*5f80*/  LDSM.16.M88.4 R136, [R0+0x5800] ;  /* 0x005800000088783b */ /* 0x0004ee0000000200 */
[C---:B----4-:R-:W-:Y:S08]  /*5f90*/  HMMA.16816.F32.BF16 R20, R160.reuse, R140, R20 ;  /* 0x0000008ca014723c */ /* 0x050ff00000041814 */
[C---:B------:R-:W-:Y:S01]  /*5fa0*/  HMMA.16816.F32.BF16 R24, R160.reuse, R142, R24 ;  /* 0x0000008ea018723c */ /* 0x040fe20000041818 */
[----:B------:R-:W4:Y:S07]  /*5fb0*/  LDSM.16.M88.4 R140, [R184+0x8000] ;  /* 0x00800000b88c783b */ /* 0x000f2e0000000200 */
[C---:B------:R-:W-:Y:S04]  /*5fc0*/  HMMA.16816.F32.BF16 R28, R160.reuse, R144, R28 ;  /* 0x00000090a01c723c */ /* 0x040fe8000004181c */
[----:B--2---:R-:W-:Y:S04]  /*5fd0*/  MOV R0, R217 ;  /* 0x000000d900007202 */ /* 0x004fe80000000f00 */
[----:B------:R-:W-:Y:S01]  /*5fe0*/  HMMA.16816.F32.BF16 R32, R160, R146, R32 ;  /* 0x00000092a020723c */ /* 0x000fe20000041820 */
[----:B------:R-:W2:Y:S07]  /*5ff0*/  LDSM.16.M88.4 R144, [R124+0x4800] ;  /* 0x004800007c90783b */ /* 0x000eae0000000200 */
[C---:B-1----:R-:W-:Y:S01]  /*6000*/  HMMA.16816.F32.BF16 R4, R148.reuse, R152, R4 ;  /* 0x000000989404723c */ /* 0x042fe20000041804 */
[----:B------:R-:W-:Y:S07]  /*6010*/  LDSM.16.M88.4 R160, [R2+0x4800] ;  /* 0x0048000002a0783b */ /* 0x000fee0000000200 */
[C---:B------:R-:W-:Y:S01]  /*6020*/  HMMA.16816.F32.BF16 R8, R148.reuse, R154, R8 ;  /* 0x0000009a9408723c */ /* 0x040fe20000041808 */
[----:B------:R-:W1:Y:S07]  /*6030*/  LDSM.16.M88.4 R152, [R124+0x5000] ;  /* 0x005000007c98783b */ /* 0x000e6e0000000200 */
[C---:B---3--:R-:W-:Y:S08]  /*6040*/  HMMA.16816.F32.BF16 R12, R148.reuse, R156, R12 ;  /* 0x0000009c940c723c */ /* 0x048ff0000004180c */
[C---:B------:R-:W-:Y:S01]  /*6050*/  HMMA.16816.F32.BF16 R16, R148.reuse, R158, R16 ;  /* 0x0000009e9410723c */ /* 0x040fe20000041810 */
[----:B------:R-:W3:Y:S07]  /*6060*/  LDSM.16.M88.4 R156, [R124+0x5800] ;  /* 0x005800007c9c783b */ /* 0x000eee0000000200 */
[C---:B-----5:R-:W-:Y:S08]  /*6070*/  HMMA.16816.F32.BF16 R20, R148.reuse, R164, R20 ;  /* 0x000000a49414723c */ /* 0x060ff00000041814 */
[C---:B------:R-:W-:Y:S01]  /*6080*/  HMMA.16816.F32.BF16 R24, R148.reuse, R166, R24 ;  /* 0x000000a69418723c */ /* 0x040fe20000041818 */
[----:B------:R-:W-:Y:S07]  /*6090*/  LDSM.16.M88.4 R164, [R2+0x5000] ;  /* 0x0050000002a4783b */ /* 0x000fee0000000200 */
[C---:B------:R-:W-:Y:S08]  /*60a0*/  HMMA.16816.F32.BF16 R28, R148.reuse, R136, R28 ;  /* 0x00000088941c723c */ /* 0x040ff0000004181c */
[----:B------:R-:W-:Y:S01]  /*60b0*/  HMMA.16816.F32.BF16 R32, R148, R138, R32 ;  /* 0x0000008a9420723c */ /* 0x000fe20000041820 */
[----:B------:R-:W-:Y:S07]  /*60c0*/  LDSM.16.M88.4 R136, [R186+0x8000] ;  /* 0x00800000ba88783b */ /* 0x000fee0000000200 */
[C---:B----4-:R-:W-:Y:S01]  /*60d0*/  HMMA.16816.F32.BF16 R4, R140.reuse, R168, R4 ;  /* 0x000000a88c04723c */ /* 0x050fe20000041804 */
[----:B------:R-:W4:Y:S07]  /*60e0*/  LDSM.16.M88.4 R148, [R2+0x4000] ;  /* 0x004000000294783b */ /* 0x000f2e0000000200 */
[C---:B------:R-:W-:Y:S01]  /*60f0*/  HMMA.16816.F32.BF16 R8, R140.reuse, R170, R8 ;  /* 0x000000aa8c08723c */ /* 0x040fe20000041808 */
[----:B------:R-:W-:Y:S07]  /*6100*/  LDSM.16.M88.4 R168, [R180+0x4000] ;  /* 0x00400000b4a8783b */ /* 0x000fee0000000200 */
[C---:B--2---:R-:W-:Y:S08]  /*6110*/  HMMA.16816.F32.BF16 R12, R140.reuse, R144, R12 ;  /* 0x000000908c0c723c */ /* 0x044ff0000004180c */
[C---:B------:R-:W-:Y:S01]  /*6120*/  HMMA.16816.F32.BF16 R16, R140.reuse, R146, R16 ;  /* 0x000000928c10723c */ /* 0x040fe20000041810 */
[----:B------:R2:W5:Y:S07]  /*6130*/  LDSM.16.M88.4 R144, [R2+0x5800] ;  /* 0x005800000290783b */ /* 0x00056e0000000200 */
[C---:B-1----:R-:W-:Y:S08]  /*6140*/  HMMA.16816.F32.BF16 R20, R140.reuse, R152, R20 ;  /* 0x000000988c14723c */ /* 0x042ff00000041814 */
[C---:B------:R-:W-:Y:S01]  /*6150*/  HMMA.16816.F32.BF16 R24, R140.reuse, R154, R24 ;  /* 0x0000009a8c18723c */ /* 0x040fe20000041818 */
[----:B------:R-:W-:Y:S07]  /*6160*/  LDSM.16.M88.4 R152, [R185+0x8000] ;  /* 0x00800000b998783b */ /* 0x000fee0000000200 */
[C---:B---3--:R-:W-:Y:S04]  /*6170*/  HMMA.16816.F32.BF16 R28, R140.reuse, R156, R28 ;  /* 0x0000009c8c1c723c */ /* 0x048fe8000004181c */
[----:B--2---:R-:W-:Y:S03]  /*6180*/  @P4 IMAD.HI.U32 R2, R217, c[0x0][0x2c8], RZ ;  /* 0x0000b200d9024a27 */ /* 0x004fe600078e00ff */
[----:B------:R-:W-:Y:S01]  /*6190*/  IADD3 R156, R191, R181, RZ ;  /* 0x000000b5bf9c7210 */ /* 0x000fe20007ffe0ff */
[----:B------:R-:W-:Y:S01]  /*61a0*/  HMMA.16816.F32.BF16 R32, R140, R158, R32 ;  /* 0x0000009e8c20723c */ /* 0x000fe20000041820 */
[----:B------:R-:W-:Y:S03]  /*61b0*/  LDSM.16.M88.4 R140, [R3+0x4800] ;  /* 0x00480000038c783b */ /* 0x000fe60000000200 */
[----:B------:R-:W-:Y:S04]  /*61c0*/  @P4 SHF.R.U32.HI R0, RZ, c[0x0][0x2cc], R2 ;  /* 0x0000b300ff004a19 */ /* 0x000fe80000011602 */
[C---:B----4-:R-:W-:Y:S01]  /*61d0*/  HMMA.16816.F32.BF16 R4, R136.reuse, R148, R4 ;  /* 0x000000948804723c */ /* 0x050fe20000041804 */
[----:B------:R-:W1:Y:S07]  /*61e0*/  SHFL.IDX PT, R2, R0, RZ, 0x1c1f ;  /* 0x001c1fff00027589 */ /* 0x000e6e00000e0000 */
[C---:B------:R-:W-:Y:S01]  /*61f0*/  HMMA.16816.F32.BF16 R8, R136.reuse, R150, R8 ;  /* 0x000000968808723c */ /* 0x040fe20000041808 */
[----:B------:R2:W3:Y:S07]  /*6200*/  SHFL.IDX PT, R124, R0, 0x1, 0x1c1f ;  /* 0x003c1f00007c7f89 */ /* 0x0004ee00000e0000 */
[C---:B------:R-:W-:Y:S08]  /*6210*/  HMMA.16816.F32.BF16 R12, R136.reuse, R160, R12 ;  /* 0x000000a0880c723c */ /* 0x040ff0000004180c */
[C---:B------:R-:W-:Y:S08]  /*6220*/  HMMA.16816.F32.BF16 R16, R136.reuse, R162, R16 ;  /* 0x000000a28810723c */ /* 0x040ff00000041810 */
[C---:B------:R-:W-:Y:S04]  /*6230*/  HMMA.16816.F32.BF16 R20, R136.reuse, R164, R20 ;  /* 0x000000a48814723c */ /* 0x040fe80000041814 */
[----:B--2---:R-:W-:Y:S04]  /*6240*/  IADD3 R0, -R251, 0x1, -R211 ;  /* 0x00000001fb007810 */ /* 0x004fe80007ffe9d3 */
[C---:B------:R-:W-:Y:S04]  /*6250*/  HMMA.16816.F32.BF16 R24, R136.reuse, R166, R24 ;  /* 0x000000a68818723c */ /* 0x040fe80000041818 */
[----:B------:R-:W-:Y:S04]  /*6260*/  IMAD R0, R125, c[0x0][0x1d0], R0 ;  /* 0x000074007d007a24 */ /* 0x000fe800078e0200 */
[C---:B-----5:R-:W-:Y:S04]  /*6270*/  HMMA.16816.F32.BF16 R28, R136.reuse, R144, R28 ;  /* 0x00000090881c723c */ /* 0x060fe8000004181c */
[----:B------:R-:W-:Y:S04]  /*6280*/  IADD3 R0, R0, -c[0x0][0x168], RZ ;  /* 0x80005a0000007a10 */ /* 0x000fe80007ffe0ff */
[----:B------:R-:W-:Y:S01]  /*6290*/  HMMA.16816.F32.BF16 R32, R136, R146, R32 ;  /* 0x000000928820723c */ /* 0x000fe20000041820 */
[----:B------:R-:W2:Y:S03]  /*62a0*/  LDSM.16.M88.4 R136, [R3+0x5000] ;  /* 0x005000000388783b */ /* 0x000ea60000000200 */
[C---:B-1----:R-:W-:Y:S02]  /*62b0*/  IADD3 R2, R0.reuse, R2, RZ ;  /* 0x0000000200027210 */ /* 0x042fe40007ffe0ff */
[----:B---3--:R-:W-:Y:S02]  /*62c0*/  IADD3 R0, R0, R124, RZ ;  /* 0x0000007c00007210 */ /* 0x008fe40007ffe0ff */
[C---:B------:R-:W-:Y:S01]  /*62d0*/  HMMA.16816.F32.BF16 R4, R152.reuse, R168, R4 ;  /* 0x000000a89804723c */ /* 0x040fe20000041804 */
[----:B------:R1:W3:Y:S01]  /*62e0*/  LDSM.16.M88.4 R144, [R3+0x5800] ;  /* 0x005800000390783b */ /* 0x0002e20000000200 */
[----:B------:R-:W-:Y:S07]  /*62f0*/  DEPBAR.LE SB0, 0x2 ;  /* 0x000080800000791a */ /* 0x000fee0000000000 */
[----:B------:R-:W-:Y:S01]  /*6300*/  BAR.SYNC.DEFER_BLOCKING 0x0 ;  /* 0x0000000000007b1d */ /* 0x000fe20000010000 */
[C---:B------:R-:W-:Y:S05]  /*6310*/  HMMA.16816.F32.BF16 R8, R152.reuse, R170, R8 ;  /* 0x000000aa9808723c */ /* 0x040fea0000041808 */
[C---:B------:R-:W-:Y:S02]  /*6320*/  ISETP.GT.AND P6, PT, R2.reuse, RZ, PT ;  /* 0x000000ff0200720c */ /* 0x040fe40003fc4270 */
[----:B------:R-:W-:Y:S01]  /*6330*/  ISETP.GT.AND P5, PT, R2, 0x1, PT ;  /* 0x000000010200780c */ /* 0x000fe20003fa4270 */
[C---:B------:R-:W-:Y:S03]  /*6340*/  HMMA.16816.F32.BF16 R12, R152.reuse, R140, R12 ;  /* 0x0000008c980c723c */ /* 0x040fe6000004180c */
[C---:B------:R-:W-:Y:S02]  /*6350*/  ISETP.GT.AND P1, PT, R0.reuse, RZ, PT ;  /* 0x000000ff0000720c */ /* 0x040fe40003f24270 */
[----:B------:R-:W-:Y:S02]  /*6360*/  ISETP.GT.AND P0, PT, R0, 0x1, PT ;  /* 0x000000010000780c */ /* 0x000fe40003f04270 */
[----:B------:R-:W-:Y:S01]  /*6370*/  FSEL R4, R4, -INF , P6 ;  /* 0xff80000004047808 */ /* 0x000fe20003000000 */
[C---:B------:R-:W-:Y:S03]  /*6380*/  HMMA.16816.F32.BF16 R16, R152.reuse, R142, R16 ;  /* 0x0000008e9810723c */ /* 0x040fe60000041810 */
[----:B------:R-:W-:Y:S02]  /*6390*/  ISETP.GT.AND P6, PT, R2, 0x8, PT ;  /* 0x000000080200780c */ /* 0x000fe40003fc4270 */
[----:B------:R-:W-:Y:S02]  /*63a0*/  FSEL R5, R5, -INF , P5 ;  /* 0xff80000005057808 */ /* 0x000fe40002800000 */
[----:B-1----:R-:W-:Y:S01]  /*63b0*/  FMNMX.FTZ R3, R4, R126, !PT ;  /* 0x0000007e04037209 */ /* 0x002fe20007810000 */
[C---:B--2---:R-:W-:Y:S03]  /*63c0*/  HMMA.16816.F32.BF16 R20, R152.reuse, R136, R20 ;  /* 0x000000889814723c */ /* 0x044fe60000041814 */
[----:B------:R-:W-:Y:S02]  /*63d0*/  ISETP.GT.AND P5, PT, R2, 0x9, PT ;  /* 0x000000090200780c */ /* 0x000fe40003fa4270 */
[----:B------:R-:W-:Y:S02]  /*63e0*/  FSEL R8, R8, -INF , P6 ;  /* 0xff80000008087808 */ /* 0x000fe40003000000 */
[----:B------:R-:W-:Y:S01]  /*63f0*/  FMNMX.FTZ R3, R5, R3, !PT ;  /* 0x0000000305037209 */ /* 0x000fe20007810000 */
[C---:B------:R-:W-:Y:S03]  /*6400*/  HMMA.16816.F32.BF16 R24, R152.reuse, R138, R24 ;  /* 0x0000008a9818723c */ /* 0x040fe60000041818 */
[----:B------:R-:W-:Y:S02]  /*6410*/  ISETP.GT.AND P6, PT, R2, 0x10, PT ;  /* 0x000000100200780c */ /* 0x000fe40003fc4270 */
[----:B------:R-:W-:Y:S02]  /*6420*/  FSEL R9, R9, -INF , P5 ;  /* 0xff80000009097808 */ /* 0x000fe40002800000 */
[----:B------:R-:W-:Y:S01]  /*6430*/  FMNMX.FTZ R3, R8, R3, !PT ;  /* 0x0000000308037209 */ /* 0x000fe20007810000 */
[C---:B---3--:R-:W-:Y:S03]  /*6440*/  HMMA.16816.F32.BF16 R28, R152.reuse, R144, R28 ;  /* 0x00000090981c723c */ /* 0x048fe6000004181c */
[----:B------:R-:W-:Y:S02]  /*6450*/  ISETP.GT.AND P5, PT, R2, 0x11, PT ;  /* 0x000000110200780c */ /* 0x000fe40003fa4270 */
[----:B------:R-:W-:Y:S02]  /*6460*/  FSEL R140, R12, -INF , P6 ;  /* 0xff8000000c8c7808 */ /* 0x000fe40003000000 */
[----:B------:R-:W-:Y:S01]  /*6470*/  FSEL R6, R6, -INF , P1 ;  /* 0xff80000006067808 */ /* 0x000fe20000800000 */
[----:B------:R-:W-:Y:S03]  /*6480*/  HMMA.16816.F32.BF16 R32, R152, R146, R32 ;  /* 0x000000929820723c */ /* 0x000fe60000041820 */
[----:B------:R-:W-:Y:S02]  /*6490*/  ISETP.GT.AND P1, PT, R0, 0x8, PT ;  /* 0x000000080000780c */ /* 0x000fe40003f24270 */
[----:B------:R-:W-:Y:S02]  /*64a0*/  FMNMX.FTZ R3, R9, R3, !PT ;  /* 0x0000000309037209 */ /* 0x000fe40007810000 */
[----:B------:R-:W-:Y:S02]  /*64b0*/  FSEL R7, R7, -INF , P0 ;  /* 0xff80000007077808 */ /* 0x000fe40000000000 */
[----:B------:R-:W-:Y:S02]  /*64c0*/  FMNMX.FTZ R125, R140, R3, !PT ;  /* 0x000000038c7d7209 */ /* 0x000fe40007810000 */
[----:B------:R-:W-:Y:S02]  /*64d0*/  ISETP.GT.AND P6, PT, R2, 0x18, PT ;  /* 0x000000180200780c */ /* 0x000fe40003fc4270 */
[----:B------:R-:W-:Y:S02]  /*64e0*/  FMNMX.FTZ R3, R6, R127, !PT ;  /* 0x0000007f06037209 */ /* 0x000fe40007810000 */
[----:B------:R-:W-:Y:S02]  /*64f0*/  FSEL R141, R13, -INF , P5 ;  /* 0xff8000000d8d7808 */ /* 0x000fe40002800000 */
[----:B------:R-:W-:Y:S02]  /*6500*/  FSEL R10, R10, -INF , P1 ;  /* 0xff8000000a0a7808 */ /* 0x000fe40000800000 */
[C---:B------:R-:W-:Y:S02]  /*6510*/  ISETP.GT.AND P1, PT, R0.reuse, 0x10, PT ;  /* 0x000000100000780c */ /* 0x040fe40003f24270 */
[----:B------:R-:W-:Y:S02]  /*6520*/  ISETP.GT.AND P0, PT, R0, 0x9, PT ;  /* 0x000000090000780c */ /* 0x000fe40003f04270 */
[----:B------:R-:W-:Y:S02]  /*6530*/  FMNMX.FTZ R3, R7, R3, !PT ;  /* 0x0000000307037209 */ /* 0x000fe40007810000 */
[----:B------:R-:W-:Y:S02]  /*6540*/  FSEL R142, R14, -INF , P1 ;  /* 0xff8000000e8e7808 */ /* 0x000fe40000800000 */
[----:B------:R-:W-:Y:S02]  /*6550*/  FSEL R148, R16, -INF , P6 ;  /* 0xff80000010947808 */ /* 0x000fe40003000000 */
[----:B------:R-:W-:Y:S02]  /*6560*/  FMNMX.FTZ R125, R141, R125, !PT ;  /* 0x0000007d8d7d7209 */ /* 0x000fe40007810000 */
[----:B------:R-:W-:Y:S02]  /*6570*/  FSEL R11, R11, -INF , P0 ;  /* 0xff8000000b0b7808 */ /* 0x000fe40000000000 */
[----:B------:R-:W-:Y:S02]  /*6580*/  ISETP.GT.AND P0, PT, R0, 0x11, PT ;  /* 0x000000110000780c */ /* 0x000fe40003f04270 */
[----:B------:R-:W-:Y:S02]  /*6590*/  ISETP.GT.AND P5, PT, R2, 0x19, PT ;  /* 0x000000190200780c */ /* 0x000fe40003fa4270 */
[----:B------:R-:W-:Y:S02]  /*65a0*/  ISETP.GT.AND P1, PT, R0, 0x18, PT ;  /* 0x000000180000780c */ /* 0x000fe40003f24270 */
[----:B------:R-:W-:Y:S02]  /*65b0*/  FMNMX.FTZ R3, R10, R3, !PT ;  /* 0x000000030a037209 */ /* 0x000fe40007810000 */
[----:B------:R-:W-:Y:S02]  /*65c0*/  FSEL R143, R15, -INF , P0 ;  /* 0xff8000000f8f7808 */ /* 0x000fe40000000000 */
[----:B------:R-:W-:Y:S01]  /*65d0*/  FSEL R149, R17, -INF , P5 ;  /* 0xff80000011957808 */ /* 0x000fe20002800000 */
[----:B------:R-:W-:Y:S01]  /*65e0*/  LDSM.16.MT88.4 R12, [R156] ;  /* 0x000000009c0c783b */ /* 0x000fe20000004200 */
[----:B------:R-:W-:Y:S02]  /*65f0*/  FSEL R150, R18, -INF , P1 ;  /* 0xff80000012967808 */ /* 0x000fe40000800000 */
[----:B------:R-:W-:Y:S02]  /*6600*/  FMNMX.FTZ R125, R148, R125, !PT ;  /* 0x0000007d947d7209 */ /* 0x000fe40007810000 */
[----:B------:R-:W-:Y:S02]  /*6610*/  ISETP.GT.AND P0, PT, R0, 0x19, PT ;  /* 0x000000190000780c */ /* 0x000fe40003f04270 */
[----:B------:R-:W-:Y:S02]  /*6620*/  ISETP.GT.AND P1, PT, R2, 0x20, PT ;  /* 0x000000200200780c */ /* 0x000fe40003f24270 */
[----:B------:R-:W-:Y:S02]  /*6630*/  FMNMX.FTZ R3, R11, R3, !PT ;  /* 0x000000030b037209 */ /* 0x000fe40007810000 */
[----:B------:R-:W-:Y:S02]  /*6640*/  FSEL R151, R19, -INF , P0 ;  /* 0xff80000013977808 */ /* 0x000fe40000000000 */
[----:B------:R-:W-:Y:S02]  /*6650*/  FSEL R146, R20, -INF , P1 ;  /* 0xff80000014927808 */ /* 0x000fe40000800000 */
[----:B------:R-:W-:Y:S02]  /*6660*/  FMNMX.FTZ R125, R149, R125, !PT ;  /* 0x0000007d957d7209 */ /* 0x000fe40007810000 */
[----:B------:R-:W-:Y:S02]  /*6670*/  ISETP.GT.AND P0, PT, R2, 0x21, PT ;  /* 0x000000210200780c */ /* 0x000fe40003f04270 */
[----:B------:R-:W-:Y:S02]  /*6680*/  FMNMX.FTZ R3, R142, R3, !PT ;  /* 0x000000038e037209 */ /* 0x000fe40007810000 */
[----:B------:R-:W-:Y:S02]  /*6690*/  ISETP.GT.AND P6, PT, R0, 0x20, PT ;  /* 0x000000200000780c */ /* 0x000fe40003fc4270 */
[C---:B------:R-:W-:Y:S02]  /*66a0*/  ISETP.GT.AND P5, PT, R2.reuse, 0x28, PT ;  /* 0x000000280200780c */ /* 0x040fe40003fa4270 */
[----:B------:R-:W-:Y:S02]  /*66b0*/  ISETP.GT.AND P1, PT, R2, 0x29, PT ;  /* 0x000000290200780c */ /* 0x000fe40003f24270 */
[----:B------:R-:W-:Y:S02]  /*66c0*/  FSEL R152, R21, -INF , P0 ;  /* 0xff80000015987808 */ /* 0x000fe40000000000 */
[----:B------:R-:W-:Y:S02]  /*66d0*/  FMNMX.FTZ R125, R146, R125, !PT ;  /* 0x0000007d927d7209 */ /* 0x000fe40007810000 */
[----:B------:R-:W-:Y:S02]  /*66e0*/  FSEL R153, R22, -INF , P6 ;  /* 0xff80000016997808 */ /* 0x000fe40003000000 */
[----:B------:R-:W-:Y:S02]  /*66f0*/  FSEL R155, R24, -INF , P5 ;  /* 0xff800000189b7808 */ /* 0x000fe40002800000 */
[----:B------:R-:W-:Y:S02]  /*6700*/  FSEL R157, R25, -INF , P1 ;  /* 0xff800000199d7808 */ /* 0x000fe40000800000 */
[C---:B------:R-:W-:Y:S02]  /*6710*/  ISETP.GT.AND P0, PT, R2.reuse, 0x30, PT ;  /* 0x000000300200780c */ /* 0x040fe40003f04270 */
[C---:B------:R-:W-:Y:S02]  /*6720*/  ISETP.GT.AND P6, PT, R2.reuse, 0x31, PT ;  /* 0x000000310200780c */ /* 0x040fe40003fc4270 */
[C---:B------:R-:W-:Y:S02]  /*6730*/  ISETP.GT.AND P5, PT, R2.reuse, 0x38, PT ;  /* 0x000000380200780c */ /* 0x040fe40003fa4270 */
[----:B------:R-:W-:Y:S02]  /*6740*/  ISETP.GT.AND P1, PT, R2, 0x39, PT ;  /* 0x000000390200780c */ /* 0x000fe40003f24270 */
[----:B------:R-:W-:Y:S02]  /*6750*/  FMNMX.FTZ R2, R143, R3, !PT ;  /* 0x000000038f027209 */ /* 0x000fe40007810000 */
[----:B------:R-:W-:Y:S02]  /*6760*/  FMNMX.FTZ R125, R152, R125, !PT ;  /* 0x0000007d987d7209 */ /* 0x000fe40007810000 */
[----:B------:R-:W-:Y:S02]  /*6770*/  FMNMX.FTZ R2, R150, R2, !PT ;  /* 0x0000000296027209 */ /* 0x000fe40007810000 */
[----:B------:R-:W-:Y:S02]  /*6780*/  FMNMX.FTZ R125, R155, R125, !PT ;  /* 0x0000007d9b7d7209 */ /* 0x000fe40007810000 */
[----:B------:R-:W-:Y:S02]  /*6790*/  FSEL R160, R28, -INF , P0 ;  /* 0xff8000001ca07808 */ /* 0x000fe40000000000 */
[----:B------:R-:W-:Y:S02]  /*67a0*/  FMNMX.FTZ R2, R151, R2, !PT ;  /* 0x0000000297027209 */ /* 0x000fe40007810000 */
[C---:B------:R-:W-:Y:S02]  /*67b0*/  ISETP.GT.AND P0, PT, R0.reuse, 0x21, PT ;  /* 0x000000210000780c */ /* 0x040fe40003f04270 */
[----:B------:R-:W-:Y:S02]  /*67c0*/  FMNMX.FTZ R125, R157, R125, !PT ;  /* 0x0000007d9d7d7209 */ /* 0x000fe40007810000 */
[----:B------:R-:W-:Y:S02]  /*67d0*/  FSEL R147, R23, -INF , P0 ;  /* 0xff80000017937808 */ /* 0x000fe40000000000 */
[----:B------:R-:W-:Y:S02]  /*67e0*/  FMNMX.FTZ R2, R153, R2, !PT ;  /* 0x0000000299027209 */ /* 0x000fe40007810000 */
[----:B------:R-:W-:Y:S02]  /*67f0*/  ISETP.GT.AND P0, PT, R0, 0x28, PT ;  /* 0x000000280000780c */ /* 0x000fe40003f04270 */
[----:B------:R-:W-:Y:S02]  /*6800*/  FSEL R161, R29, -INF , P6 ;  /* 0xff8000001da17808 */ /* 0x000fe40003000000 */
[----:B------:R-:W-:Y:S02]  /*6810*/  FMNMX.FTZ R125, R160, R125, !PT ;  /* 0x0000007da07d7209 */ /* 0x000fe40007810000 */
[----:B------:R-:W-:Y:S02]  /*6820*/  FSEL R154, R26, -INF , P0 ;  /* 0xff8000001a9a7808 */ /* 0x000fe40000000000 */
[----:B------:R-:W-:Y:S02]  /*6830*/  FMNMX.FTZ R2, R147, R2, !PT ;  /* 0x0000000293027209 */ /* 0x000fe40007810000 */
[----:B------:R-:W-:Y:S02]  /*6840*/  FSEL R199, R33, -INF , P1 ;  /* 0xff80000021c77808 */ /* 0x000fe40000800000 */
[----:B------:R-:W-:Y:S02]  /*6850*/  ISETP.GT.AND P1, PT, R0, 0x29, PT ;  /* 0x000000290000780c */ /* 0x000fe40003f24270 */
[----:B------:R-:W-:Y:S02]  /*6860*/  FSEL R163, R32, -INF , P5 ;  /* 0xff80000020a37808 */ /* 0x000fe40002800000 */
[----:B------:R-:W-:Y:S02]  /*6870*/  FMNMX.FTZ R125, R161, R125, !PT ;  /* 0x0000007da17d7209 */ /* 0x000fe40007810000 */
[----:B------:R-:W-:Y:S02]  /*6880*/  FSEL R158, R27, -INF , P1 ;  /* 0xff8000001b9e7808 */ /* 0x000fe40000800000 */
[----:B------:R-:W-:Y:S02]  /*6890*/  FMNMX.FTZ R2, R154, R2, !PT ;  /* 0x000000029a027209 */ /* 0x000fe40007810000 */
[----:B------:R-:W-:Y:S02]  /*68a0*/  ISETP.GT.AND P1, PT, R0, 0x30, PT ;  /* 0x000000300000780c */ /* 0x000fe40003f24270 */
[----:B------:R-:W-:Y:S02]  /*68b0*/  FMNMX.FTZ R125, R163, R125, !PT ;  /* 0x0000007da37d7209 */ /* 0x000fe40007810000 */
[----:B------:R-:W-:Y:S02]  /*68c0*/  FSEL R159, R30, -INF , P1 ;  /* 0xff8000001e9f7808 */ /* 0x000fe40000800000 */
[----:B------:R-:W-:Y:S02]  /*68d0*/  FMNMX.FTZ R2, R158, R2, !PT ;  /* 0x000000029e027209 */ /* 0x000fe40007810000 */
[C---:B------:R-:W-:Y:S02]  /*68e0*/  ISETP.GT.AND P0, PT, R0.reuse, 0x31, PT ;  /* 0x000000310000780c */ /* 0x040fe40003f04270 */
[----:B------:R-:W-:Y:S02]  /*68f0*/  FMNMX.FTZ R125, R199, R125, !PT ;  /* 0x0000007dc77d7209 */ /* 0x000fe40007810000 */
[----:B------:R-:W-:Y:S02]  /*6900*/  FSEL R162, R31, -INF , P0 ;  /* 0xff8000001fa27808 */ /* 0x000fe40000000000 */
[----:B------:R-:W-:Y:S01]  /*6910*/  FMNMX.FTZ R2, R159, R2, !PT ;  /* 0x000000029f027209 */ /* 0x000fe20007810000 */
[----:B------:R-:W1:Y:S01]  /*6920*/  SHFL.BFLY PT, R3, R125, 0x2, 0x1f ;  /* 0x0c401f007d037f89 */ /* 0x000e6200000e0000 */
[C---:B------:R-:W-:Y:S02]  /*6930*/  ISETP.GT.AND P1, PT, R0.reuse, 0x38, PT ;  /* 0x000000380000780c */ /* 0x040fe40003f24270 */
[----:B------:R-:W-:Y:S02]  /*6940*/  ISETP.GT.AND P0, PT, R0, 0x39, PT ;  /* 0x000000390000780c */ /* 0x000fe40003f04270 */
[----:B------:R-:W-:Y:S02]  /*6950*/  FSEL R198, R34, -INF , P1 ;  /* 0xff80000022c67808 */ /* 0x000fe40000800000 */
[----:B------:R-:W-:Y:S02]  /*6960*/  FMNMX.FTZ R0, R162, R2, !PT ;  /* 0x00000002a2007209 */ /* 0x000fe40007810000 */
[----:B------:R-:W-:Y:S02]  /*6970*/  FSEL R200, R35, -INF , P0 ;  /* 0xff80000023c87808 */ /* 0x000fe40000000000 */
[----:B------:R-:W-:Y:S04]  /*6980*/  FMNMX.FTZ R0, R198, R0, !PT ;  /* 0x00000000c6007209 */ /* 0x000fe80007810000 */
        /* <DEDUP_REMOVED lines=10> */
[--C-:B------:R-:W-:Y:S04]  /*6a30*/  FFMA.FTZ R2, R4, c[0x0][0x2d0], -R144.reuse ;  /* 0x0000b40004027a23 */ /* 0x100fe80000010890 */
[----:B------:R1:W-:Y:S01]  /*6a40*/  MUFU.EX2 R209, R2 ;  /* 0x0000000200d17308 */ /* 0x0003e20000000800 */
[----:B--2---:R-:W-:Y:S01]  /*6a50*/  FMNMX.FTZ R124, R0, R124, !PT ;  /* 0x0000007c007c7209 */ /* 0x004fe20007810000 */
[--C-:B------:R-:W-:Y:S03]  /*6a60*/  FFMA.FTZ R0, R8, c[0x0][0x2d0], -R144.reuse ;  /* 0x0000b40008007a23 */ /* 0x100fe60000010890 */
[C---:B------:R-:W-:Y:S01]  /*6a70*/  FSETP.NEU.FTZ.AND P0, PT, R124.reuse, -INF , PT ;  /* 0xff8000007c00780b */ /* 0x040fe20003f1d000 */
[----:B------:R-:W-:Y:S04]  /*6a80*/  FMUL.FTZ R145, R124, c[0x0][0x2d0] ;  /* 0x0000b4007c917a20 */ /* 0x000fe80000410000 */
[----:B------:R2:W-:Y:S01]  /*6a90*/  MUFU.EX2 R207, R0 ;  /* 0x0000000000cf7308 */ /* 0x0005e20000000800 */
[----:B------:R-:W-:Y:S05]  /*6aa0*/  FSEL R145, R145, RZ, P0 ;  /* 0x000000ff91917208 */ /* 0x000fea0000000000 */
[--C-:B------:R-:W-:Y:S04]  /*6ab0*/  FFMA.FTZ R3, R11, c[0x0][0x2d0], -R145.reuse ;  /* 0x0000b4000b037a23 */ /* 0x100fe80000010891 */
[----:B------:R3:W-:Y:S01]  /*6ac0*/  MUFU.EX2 R202, R3 ;  /* 0x0000000300ca7308 */ /* 0x0007e20000000800 */
[--C-:B-1----:R-:W-:Y:S09]  /*6ad0*/  FFMA.FTZ R2, R5, c[0x0][0x2d0], -R144.reuse ;  /* 0x0000b40005027a23 */ /* 0x102ff20000010890 */
[----:B------:R1:W4:Y:S01]  /*6ae0*/  MUFU.EX2 R208, R2 ;  /* 0x0000000200d07308 */ /* 0x0003220000000800 */
[----:B--2---:R-:W-:Y:S09]  /*6af0*/  FFMA.FTZ R0, R9, c[0x0][0x2d0], -R144 ;  /* 0x0000b40009007a23 */ /* 0x004ff20000010890 */
[----:B------:R-:W2:Y:S01]  /*6b00*/  MUFU.EX2 R206, R0 ;  /* 0x0000000000ce7308 */ /* 0x000ea20000000800 */
[----:B---3--:R-:W-:Y:S05]  /*6b10*/  IADD3 R3, R192, R181, RZ ;  /* 0x000000b5c0037210 */ /* 0x008fea0007ffe0ff */
[----:B------:R-:W-:Y:S01]  /*6b20*/  LDSM.16.MT88.4 R28, [R3] ;  /* 0x00000000031c783b */ /* 0x000fe20000004200 */
[----:B-1----:R-:W-:Y:S02]  /*6b30*/  FSEL R2, R125, RZ, P1 ;  /* 0x000000ff7d027208 */ /* 0x002fe40000800000 */
[----:B----4-:R-:W-:Y:S02]  /*6b40*/  F2FP.BF16.PACK_AB R136, R208, R209 ;  /* 0x000000d1d088723e */ /* 0x010fe400000010ff */
[----:B------:R-:W-:Y:S01]  /*6b50*/  ISETP.GE.AND P1, PT, R210, 0x1, PT ;  /* 0x00000001d200780c */ /* 0x000fe20003f26270 */
[----:B------:R-:W-:Y:S01]  /*6b60*/  FADD.FTZ R2, -R2, R126 ;  /* 0x0000007e02027221 */ /* 0x000fe20000010100 */
[----:B------:R-:W-:Y:S03]  /*6b70*/  IADD3 R126, R189, R3, RZ ;  /* 0x00000003bd7e7210 */ /* 0x000fe60007ffe0ff */
[----:B------:R-:W-:Y:S01]  /*6b80*/  FMUL.FTZ R2, R2, c[0x0][0x2d0] ;  /* 0x0000b40002027a20 */ /* 0x000fe20000410000 */
[----:B--2---:R-:W-:Y:S01]  /*6b90*/  F2FP.BF16.PACK_AB R138, R206, R207 ;  /* 0x000000cfce8a723e */ /* 0x004fe200000010ff */
[--C-:B------:R-:W-:Y:S04]  /*6ba0*/  FFMA.FTZ R0, R6, c[0x0][0x2d0], -R145.reuse ;  /* 0x0000b40006007a23 */ /* 0x100fe80000010891 */
[----:B------:R1:W-:Y:S10]  /*6bb0*/  MUFU.EX2 R205, R0 ;  /* 0x0000000000cd7308 */ /* 0x0003f40000000800 */
[----:B------:R-:W2:Y:S01]  /*6bc0*/  MUFU.EX2 R2, R2 ;  /* 0x0000000200027308 */ /* 0x000ea20000000800 */
[--C-:B-1----:R-:W-:Y:S09]  /*6bd0*/  FFMA.FTZ R0, R7, c[0x0][0x2d0], -R145.reuse ;  /* 0x0000b40007007a23 */ /* 0x102ff20000010891 */
[----:B------:R1:W3:Y:S01]  /*6be0*/  MUFU.EX2 R204, R0 ;  /* 0x0000000000cc7308 */ /* 0x0002e20000000800 */
[C---:B--2---:R-:W-:Y:S02]  /*6bf0*/  FMUL.FTZ R4, R2.reuse, R128 ;  /* 0x0000008002047220 */ /* 0x044fe40000410000 */
[C---:B------:R-:W-:Y:S02]  /*6c00*/  FMUL.FTZ R5, R2.reuse, R129 ;  /* 0x0000008102057220 */ /* 0x040fe40000410000 */
[C---:B------:R-:W-:Y:S02]  /*6c10*/  FMUL.FTZ R8, R2.reuse, R132 ;  /* 0x0000008402087220 */ /* 0x040fe40000410000 */
[C---:B------:R-:W-:Y:S02]  /*6c20*/  FMUL.FTZ R9, R2.reuse, R133 ;  /* 0x0000008502097220 */ /* 0x040fe40000410000 */
[C---:B------:R-:W-:Y:S02]  /*6c30*/  FMUL.FTZ R16, R2.reuse, R104 ;  /* 0x0000006802107220 */ /* 0x040fe40000410000 */
[C---:B------:R-:W-:Y:S02]  /*6c40*/  FMUL.FTZ R17, R2.reuse, R105 ;  /* 0x0000006902117220 */ /* 0x040fe40000410000 */
[C---:B------:R-:W-:Y:S02]  /*6c50*/  FMUL.FTZ R24, R2.reuse, R112 ;  /* 0x0000007002187220 */ /* 0x040fe40000410000 */
[C---:B------:R-:W-:Y:S02]  /*6c60*/  FMUL.FTZ R25, R2.reuse, R113 ;  /* 0x0000007102197220 */ /* 0x040fe40000410000 */
[----:B------:R-:W-:Y:S02]  /*6c70*/  FMUL.FTZ R32, R2, R120 ;  /* 0x0000007802207220 */ /* 0x000fe40000410000 */
[----:B-1----:R-:W-:Y:S01]  /*6c80*/  FFMA.FTZ R0, R10, c[0x0][0x2d0], -R145 ;  /* 0x0000b4000a007a23 */ /* 0x002fe20000010891 */
[----:B---3--:R-:W-:Y:S01]  /*6c90*/  F2FP.BF16.PACK_AB R137, R204, R205 ;  /* 0x000000cdcc89723e */ /* 0x008fe200000010ff */
[C---:B------:R-:W-:Y:S02]  /*6ca0*/  FMUL.FTZ R33, R2.reuse, R121 ;  /* 0x0000007902217220 */ /* 0x040fe40000410000 */
[----:B------:R1:W2:Y:S01]  /*6cb0*/  MUFU.EX2 R203, R0 ;  /* 0x0000000000cb7308 */ /* 0x0002a20000000800 */
[C---:B------:R-:W-:Y:S02]  /*6cc0*/  FMUL.FTZ R36, R2.reuse, R36 ;  /* 0x0000002402247220 */ /* 0x040fe40000410000 */
        /* <DEDUP_REMOVED lines=10> */
[----:B------:R-:W-:Y:S01]  /*6d70*/  FMUL.FTZ R57, R2, R57 ;  /* 0x0000003902397220 */ /* 0x000fe20000410000 */
[----:B-1----:R-:W-:Y:S01]  /*6d80*/  FSEL R0, R124, RZ, P0 ;  /* 0x000000ff7c007208 */ /* 0x002fe20000000000 */
[----:B------:R-:W-:Y:S01]  /*6d90*/  FMUL.FTZ R60, R2, R60 ;  /* 0x0000003c023c7220 */ /* 0x000fe20000410000 */
[----:B--2---:R-:W-:Y:S01]  /*6da0*/  F2FP.BF16.PACK_AB R139, R202, R203 ;  /* 0x000000cbca8b723e */ /* 0x004fe200000010ff */
[----:B------:R-:W-:Y:S01]  /*6db0*/  FMUL.FTZ R61, R2, R61 ;  /* 0x0000003d023d7220 */ /* 0x000fe20000410000 */
[----:B------:R-:W-:Y:S01]  /*6dc0*/  ISETP.GE.AND P0, PT, R201, 0x2, PT ;  /* 0x00000002c900780c */ /* 0x000fe20003f06270 */
[----:B------:R-:W-:Y:S01]  /*6dd0*/  FADD.FTZ R0, -R0, R127 ;  /* 0x0000007f00007221 */ /* 0x000fe20000010100 */
[----:B------:R-:W-:Y:S01]  /*6de0*/  IADD3 R127, R189, R156, RZ ;  /* 0x0000009cbd7f7210 */ /* 0x000fe20007ffe0ff */
[----:B------:R-:W-:Y:S02]  /*6df0*/  FMUL.FTZ R64, R2, R64 ;  /* 0x0000004002407220 */ /* 0x000fe40000410000 */
[----:B------:R-:W-:Y:S02]  /*6e00*/  FMUL.FTZ R0, R0, c[0x0][0x2d0] ;  /* 0x0000b40000007a20 */ /* 0x000fe40000410000 */
[----:B------:R-:W1:Y:S01]  /*6e10*/  LDSM.16.MT88.4 R20, [R127] ;  /* 0x000000007f14783b */ /* 0x000e620000004200 */
[C---:B------:R-:W-:Y:S02]  /*6e20*/  FMUL.FTZ R65, R2.reuse, R65 ;  /* 0x0000004102417220 */ /* 0x040fe40000410000 */
[C---:B------:R-:W-:Y:S01]  /*6e30*/  FMUL.FTZ R68, R2.reuse, R68 ;  /* 0x0000004402447220 */ /* 0x040fe20000410000 */
[----:B------:R-:W2:Y:S01]  /*6e40*/  MUFU.EX2 R0, R0 ;  /* 0x0000000000007308 */ /* 0x000ea20000000800 */
        /* <DEDUP_REMOVED lines=12> */
[C---:B--2---:R-:W-:Y:S02]  /*6f10*/  FMUL.FTZ R6, R0.reuse, R130 ;  /* 0x0000008200067220 */ /* 0x044fe40000410000 */
[C---:B------:R-:W-:Y:S02]  /*6f20*/  FMUL.FTZ R7, R0.reuse, R131 ;  /* 0x0000008300077220 */ /* 0x040fe40000410000 */
[----:B------:R-:W-:Y:S01]  /*6f30*/  LDSM.16.MT88.4 R128, [R156+0x2800] ;  /* 0x002800009c80783b */ /* 0x000fe20000004200 */
[C---:B------:R-:W-:Y:S02]  /*6f40*/  FMUL.FTZ R10, R0.reuse, R134 ;  /* 0x00000086000a7220 */ /* 0x040fe40000410000 */
[C---:B------:R-:W-:Y:S02]  /*6f50*/  FMUL.FTZ R11, R0.reuse, R135 ;  /* 0x00000087000b7220 */ /* 0x040fe40000410000 */
[C---:B------:R-:W-:Y:S03]  /*6f60*/  HMMA.16816.F32.BF16 R4, R136.reuse, R12, R4 ;  /* 0x0000000c8804723c */ /* 0x040fe60000041804 */
[----:B------:R-:W-:Y:S02]  /*6f70*/  LDSM.16.MT88.4 R132, [R127+0x2800] ;  /* 0x002800007f84783b */ /* 0x000fe40000004200 */
[----:B------:R-:W-:Y:S02]  /*6f80*/  FMUL.FTZ R18, R0, R106 ;  /* 0x0000006a00127220 */ /* 0x000fe40000410000 */
[C---:B------:R-:W-:Y:S01]  /*6f90*/  FMUL.FTZ R12, R2.reuse, R100 ;  /* 0x00000064020c7220 */ /* 0x040fe20000410000 */
[C---:B------:R-:W-:Y:S04]  /*6fa0*/  HMMA.16816.F32.BF16 R8, R136.reuse, R14, R8 ;  /* 0x0000000e8808723c */ /* 0x040fe80000041808 */
[----:B------:R-:W-:Y:S02]  /*6fb0*/  FMUL.FTZ R13, R2, R101 ;  /* 0x00000065020d7220 */ /* 0x000fe40000410000 */
[C---:B------:R-:W-:Y:S02]  /*6fc0*/  FMUL.FTZ R19, R0.reuse, R107 ;  /* 0x0000006b00137220 */ /* 0x040fe40000410000 */
[C---:B------:R-:W-:Y:S01]  /*6fd0*/  FMUL.FTZ R14, R0.reuse, R102 ;  /* 0x00000066000e7220 */ /* 0x040fe20000410000 */
[----:B------:R-:W-:Y:S03]  /*6fe0*/  LDSM.16.MT88.4 R104, [R156+0x2000] ;  /* 0x002000009c68783b */ /* 0x000fe60000004200 */
[C---:B------:R-:W-:Y:S02]  /*6ff0*/  FMUL.FTZ R15, R0.reuse, R103 ;  /* 0x00000067000f7220 */ /* 0x040fe40000410000 */
[C---:B------:R-:W-:Y:S02]  /*7000*/  FMUL.FTZ R26, R0.reuse, R114 ;  /* 0x00000072001a7220 */ /* 0x040fe40000410000 */
[C---:B------:R-:W-:Y:S01]  /*7010*/  FMUL.FTZ R27, R0.reuse, R115 ;  /* 0x00000073001b7220 */ /* 0x040fe20000410000 */
[----:B------:R-:W2:Y:S01]  /*7020*/  LDSM.16.MT88.4 R100, [R126] ;  /* 0x000000007e64783b */ /* 0x000ea20000004200 */
[C---:B------:R-:W-:Y:S01]  /*7030*/  FMUL.FTZ R34, R0.reuse, R122 ;  /* 0x0000007a00227220 */ /* 0x040fe20000410000 */
[C---:B-1----:R-:W-:Y:S03]  /*7040*/  HMMA.16816.F32.BF16 R12, R136.reuse, R20, R12 ;  /* 0x00000014880c723c */ /* 0x042fe6000004180c */
[C---:B------:R-:W-:Y:S02]  /*7050*/  FMUL.FTZ R35, R0.reuse, R123 ;  /* 0x0000007b00237220 */ /* 0x040fe40000410000 */
[----:B------:R-:W-:Y:S01]  /*7060*/  FMUL.FTZ R38, R0, R38 ;  /* 0x0000002600267220 */ /* 0x000fe20000410000 */
[----:B------:R-:W-:Y:S01]  /*7070*/  LDSM.16.MT88.4 R112, [R156+0x800] ;  /* 0x000800009c70783b */ /* 0x000fe20000004200 */
[C---:B------:R-:W-:Y:S01]  /*7080*/  FMUL.FTZ R20, R2.reuse, R108 ;  /* 0x0000006c02147220 */ /* 0x040fe20000410000 */
[C---:B------:R-:W-:Y:S04]  /*7090*/  HMMA.16816.F32.BF16 R16, R136.reuse, R22, R16 ;  /* 0x000000168810723c */ /* 0x040fe80000041810 */
[----:B------:R-:W-:Y:S02]  /*70a0*/  FMUL.FTZ R21, R2, R109 ;  /* 0x0000006d02157220 */ /* 0x000fe40000410000 */
[C---:B------:R-:W-:Y:S01]  /*70b0*/  FMUL.FTZ R39, R0.reuse, R39 ;  /* 0x0000002700277220 */ /* 0x040fe20000410000 */
[----:B------:R-:W-:Y:S01]  /*70c0*/  LDSM.16.MT88.4 R120, [R126+0x800] ;  /* 0x000800007e78783b */ /* 0x000fe20000004200 */
[C---:B------:R-:W-:Y:S04]  /*70d0*/  FMUL.FTZ R22, R0.reuse, R110 ;  /* 0x0000006e00167220 */ /* 0x040fe80000410000 */
[C---:B------:R-:W-:Y:S02]  /*70e0*/  FMUL.FTZ R23, R0.reuse, R111 ;  /* 0x0000006f00177220 */ /* 0x040fe40000410000 */
[C---:B------:R-:W-:Y:S01]  /*70f0*/  FMUL.FTZ R42, R0.reuse, R42 ;  /* 0x0000002a002a7220 */ /* 0x040fe20000410000 */
[----:B------:R-:W1:Y:S01]  /*7100*/  LDSM.16.MT88.4 R108, [R127+0x2000] ;  /* 0x002000007f6c783b */ /* 0x000e620000004200 */
[C---:B------:R-:W-:Y:S02]  /*7110*/  FMUL.FTZ R43, R0.reuse, R43 ;  /* 0x0000002b002b7220 */ /* 0x040fe40000410000 */
[C---:B------:R-:W-:Y:S01]  /*7120*/  FMUL.FTZ R46, R0.reuse, R46 ;  /* 0x0000002e002e7220 */ /* 0x040fe20000410000 */
[C---:B------:R-:W-:Y:S03]  /*7130*/  HMMA.16816.F32.BF16 R20, R136.reuse, R28, R20 ;  /* 0x0000001c8814723c */ /* 0x040fe60000041814 */
[C---:B------:R-:W-:Y:S02]  /*7140*/  FMUL.FTZ R47, R0.reuse, R47 ;  /* 0x0000002f002f7220 */ /* 0x040fe40000410000 */
[----:B------:R-:W-:Y:S02]  /*7150*/  FMUL.FTZ R50, R0, R50 ;  /* 0x0000003200327220 */ /* 0x000fe40000410000 */
[C---:B------:R-:W-:Y:S01]  /*7160*/  FMUL.FTZ R28, R2.reuse, R116 ;  /* 0x00000074021c7220 */ /* 0x040fe20000410000 */
[C---:B------:R-:W-:Y:S04]  /*7170*/  HMMA.16816.F32.BF16 R24, R136.reuse, R30, R24 ;  /* 0x0000001e8818723c */ /* 0x040fe80000041818 */
[----:B------:R-:W-:Y:S02]  /*7180*/  FMUL.FTZ R29, R2, R117 ;  /* 0x00000075021d7220 */ /* 0x000fe40000410000 */
[C---:B------:R-:W-:Y:S02]  /*7190*/  FMUL.FTZ R51, R0.reuse, R51 ;  /* 0x0000003300337220 */ /* 0x040fe40000410000 */
[C---:B------:R-:W-:Y:S04]  /*71a0*/  FMUL.FTZ R30, R0.reuse, R118 ;  /* 0x00000076001e7220 */ /* 0x040fe80000410000 */
[C---:B------:R-:W-:Y:S02]  /*71b0*/  FMUL.FTZ R31, R0.reuse, R119 ;  /* 0x00000077001f7220 */ /* 0x040fe40000410000 */
[----:B------:R-:W-:Y:S01]  /*71c0*/  LDSM.16.MT88.4 R116, [R3+0x800] ;  /* 0x000800000374783b */ /* 0x000fe20000004200 */
[C---:B------:R-:W-:Y:S02]  /*71d0*/  FMUL.FTZ R54, R0.reuse, R54 ;  /* 0x0000003600367220 */ /* 0x040fe40000410000 */
[C---:B------:R-:W-:Y:S02]  /*71e0*/  FMUL.FTZ R55, R0.reuse, R55 ;  /* 0x0000003700377220 */ /* 0x040fe40000410000 */
        /* <DEDUP_REMOVED lines=22> */
[C---:B------:R-:W-:Y:S01]  /*7350*/  FMUL.FTZ R91, R0.reuse, R91 ;  /* 0x0000005b005b7220 */ /* 0x040fe20000410000 */
[C---:B--2---:R-:W-:Y:S03]  /*7360*/  HMMA.16816.F32.BF16 R52, R136.reuse, R100, R52 ;  /* 0x000000648834723c */ /* 0x044fe60000041834 */
[C---:B------:R-:W-:Y:S02]  /*7370*/  FMUL.FTZ R94, R0.reuse, R94 ;  /* 0x0000005e005e7220 */ /* 0x040fe40000410000 */
[----:B------:R-:W-:Y:S02]  /*7380*/  FMUL.FTZ R95, R0, R95 ;  /* 0x0000005f005f7220 */ /* 0x000fe40000410000 */
[--C-:B------:R-:W-:Y:S01]  /*7390*/  FFMA.FTZ R100, R140, c[0x0][0x2d0], -R144.reuse ;  /* 0x0000b4008c647a23 */ /* 0x100fe20000010890 */
[C---:B------:R-:W-:Y:S03]  /*73a0*/  HMMA.16816.F32.BF16 R56, R136.reuse, R102, R56 ;  /* 0x000000668838723c */ /* 0x040fe60000041838 */
[----:B------:R2:W4:Y:S01]  /*73b0*/  MUFU.EX2 R197, R100 ;  /* 0x0000006400c57308 */ /* 0x0005220000000800 */
[----:B------:R-:W-:Y:S02]  /*73c0*/  FMUL.FTZ R97, R2, R97 ;  /* 0x0000006102617220 */ /* 0x000fe40000410000 */
[C---:B------:R-:W-:Y:S02]  /*73d0*/  FMUL.FTZ R98, R0.reuse, R98 ;  /* 0x0000006200627220 */ /* 0x040fe40000410000 */
[C---:B---3--:R-:W-:Y:S04]  /*73e0*/  HMMA.16816.F32.BF16 R60, R136.reuse, R104, R60 ;  /* 0x00000068883c723c */ /* 0x048fe8000004183c */
[C---:B------:R-:W-:Y:S02]  /*73f0*/  FMUL.FTZ R99, R0.reuse, R99 ;  /* 0x0000006300637220 */ /* 0x040fe40000410000 */
[C---:B------:R-:W-:Y:S02]  /*7400*/  FMUL.FTZ R78, R0.reuse, R78 ;  /* 0x0000004e004e7220 */ /* 0x040fe40000410000 */
[C---:B------:R-:W-:Y:S04]  /*7410*/  HMMA.16816.F32.BF16 R64, R136.reuse, R106, R64 ;  /* 0x0000006a8840723c */ /* 0x040fe80000041840 */
[----:B------:R-:W-:Y:S02]  /*7420*/  FFMA.FTZ R104, R141, c[0x0][0x2d0], -R144 ;  /* 0x0000b4008d687a23 */ /* 0x000fe40000010890 */
[----:B------:R-:W-:Y:S02]  /*7430*/  FMUL.FTZ R79, R0, R79 ;  /* 0x0000004f004f7220 */ /* 0x000fe40000410000 */
[C---:B-1----:R-:W-:Y:S01]  /*7440*/  HMMA.16816.F32.BF16 R68, R136.reuse, R108, R68 ;  /* 0x0000006c8844723c */ /* 0x042fe20000041844 */
[----:B------:R1:W3:Y:S01]  /*7450*/  MUFU.EX2 R196, R104 ;  /* 0x0000006800c47308 */ /* 0x0002e20000000800 */
[----:B--2---:R-:W2:Y:S02]  /*7460*/  LDSM.16.MT88.4 R100, [R127+0x4000] ;  /* 0x004000007f64783b */ /* 0x004ea40000004200 */
[C---:B------:R-:W-:Y:S02]  /*7470*/  FMUL.FTZ R80, R2.reuse, R80 ;  /* 0x0000005002507220 */ /* 0x040fe40000410000 */
[----:B------:R-:W-:Y:S02]  /*7480*/  FMUL.FTZ R81, R2, R81 ;  /* 0x0000005102517220 */ /* 0x000fe40000410000 */
[C---:B------:R-:W-:Y:S04]  /*7490*/  HMMA.16816.F32.BF16 R72, R136.reuse, R110, R72 ;  /* 0x0000006e8848723c */ /* 0x040fe80000041848 */
[----:B------:R-:W-:Y:S02]  /*74a0*/  FFMA.FTZ R108, R143, c[0x0][0x2d0], -R145 ;  /* 0x0000b4008f6c7a23 */ /* 0x000fe40000010891 */
[C---:B------:R-:W-:Y:S02]  /*74b0*/  FMUL.FTZ R82, R0.reuse, R82 ;  /* 0x0000005200527220 */ /* 0x040fe40000410000 */
[----:B------:R5:W-:Y:S01]  /*74c0*/  MUFU.EX2 R180, R108 ;  /* 0x0000006c00b47308 */ /* 0x000be20000000800 */
[----:B------:R-:W-:Y:S03]  /*74d0*/  FMUL.FTZ R83, R0, R83 ;  /* 0x0000005300537220 */ /* 0x000fe60000410000 */
[----:B------:R-:W-:Y:S02]  /*74e0*/  FFMA.FTZ R2, R2, R214, R209 ;  /* 0x000000d602027223 */ /* 0x000fe400000100d1 */
[----:B------:R-:W-:Y:S02]  /*74f0*/  FFMA.FTZ R0, R0, R215, R205 ;  /* 0x000000d700007223 */ /* 0x000fe400000100cd */
[----:B------:R-:W-:Y:S02]  /*7500*/  FADD.FTZ R2, R208, R2 ;  /* 0x00000002d0027221 */ /* 0x000fe40000010000 */
[--C-:B-1----:R-:W-:Y:S02]  /*7510*/  FFMA.FTZ R104, R142, c[0x0][0x2d0], -R145.reuse ;  /* 0x0000b4008e687a23 */ /* 0x102fe40000010891 */
[----:B------:R-:W-:Y:S01]  /*7520*/  LDSM.16.MT88.4 R140, [R3+0x2800] ;  /* 0x00280000038c783b */ /* 0x000fe20000004200 */
[----:B------:R-:W-:Y:S01]  /*7530*/  FADD.FTZ R0, R204, R0 ;  /* 0x00000000cc007221 */ /* 0x000fe20000010000 */
[----:B------:R1:W1:Y:S01]  /*7540*/  MUFU.EX2 R181, R104 ;  /* 0x0000006800b57308 */ /* 0x0002620000000800 */
[----:B------:R-:W-:Y:S02]  /*7550*/  FADD.FTZ R2, R207, R2 ;  /* 0x00000002cf027221 */ /* 0x000fe40000010000 */
[----:B------:R-:W-:Y:S02]  /*7560*/  FADD.FTZ R0, R203, R0 ;  /* 0x00000000cb007221 */ /* 0x000fe40000010000 */
[----:B------:R-:W-:Y:S02]  /*7570*/  FADD.FTZ R2, R206, R2 ;  /* 0x00000002ce027221 */ /* 0x000fe40000010000 */
[----:B------:R-:W-:Y:S02]  /*7580*/  FADD.FTZ R0, R202, R0 ;  /* 0x00000000ca007221 */ /* 0x000fe40000010000 */
[----:B----4-:R-:W-:Y:S02]  /*7590*/  FADD.FTZ R2, R197, R2 ;  /* 0x00000002c5027221 */ /* 0x010fe40000010000 */
[----:B-----5:R-:W-:Y:S01]  /*75a0*/  FFMA.FTZ R108, R148, c[0x0][0x2d0], -R144 ;  /* 0x0000b400946c7a23 */ /* 0x020fe20000010890 */
[C---:B--2---:R-:W-:Y:S03]  /*75b0*/  HMMA.16816.F32.BF16 R76, R136.reuse, R100, R76 ;  /* 0x00000064884c723c */ /* 0x044fe6000004184c */
[----:B------:R2:W4:Y:S01]  /*75c0*/  MUFU.EX2 R179, R108 ;  /* 0x0000006c00b37308 */ /* 0x0005220000000800 */
[----:B---3--:R-:W-:Y:S03]  /*75d0*/  FADD.FTZ R2, R196, R2 ;  /* 0x00000002c4027221 */ /* 0x008fe60000010000 */
[----:B------:R-:W-:Y:S01]  /*75e0*/  FFMA.FTZ R100, R149, c[0x0][0x2d0], -R144 ;  /* 0x0000b40095647a23 */ /* 0x000fe20000010890 */
[C---:B------:R-:W-:Y:S01]  /*75f0*/  HMMA.16816.F32.BF16 R80, R136.reuse, R102, R80 ;  /* 0x000000668850723c */ /* 0x040fe20000041850 */
[----:B-1----:R-:W1:Y:S04]  /*7600*/  LDSM.16.MT88.4 R104, [R3+0x4000] ;  /* 0x004000000368783b */ /* 0x002e680000004200 */
[----:B------:R3:W5:Y:S01]  /*7610*/  MUFU.EX2 R178, R100 ;  /* 0x0000006400b27308 */ /* 0x0007620000000800 */
[C---:B------:R-:W-:Y:S01]  /*7620*/  F2FP.BF16.PACK_AB R101, R180.reuse, R181 ;  /* 0x000000b5b465723e */ /* 0x040fe200000010ff */
[----:B------:R-:W-:Y:S05]  /*7630*/  FADD.FTZ R0, R181, R0 ;  /* 0x00000000b5007221 */ /* 0x000fea0000010000 */
[----:B------:R-:W-:Y:S01]  /*7640*/  FADD.FTZ R0, R180, R0 ;  /* 0x00000000b4007221 */ /* 0x000fe20000010000 */
[----:B--2---:R-:W2:Y:S01]  /*7650*/  LDSM.16.MT88.4 R108, [R126+0x4000] ;  /* 0x004000007e6c783b */ /* 0x004ea20000004200 */
[----:B----4-:R-:W-:Y:S02]  /*7660*/  FADD.FTZ R2, R179, R2 ;  /* 0x00000002b3027221 */ /* 0x010fe40000010000 */
[--C-:B---3--:R-:W-:Y:S01]  /*7670*/  FFMA.FTZ R100, R150, c[0x0][0x2d0], -R145.reuse ;  /* 0x0000b40096647a23 */ /* 0x108fe20000010891 */
[C---:B-----5:R-:W-:Y:S01]  /*7680*/  F2FP.BF16.PACK_AB R102, R178.reuse, R179 ;  /* 0x000000b3b266723e */ /* 0x060fe200000010ff */
[----:B------:R-:W-:Y:S02]  /*7690*/  FADD.FTZ R2, R178, R2 ;  /* 0x00000002b2027221 */ /* 0x000fe40000010000 */
[----:B------:R3:W4:Y:S01]  /*76a0*/  MUFU.EX2 R177, R100 ;  /* 0x0000006400b17308 */ /* 0x0007220000000800 */
[C---:B-1----:R-:W-:Y:S08]  /*76b0*/  HMMA.16816.F32.BF16 R84, R136.reuse, R104, R84 ;  /* 0x000000688854723c */ /* 0x042ff00000041854 */
[C---:B------:R-:W-:Y:S01]  /*76c0*/  HMMA.16816.F32.BF16 R88, R136.reuse, R106, R88 ;  /* 0x0000006a8858723c */ /* 0x040fe20000041858 */
[----:B------:R-:W1:Y:S03]  /*76d0*/  LDSM.16.MT88.4 R104, [R127+0x800] ;  /* 0x000800007f68783b */ /* 0x000e660000004200 */
[--C-:B---3--:R-:W-:Y:S02]  /*76e0*/  FFMA.FTZ R100, R151, c[0x0][0x2d0], -R145.reuse ;  /* 0x0000b40097647a23 */ /* 0x108fe40000010891 */
[----:B----4-:R-:W-:Y:S02]  /*76f0*/  FADD.FTZ R0, R177, R0 ;  /* 0x00000000b1007221 */ /* 0x010fe40000010000 */
[C---:B--2---:R-:W-:Y:S01]  /*7700*/  HMMA.16816.F32.BF16 R92, R136.reuse, R108, R92 ;  /* 0x0000006c885c723c */ /* 0x044fe2000004185c */
[----:B------:R2:W3:Y:S01]  /*7710*/  MUFU.EX2 R176, R100 ;  /* 0x0000006400b07308 */ /* 0x0004e20000000800 */
[----:B------:R-:W-:Y:S06]  /*7720*/  LDSM.16.MT88.4 R148, [R3+0x3800] ;  /* 0x003800000394783b */ /* 0x000fec0000004200 */
[----:B------:R-:W-:Y:S02]  /*7730*/  HMMA.16816.F32.BF16 R96, R136, R110, R96 ;  /* 0x0000006e8860723c */ /* 0x000fe40000041860 */
[----:B------:R-:W4:Y:S02]  /*7740*/  LDSM.16.MT88.4 R108, [R126+0x2800] ;  /* 0x002800007e6c783b */ /* 0x000f240000004200 */
[----:B--2---:R-:W-:Y:S01]  /*7750*/  F2FP.BF16.PACK_AB R100, R196, R197 ;  /* 0x000000c5c464723e */ /* 0x004fe200000010ff */
[C---:B---3--:R-:W-:Y:S01]  /*7760*/  FADD.FTZ R0, R176.reuse, R0 ;  /* 0x00000000b0007221 */ /* 0x048fe20000010000 */
[----:B------:R-:W-:Y:S07]  /*7770*/  F2FP.BF16.PACK_AB R103, R176, R177 ;  /* 0x000000b1b067723e */ /* 0x000fee00000010ff */
[C---:B------:R-:W-:Y:S08]  /*7780*/  HMMA.16816.F32.BF16 R4, R100.reuse, R112, R4 ;  /* 0x000000706404723c */ /* 0x040ff00000041804 */
[C---:B------:R-:W-:Y:S01]  /*7790*/  HMMA.16816.F32.BF16 R8, R100.reuse, R114, R8 ;  /* 0x000000726408723c */ /* 0x040fe20000041808 */
[----:B------:R-:W-:Y:S07]  /*77a0*/  LDSM.16.MT88.4 R112, [R127+0x4800] ;  /* 0x004800007f70783b */ /* 0x000fee0000004200 */
[C---:B-1----:R-:W-:Y:S08]  /*77b0*/  HMMA.16816.F32.BF16 R12, R100.reuse, R104, R12 ;  /* 0x00000068640c723c */ /* 0x042ff0000004180c */
[C---:B------:R-:W-:Y:S01]  /*77c0*/  HMMA.16816.F32.BF16 R16, R100.reuse, R106, R16 ;  /* 0x0000006a6410723c */ /* 0x040fe20000041810 */
[----:B------:R-:W1:Y:S07]  /*77d0*/  LDSM.16.MT88.4 R104, [R156+0x4800] ;  /* 0x004800009c68783b */ /* 0x000e6e0000004200 */
[C---:B------:R-:W-:Y:S07]  /*77e0*/  HMMA.16816.F32.BF16 R20, R100.reuse, R116, R20 ;  /* 0x000000746414723c */ /* 0x040fee0000041814 */
[--C-:B------:R-:W-:Y:S01]  /*77f0*/  FFMA.FTZ R116, R146, c[0x0][0x2d0], -R144.reuse ;  /* 0x0000b40092747a23 */ /* 0x100fe20000010890 */
[C---:B------:R-:W-:Y:S03]  /*7800*/  HMMA.16816.F32.BF16 R24, R100.reuse, R118, R24 ;  /* 0x000000766418723c */ /* 0x040fe60000041818 */
[----:B------:R2:W3:Y:S05]  /*7810*/  MUFU.EX2 R175, R116 ;  /* 0x0000007400af7308 */ /* 0x0004ea0000000800 */
[C---:B------:R-:W-:Y:S08]  /*7820*/  HMMA.16816.F32.BF16 R28, R100.reuse, R120, R28 ;  /* 0x00000078641c723c */ /* 0x040ff0000004181c */
[C---:B------:R-:W-:Y:S01]  /*7830*/  HMMA.16816.F32.BF16 R32, R100.reuse, R122, R32 ;  /* 0x0000007a6420723c */ /* 0x040fe20000041820 */
[----:B------:R-:W-:Y:S07]  /*7840*/  LDSM.16.MT88.4 R120, [R127+0x1000] ;  /* 0x001000007f78783b */ /* 0x000fee0000004200 */
[C---:B------:R-:W-:Y:S04]  /*7850*/  HMMA.16816.F32.BF16 R36, R100.reuse, R128, R36 ;  /* 0x000000806424723c */ /* 0x040fe80000041824 */
[----:B--2---:R-:W-:Y:S02]  /*7860*/  FFMA.FTZ R116, R152, c[0x0][0x2d0], -R144 ;  /* 0x0000b40098747a23 */ /* 0x004fe40000010890 */
[----:B---3--:R-:W-:Y:S02]  /*7870*/  FADD.FTZ R2, R175, R2 ;  /* 0x00000002af027221 */ /* 0x008fe40000010000 */
[C---:B------:R-:W-:Y:S01]  /*7880*/  HMMA.16816.F32.BF16 R40, R100.reuse, R130, R40 ;  /* 0x000000826428723c */ /* 0x040fe20000041828 */
[----:B------:R2:W3:Y:S03]  /*7890*/  MUFU.EX2 R174, R116 ;  /* 0x0000007400ae7308 */ /* 0x0004e60000000800 */
[--C-:B------:R-:W-:Y:S04]  /*78a0*/  FFMA.FTZ R128, R158, c[0x0][0x2d0], -R145.reuse ;  /* 0x0000b4009e807a23 */ /* 0x100fe80000010891 */
[C---:B------:R-:W-:Y:S03]  /*78b0*/  HMMA.16816.F32.BF16 R44, R100.reuse, R132, R44 ;  /* 0x00000084642c723c */ /* 0x040fe6000004182c */
[----:B------:R5:W-:Y:S05]  /*78c0*/  MUFU.EX2 R168, R128 ;  /* 0x0000008000a87308 */ /* 0x000bea0000000800 */
[C---:B------:R-:W-:Y:S01]  /*78d0*/  HMMA.16816.F32.BF16 R48, R100.reuse, R134, R48 ;  /* 0x000000866430723c */ /* 0x040fe20000041830 */
[----:B------:R-:W-:Y:S07]  /*78e0*/  LDSM.16.MT88.4 R132, [R156+0x1800] ;  /* 0x001800009c84783b */ /* 0x000fee0000004200 */
[C---:B------:R-:W-:Y:S04]  /*78f0*/  HMMA.16816.F32.BF16 R52, R100.reuse, R140, R52 ;  /* 0x0000008c6434723c */ /* 0x040fe80000041834 */
[--C-:B--2---:R-:W-:Y:S02]  /*7900*/  FFMA.FTZ R116, R147, c[0x0][0x2d0], -R145.reuse ;  /* 0x0000b40093747a23 */ /* 0x104fe40000010891 */
[----:B---3--:R-:W-:Y:S02]  /*7910*/  FADD.FTZ R2, R174, R2 ;  /* 0x00000002ae027221 */ /* 0x008fe40000010000 */
[C---:B------:R-:W-:Y:S01]  /*7920*/  HMMA.16816.F32.BF16 R56, R100.reuse, R142, R56 ;  /* 0x0000008e6438723c */ /* 0x040fe20000041838 */
[----:B------:R-:W-:Y:S01]  /*7930*/  LDSM.16.MT88.4 R140, [R156+0x3800] ;  /* 0x003800009c8c783b */ /* 0x000fe20000004200 */
[----:B------:R2:W-:Y:S06]  /*7940*/  MUFU.EX2 R172, R116 ;  /* 0x0000007400ac7308 */ /* 0x0005ec0000000800 */
[C---:B----4-:R-:W-:Y:S01]  /*7950*/  HMMA.16816.F32.BF16 R60, R100.reuse, R108, R60 ;  /* 0x0000006c643c723c */ /* 0x050fe2000004183c */
[----:B-----5:R-:W-:Y:S06]  /*7960*/  LDSM.16.MT88.4 R128, [R126+0x1000] ;  /* 0x001000007e80783b */ /* 0x020fec0000004200 */
[--C-:B------:R-:W-:Y:S01]  /*7970*/  FFMA.FTZ R108, R153, c[0x0][0x2d0], -R145.reuse ;  /* 0x0000b400996c7a23 */ /* 0x100fe20000010891 */
[C---:B------:R-:W-:Y:S03]  /*7980*/  HMMA.16816.F32.BF16 R64, R100.reuse, R110, R64 ;  /* 0x0000006e6440723c */ /* 0x040fe60000041840 */
[----:B------:R3:W4:Y:S05]  /*7990*/  MUFU.EX2 R173, R108 ;  /* 0x0000006c00ad7308 */ /* 0x00072a0000000800 */
[C---:B-1----:R-:W-:Y:S01]  /*79a0*/  HMMA.16816.F32.BF16 R68, R100.reuse, R104, R68 ;  /* 0x000000686444723c */ /* 0x042fe20000041844 */
[----:B--2---:R-:W-:Y:S06]  /*79b0*/  LDSM.16.MT88.4 R116, [R126+0x4800] ;  /* 0x004800007e74783b */ /* 0x004fec0000004200 */
[----:B------:R-:W-:Y:S01]  /*79c0*/  FFMA.FTZ R104, R155, c[0x0][0x2d0], -R144 ;  /* 0x0000b4009b687a23 */ /* 0x000fe20000010890 */
[C---:B------:R-:W-:Y:S03]  /*79d0*/  HMMA.16816.F32.BF16 R72, R100.reuse, R106, R72 ;  /* 0x0000006a6448723c */ /* 0x040fe60000041848 */
[----:B------:R1:W2:Y:S05]  /*79e0*/  MUFU.EX2 R171, R104 ;  /* 0x0000006800ab7308 */ /* 0x0002aa0000000800 */
[C---:B------:R-:W-:Y:S01]  /*79f0*/  HMMA.16816.F32.BF16 R76, R100.reuse, R112, R76 ;  /* 0x00000070644c723c */ /* 0x040fe2000004184c */
[----:B---3--:R-:W3:Y:S03]  /*7a00*/  LDSM.16.MT88.4 R108, [R3+0x4800] ;  /* 0x00480000036c783b */ /* 0x008ee60000004200 */
[----:B----4-:R-:W-:Y:S04]  /*7a10*/  FADD.FTZ R0, R173, R0 ;  /* 0x00000000ad007221 */ /* 0x010fe80000010000 */
[C---:B------:R-:W-:Y:S01]  /*7a20*/  HMMA.16816.F32.BF16 R80, R100.reuse, R114, R80 ;  /* 0x000000726450723c */ /* 0x040fe20000041850 */
[----:B------:R-:W-:Y:S03]  /*7a30*/  LDSM.16.MT88.4 R112, [R3+0x1000] ;  /* 0x001000000370783b */ /* 0x000fe60000004200 */
[----:B------:R-:W-:Y:S02]  /*7a40*/  FADD.FTZ R0, R172, R0 ;  /* 0x00000000ac007221 */ /* 0x000fe40000010000 */
[----:B-1----:R-:W-:Y:S02]  /*7a50*/  FFMA.FTZ R104, R157, c[0x0][0x2d0], -R144 ;  /* 0x0000b4009d687a23 */ /* 0x002fe40000010890 */
[----:B--2---:R-:W-:Y:S02]  /*7a60*/  FADD.FTZ R2, R171, R2 ;  /* 0x00000002ab027221 */ /* 0x004fe40000010000 */
[----:B------:R1:W2:Y:S01]  /*7a70*/  MUFU.EX2 R170, R104 ;  /* 0x0000006800aa7308 */ /* 0x0002a20000000800 */
[C---:B---3--:R-:W-:Y:S03]  /*7a80*/  HMMA.16816.F32.BF16 R84, R100.reuse, R108, R84 ;  /* 0x0000006c6454723c */ /* 0x048fe60000041854 */
[--C-:B-1----:R-:W-:Y:S02]  /*7a90*/  FFMA.FTZ R104, R154, c[0x0][0x2d0], -R145.reuse ;  /* 0x0000b4009a687a23 */ /* 0x102fe40000010891 */
[----:B------:R-:W-:Y:S03]  /*7aa0*/  LDSM.16.MT88.4 R152, [R126+0x3800] ;  /* 0x003800007e98783b */ /* 0x000fe60000004200 */
[C---:B------:R-:W-:Y:S01]  /*7ab0*/  HMMA.16816.F32.BF16 R88, R100.reuse, R110, R88 ;  /* 0x0000006e6458723c */ /* 0x040fe20000041858 */
[----:B------:R1:W3:Y:S03]  /*7ac0*/  MUFU.EX2 R169, R104 ;  /* 0x0000006800a97308 */ /* 0x0002e60000000800 */
[----:B--2---:R-:W-:Y:S01]  /*7ad0*/  FADD.FTZ R2, R170, R2 ;  /* 0x00000002aa027221 */ /* 0x004fe20000010000 */
[----:B------:R-:W-:Y:S03]  /*7ae0*/  LDSM.16.MT88.4 R108, [R156+0x3000] ;  /* 0x003000009c6c783b */ /* 0x000fe60000004200 */
[C---:B------:R-:W-:Y:S08]  /*7af0*/  HMMA.16816.F32.BF16 R92, R100.reuse, R116, R92 ;  /* 0x00000074645c723c */ /* 0x040ff0000004185c */
[----:B------:R-:W-:Y:S01]  /*7b00*/  HMMA.16816.F32.BF16 R96, R100, R118, R96 ;  /* 0x000000766460723c */ /* 0x000fe20000041860 */
[----:B------:R-:W-:Y:S06]  /*7b10*/  LDSM.16.MT88.4 R116, [R127+0x3000] ;  /* 0x003000007f74783b */ /* 0x000fec0000004200 */
[----:B------:R-:W-:Y:S02]  /*7b20*/  F2FP.BF16.PACK_AB R100, R174, R175 ;  /* 0x000000afae64723e */ /* 0x000fe400000010ff */
[----:B-1----:R-:W1:Y:S03]  /*7b30*/  LDSM.16.MT88.4 R104, [R156+0x1000] ;  /* 0x001000009c68783b */ /* 0x002e660000004200 */
[----:B------:R-:W-:Y:S01]  /*7b40*/  F2FP.BF16.PACK_AB R101, R172, R173 ;  /* 0x000000adac65723e */ /* 0x000fe200000010ff */
[----:B---3--:R-:W-:Y:S01]  /*7b50*/  FADD.FTZ R0, R169, R0 ;  /* 0x00000000a9007221 */ /* 0x008fe20000010000 */
[----:B------:R-:W-:Y:S02]  /*7b60*/  F2FP.BF16.PACK_AB R102, R170, R171 ;  /* 0x000000abaa66723e */ /* 0x000fe400000010ff */
[----:B------:R-:W-:Y:S07]  /*7b70*/  F2FP.BF16.PACK_AB R103, R168, R169 ;  /* 0x000000a9a867723e */ /* 0x000fee00000010ff */
[C---:B-1----:R-:W-:Y:S08]  /*7b80*/  HMMA.16816.F32.BF16 R4, R100.reuse, R104, R4 ;  /* 0x000000686404723c */ /* 0x042ff00000041804 */
[C---:B------:R-:W-:Y:S01]  /*7b90*/  HMMA.16816.F32.BF16 R8, R100.reuse, R106, R8 ;  /* 0x0000006a6408723c */ /* 0x040fe20000041808 */
[----:B------:R-:W1:Y:S07]  /*7ba0*/  LDSM.16.MT88.4 R104, [R3+0x3000] ;  /* 0x003000000368783b */ /* 0x000e6e0000004200 */
[C---:B------:R-:W-:Y:S07]  /*7bb0*/  HMMA.16816.F32.BF16 R12, R100.reuse, R120, R12 ;  /* 0x00000078640c723c */ /* 0x040fee000004180c */
[--C-:B------:R-:W-:Y:S01]  /*7bc0*/  FFMA.FTZ R120, R161, c[0x0][0x2d0], -R144.reuse ;  /* 0x0000b400a1787a23 */ /* 0x100fe20000010890 */
[C---:B------:R-:W-:Y:S03]  /*7bd0*/  HMMA.16816.F32.BF16 R16, R100.reuse, R122, R16 ;  /* 0x0000007a6410723c */ /* 0x040fe60000041810 */
[----:B------:R2:W-:Y:S05]  /*7be0*/  MUFU.EX2 R166, R120 ;  /* 0x0000007800a67308 */ /* 0x0005ea0000000800 */
[C---:B------:R-:W-:Y:S08]  /*7bf0*/  HMMA.16816.F32.BF16 R20, R100.reuse, R112, R20 ;  /* 0x000000706414723c */ /* 0x040ff00000041814 */
[C---:B------:R-:W-:Y:S01]  /*7c00*/  HMMA.16816.F32.BF16 R24, R100.reuse, R114, R24 ;  /* 0x000000726418723c */ /* 0x040fe20000041818 */
[----:B------:R-:W3:Y:S07]  /*7c10*/  LDSM.16.MT88.4 R112, [R126+0x3000] ;  /* 0x003000007e70783b */ /* 0x000eee0000004200 */
[C---:B------:R-:W-:Y:S01]  /*7c20*/  HMMA.16816.F32.BF16 R28, R100.reuse, R128, R28 ;  /* 0x00000080641c723c */ /* 0x040fe2000004181c */
[----:B--2---:R-:W-:Y:S07]  /*7c30*/  LDSM.16.MT88.4 R120, [R126+0x1800] ;  /* 0x001800007e78783b */ /* 0x004fee0000004200 */
[C---:B------:R-:W-:Y:S08]  /*7c40*/  HMMA.16816.F32.BF16 R32, R100.reuse, R130, R32 ;  /* 0x000000826420723c */ /* 0x040ff00000041820 */
[C---:B------:R-:W-:Y:S08]  /*7c50*/  HMMA.16816.F32.BF16 R36, R100.reuse, R108, R36 ;  /* 0x0000006c6424723c */ /* 0x040ff00000041824 */
[C---:B------:R-:W-:Y:S01]  /*7c60*/  HMMA.16816.F32.BF16 R40, R100.reuse, R110, R40 ;  /* 0x0000006e6428723c */ /* 0x040fe20000041828 */
[----:B------:R-:W2:Y:S07]  /*7c70*/  LDSM.16.MT88.4 R108, [R156+0x5000] ;  /* 0x005000009c6c783b */ /* 0x000eae0000004200 */
[C---:B------:R-:W-:Y:S07]  /*7c80*/  HMMA.16816.F32.BF16 R44, R100.reuse, R116, R44 ;  /* 0x00000074642c723c */ /* 0x040fee000004182c */
[--C-:B------:R-:W-:Y:S01]  /*7c90*/  FFMA.FTZ R116, R160, c[0x0][0x2d0], -R144.reuse ;  /* 0x0000b400a0747a23 */ /* 0x100fe20000010890 */
[C---:B------:R-:W-:Y:S03]  /*7ca0*/  HMMA.16816.F32.BF16 R48, R100.reuse, R118, R48 ;  /* 0x000000766430723c */ /* 0x040fe60000041830 */
[----:B------:R4:W5:Y:S05]  /*7cb0*/  MUFU.EX2 R167, R116 ;  /* 0x0000007400a77308 */ /* 0x00096a0000000800 */
[C---:B-1----:R-:W-:Y:S07]  /*7cc0*/  HMMA.16816.F32.BF16 R52, R100.reuse, R104, R52 ;  /* 0x000000686434723c */ /* 0x042fee0000041834 */
[--C-:B------:R-:W-:Y:S01]  /*7cd0*/  FFMA.FTZ R104, R159, c[0x0][0x2d0], -R145.reuse ;  /* 0x0000b4009f687a23 */ /* 0x100fe20000010891 */
[C---:B------:R-:W-:Y:S01]  /*7ce0*/  HMMA.16816.F32.BF16 R56, R100.reuse, R106, R56 ;  /* 0x0000006a6438723c */ /* 0x040fe20000041838 */
[----:B------:R-:W-:Y:S02]  /*7cf0*/  LDSM.16.MT88.4 R156, [R156+0x5800] ;  /* 0x005800009c9c783b */ /* 0x000fe40000004200 */
[----:B------:R1:W-:Y:S05]  /*7d00*/  MUFU.EX2 R165, R104 ;  /* 0x0000006800a57308 */ /* 0x0003ea0000000800 */
[C---:B---3--:R-:W-:Y:S01]  /*7d10*/  HMMA.16816.F32.BF16 R60, R100.reuse, R112, R60 ;  /* 0x00000070643c723c */ /* 0x048fe2000004183c */
[----:B----4-:R-:W3:Y:S03]  /*7d20*/  LDSM.16.MT88.4 R116, [R127+0x5000] ;  /* 0x005000007f74783b */ /* 0x010ee60000004200 */
[----:B-----5:R-:W-:Y:S03]  /*7d30*/  F2FP.BF16.PACK_AB R136, R166, R167 ;  /* 0x000000a7a688723e */ /* 0x020fe600000010ff */
[--C-:B------:R-:W-:Y:S01]  /*7d40*/  FFMA.FTZ R112, R162, c[0x0][0x2d0], -R145.reuse ;  /* 0x0000b400a2707a23 */ /* 0x100fe20000010891 */
[C---:B------:R-:W-:Y:S03]  /*7d50*/  HMMA.16816.F32.BF16 R64, R100.reuse, R114, R64 ;  /* 0x000000726440723c */ /* 0x040fe60000041840 */
[----:B------:R4:W5:Y:S05]  /*7d60*/  MUFU.EX2 R164, R112 ;  /* 0x0000007000a47308 */ /* 0x00096a0000000800 */
[C---:B--2---:R-:W-:Y:S01]  /*7d70*/  HMMA.16816.F32.BF16 R68, R100.reuse, R108, R68 ;  /* 0x0000006c6444723c */ /* 0x044fe20000041844 */
[----:B-1----:R-:W1:Y:S06]  /*7d80*/  LDSM.16.MT88.4 R104, [R3+0x5000] ;  /* 0x005000000368783b */ /* 0x002e6c0000004200 */
[--C-:B------:R-:W-:Y:S01]  /*7d90*/  FFMA.FTZ R108, R198, c[0x0][0x2d0], -R145.reuse ;  /* 0x0000b400c66c7a23 */ /* 0x100fe20000010891 */
[C---:B------:R-:W-:Y:S03]  /*7da0*/  HMMA.16816.F32.BF16 R72, R100.reuse, R110, R72 ;  /* 0x0000006e6448723c */ /* 0x040fe60000041848 */
[----:B------:R2:W-:Y:S01]  /*7db0*/  MUFU.EX2 R161, R108 ;  /* 0x0000006c00a17308 */ /* 0x0005e20000000800 */
[----:B------:R-:W-:Y:S02]  /*7dc0*/  FFMA.FTZ R145, R200, c[0x0][0x2d0], -R145 ;  /* 0x0000b400c8917a23 */ /* 0x000fe40000010891 */
[--C-:B----4-:R-:W-:Y:S07]  /*7dd0*/  FFMA.FTZ R112, R163, c[0x0][0x2d0], -R144.reuse ;  /* 0x0000b400a3707a23 */ /* 0x110fee0000010890 */
[----:B------:R-:W4:Y:S01]  /*7de0*/  MUFU.EX2 R160, R145 ;  /* 0x0000009100a07308 */ /* 0x000f220000000800 */
[----:B------:R-:W-:Y:S01]  /*7df0*/  FFMA.FTZ R144, R199, c[0x0][0x2d0], -R144 ;  /* 0x0000b400c7907a23 */ /* 0x000fe20000010890 */
[----:B-----5:R-:W-:Y:S01]  /*7e00*/  F2FP.BF16.PACK_AB R137, R164, R165 ;  /* 0x000000a5a489723e */ /* 0x020fe200000010ff */
[C---:B---3--:R-:W-:Y:S07]  /*7e10*/  HMMA.16816.F32.BF16 R76, R100.reuse, R116, R76 ;  /* 0x00000074644c723c */ /* 0x048fee000004184c */
[----:B------:R3:W-:Y:S01]  /*7e20*/  MUFU.EX2 R163, R112 ;  /* 0x0000007000a37308 */ /* 0x0007e20000000800 */
[C---:B------:R-:W-:Y:S01]  /*7e30*/  HMMA.16816.F32.BF16 R80, R100.reuse, R118, R80 ;  /* 0x000000766450723c */ /* 0x040fe20000041850 */
[----:B--2---:R-:W-:Y:S08]  /*7e40*/  LDSM.16.MT88.4 R108, [R127+0x1800] ;  /* 0x001800007f6c783b */ /* 0x004ff00000004200 */
[----:B------:R2:W5:Y:S01]  /*7e50*/  MUFU.EX2 R162, R144 ;  /* 0x0000009000a27308 */ /* 0x0005620000000800 */
[C---:B-1----:R-:W-:Y:S01]  /*7e60*/  HMMA.16816.F32.BF16 R84, R100.reuse, R104, R84 ;  /* 0x000000686454723c */ /* 0x042fe20000041854 */
[----:B------:R-:W-:Y:S02]  /*7e70*/  LDSM.16.MT88.4 R116, [R3+0x1800] ;  /* 0x001800000374783b */ /* 0x000fe40000004200 */
[----:B----4-:R-:W-:Y:S05]  /*7e80*/  F2FP.BF16.PACK_AB R139, R160, R161 ;  /* 0x000000a1a08b723e */ /* 0x010fea00000010ff */
[C---:B------:R-:W-:Y:S01]  /*7e90*/  HMMA.16816.F32.BF16 R88, R100.reuse, R106, R88 ;  /* 0x0000006a6458723c */ /* 0x040fe20000041858 */
[----:B---3--:R-:W1:Y:S08]  /*7ea0*/  LDSM.16.MT88.4 R112, [R126+0x5000] ;  /* 0x005000007e70783b */ /* 0x008e700000004200 */
[----:B--2---:R-:W2:Y:S03]  /*7eb0*/  LDSM.16.MT88.4 R144, [R127+0x3800] ;  /* 0x003800007f90783b */ /* 0x004ea60000004200 */
[----:B-----5:R-:W-:Y:S01]  /*7ec0*/  F2FP.BF16.PACK_AB R138, R162, R163 ;  /* 0x000000a3a28a723e */ /* 0x020fe200000010ff */
[C---:B-1----:R-:W-:Y:S08]  /*7ed0*/  HMMA.16816.F32.BF16 R92, R100.reuse, R112, R92 ;  /* 0x00000070645c723c */ /* 0x042ff0000004185c */
[----:B------:R-:W-:Y:S08]  /*7ee0*/  HMMA.16816.F32.BF16 R96, R100, R114, R96 ;  /* 0x000000726460723c */ /* 0x000ff00000041860 */
[C---:B------:R-:W-:Y:S01]  /*7ef0*/  HMMA.16816.F32.BF16 R128, R136.reuse, R132, R4 ;  /* 0x000000848880723c */ /* 0x040fe20000041804 */
[----:B------:R-:W1:Y:S07]  /*7f00*/  LDSM.16.MT88.4 R4, [R127+0x5800] ;  /* 0x005800007f04783b */ /* 0x000e6e0000004200 */
[C---:B------:R-:W-:Y:S01]  /*7f10*/  HMMA.16816.F32.BF16 R132, R136.reuse, R134, R8 ;  /* 0x000000868884723c */ /* 0x040fe20000041808 */
[----:B------:R3:W4:Y:S07]  /*7f20*/  LDSM.16.MT88.4 R8, [R3+0x5800] ;  /* 0x005800000308783b */ /* 0x00072e0000004200 */
[C---:B------:R-:W-:Y:S01]  /*7f30*/  HMMA.16816.F32.BF16 R100, R136.reuse, R108, R12 ;  /* 0x0000006c8864723c */ /* 0x040fe2000004180c */
[----:B------:R-:W5:Y:S07]  /*7f40*/  LDSM.16.MT88.4 R12, [R126+0x5800] ;  /* 0x005800007e0c783b */ /* 0x000f6e0000004200 */
[C---:B------:R-:W-:Y:S08]  /*7f50*/  HMMA.16816.F32.BF16 R104, R136.reuse, R110, R16 ;  /* 0x0000006e8868723c */ /* 0x040ff00000041810 */
[C---:B------:R-:W-:Y:S04]  /*7f60*/  HMMA.16816.F32.BF16 R108, R136.reuse, R116, R20 ;  /* 0x00000074886c723c */ /* 0x040fe80000041814 */
[----:B---3--:R-:W-:Y:S02]  /*7f70*/  FADD.FTZ R3, R168, R0 ;  /* 0x00000000a8037221 */ /* 0x008fe40000010000 */
[----:B------:R-:W-:Y:S02]  /*7f80*/  FADD.FTZ R0, R167, R2 ;  /* 0x00000002a7007221 */ /* 0x000fe40000010000 */
[C---:B------:R-:W-:Y:S04]  /*7f90*/  HMMA.16816.F32.BF16 R112, R136.reuse, R118, R24 ;  /* 0x000000768870723c */ /* 0x040fe80000041818 */
[----:B------:R-:W-:Y:S02]  /*7fa0*/  FADD.FTZ R3, R165, R3 ;  /* 0x00000003a5037221 */ /* 0x000fe40000010000 */
[----:B------:R-:W-:Y:S02]  /*7fb0*/  FADD.FTZ R2, R166, R0 ;  /* 0x00000000a6027221 */ /* 0x000fe40000010000 */
[C---:B------:R-:W-:Y:S04]  /*7fc0*/  HMMA.16816.F32.BF16 R116, R136.reuse, R120, R28 ;  /* 0x000000788874723c */ /* 0x040fe8000004181c */
[----:B------:R-:W-:Y:S02]  /*7fd0*/  FADD.FTZ R0, R164, R3 ;  /* 0x00000003a4007221 */ /* 0x000fe40000010000 */
[----:B------:R-:W-:Y:S01]  /*7fe0*/  FADD.FTZ R3, R163, R2 ;  /* 0x00000002a3037221 */ /* 0x000fe20000010000 */
[----:B------:R-:W-:Y:S01]  /*7ff0*/  IADD3 R2, R210, 0x1, RZ ;  /* 0x00000001d2027810 */ /* 0x000fe20007ffe0ff */
[C---:B------:R-:W-:Y:S04]  /*8000*/  HMMA.16816.F32.BF16 R120, R136.reuse, R122, R32 ;  /* 0x0000007a8878723c */ /* 0x040fe80000041820 */
[----:B------:R-:W-:Y:S01]  /*8010*/  FADD.FTZ R0, R161, R0 ;  /* 0x00000000a1007221 */ /* 0x000fe20000010000 */
[----:B------:R-:W-:Y:S01]  /*8020*/  SEL R210, R2, RZ, !P1 ;  /* 0x000000ff02d27207 */ /* 0x000fe20004800000 */
[----:B------:R-:W-:Y:S02]  /*8030*/  FADD.FTZ R214, R162, R3 ;  /* 0x00000003a2d67221 */ /* 0x000fe40000010000 */
[C---:B------:R-:W-:Y:S04]  /*8040*/  HMMA.16816.F32.BF16 R36, R136.reuse, R140, R36 ;  /* 0x0000008c8824723c */ /* 0x040fe80000041824 */
[----:B------:R-:W-:Y:S04]  /*8050*/  FADD.FTZ R215, R160, R0 ;  /* 0x00000000a0d77221 */ /* 0x000fe80000010000 */
        /* <DEDUP_REMOVED lines=13> */
[C---:B-----5:R-:W-:Y:S08]  /*8130*/  HMMA.16816.F32.BF16 R92, R136.reuse, R12, R92 ;  /* 0x0000000c885c723c */ /* 0x060ff0000004185c */
[----:B------:R-:W-:Y:S01]  /*8140*/  HMMA.16816.F32.BF16 R96, R136, R14, R96 ;  /* 0x0000000e8860723c */ /* 0x000fe20000041860 */
[----:B------:R-:W-:Y:S07]  /*8150*/  @!UPT UIADD3 URZ, URZ, URZ, URZ ;  /* 0x0000003f3f3ff290 */ /* 0x000fee000fffe03f */
[----:B------:R-:W-:-:S11]  /*8160*/  @!P0 BRA `(.L_x_1455) ;  /* 0x0000050000008947 */ /* 0x000fd60003800000 */
[----:B------:R-:W-:Y:S01]  /*8170*/  IADD3 R2, R218, R211, R221 ;  /* 0x000000d3da027210 */ /* 0x000fe20007ffe0dd */
[----:B------:R-:W-:Y:S01]  /*8180*/  IMAD.MOV.U32 R193, RZ, RZ, RZ ;  /* 0x000000ffffc17224 */ /* 0x000fe200078e00ff */
[----:B------:R-:W-:Y:S01]  /*8190*/  SHF.R.S32.HI R233, RZ, 0x1f, R213 ;  /* 0x0000001fffe97819 */ /* 0x000fe200000114d5 */
[C---:B------:R-:W-:Y:S01]  /*81a0*/  IMAD.SHL.U32 R18, R213.reuse, 0x2, RZ ;  /* 0x00000002d5127824 */ /* 0x040fe200078e00ff */
[----:B------:R-:W-:Y:S01]  /*81b0*/  IADD3 R2, R2, -0x80, RZ ;  /* 0xffffff8002027810 */ /* 0x000fe20007ffe0ff */
[----:B------:R-:W-:Y:S01]  /*81c0*/  IMAD.SHL.U32 R17, R212, 0x2, RZ ;  /* 0x00000002d4117824 */ /* 0x000fe200078e00ff */
[----:B------:R-:W-:Y:S01]  /*81d0*/  SHF.L.U64.HI R15, R213, 0x1, R233 ;  /* 0x00000001d50f7819 */ /* 0x000fe200000102e9 */
[C---:B------:R-:W-:Y:S01]  /*81e0*/  IMAD.SHL.U32 R16, R195.reuse, 0x2, RZ ;  /* 0x00000002c3107824 */ /* 0x040fe200078e00ff */
[----:B------:R-:W-:Y:S01]  /*81f0*/  SHF.R.S32.HI R234, RZ, 0x1f, R212 ;  /* 0x0000001fffea7819 */ /* 0x000fe200000114d4 */
[----:B------:R-:W-:Y:S01]  /*8200*/  @P3 IMAD.HI.U32 R3, R2, c[0x0][0x2bc], RZ ;  /* 0x0000af0002033a27 */ /* 0x000fe200078e00ff */
[----:B------:R-:W-:Y:S02]  /*8210*/  SHF.R.S32.HI R233, RZ, 0x1f, R195 ;  /* 0x0000001fffe97819 */ /* 0x000fe400000114c3 */
[----:B------:R-:W-:Y:S01]  /*8220*/  SHF.L.U64.HI R14, R212, 0x1, R234 ;  /* 0x00000001d40e7819 */ /* 0x000fe200000102ea */
[----:B------:R-:W-:Y:S01]  /*8230*/  IMAD.MOV.U32 R0, RZ, RZ, R2 ;  /* 0x000000ffff007224 */ /* 0x000fe200078e0002 */
[----:B------:R-:W-:Y:S02]  /*8240*/  @P3 SHF.R.U32.HI R0, RZ, c[0x0][0x2c0], R3 ;  /* 0x0000b000ff003a19 */ /* 0x000fe40000011603 */
[----:B------:R-:W-:Y:S02]  /*8250*/  SHF.L.U64.HI R13, R195, 0x1, R233 ;  /* 0x00000001c30d7819 */ /* 0x000fe400000102e9 */
[C---:B------:R-:W-:Y:S04]  /*8260*/  @!P2 IADD3 R3, P0, R0.reuse, R224, RZ ;  /* 0x000000e00003a210 */ /* 0x040fe80007f1e0ff */
[----:B------:R-:W-:Y:S01]  /*8270*/  @!P2 LEA.HI.X.SX32 R5, R0, R229, 0x1, P0 ;  /* 0x000000e50005a211 */ /* 0x000fe200000f0eff */
        /* <DEDUP_REMOVED lines=20> */
.L_x_1516:
[----:B------:R-:W-:-:S05]  /*83c0*/  BRA.DIV ~URZ, `(.L_x_1457) ;  /* 0x000067027f007947 */ /* 0x000fca000b800000 */
[----:B------:R-:W3:Y:S01]  /*83d0*/  SHFL.IDX PT, R2, R12, RZ, 0x181f ;  /* 0x00181fff0c027589 */ /* 0x000ee200000e0000 */
[----:B------:R-:W-:Y:S01]  /*83e0*/  ISETP.GE.AND P5, PT, R195, c[0x0][0x1d4], PT ;  /* 0x00007500c3007a0c */ /* 0x000fe20003fa6270 */
[----:B------:R-:W-:Y:S01]  /*83f0*/  IMAD R0, R210, 0x6000, R232 ;  /* 0x00006000d2007824 */ /* 0x000fe200078e02e8 */
[----:B------:R-:W-:Y:S02]  /*8400*/  ISETP.GE.AND P1, PT, R212, c[0x0][0x1d4], PT ;  /* 0x00007500d4007a0c */ /* 0x000fe40003f26270 */
[C---:B---3--:R-:W-:Y:S02]  /*8410*/  IADD3 R8, P0, R2.reuse, R16, RZ ;  /* 0x0000001002087210 */ /* 0x048fe40007f1e0ff */
[----:B------:R-:W-:Y:S03]  /*8420*/  IADD3 R6, P6, R2, R17, RZ ;  /* 0x0000001102067210 */ /* 0x000fe60007fde0ff */
[C---:B--2---:R-:W-:Y:S01]  /*8430*/  IMAD.X R9, R4.reuse, 0x1, R13, P0 ;  /* 0x0000000104097824 */ /* 0x044fe200000e060d */
[----:B------:R-:W-:Y:S01]  /*8440*/  ISETP.GE.AND P0, PT, R213, c[0x0][0x1d4], PT ;  /* 0x00007500d5007a0c */ /* 0x000fe20003f06270 */
[----:B------:R-:W-:Y:S01]  /*8450*/  IMAD.X R7, R4, 0x1, R14, P6 ;  /* 0x0000000104077824 */ /* 0x000fe200030e060e */
        /* <DEDUP_REMOVED lines=8> */
[----:B------:R2:W1:Y:S02]  /*84e0*/  SHFL.IDX PT, R2, R12, 0x1, 0x181f ;  /* 0x00381f000c027f89 */ /* 0x00046400000e0000 */
[----:B-1-3--:R-:W-:Y:S02]  /*84f0*/  SEL R5, RZ, 0x10, P0 ;  /* 0x00000010ff057807 */ /* 0x00afe40000000000 */
[----:B-----5:R-:W-:Y:S02]  /*8500*/  SEL R11, RZ, 0x10, P5 ;  /* 0x00000010ff0b7807 */ /* 0x020fe40002800000 */
[----:B------:R-:W-:Y:S04]  /*8510*/  SEL R10, RZ, 0x10, P1 ;  /* 0x00000010ff0a7807 */ /* 0x000fe80000800000 */
.L_x_1517:
[----:B--2-4-:R-:W-:Y:S02]  /*8520*/  IADD3 R3, -R10, 0x10, RZ ;  /* 0x000000100a037810 */ /* 0x014fe40007ffe1ff */
[----:B------:R-:W-:Y:S02]  /*8530*/  IADD3 R8, -R11, 0x10, RZ ;  /* 0x000000100b087810 */ /* 0x000fe40007ffe1ff */
[----:B------:R-:W-:Y:S02]  /*8540*/  IADD3 R6, -R5, 0x10, RZ ;  /* 0x0000001005067810 */ /* 0x000fe40007ffe1ff */
[----:B------:R-:W-:Y:S02]  /*8550*/  LOP3.LUT R7, R3, 0xf, RZ, 0xc0, !PT ;  /* 0x0000000f03077812 */ /* 0x000fe400078ec0ff */
[----:B------:R-:W-:Y:S02]  /*8560*/  LOP3.LUT R8, R8, 0xf, RZ, 0xc0, !PT ;  /* 0x0000000f08087812 */ /* 0x000fe400078ec0ff */
[----:B------:R-:W-:Y:S02]  /*8570*/  LOP3.LUT R3, R6, 0xf, RZ, 0xc0, !PT ;  /* 0x0000000f06037812 */ /* 0x000fe400078ec0ff */
[-C--:B------:R-:W-:Y:S02]  /*8580*/  IADD3 R6, P6, P5, R7, R2.reuse, R17 ;  /* 0x0000000207067210 */ /* 0x080fe40007dde011 */
[----:B------:R-:W-:Y:S02]  /*8590*/  IADD3 R8, P1, P0, R8, R2, R16 ;  /* 0x0000000208087210 */ /* 0x000fe4000783e010 */
[-C--:B------:R-:W-:Y:S02]  /*85a0*/  IADD3.X R7, RZ, R4.reuse, R14, P6, P5 ;  /* 0x00000004ff077210 */ /* 0x080fe400037ea40e */
[----:B------:R-:W-:Y:S02]  /*85b0*/  ISETP.NE.U32.AND P6, PT, R11, RZ, PT ;  /* 0x000000ff0b00720c */ /* 0x000fe40003fc5070 */
[----:B------:R-:W-:Y:S02]  /*85c0*/  IADD3.X R9, RZ, R4, R13, P1, P0 ;  /* 0x00000004ff097210 */ /* 0x000fe40000fe040d */
        /* <DEDUP_REMOVED lines=10> */
.L_x_1455:
[----:B------:R-:W-:Y:S05]  /*8670*/  BSYNC B0 ;  /* 0x0000000000007941 */ /* 0x000fea0003800000 */
.L_x_1454:
[C---:B------:R-:W-:Y:S01]  /*8680*/  ISETP.GT.AND P0, PT, R201.reuse, R219, PT ;  /* 0x000000dbc900720c */ /* 0x040fe20003f04270 */
[----:B------:R-:W0:Y:S01]  /*8690*/  LDGDEPBAR ;  /* 0x00000000000079af */ /* 0x000e220000000000 */
[----:B------:R-:W-:Y:S01]  /*86a0*/  IADD3 R178, R201, -0x1, RZ ;  /* 0xffffffffc9b27810 */ /* 0x000fe20007ffe0ff */
[----:B------:R-:W-:Y:S01]  /*86b0*/  IMAD.MOV.U32 R127, RZ, RZ, R124 ;  /* 0x000000ffff7f7224 */ /* 0x000fe200078e007c */
[C---:B------:R-:W-:Y:S01]  /*86c0*/  ISETP.GE.AND P1, PT, R182.reuse, 0x1, PT ;  /* 0x00000001b600780c */ /* 0x040fe20003f26270 */
[----:B------:R-:W-:Y:S01]  /*86d0*/  IMAD.MOV.U32 R126, RZ, RZ, R125 ;  /* 0x000000ffff7e7224 */ /* 0x000fe200078e007d */
[----:B------:R-:W-:Y:S01]  /*86e0*/  IADD3 R182, R182, 0x1, RZ ;  /* 0x00000001b6b67810 */ /* 0x000fe20007ffe0ff */
[----:B------:R-:W-:Y:S03]  /*86f0*/  IMAD.MOV.U32 R201, RZ, RZ, R178 ;  /* 0x000000ffffc97224 */ /* 0x000fe600078e00b2 */
[----:B------:R-:W-:Y:S03]  /*8700*/  SEL R182, R182, RZ, !P1 ;  /* 0x000000ffb6b67207 */ /* 0x000fe60004800000 */
[----:B-1----:R-:W-:-:S05]  /*8710*/  @P0 BRA `(.L_x_1458) ;  /* 0xffffcc7000000947 */ /* 0x002fca000383ffff */
.L_x_1449:
[----:B------:R-:W-:Y:S01]  /*8720*/  ISETP.GE.AND P0, PT, R178, RZ, PT ;  /* 0x000000ffb200720c */ /* 0x000fe20003f06270 */
[----:B------:R-:W-:Y:S01]  /*8730*/  IMAD.MOV.U32 R200, RZ, RZ, 0x1f ;  /* 0x0000001fffc87424 */ /* 0x000fe200078e00ff */
[----:B------:R-:W-:-:S11]  /*8740*/  MOV R199, 0xffffffff ;  /* 0xffffffff00c77802 */ /* 0x000fd60000000f00 */
[----:B------:R-:W-:Y:S05]  /*8750*/  @!P0 BRA `(.L_x_1459) ;  /* 0x00002e8000008947 */ /* 0x000fea0003800000 */
[----:B------:R-:W-:Y:S02]  /*8760*/  MOV R126, R124 ;  /* 0x0000007c007e7202 */ /* 0x000fe40000000f00 */
[----:B------:R-:W-:Y:S02]  /*8770*/  MOV R0, R125 ;  /* 0x0000007d00007202 */ /* 0x000fe40000000f00 */
.L_x_1469:
[----:B------:R-:W-:Y:S04]  /*8780*/  DEPBAR.LE SB0, 0x2 ;  /* 0x000080800000791a */ /* 0x000fe80000000000 */
[----:B------:R-:W-:Y:S01]  /*8790*/  WARPSYNC 0xffffffff ;  /* 0xffffffff00007948 */ /* 0x000fe20003800000 */
[----:B------:R-:W-:Y:S01]  /*87a0*/  BAR.SYNC.DEFER_BLOCKING 0x0 ;  /* 0x0000000000007b1d */ /* 0x000fe20000010000 */
[----:B------:R-:W-:Y:S01]  /*87b0*/  IMAD R177, R182, 0x6000, RZ ;  /* 0x00006000b6b17824 */ /* 0x000fe200078e02ff */
[----:B------:R-:W-:Y:S04]  /*87c0*/  ISETP.NE.AND P0, PT, R178, RZ, PT ;  /* 0x000000ffb200720c */ /* 0x000fe80003f05270 */
        /* <DEDUP_REMOVED lines=38> */
.L_x_1518:
[----:B------:R-:W-:-:S05]  /*8a30*/  BRA.DIV ~URZ, `(.L_x_1463) ;  /* 0x000063527f007947 */ /* 0x000fca000b800000 */
[----:B------:R-:W5:Y:S01]  /*8a40*/  SHFL.IDX PT, R2, R21, RZ, 0x181f ;  /* 0x00181fff15027589 */ /* 0x000f6200000e0000 */
[----:B------:R-:W-:Y:S01]  /*8a50*/  ISETP.GE.AND P4, PT, R195, c[0x0][0x1d4], PT ;  /* 0x00007500c3007a0c */ /* 0x000fe20003f86270 */
[----:B------:R-:W-:Y:S01]  /*8a60*/  IMAD R4, R210, 0x6000, R231 ;  /* 0x00006000d2047824 */ /* 0x000fe200078e02e7 */
[----:B------:R-:W-:Y:S02]  /*8a70*/  ISETP.GE.AND P1, PT, R212, c[0x0][0x1d4], PT ;  /* 0x00007500d4007a0c */ /* 0x000fe40003f26270 */
[----:B------:R-:W-:Y:S02]  /*8a80*/  ISETP.GE.AND P0, PT, R213, c[0x0][0x1d4], PT ;  /* 0x00007500d5007a0c */ /* 0x000fe40003f06270 */
[C---:B-----5:R-:W-:Y:S02]  /*8a90*/  IADD3 R12, P5, R2.reuse, R29, RZ ;  /* 0x0000001d020c7210 */ /* 0x060fe40007fbe0ff */
[C---:B------:R-:W-:Y:S03]  /*8aa0*/  IADD3 R6, P6, R2.reuse, R30, RZ ;  /* 0x0000001e02067210 */ /* 0x040fe60007fde0ff */
[C---:B---3--:R-:W-:Y:S01]  /*8ab0*/  IMAD.X R13, R5.reuse, 0x1, R22, P5 ;  /* 0x00000001050d7824 */ /* 0x048fe200028e0616 */
[----:B------:R-:W-:Y:S01]  /*8ac0*/  IADD3 R14, P5, R2, R31, RZ ;  /* 0x0000001f020e7210 */ /* 0x000fe20007fbe0ff */
[C---:B------:R-:W-:Y:S01]  /*8ad0*/  IMAD.X R7, R5.reuse, 0x1, R23, P6 ;  /* 0x0000000105077824 */ /* 0x040fe200030e0617 */
[----:B------:R3:W4:Y:S03]  /*8ae0*/  SHFL.IDX PT, R2, R21, 0x1, 0x181f ;  /* 0x00381f0015027f89 */ /* 0x00072600000e0000 */
[----:B------:R-:W-:Y:S01]  /*8af0*/  IMAD.X R15, R5, 0x1, R28, P5 ;  /* 0x00000001050f7824 */ /* 0x000fe200028e061c */
[----:B------:R-:W-:Y:S01]  /*8b00*/  @!PT LDS RZ, [RZ] ;  /* 0x00000000fffff984 */ /* 0x000fe20000000800 */
[----:B------:R5:W-:Y:S04]  /*8b10*/  LDGSTS.E.BYPASS.LTC128B.128 [R4], [R12.64], !P4 ;  /* 0x000000000c047fae */ /* 0x000be8000e101d46 */
[----:B------:R2:W-:Y:S04]  /*8b20*/  LDGSTS.E.BYPASS.LTC128B.128 [R4+0x2000], [R6.64], !P1 ;  /* 0x0200000006047fae */ /* 0x0005e8000c901d46 */
[----:B------:R3:W1:Y:S04]  /*8b30*/  SHFL.IDX PT, R5, R20, 0x1, 0x181f ;  /* 0x00381f0014057f89 */ /* 0x00066800000e0000 */
[----:B------:R3:W-:Y:S01]  /*8b40*/  LDGSTS.E.BYPASS.LTC128B.128 [R4+0x4000], [R14.64], !P0 ;  /* 0x040000000e047fae */ /* 0x0007e2000c101d46 */
[----:B-----5:R-:W-:Y:S02]  /*8b50*/  SEL R12, RZ, 0x10, P4 ;  /* 0x00000010ff0c7807 */ /* 0x020fe40002000000 */
[----:B--2---:R-:W-:Y:S02]  /*8b60*/  SEL R7, RZ, 0x10, P1 ;  /* 0x00000010ff077807 */ /* 0x004fe40000800000 */
[----:B------:R-:W-:Y:S02]  /*8b70*/  SEL R6, RZ, 0x10, P0 ;  /* 0x00000010ff067807 */ /* 0x000fe40000000000 */
.L_x_1519:
[----:B-1-34-:R-:W-:Y:S02]  /*8b80*/  IADD3 R14, -R12, 0x10, RZ ;  /* 0x000000100c0e7810 */ /* 0x01afe40007ffe1ff */
[----:B------:R-:W-:Y:S02]  /*8b90*/  IADD3 R3, -R7, 0x10, RZ ;  /* 0x0000001007037810 */ /* 0x000fe40007ffe1ff */
[----:B------:R-:W-:Y:S02]  /*8ba0*/  LOP3.LUT R14, R14, 0xf, RZ, 0xc0, !PT ;  /* 0x0000000f0e0e7812 */ /* 0x000fe400078ec0ff */
[----:B------:R-:W-:Y:S02]  /*8bb0*/  ISETP.NE.U32.AND P6, PT, R12, RZ, PT ;  /* 0x000000ff0c00720c */ /* 0x000fe40003fc5070 */
[-C--:B------:R-:W-:Y:S02]  /*8bc0*/  IADD3 R14, P5, P4, R14, R2.reuse, R29 ;  /* 0x000000020e0e7210 */ /* 0x080fe40007cbe01d */
[----:B------:R-:W-:Y:S02]  /*8bd0*/  LOP3.LUT R3, R3, 0xf, RZ, 0xc0, !PT ;  /* 0x0000000f03037812 */ /* 0x000fe400078ec0ff */
[C---:B------:R-:W-:Y:S02]  /*8be0*/  IADD3 R13, -R6.reuse, 0x10, RZ ;  /* 0x00000010060d7810 */ /* 0x040fe40007ffe1ff */
[-C--:B------:R-:W-:Y:S02]  /*8bf0*/  IADD3.X R15, RZ, R5.reuse, R22, P5, P4 ;  /* 0x00000005ff0f7210 */ /* 0x080fe40002fe8416 */
[----:B------:R-:W-:Y:S02]  /*8c00*/  ISETP.NE.U32.AND P5, PT, R7, RZ, PT ;  /* 0x000000ff0700720c */ /* 0x000fe40003fa5070 */
[-C--:B------:R-:W-:Y:S01]  /*8c10*/  IADD3 R12, P1, P0, R3, R2.reuse, R30 ;  /* 0x00000002030c7210 */ /* 0x080fe2000783e01e */
[----:B------:R-:W-:Y:S01]  /*8c20*/  @!PT LDS RZ, [RZ] ;  /* 0x00000000fffff984 */ /* 0x000fe20000000800 */
[----:B------:R-:W-:Y:S01]  /*8c30*/  @!PT LDS RZ, [RZ] ;  /* 0x00000000fffff984 */ /* 0x000fe20000000800 */
[----:B------:R-:W-:Y:S01]  /*8c40*/  @!PT LDS RZ, [RZ] ;  /* 0x00000000fffff984 */ /* 0x000fe20000000800 */
[----:B------:R1:W-:Y:S01]  /*8c50*/  LDGSTS.E.BYPASS.LTC128B.128.ZFILL [R4+0x1000], [R14.64], P6 ;  /* 0x010000000e047fae */ /* 0x0003e2000b141d46 */
[----:B------:R-:W-:Y:S02]  /*8c60*/  LOP3.LUT R3, R13, 0xf, RZ, 0xc0, !PT ;  /* 0x0000000f0d037812 */ /* 0x000fe400078ec0ff */
[----:B------:R-:W-:Y:S02]  /*8c70*/  ISETP.NE.U32.AND P4, PT, R6, RZ, PT ;  /* 0x000000ff0600720c */ /* 0x000fe40003f85070 */
[-C--:B------:R-:W-:Y:S02]  /*8c80*/  IADD3.X R13, RZ, R5.reuse, R23, P1, P0 ;  /* 0x00000005ff0d7210 */ /* 0x080fe40000fe0417 */
[----:B------:R-:W-:Y:S03]  /*8c90*/  IADD3 R2, P1, P0, R3, R2, R31 ;  /* 0x0000000203027210 */ /* 0x000fe6000783e01f */
[----:B------:R1:W-:Y:S01]  /*8ca0*/  LDGSTS.E.BYPASS.LTC128B.128.ZFILL [R4+0x3000], [R12.64], P5 ;  /* 0x030000000c047fae */ /* 0x0003e2000a941d46 */
[----:B------:R-:W-:Y:S05]  /*8cb0*/  IADD3.X R3, RZ, R5, R28, P1, P0 ;  /* 0x00000005ff037210 */ /* 0x000fea0000fe041c */
[----:B------:R1:W-:Y:S04]  /*8cc0*/  LDGSTS.E.BYPASS.LTC128B.128.ZFILL [R4+0x5000], [R2.64], P4 ;  /* 0x0500000002047fae */ /* 0x0003e8000a141d46 */
.L_x_1461:
[----:B------:R-:W-:Y:S05]  /*8cd0*/  BSYNC B0 ;  /* 0x0000000000007941 */ /* 0x000fea0003800000 */
.L_x_1460:
[----:B------:R-:W0:Y:S01]  /*8ce0*/  LDGDEPBAR ;  /* 0x00000000000079af */ /* 0x000e220000000000 */
[----:B------:R-:W-:Y:S01]  /*8cf0*/  WARPSYNC 0xffffffff ;  /* 0xffffffff00007948 */ /* 0x000fe20003800000 */
[C---:B-123--:R-:W-:Y:S03]  /*8d00*/  HMMA.16816.F32.BF16 R4, R32.reuse, R8, RZ ;  /* 0x000000082004723c */ /* 0x04efe600000418ff */
[----:B------:R-:W-:Y:S01]  /*8d10*/  ISETP.GE.AND P0, PT, R210, 0x1, PT ;  /* 0x00000001d200780c */ /* 0x000fe20003f06270 */
[C-C-:B------:R-:W-:Y:S01]  /*8d20*/  IMAD.IADD R2, R187.reuse, 0x1, R124.reuse ;  /* 0x00000001bb027824 */ /* 0x140fe200078e027c */
[----:B------:R-:W-:Y:S01]  /*8d30*/  LDSM.16.M88.4 R164, [R185] ;  /* 0x00000000b9a4783b */ /* 0x000fe20000000200 */
[C---:B------:R-:W-:Y:S01]  /*8d40*/  IADD3 R3, R188.reuse, R124, R187 ;  /* 0x0000007cbc037210 */ /* 0x040fe20007ffe0bb */
[----:B------:R-:W-:Y:S01]  /*8d50*/  IMAD.IADD R176, R187, 0x1, R127 ;  /* 0x00000001bbb07824 */ /* 0x000fe200078e027f */
[C---:B------:R-:W-:Y:S01]  /*8d60*/  HMMA.16816.F32.BF16 R8, R32.reuse, R10, RZ ;  /* 0x0000000a2008723c */ /* 0x040fe200000418ff */
[----:B------:R-:W-:Y:S03]  /*8d70*/  IMAD.IADD R125, R188, 0x1, R124 ;  /* 0x00000001bc7d7824 */ /* 0x000fe600078e027c */
[----:B------:R-:W-:Y:S04]  /*8d80*/  LDSM.16.M88.4 R160, [R2+0x800] ;  /* 0x0008000002a0783b */ /* 0x000fe80000000200 */
[C---:B----4-:R-:W-:Y:S03]  /*8d90*/  HMMA.16816.F32.BF16 R12, R32.reuse, R16, RZ ;  /* 0x00000010200c723c */ /* 0x050fe600000418ff */
[----:B------:R-:W-:Y:S05]  /*8da0*/  LDSM.16.M88.4 R168, [R176] ;  /* 0x00000000b0a8783b */ /* 0x000fea0000000200 */
[C---:B------:R-:W-:Y:S02]  /*8db0*/  HMMA.16816.F32.BF16 R16, R32.reuse, R18, RZ ;  /* 0x000000122010723c */ /* 0x040fe400000418ff */
[----:B------:R-:W-:Y:S06]  /*8dc0*/  LDSM.16.M88.4 R172, [R176+0x800] ;  /* 0x00080000b0ac783b */ /* 0x000fec0000000200 */
[C---:B------:R-:W-:Y:S08]  /*8dd0*/  HMMA.16816.F32.BF16 R20, R32.reuse, R24, RZ ;  /* 0x000000182014723c */ /* 0x040ff000000418ff */
[C---:B------:R-:W-:Y:S08]  /*8de0*/  HMMA.16816.F32.BF16 R24, R32.reuse, R26, RZ ;  /* 0x0000001a2018723c */ /* 0x040ff000000418ff */
[C---:B------:R-:W-:Y:S08]  /*8df0*/  HMMA.16816.F32.BF16 R28, R32.reuse, R136, RZ ;  /* 0x00000088201c723c */ /* 0x040ff000000418ff */
[----:B------:R-:W-:Y:S01]  /*8e00*/  HMMA.16816.F32.BF16 R32, R32, R138, RZ ;  /* 0x0000008a2020723c */ /* 0x000fe200000418ff */
[----:B------:R-:W-:Y:S07]  /*8e10*/  LDSM.16.M88.4 R136, [R186] ;  /* 0x00000000ba88783b */ /* 0x000fee0000000200 */
[C---:B------:R-:W-:Y:S08]  /*8e20*/  HMMA.16816.F32.BF16 R4, R140.reuse, R144, R4 ;  /* 0x000000908c04723c */ /* 0x040ff00000041804 */
[C---:B------:R-:W-:Y:S01]  /*8e30*/  HMMA.16816.F32.BF16 R8, R140.reuse, R146, R8 ;  /* 0x000000928c08723c */ /* 0x040fe20000041808 */
        /* <DEDUP_REMOVED lines=22> */
[----:B------:R-:W1:Y:S07]  /*8fa0*/  LDSM.16.M88.4 R136, [R176+0x1800] ;  /* 0x00180000b088783b */ /* 0x000e6e0000000200 */
[C---:B------:R-:W-:Y:S01]  /*8fb0*/  HMMA.16816.F32.BF16 R4, R164.reuse, R168, R4 ;  /* 0x000000a8a404723c */ /* 0x040fe20000041804 */
[----:B------:R-:W2:Y:S07]  /*8fc0*/  LDSM.16.M88.4 R152, [R124+0x2800] ;  /* 0x002800007c98783b */ /* 0x000eae0000000200 */
[C---:B------:R-:W-:Y:S01]  /*8fd0*/  HMMA.16816.F32.BF16 R8, R164.reuse, R170, R8 ;  /* 0x000000aaa408723c */ /* 0x040fe20000041808 */
[----:B------:R-:W-:Y:S07]  /*8fe0*/  LDSM.16.M88.4 R168, [R127+0x2000] ;  /* 0x002000007fa8783b */ /* 0x000fee0000000200 */
[C---:B------:R-:W-:Y:S08]  /*8ff0*/  HMMA.16816.F32.BF16 R12, R164.reuse, R172, R12 ;  /* 0x000000aca40c723c */ /* 0x040ff0000004180c */
[C---:B------:R-:W-:Y:S01]  /*9000*/  HMMA.16816.F32.BF16 R16, R164.reuse, R174, R16 ;  /* 0x000000aea410723c */ /* 0x040fe20000041810 */
[----:B------:R-:W-:Y:S07]  /*9010*/  LDSM.16.M88.4 R172, [R125+0x3800] ;  /* 0x003800007dac783b */ /* 0x000fee0000000200 */
[C---:B----4-:R-:W-:Y:S08]  /*9020*/  HMMA.16816.F32.BF16 R20, R164.reuse, R140, R20 ;  /* 0x0000008ca414723c */ /* 0x050ff00000041814 */
[C---:B------:R-:W-:Y:S01]  /*9030*/  HMMA.16816.F32.BF16 R24, R164.reuse, R142, R24 ;  /* 0x0000008ea418723c */ /* 0x040fe20000041818 */
[----:B------:R-:W3:Y:S07]  /*9040*/  LDSM.16.M88.4 R140, [R184+0x4000] ;  /* 0x00400000b88c783b */ /* 0x000eee0000000200 */
[C---:B-1----:R-:W-:Y:S08]  /*9050*/  HMMA.16816.F32.BF16 R28, R164.reuse, R136, R28 ;  /* 0x00000088a41c723c */ /* 0x042ff0000004181c */
[----:B------:R-:W-:Y:S01]  /*9060*/  HMMA.16816.F32.BF16 R32, R164, R138, R32 ;  /* 0x0000008aa420723c */ /* 0x000fe20000041820 */
[----:B------:R-:W1:Y:S07]  /*9070*/  LDSM.16.M88.4 R136, [R125+0x2800] ;  /* 0x002800007d88783b */ /* 0x000e6e0000000200 */
[C---:B------:R-:W-:Y:S01]  /*9080*/  HMMA.16816.F32.BF16 R4, R144.reuse, R148, R4 ;  /* 0x000000949004723c */ /* 0x040fe20000041804 */
[----:B------:R-:W4:Y:S07]  /*9090*/  LDSM.16.M88.4 R164, [R125+0x3000] ;  /* 0x003000007da4783b */ /* 0x000f2e0000000200 */
[C---:B------:R-:W-:Y:S01]  /*90a0*/  HMMA.16816.F32.BF16 R8, R144.reuse, R150, R8 ;  /* 0x000000969008723c */ /* 0x040fe20000041808 */
[----:B------:R-:W-:Y:S07]  /*90b0*/  LDSM.16.M88.4 R148, [R186+0x4000] ;  /* 0x00400000ba94783b */ /* 0x000fee0000000200 */
[C---:B--2---:R-:W-:Y:S08]  /*90c0*/  HMMA.16816.F32.BF16 R12, R144.reuse, R152, R12 ;  /* 0x00000098900c723c */ /* 0x044ff0000004180c */
[C---:B------:R-:W-:Y:S01]  /*90d0*/  HMMA.16816.F32.BF16 R16, R144.reuse, R154, R16 ;  /* 0x0000009a9010723c */ /* 0x040fe20000041810 */
[----:B------:R-:W2:Y:S07]  /*90e0*/  LDSM.16.M88.4 R152, [R2+0x2000] ;  /* 0x002000000298783b */ /* 0x000eae0000000200 */
[C---:B------:R-:W-:Y:S08]  /*90f0*/  HMMA.16816.F32.BF16 R20, R144.reuse, R156, R20 ;  /* 0x0000009c9014723c */ /* 0x040ff00000041814 */
[C---:B------:R-:W-:Y:S01]  /*9100*/  HMMA.16816.F32.BF16 R24, R144.reuse, R158, R24 ;  /* 0x0000009e9018723c */ /* 0x040fe20000041818 */
[----:B------:R-:W-:Y:S07]  /*9110*/  LDSM.16.M88.4 R156, [R2+0x3000] ;  /* 0x00300000029c783b */ /* 0x000fee0000000200 */
[C---:B------:R-:W-:Y:S08]  /*9120*/  HMMA.16816.F32.BF16 R28, R144.reuse, R160, R28 ;  /* 0x000000a0901c723c */ /* 0x040ff0000004181c */
[----:B------:R-:W-:Y:S01]  /*9130*/  HMMA.16816.F32.BF16 R32, R144, R162, R32 ;  /* 0x000000a29020723c */ /* 0x000fe20000041820 */
[----:B------:R-:W5:Y:S07]  /*9140*/  LDSM.16.M88.4 R144, [R2+0x2800] ;  /* 0x002800000290783b */ /* 0x000f6e0000000200 */
[C---:B---3--:R-:W-:Y:S01]  /*9150*/  HMMA.16816.F32.BF16 R4, R140.reuse, R168, R4 ;  /* 0x000000a88c04723c */ /* 0x048fe20000041804 */
[----:B------:R-:W-:Y:S07]  /*9160*/  LDSM.16.M88.4 R160, [R185+0x4000] ;  /* 0x00400000b9a0783b */ /* 0x000fee0000000200 */
        /* <DEDUP_REMOVED lines=10> */
[----:B------:R-:W4:Y:S07]  /*9210*/  LDSM.16.M88.4 R140, [R3+0x2800] ;  /* 0x00280000038c783b */ /* 0x000f2e0000000200 */
[C---:B--2---:R-:W-:Y:S08]  /*9220*/  HMMA.16816.F32.BF16 R4, R148.reuse, R152, R4 ;  /* 0x000000989404723c */ /* 0x044ff00000041804 */
[C---:B------:R-:W-:Y:S01]  /*9230*/  HMMA.16816.F32.BF16 R8, R148.reuse, R154, R8 ;  /* 0x0000009a9408723c */ /* 0x040fe20000041808 */
[----:B------:R-:W-:Y:S07]  /*9240*/  LDSM.16.M88.4 R152, [R124+0x5000] ;  /* 0x005000007c98783b */ /* 0x000fee0000000200 */
[C---:B-----5:R-:W-:Y:S08]  /*9250*/  HMMA.16816.F32.BF16 R12, R148.reuse, R144, R12 ;  /* 0x00000090940c723c */ /* 0x060ff0000004180c */
[C---:B------:R-:W-:Y:S01]  /*9260*/  HMMA.16816.F32.BF16 R16, R148.reuse, R146, R16 ;  /* 0x000000929410723c */ /* 0x040fe20000041810 */
[----:B------:R-:W2:Y:S07]  /*9270*/  LDSM.16.M88.4 R144, [R3+0x3800] ;  /* 0x003800000390783b */ /* 0x000eae0000000200 */
[C---:B------:R-:W-:Y:S08]  /*9280*/  HMMA.16816.F32.BF16 R20, R148.reuse, R156, R20 ;  /* 0x0000009c9414723c */ /* 0x040ff00000041814 */
[C---:B------:R-:W-:Y:S01]  /*9290*/  HMMA.16816.F32.BF16 R24, R148.reuse, R158, R24 ;  /* 0x0000009e9418723c */ /* 0x040fe20000041818 */
[----:B------:R-:W-:Y:S07]  /*92a0*/  LDSM.16.M88.4 R156, [R124+0x5800] ;  /* 0x005800007c9c783b */ /* 0x000fee0000000200 */
[C---:B-1----:R-:W-:Y:S08]  /*92b0*/  HMMA.16816.F32.BF16 R28, R148.reuse, R136, R28 ;  /* 0x00000088941c723c */ /* 0x042ff0000004181c */
[----:B------:R-:W-:Y:S01]  /*92c0*/  HMMA.16816.F32.BF16 R32, R148, R138, R32 ;  /* 0x0000008a9420723c */ /* 0x000fe20000041820 */
[----:B------:R-:W-:Y:S07]  /*92d0*/  LDSM.16.M88.4 R136, [R183+0x8000] ;  /* 0x00800000b788783b */ /* 0x000fee0000000200 */
[C---:B---3--:R-:W-:Y:S01]  /*92e0*/  HMMA.16816.F32.BF16 R4, R160.reuse, R164, R4 ;  /* 0x000000a4a004723c */ /* 0x048fe20000041804 */
[----:B------:R-:W1:Y:S07]  /*92f0*/  LDSM.16.M88.4 R148, [R124+0x4000] ;  /* 0x004000007c94783b */ /* 0x000e6e0000000200 */
        /* <DEDUP_REMOVED lines=8> */
[C---:B--2---:R-:W-:Y:S08]  /*9380*/  HMMA.16816.F32.BF16 R28, R160.reuse, R144, R28 ;  /* 0x00000090a01c723c */ /* 0x044ff0000004181c */
[----:B------:R-:W-:Y:S01]  /*9390*/  HMMA.16816.F32.BF16 R32, R160, R146, R32 ;  /* 0x00000092a020723c */ /* 0x000fe20000041820 */
[----:B------:R-:W2:Y:S07]  /*93a0*/  LDSM.16.M88.4 R144, [R125+0x4800] ;  /* 0x004800007d90783b */ /* 0x000eae0000000200 */
[C---:B-1----:R-:W-:Y:S01]  /*93b0*/  HMMA.16816.F32.BF16 R4, R136.reuse, R148, R4 ;  /* 0x000000948804723c */ /* 0x042fe20000041804 */
[----:B------:R-:W1:Y:S07]  /*93c0*/  LDSM.16.M88.4 R160, [R125+0x5000] ;  /* 0x005000007da0783b */ /* 0x000e6e0000000200 */
[C---:B------:R-:W-:Y:S01]  /*93d0*/  HMMA.16816.F32.BF16 R8, R136.reuse, R150, R8 ;  /* 0x000000968808723c */ /* 0x040fe20000041808 */
[----:B------:R-:W-:Y:S07]  /*93e0*/  LDSM.16.M88.4 R148, [R2+0x4000] ;  /* 0x004000000294783b */ /* 0x000fee0000000200 */
        /* <DEDUP_REMOVED lines=8> */
[----:B------:R-:W3:Y:S07]  /*9470*/  LDSM.16.M88.4 R136, [R125+0x5800] ;  /* 0x005800007d88783b */ /* 0x000eee0000000200 */
[C---:B----4-:R-:W-:Y:S01]  /*9480*/  HMMA.16816.F32.BF16 R4, R164.reuse, R168, R4 ;  /* 0x000000a8a404723c */ /* 0x050fe20000041804 */
[----:B------:R-:W-:Y:S07]  /*9490*/  LDSM.16.M88.4 R156, [R2+0x5800] ;  /* 0x00580000029c783b */ /* 0x000fee0000000200 */
[C---:B------:R-:W-:Y:S01]  /*94a0*/  HMMA.16816.F32.BF16 R8, R164.reuse, R170, R8 ;  /* 0x000000aaa408723c */ /* 0x040fe20000041808 */
[----:B------:R-:W-:Y:S07]  /*94b0*/  LDSM.16.M88.4 R168, [R176+0x4000] ;  /* 0x00400000b0a8783b */ /* 0x000fee0000000200 */
[C---:B--2---:R-:W-:Y:S08]  /*94c0*/  HMMA.16816.F32.BF16 R12, R164.reuse, R144, R12 ;  /* 0x00000090a40c723c */ /* 0x044ff0000004180c */
[C---:B------:R-:W-:Y:S01]  /*94d0*/  HMMA.16816.F32.BF16 R16, R164.reuse, R146, R16 ;  /* 0x00000092a410723c */ /* 0x040fe20000041810 */
[----:B------:R-:W2:Y:S07]  /*94e0*/  LDSM.16.M88.4 R144, [R2+0x4800] ;  /* 0x004800000290783b */ /* 0x000eae0000000200 */
[C---:B-1----:R-:W-:Y:S08]  /*94f0*/  HMMA.16816.F32.BF16 R20, R164.reuse, R160, R20 ;  /* 0x000000a0a414723c */ /* 0x042ff00000041814 */
[C---:B------:R-:W-:Y:S01]  /*9500*/  HMMA.16816.F32.BF16 R24, R164.reuse, R162, R24 ;  /* 0x000000a2a418723c */ /* 0x040fe20000041818 */
[----:B------:R-:W1:Y:S07]  /*9510*/  LDSM.16.M88.4 R160, [R185+0x8000] ;  /* 0x00800000b9a0783b */ /* 0x000e6e0000000200 */
[C---:B---3--:R-:W-:Y:S08]  /*9520*/  HMMA.16816.F32.BF16 R28, R164.reuse, R136, R28 ;  /* 0x00000088a41c723c */ /* 0x048ff0000004181c */
[----:B------:R-:W-:Y:S01]  /*9530*/  HMMA.16816.F32.BF16 R32, R164, R138, R32 ;  /* 0x0000008aa420723c */ /* 0x000fe20000041820 */
[----:B------:R-:W3:Y:S07]  /*9540*/  LDSM.16.M88.4 R136, [R3+0x4800] ;  /* 0x004800000388783b */ /* 0x000eee0000000200 */
[C---:B------:R-:W-:Y:S08]  /*9550*/  HMMA.16816.F32.BF16 R4, R140.reuse, R148, R4 ;  /* 0x000000948c04723c */ /* 0x040ff00000041804 */
[C---:B------:R-:W-:Y:S08]  /*9560*/  HMMA.16816.F32.BF16 R8, R140.reuse, R150, R8 ;  /* 0x000000968c08723c */ /* 0x040ff00000041808 */
[C---:B--2---:R-:W-:Y:S08]  /*9570*/  HMMA.16816.F32.BF16 R12, R140.reuse, R144, R12 ;  /* 0x000000908c0c723c */ /* 0x044ff0000004180c */
[C---:B------:R-:W-:Y:S01]  /*9580*/  HMMA.16816.F32.BF16 R16, R140.reuse, R146, R16 ;  /* 0x000000928c10723c */ /* 0x040fe20000041810 */
[----:B------:R-:W2:Y:S07]  /*9590*/  LDSM.16.M88.4 R144, [R3+0x5000] ;  /* 0x005000000390783b */ /* 0x000eae0000000200 */
[C---:B------:R-:W-:Y:S08]  /*95a0*/  HMMA.16816.F32.BF16 R20, R140.reuse, R152, R20 ;  /* 0x000000988c14723c */ /* 0x040ff00000041814 */
[C---:B------:R-:W-:Y:S08]  /*95b0*/  HMMA.16816.F32.BF16 R24, R140.reuse, R154, R24 ;  /* 0x0000009a8c18723c */ /* 0x040ff00000041818 */
[C---:B------:R-:W-:Y:S08]  /*95c0*/  HMMA.16816.F32.BF16 R28, R140.reuse, R156, R28 ;  /* 0x0000009c8c1c723c */ /* 0x040ff0000004181c */
[----:B------:R-:W-:Y:S01]  /*95d0*/  HMMA.16816.F32.BF16 R32, R140, R158, R32 ;  /* 0x0000009e8c20723c */ /* 0x000fe20000041820 */
[----:B------:R4:W5:Y:S07]  /*95e0*/  LDSM.16.M88.4 R140, [R3+0x5800] ;  /* 0x00580000038c783b */ /* 0x00096e0000000200 */
[C---:B-1----:R-:W-:Y:S08]  /*95f0*/  HMMA.16816.F32.BF16 R4, R160.reuse, R168, R4 ;  /* 0x000000a8a004723c */ /* 0x042ff00000041804 */
[C---:B------:R-:W-:Y:S08]  /*9600*/  HMMA.16816.F32.BF16 R8, R160.reuse, R170, R8 ;  /* 0x000000aaa008723c */ /* 0x040ff00000041808 */
[C---:B---3--:R-:W-:Y:S08]  /*9610*/  HMMA.16816.F32.BF16 R12, R160.reuse, R136, R12 ;  /* 0x00000088a00c723c */ /* 0x048ff0000004180c */
[----:B----4-:R-:W-:Y:S01]  /*9620*/  FMNMX.FTZ R3, R4, R0, !PT ;  /* 0x0000000004037209 */ /* 0x010fe20007810000 */
[C---:B------:R-:W-:Y:S03]  /*9630*/  HMMA.16816.F32.BF16 R16, R160.reuse, R138, R16 ;  /* 0x0000008aa010723c */ /* 0x040fe60000041810 */
[----:B------:R-:W-:Y:S02]  /*9640*/  FMNMX.FTZ R2, R6, R126, !PT ;  /* 0x0000007e06027209 */ /* 0x000fe40007810000 */
[----:B------:R-:W-:Y:S02]  /*9650*/  FMNMX.FTZ R3, R5, R3, !PT ;  /* 0x0000000305037209 */ /* 0x000fe40007810000 */
[----:B------:R-:W-:Y:S01]  /*9660*/  FMNMX.FTZ R2, R7, R2, !PT ;  /* 0x0000000207027209 */ /* 0x000fe20007810000 */
[C---:B--2---:R-:W-:Y:S04]  /*9670*/  HMMA.16816.F32.BF16 R20, R160.reuse, R144, R20 ;  /* 0x00000090a014723c */ /* 0x044fe80000041814 */
[----:B------:R-:W-:Y:S02]  /*9680*/  FMNMX.FTZ R3, R8, R3, !PT ;  /* 0x0000000308037209 */ /* 0x000fe40007810000 */
[----:B------:R-:W-:Y:S02]  /*9690*/  FMNMX.FTZ R2, R10, R2, !PT ;  /* 0x000000020a027209 */ /* 0x000fe40007810000 */
[----:B------:R-:W-:Y:S01]  /*96a0*/  FMNMX.FTZ R3, R9, R3, !PT ;  /* 0x0000000309037209 */ /* 0x000fe20007810000 */
[C---:B------:R-:W-:Y:S03]  /*96b0*/  HMMA.16816.F32.BF16 R24, R160.reuse, R146, R24 ;  /* 0x00000092a018723c */ /* 0x040fe60000041818 */
[----:B------:R-:W-:Y:S02]  /*96c0*/  FMNMX.FTZ R2, R11, R2, !PT ;  /* 0x000000020b027209 */ /* 0x000fe40007810000 */
[----:B------:R-:W-:Y:S02]  /*96d0*/  FMNMX.FTZ R3, R12, R3, !PT ;  /* 0x000000030c037209 */ /* 0x000fe40007810000 */
[----:B------:R-:W-:Y:S01]  /*96e0*/  FMNMX.FTZ R2, R14, R2, !PT ;  /* 0x000000020e027209 */ /* 0x000fe20007810000 */
[C---:B-----5:R-:W-:Y:S04]  /*96f0*/  HMMA.16816.F32.BF16 R28, R160.reuse, R140, R28 ;  /* 0x0000008ca01c723c */ /* 0x060fe8000004181c */
        /* <DEDUP_REMOVED lines=19> */
[----:B------:R-:W-:Y:S02]  /*9830*/  IADD3 R2, R210, 0x1, RZ ;  /* 0x00000001d2027810 */ /* 0x000fe40007ffe0ff */
[----:B------:R-:W-:Y:S02]  /*9840*/  FMNMX.FTZ R125, R32, R125, !PT ;  /* 0x0000007d207d7209 */ /* 0x000fe40007810000 */
[----:B------:R-:W-:Y:S02]  /*9850*/  FMNMX.FTZ R124, R34, R124, !PT ;  /* 0x0000007c227c7209 */ /* 0x000fe40007810000 */
[----:B------:R-:W-:Y:S02]  /*9860*/  SEL R210, R2, RZ, !P0 ;  /* 0x000000ff02d27207 */ /* 0x000fe40004000000 */
[----:B------:R-:W-:Y:S02]  /*9870*/  FMNMX.FTZ R125, R33, R125, !PT ;  /* 0x0000007d217d7209 */ /* 0x000fe40007810000 */
[----:B------:R-:W-:Y:S01]  /*9880*/  FMNMX.FTZ R124, R35, R124, !PT ;  /* 0x0000007c237c7209 */ /* 0x000fe20007810000 */
[----:B------:R-:W-:-:S05]  /*9890*/  BRA.DIV ~URZ, `(.L_x_1464) ;  /* 0x000057427f007947 */ /* 0x000fca000b800000 */
[----:B------:R1:W2:Y:S02]  /*98a0*/  SHFL.BFLY PT, R2, R125, 0x2, 0x1f ;  /* 0x0c401f007d027f89 */ /* 0x0002a400000e0000 */
.L_x_1520:
[----:B-12---:R-:W-:Y:S01]  /*98b0*/  FMNMX.FTZ R125, R125, R2, !PT ;  /* 0x000000027d7d7209 */ /* 0x006fe20007810000 */
[----:B------:R-:W1:Y:S01]  /*98c0*/  SHFL.BFLY PT, R3, R124, 0x2, 0x1f ;  /* 0x0c401f007c037f89 */ /* 0x000e6200000e0000 */
[----:B------:R-:W-:Y:S07]  /*98d0*/  DEPBAR.LE SB0, 0x2 ;  /* 0x000080800000791a */ /* 0x000fee0000000000 */
[----:B------:R-:W-:Y:S01]  /*98e0*/  BAR.SYNC.DEFER_BLOCKING 0x0 ;  /* 0x0000000000007b1d */ /* 0x000fe20000010000 */
[----:B------:R-:W-:Y:S02]  /*98f0*/  ISETP.GE.AND P0, PT, R178, 0x2, PT ;  /* 0x00000002b200780c */ /* 0x000fe40003f06270 */
[----:B-1----:R-:W-:Y:S05]  /*9900*/  FMNMX.FTZ R124, R124, R3, !PT ;  /* 0x000000037c7c7209 */ /* 0x002fea0007810000 */
[----:B------:R-:W1:Y:S01]  /*9910*/  SHFL.BFLY PT, R2, R125, 0x1, 0x1f ;  /* 0x0c201f007d027f89 */ /* 0x000e6200000e0000 */
[----:B------:R-:W-:Y:S07]  /*9920*/  BSSY B0, `(.L_x_1465) ;  /* 0x00001c1000007945 */ /* 0x000fee0003800000 */
[----:B------:R-:W2:Y:S01]  /*9930*/  SHFL.BFLY PT, R3, R124, 0x1, 0x1f ;  /* 0x0c201f007c037f89 */ /* 0x000ea200000e0000 */
[----:B-1----:R-:W-:Y:S05]  /*9940*/  FMNMX.FTZ R125, R125, R2, !PT ;  /* 0x000000027d7d7209 */ /* 0x002fea0007810000 */
[C---:B------:R-:W-:Y:S02]  /*9950*/  FADD.FTZ R0, -R125.reuse, R0 ;  /* 0x000000007d007221 */ /* 0x040fe40000010100 */
[----:B------:R-:W-:Y:S01]  /*9960*/  FMUL.FTZ R161, R125, c[0x0][0x2d0] ;  /* 0x0000b4007da17a20 */ /* 0x000fe20000410000 */
[----:B--2---:R-:W-:Y:S01]  /*9970*/  FMNMX.FTZ R124, R124, R3, !PT ;  /* 0x000000037c7c7209 */ /* 0x004fe20007810000 */
[----:B------:R-:W-:Y:S01]  /*9980*/  FMUL.FTZ R0, R0, c[0x0][0x2d0] ;  /* 0x0000b40000007a20 */ /* 0x000fe20000410000 */
[----:B------:R-:W-:Y:S01]  /*9990*/  IADD3 R3, R191, R177, RZ ;  /* 0x000000b1bf037210 */ /* 0x000fe20007ffe0ff */
[--C-:B------:R-:W-:Y:S02]  /*99a0*/  FFMA.FTZ R4, R4, c[0x0][0x2d0], -R161.reuse ;  /* 0x0000b40004047a23 */ /* 0x100fe400000108a1 */
[----:B------:R1:W2:Y:S01]  /*99b0*/  MUFU.EX2 R2, R0 ;  /* 0x0000000000027308 */ /* 0x0002a20000000800 */
[----:B------:R-:W-:Y:S01]  /*99c0*/  FMUL.FTZ R162, R124, c[0x0][0x2d0] ;  /* 0x0000b4007ca27a20 */ /* 0x000fe20000410000 */
[----:B------:R-:W3:Y:S01]  /*99d0*/  LDSM.16.MT88.4 R140, [R3] ;  /* 0x00000000038c783b */ /* 0x000ee20000004200 */
[--C-:B------:R-:W-:Y:S01]  /*99e0*/  FFMA.FTZ R5, R5, c[0x0][0x2d0], -R161.reuse ;  /* 0x0000b40005057a23 */ /* 0x100fe200000108a1 */
[----:B------:R-:W-:Y:S01]  /*99f0*/  IADD3 R160, R189, R3, RZ ;  /* 0x00000003bda07210 */ /* 0x000fe20007ffe0ff */
[--C-:B------:R-:W-:Y:S02]  /*9a00*/  FFMA.FTZ R6, R6, c[0x0][0x2d0], -R162.reuse ;  /* 0x0000b40006067a23 */ /* 0x100fe400000108a2 */
[--C-:B------:R-:W-:Y:S02]  /*9a10*/  FFMA.FTZ R7, R7, c[0x0][0x2d0], -R162.reuse ;  /* 0x0000b40007077a23 */ /* 0x100fe400000108a2 */
[--C-:B------:R-:W-:Y:S01]  /*9a20*/  FFMA.FTZ R8, R8, c[0x0][0x2d0], -R161.reuse ;  /* 0x0000b40008087a23 */ /* 0x100fe200000108a1 */
[----:B------:R4:W-:Y:S01]  /*9a30*/  MUFU.EX2 R198, R4 ;  /* 0x0000000400c67308 */ /* 0x0009e20000000800 */
[--C-:B------:R-:W-:Y:S01]  /*9a40*/  FFMA.FTZ R9, R9, c[0x0][0x2d0], -R161.reuse ;  /* 0x0000b40009097a23 */ /* 0x100fe200000108a1 */
[----:B------:R-:W5:Y:S01]  /*9a50*/  LDSM.16.MT88.4 R144, [R160] ;  /* 0x00000000a090783b */ /* 0x000f620000004200 */
[--C-:B------:R-:W-:Y:S02]  /*9a60*/  FFMA.FTZ R10, R10, c[0x0][0x2d0], -R162.reuse ;  /* 0x0000b4000a0a7a23 */ /* 0x100fe400000108a2 */
[--C-:B------:R-:W-:Y:S02]  /*9a70*/  FFMA.FTZ R11, R11, c[0x0][0x2d0], -R162.reuse ;  /* 0x0000b4000b0b7a23 */ /* 0x100fe400000108a2 */
[--C-:B------:R-:W-:Y:S02]  /*9a80*/  FFMA.FTZ R16, R16, c[0x0][0x2d0], -R161.reuse ;  /* 0x0000b40010107a23 */ /* 0x100fe400000108a1 */
[--C-:B------:R-:W-:Y:S01]  /*9a90*/  FFMA.FTZ R17, R17, c[0x0][0x2d0], -R161.reuse ;  /* 0x0000b40011117a23 */ /* 0x100fe200000108a1 */
[----:B------:R-:W3:Y:S01]  /*9aa0*/  MUFU.EX2 R197, R5 ;  /* 0x0000000500c57308 */ /* 0x000ee20000000800 */
[----:B------:R-:W-:Y:S01]  /*9ab0*/  LDSM.16.MT88.4 R148, [R3+0x2800] ;  /* 0x002800000394783b */ /* 0x000fe20000004200 */
[----:B------:R-:W-:Y:S02]  /*9ac0*/  FFMA.FTZ R18, R18, c[0x0][0x2d0], -R162 ;  /* 0x0000b40012127a23 */ /* 0x000fe400000108a2 */
[----:B-1----:R-:W-:Y:S01]  /*9ad0*/  FADD.FTZ R0, -R124, R126 ;  /* 0x0000007e7c007221 */ /* 0x002fe20000010100 */
[----:B------:R-:W-:Y:S01]  /*9ae0*/  IADD3 R126, R192, R177, RZ ;  /* 0x000000b1c07e7210 */ /* 0x000fe20007ffe0ff */
[----:B--2---:R-:W-:Y:S02]  /*9af0*/  FMUL.FTZ R100, R2, R100 ;  /* 0x0000006402647220 */ /* 0x004fe40000410000 */
[----:B------:R-:W-:Y:S01]  /*9b00*/  FMUL.FTZ R0, R0, c[0x0][0x2d0] ;  /* 0x0000b40000007a20 */ /* 0x000fe20000410000 */
[----:B------:R-:W-:Y:S01]  /*9b10*/  IADD3 R127, R189, R126, RZ ;  /* 0x0000007ebd7f7210 */ /* 0x000fe20007ffe0ff */
[----:B------:R-:W-:Y:S01]  /*9b20*/  MUFU.EX2 R180, R6 ;  /* 0x0000000600b47308 */ /* 0x000fe20000000800 */
[C---:B------:R-:W-:Y:S01]  /*9b30*/  FMUL.FTZ R101, R2.reuse, R101 ;  /* 0x0000006502657220 */ /* 0x040fe20000410000 */
[----:B------:R-:W-:Y:S01]  /*9b40*/  LDSM.16.MT88.4 R152, [R160+0x2800] ;  /* 0x00280000a098783b */ /* 0x000fe20000004200 */
[C---:B------:R-:W-:Y:S02]  /*9b50*/  FMUL.FTZ R104, R2.reuse, R104 ;  /* 0x0000006802687220 */ /* 0x040fe40000410000 */
[C---:B----4-:R-:W-:Y:S02]  /*9b60*/  FMUL.FTZ R4, R2.reuse, R128 ;  /* 0x0000008002047220 */ /* 0x050fe40000410000 */
[C---:B------:R-:W-:Y:S02]  /*9b70*/  FMUL.FTZ R105, R2.reuse, R105 ;  /* 0x0000006902697220 */ /* 0x040fe40000410000 */
[C---:B------:R-:W-:Y:S01]  /*9b80*/  FMUL.FTZ R108, R2.reuse, R108 ;  /* 0x0000006c026c7220 */ /* 0x040fe20000410000 */
[----:B------:R-:W1:Y:S01]  /*9b90*/  MUFU.EX2 R0, R0 ;  /* 0x0000000000007308 */ /* 0x000e620000000800 */
[C---:B------:R-:W-:Y:S01]  /*9ba0*/  FMUL.FTZ R109, R2.reuse, R109 ;  /* 0x0000006d026d7220 */ /* 0x040fe20000410000 */
[----:B------:R-:W-:Y:S01]  /*9bb0*/  LDSM.16.MT88.4 R156, [R126+0x2800] ;  /* 0x002800007e9c783b */ /* 0x000fe20000004200 */
[--C-:B------:R-:W-:Y:S01]  /*9bc0*/  FFMA.FTZ R19, R19, c[0x0][0x2d0], -R162.reuse ;  /* 0x0000b40013137a23 */ /* 0x100fe200000108a2 */
[----:B---3--:R-:W-:Y:S01]  /*9bd0*/  F2FP.BF16.PACK_AB R136, R197, R198 ;  /* 0x000000c6c588723e */ /* 0x008fe200000010ff */
[----:B------:R-:W-:Y:S02]  /*9be0*/  FMUL.FTZ R5, R2, R129 ;  /* 0x0000008102057220 */ /* 0x000fe40000410000 */
        /* <DEDUP_REMOVED lines=8> */
[----:B------:R3:W-:Y:S01]  /*9c70*/  MUFU.EX2 R196, R8 ;  /* 0x0000000800c47308 */ /* 0x0007e20000000800 */
[--C-:B------:R-:W-:Y:S02]  /*9c80*/  FFMA.FTZ R27, R27, c[0x0][0x2d0], -R162.reuse ;  /* 0x0000b4001b1b7a23 */ /* 0x100fe400000108a2 */
[--C-:B------:R-:W-:Y:S02]  /*9c90*/  FFMA.FTZ R28, R28, c[0x0][0x2d0], -R161.reuse ;  /* 0x0000b4001c1c7a23 */ /* 0x100fe400000108a1 */
[C---:B-1----:R-:W-:Y:S02]  /*9ca0*/  FMUL.FTZ R6, R0.reuse, R130 ;  /* 0x0000008200067220 */ /* 0x042fe40000410000 */
[C---:B------:R-:W-:Y:S02]  /*9cb0*/  FMUL.FTZ R102, R0.reuse, R102 ;  /* 0x0000006600667220 */ /* 0x040fe40000410000 */
[C---:B------:R-:W-:Y:S01]  /*9cc0*/  FMUL.FTZ R103, R0.reuse, R103 ;  /* 0x0000006700677220 */ /* 0x040fe20000410000 */
[----:B------:R-:W1:Y:S01]  /*9cd0*/  MUFU.EX2 R181, R9 ;  /* 0x0000000900b57308 */ /* 0x000e620000000800 */
[C---:B------:R-:W-:Y:S02]  /*9ce0*/  FMUL.FTZ R106, R0.reuse, R106 ;  /* 0x0000006a006a7220 */ /* 0x040fe40000410000 */
[C---:B------:R-:W-:Y:S01]  /*9cf0*/  FMUL.FTZ R107, R0.reuse, R107 ;  /* 0x0000006b006b7220 */ /* 0x040fe20000410000 */
[----:B--2---:R-:W-:Y:S01]  /*9d00*/  F2FP.BF16.PACK_AB R137, R179, R180 ;  /* 0x000000b4b389723e */ /* 0x004fe200000010ff */
[C---:B------:R-:W-:Y:S02]  /*9d10*/  FMUL.FTZ R7, R0.reuse, R131 ;  /* 0x0000008300077220 */ /* 0x040fe40000410000 */
[----:B------:R-:W2:Y:S01]  /*9d20*/  LDSM.16.MT88.4 R128, [R126] ;  /* 0x000000007e80783b */ /* 0x000ea20000004200 */
[C---:B------:R-:W-:Y:S02]  /*9d30*/  FMUL.FTZ R110, R0.reuse, R110 ;  /* 0x0000006e006e7220 */ /* 0x040fe40000410000 */
[----:B------:R4:W-:Y:S01]  /*9d40*/  MUFU.EX2 R176, R10 ;  /* 0x0000000a00b07308 */ /* 0x0009e20000000800 */
[----:B------:R-:W-:Y:S02]  /*9d50*/  FMUL.FTZ R111, R0, R111 ;  /* 0x0000006f006f7220 */ /* 0x000fe40000410000 */
[--C-:B------:R-:W-:Y:S02]  /*9d60*/  FFMA.FTZ R29, R29, c[0x0][0x2d0], -R161.reuse ;  /* 0x0000b4001d1d7a23 */ /* 0x100fe400000108a1 */
[----:B---3--:R-:W-:Y:S02]  /*9d70*/  FMUL.FTZ R8, R2, R132 ;  /* 0x0000008402087220 */ /* 0x008fe40000410000 */
[--C-:B------:R-:W-:Y:S02]  /*9d80*/  FFMA.FTZ R30, R30, c[0x0][0x2d0], -R162.reuse ;  /* 0x0000b4001e1e7a23 */ /* 0x100fe400000108a2 */
[--C-:B------:R-:W-:Y:S01]  /*9d90*/  FFMA.FTZ R31, R31, c[0x0][0x2d0], -R162.reuse ;  /* 0x0000b4001f1f7a23 */ /* 0x100fe200000108a2 */
[----:B------:R-:W3:Y:S01]  /*9da0*/  MUFU.EX2 R175, R11 ;  /* 0x0000000b00af7308 */ /* 0x000ee20000000800 */
[--C-:B------:R-:W-:Y:S02]  /*9db0*/  FFMA.FTZ R32, R32, c[0x0][0x2d0], -R161.reuse ;  /* 0x0000b40020207a23 */ /* 0x100fe400000108a1 */
[--C-:B------:R-:W-:Y:S01]  /*9dc0*/  FFMA.FTZ R33, R33, c[0x0][0x2d0], -R161.reuse ;  /* 0x0000b40021217a23 */ /* 0x100fe200000108a1 */
[----:B-1----:R-:W-:Y:S01]  /*9dd0*/  F2FP.BF16.PACK_AB R138, R181, R196 ;  /* 0x000000c4b58a723e */ /* 0x002fe200000010ff */
[----:B------:R-:W-:Y:S02]  /*9de0*/  FMUL.FTZ R9, R2, R133 ;  /* 0x0000008502097220 */ /* 0x000fe40000410000 */
[--C-:B------:R-:W-:Y:S02]  /*9df0*/  FFMA.FTZ R34, R34, c[0x0][0x2d0], -R162.reuse ;  /* 0x0000b40022227a23 */ /* 0x100fe400000108a2 */
[--C-:B------:R-:W-:Y:S01]  /*9e00*/  FFMA.FTZ R35, R35, c[0x0][0x2d0], -R162.reuse ;  /* 0x0000b40023237a23 */ /* 0x100fe200000108a2 */
[----:B------:R-:W-:Y:S01]  /*9e10*/  MUFU.EX2 R172, R16 ;  /* 0x0000001000ac7308 */ /* 0x000fe20000000800 */
[C---:B------:R-:W-:Y:S02]  /*9e20*/  FMUL.FTZ R112, R2.reuse, R112 ;  /* 0x0000007002707220 */ /* 0x040fe40000410000 */
[----:B------:R-:W-:Y:S02]  /*9e30*/  FMUL.FTZ R113, R2, R113 ;  /* 0x0000007102717220 */ /* 0x000fe40000410000 */
[C---:B----4-:R-:W-:Y:S02]  /*9e40*/  FMUL.FTZ R10, R0.reuse, R134 ;  /* 0x00000086000a7220 */ /* 0x050fe40000410000 */
[C---:B------:R-:W-:Y:S02]  /*9e50*/  FMUL.FTZ R114, R0.reuse, R114 ;  /* 0x0000007200727220 */ /* 0x040fe40000410000 */
[----:B------:R-:W-:Y:S01]  /*9e60*/  FMUL.FTZ R115, R0, R115 ;  /* 0x0000007300737220 */ /* 0x000fe20000410000 */
[----:B------:R-:W-:Y:S01]  /*9e70*/  MUFU.EX2 R171, R17 ;  /* 0x0000001100ab7308 */ /* 0x000fe20000000800 */
[C---:B------:R-:W-:Y:S02]  /*9e80*/  FMUL.FTZ R116, R2.reuse, R116 ;  /* 0x0000007402747220 */ /* 0x040fe40000410000 */
[----:B------:R-:W-:Y:S01]  /*9e90*/  FMUL.FTZ R117, R2, R117 ;  /* 0x0000007502757220 */ /* 0x000fe20000410000 */
[----:B---3--:R-:W-:Y:S01]  /*9ea0*/  F2FP.BF16.PACK_AB R139, R175, R176 ;  /* 0x000000b0af8b723e */ /* 0x008fe200000010ff */
[C---:B------:R-:W-:Y:S02]  /*9eb0*/  FMUL.FTZ R11, R0.reuse, R135 ;  /* 0x00000087000b7220 */ /* 0x040fe40000410000 */
[----:B------:R-:W1:Y:S01]  /*9ec0*/  LDSM.16.MT88.4 R132, [R127] ;  /* 0x000000007f84783b */ /* 0x000e620000004200 */
[C---:B------:R-:W-:Y:S02]  /*9ed0*/  FMUL.FTZ R118, R0.reuse, R118 ;  /* 0x0000007600767220 */ /* 0x040fe40000410000 */
[----:B------:R-:W-:Y:S01]  /*9ee0*/  MUFU.EX2 R168, R18 ;  /* 0x0000001200a87308 */ /* 0x000fe20000000800 */
[C---:B------:R-:W-:Y:S05]  /*9ef0*/  HMMA.16816.F32.BF16 R4, R136.reuse, R140, R4 ;  /* 0x0000008c8804723c */ /* 0x040fea0000041804 */
[----:B------:R-:W-:Y:S02]  /*9f00*/  FMUL.FTZ R119, R0, R119 ;  /* 0x0000007700777220 */ /* 0x000fe40000410000 */
[C---:B------:R-:W-:Y:S01]  /*9f10*/  FMUL.FTZ R120, R2.reuse, R120 ;  /* 0x0000007802787220 */ /* 0x040fe20000410000 */
[C---:B------:R-:W-:Y:S01]  /*9f20*/  HMMA.16816.F32.BF16 R8, R136.reuse, R142, R8 ;  /* 0x0000008e8808723c */ /* 0x040fe20000041808 */
[----:B------:R-:W3:Y:S01]  /*9f30*/  LDSM.16.MT88.4 R140, [R3+0x2000] ;  /* 0x00200000038c783b */ /* 0x000ee20000004200 */
[----:B------:R4:W-:Y:S02]  /*9f40*/  MUFU.EX2 R167, R19 ;  /* 0x0000001300a77308 */ /* 0x0009e40000000800 */
[----:B------:R-:W-:Y:S02]  /*9f50*/  FMUL.FTZ R121, R2, R121 ;  /* 0x0000007902797220 */ /* 0x000fe40000410000 */
[C---:B------:R-:W-:Y:S02]  /*9f60*/  FMUL.FTZ R122, R0.reuse, R122 ;  /* 0x0000007a007a7220 */ /* 0x040fe40000410000 */
[C---:B-----5:R-:W-:Y:S04]  /*9f70*/  HMMA.16816.F32.BF16 R100, R136.reuse, R144, R100 ;  /* 0x000000908864723c */ /* 0x060fe80000041864 */
[----:B------:R-:W-:Y:S01]  /*9f80*/  MUFU.EX2 R166, R20 ;  /* 0x0000001400a67308 */ /* 0x000fe20000000800 */
[----:B------:R-:W-:Y:S02]  /*9f90*/  FMUL.FTZ R123, R0, R123 ;  /* 0x0000007b007b7220 */ /* 0x000fe40000410000 */
[C---:B------:R-:W-:Y:S01]  /*9fa0*/  FMUL.FTZ R36, R2.reuse, R36 ;  /* 0x0000002402247220 */ /* 0x040fe20000410000 */
[C---:B------:R-:W-:Y:S01]  /*9fb0*/  HMMA.16816.F32.BF16 R104, R136.reuse, R146, R104 ;  /* 0x000000928868723c */ /* 0x040fe20000041868 */
[----:B------:R-:W-:Y:S03]  /*9fc0*/  LDSM.16.MT88.4 R144, [R160+0x800] ;  /* 0x00080000a090783b */ /* 0x000fe60000004200 */
[----:B------:R-:W-:Y:S02]  /*9fd0*/  FMUL.FTZ R37, R2, R37 ;  /* 0x0000002502257220 */ /* 0x000fe40000410000 */
[----:B------:R-:W-:Y:S01]  /*9fe0*/  MUFU.EX2 R165, R21 ;  /* 0x0000001500a57308 */ /* 0x000fe20000000800 */
[C---:B------:R-:W-:Y:S01]  /*9ff0*/  FMUL.FTZ R38, R0.reuse, R38 ;  /* 0x0000002600267220 */ /* 0x040fe20000410000 */
[C---:B--2---:R-:W-:Y:S01]  /*a000*/  HMMA.16816.F32.BF16 R108, R136.reuse, R128, R108 ;  /* 0x00000080886c723c */ /* 0x044fe2000004186c */
[----:B----4-:R-:W-:Y:S03]  /*a010*/  LDSM.16.MT88.4 R16, [R126+0x800] ;  /* 0x000800007e10783b */ /* 0x010fe60000004200 */
[----:B------:R-:W-:Y:S02]  /*a020*/  FMUL.FTZ R39, R0, R39 ;  /* 0x0000002700277220 */ /* 0x000fe40000410000 */
[C---:B------:R-:W-:Y:S02]  /*a030*/  FMUL.FTZ R40, R2.reuse, R40 ;  /* 0x0000002802287220 */ /* 0x040fe40000410000 */
[C---:B------:R-:W-:Y:S01]  /*a040*/  HMMA.16816.F32.BF16 R112, R136.reuse, R130, R112 ;  /* 0x000000828870723c */ /* 0x040fe20000041870 */
[----:B------:R-:W-:Y:S01]  /*a050*/  MUFU.EX2 R164, R24 ;  /* 0x0000001800a47308 */ /* 0x000fe20000000800 */
[----:B------:R-:W2:Y:S02]  /*a060*/  LDSM.16.MT88.4 R128, [R160+0x2000] ;  /* 0x00200000a080783b */ /* 0x000ea40000004200 */
[----:B------:R-:W-:Y:S02]  /*a070*/  FMUL.FTZ R41, R2, R41 ;  /* 0x0000002902297220 */ /* 0x000fe40000410000 */
[C---:B------:R-:W-:Y:S02]  /*a080*/  FMUL.FTZ R42, R0.reuse, R42 ;  /* 0x0000002a002a7220 */ /* 0x040fe40000410000 */
[C---:B-1----:R-:W-:Y:S03]  /*a090*/  HMMA.16816.F32.BF16 R116, R136.reuse, R132, R116 ;  /* 0x000000848874723c */ /* 0x042fe60000041874 */
[----:B------:R-:W-:Y:S01]  /*a0a0*/  MUFU.EX2 R163, R25 ;  /* 0x0000001900a37308 */ /* 0x000fe20000000800 */
[----:B------:R-:W-:Y:S02]  /*a0b0*/  FMUL.FTZ R43, R0, R43 ;  /* 0x0000002b002b7220 */ /* 0x000fe40000410000 */
[C---:B------:R-:W-:Y:S02]  /*a0c0*/  FMUL.FTZ R44, R2.reuse, R44 ;  /* 0x0000002c022c7220 */ /* 0x040fe40000410000 */
[C---:B------:R-:W-:Y:S01]  /*a0d0*/  HMMA.16816.F32.BF16 R120, R136.reuse, R134, R120 ;  /* 0x000000868878723c */ /* 0x040fe20000041878 */
[----:B------:R-:W1:Y:S03]  /*a0e0*/  LDSM.16.MT88.4 R132, [R126+0x2000] ;  /* 0x002000007e84783b */ /* 0x000e660000004200 */
[----:B------:R-:W-:Y:S02]  /*a0f0*/  FMUL.FTZ R45, R2, R45 ;  /* 0x0000002d022d7220 */ /* 0x000fe40000410000 */
[C---:B------:R-:W-:Y:S02]  /*a100*/  FMUL.FTZ R46, R0.reuse, R46 ;  /* 0x0000002e002e7220 */ /* 0x040fe40000410000 */
[C---:B---3--:R-:W-:Y:S04]  /*a110*/  HMMA.16816.F32.BF16 R36, R136.reuse, R140, R36 ;  /* 0x0000008c8824723c */ /* 0x048fe80000041824 */
[----:B------:R-:W-:Y:S02]  /*a120*/  FMUL.FTZ R47, R0, R47 ;  /* 0x0000002f002f7220 */ /* 0x000fe40000410000 */
[C---:B------:R-:W-:Y:S02]  /*a130*/  FMUL.FTZ R48, R2.reuse, R48 ;  /* 0x0000003002307220 */ /* 0x040fe40000410000 */
[C---:B------:R-:W-:Y:S01]  /*a140*/  HMMA.16816.F32.BF16 R40, R136.reuse, R142, R40 ;  /* 0x0000008e8828723c */ /* 0x040fe20000041828 */
[----:B------:R-:W3:Y:S03]  /*a150*/  LDSM.16.MT88.4 R140, [R127+0x2000] ;  /* 0x002000007f8c783b */ /* 0x000ee60000004200 */
        /* <DEDUP_REMOVED lines=11> */
[----:B------:R-:W-:Y:S03]  /*a210*/  FMUL.FTZ R57, R2, R57 ;  /* 0x0000003902397220 */ /* 0x000fe60000410000 */
[C---:B-1----:R-:W-:Y:S03]  /*a220*/  HMMA.16816.F32.BF16 R52, R136.reuse, R132, R52 ;  /* 0x000000848834723c */ /* 0x042fe60000041834 */
[C---:B------:R-:W-:Y:S02]  /*a230*/  FMUL.FTZ R58, R0.reuse, R58 ;  /* 0x0000003a003a7220 */ /* 0x040fe40000410000 */
[----:B------:R-:W-:Y:S02]  /*a240*/  FMUL.FTZ R59, R0, R59 ;  /* 0x0000003b003b7220 */ /* 0x000fe40000410000 */
[C---:B------:R-:W-:Y:S02]  /*a250*/  FMUL.FTZ R60, R2.reuse, R60 ;  /* 0x0000003c023c7220 */ /* 0x040fe40000410000 */
[----:B------:R-:W-:Y:S03]  /*a260*/  FMUL.FTZ R61, R2, R61 ;  /* 0x0000003d023d7220 */ /* 0x000fe60000410000 */
[C---:B------:R-:W-:Y:S01]  /*a270*/  HMMA.16816.F32.BF16 R56, R136.reuse, R134, R56 ;  /* 0x000000868838723c */ /* 0x040fe20000041838 */
[----:B------:R-:W1:Y:S02]  /*a280*/  LDSM.16.MT88.4 R132, [R160+0x4000] ;  /* 0x00400000a084783b */ /* 0x000e640000004200 */
[C---:B------:R-:W-:Y:S02]  /*a290*/  FMUL.FTZ R62, R0.reuse, R62 ;  /* 0x0000003e003e7220 */ /* 0x040fe40000410000 */
[----:B------:R-:W-:Y:S02]  /*a2a0*/  FMUL.FTZ R63, R0, R63 ;  /* 0x0000003f003f7220 */ /* 0x000fe40000410000 */
[C---:B------:R-:W-:Y:S02]  /*a2b0*/  FMUL.FTZ R64, R2.reuse, R64 ;  /* 0x0000004002407220 */ /* 0x040fe40000410000 */
[----:B------:R-:W-:Y:S03]  /*a2c0*/  FMUL.FTZ R65, R2, R65 ;  /* 0x0000004102417220 */ /* 0x000fe60000410000 */
[C---:B---3--:R-:W-:Y:S03]  /*a2d0*/  HMMA.16816.F32.BF16 R60, R136.reuse, R140, R60 ;  /* 0x0000008c883c723c */ /* 0x048fe6000004183c */
[C---:B------:R-:W-:Y:S02]  /*a2e0*/  FMUL.FTZ R66, R0.reuse, R66 ;  /* 0x0000004200427220 */ /* 0x040fe40000410000 */
[----:B------:R-:W-:Y:S02]  /*a2f0*/  FMUL.FTZ R67, R0, R67 ;  /* 0x0000004300437220 */ /* 0x000fe40000410000 */
[C---:B------:R-:W-:Y:S02]  /*a300*/  FMUL.FTZ R68, R2.reuse, R68 ;  /* 0x0000004402447220 */ /* 0x040fe40000410000 */
[----:B------:R-:W-:Y:S03]  /*a310*/  FMUL.FTZ R69, R2, R69 ;  /* 0x0000004502457220 */ /* 0x000fe60000410000 */
[C---:B------:R-:W-:Y:S01]  /*a320*/  HMMA.16816.F32.BF16 R64, R136.reuse, R142, R64 ;  /* 0x0000008e8840723c */ /* 0x040fe20000041840 */
[----:B------:R-:W3:Y:S02]  /*a330*/  LDSM.16.MT88.4 R140, [R126+0x4000] ;  /* 0x004000007e8c783b */ /* 0x000ee40000004200 */
[C---:B------:R-:W-:Y:S02]  /*a340*/  FMUL.FTZ R70, R0.reuse, R70 ;  /* 0x0000004600467220 */ /* 0x040fe40000410000 */
[----:B------:R-:W-:Y:S02]  /*a350*/  FMUL.FTZ R71, R0, R71 ;  /* 0x0000004700477220 */ /* 0x000fe40000410000 */
[C---:B------:R-:W-:Y:S02]  /*a360*/  FMUL.FTZ R72, R2.reuse, R72 ;  /* 0x0000004802487220 */ /* 0x040fe40000410000 */
[----:B------:R-:W-:Y:S03]  /*a370*/  FMUL.FTZ R73, R2, R73 ;  /* 0x0000004902497220 */ /* 0x000fe60000410000 */
[C---:B--2---:R-:W-:Y:S03]  /*a380*/  HMMA.16816.F32.BF16 R68, R136.reuse, R128, R68 ;  /* 0x000000808844723c */ /* 0x044fe60000041844 */
[C---:B------:R-:W-:Y:S02]  /*a390*/  FMUL.FTZ R74, R0.reuse, R74 ;  /* 0x0000004a004a7220 */ /* 0x040fe40000410000 */
[----:B------:R-:W-:Y:S02]  /*a3a0*/  FMUL.FTZ R75, R0, R75 ;  /* 0x0000004b004b7220 */ /* 0x000fe40000410000 */
[C---:B------:R-:W-:Y:S02]  /*a3b0*/  FMUL.FTZ R76, R2.reuse, R76 ;  /* 0x0000004c024c7220 */ /* 0x040fe40000410000 */
[----:B------:R-:W-:Y:S03]  /*a3c0*/  FMUL.FTZ R77, R2, R77 ;  /* 0x0000004d024d7220 */ /* 0x000fe60000410000 */
[C---:B------:R-:W-:Y:S01]  /*a3d0*/  HMMA.16816.F32.BF16 R72, R136.reuse, R130, R72 ;  /* 0x000000828848723c */ /* 0x040fe20000041848 */
[----:B------:R-:W2:Y:S02]  /*a3e0*/  LDSM.16.MT88.4 R128, [R127+0x4000] ;  /* 0x004000007f80783b */ /* 0x000ea40000004200 */
[C---:B------:R-:W-:Y:S02]  /*a3f0*/  FMUL.FTZ R78, R0.reuse, R78 ;  /* 0x0000004e004e7220 */ /* 0x040fe40000410000 */
        /* <DEDUP_REMOVED lines=12> */
[--C-:B------:R-:W-:Y:S02]  /*a4c0*/  FFMA.FTZ R12, R12, c[0x0][0x2d0], -R161.reuse ;  /* 0x0000b4000c0c7a23 */ /* 0x100fe400000108a1 */
[----:B------:R-:W-:Y:S02]  /*a4d0*/  FFMA.FTZ R13, R13, c[0x0][0x2d0], -R161 ;  /* 0x0000b4000d0d7a23 */ /* 0x000fe400000108a1 */
[----:B------:R-:W-:Y:S01]  /*a4e0*/  MUFU.EX2 R174, R12 ;  /* 0x0000000c00ae7308 */ /* 0x000fe20000000800 */
[C---:B---3--:R-:W-:Y:S03]  /*a4f0*/  HMMA.16816.F32.BF16 R84, R136.reuse, R140, R84 ;  /* 0x0000008c8854723c */ /* 0x048fe60000041854 */
[--C-:B------:R-:W-:Y:S02]  /*a500*/  FFMA.FTZ R14, R14, c[0x0][0x2d0], -R162.reuse ;  /* 0x0000b4000e0e7a23 */ /* 0x100fe400000108a2 */
[----:B------:R-:W-:Y:S02]  /*a510*/  FFMA.FTZ R15, R15, c[0x0][0x2d0], -R162 ;  /* 0x0000b4000f0f7a23 */ /* 0x000fe400000108a2 */
[C---:B------:R-:W-:Y:S02]  /*a520*/  FMUL.FTZ R88, R2.reuse, R88 ;  /* 0x0000005802587220 */ /* 0x040fe40000410000 */
[----:B------:R-:W-:Y:S01]  /*a530*/  FMUL.FTZ R89, R2, R89 ;  /* 0x0000005902597220 */ /* 0x000fe20000410000 */
[----:B------:R-:W3:Y:S02]  /*a540*/  MUFU.EX2 R173, R13 ;  /* 0x0000000d00ad7308 */ /* 0x000ee40000000800 */
[C---:B------:R-:W-:Y:S02]  /*a550*/  FMUL.FTZ R90, R0.reuse, R90 ;  /* 0x0000005a005a7220 */ /* 0x040fe40000410000 */
[----:B------:R-:W-:Y:S02]  /*a560*/  FMUL.FTZ R91, R0, R91 ;  /* 0x0000005b005b7220 */ /* 0x000fe40000410000 */
[C---:B------:R-:W-:Y:S02]  /*a570*/  FMUL.FTZ R92, R2.reuse, R92 ;  /* 0x0000005c025c7220 */ /* 0x040fe40000410000 */
[----:B------:R-:W-:Y:S02]  /*a580*/  FMUL.FTZ R93, R2, R93 ;  /* 0x0000005d025d7220 */ /* 0x000fe40000410000 */
[----:B------:R4:W-:Y:S01]  /*a590*/  MUFU.EX2 R170, R14 ;  /* 0x0000000e00aa7308 */ /* 0x0009e20000000800 */
[C---:B------:R-:W-:Y:S01]  /*a5a0*/  HMMA.16816.F32.BF16 R88, R136.reuse, R142, R88 ;  /* 0x0000008e8858723c */ /* 0x040fe20000041858 */
[----:B------:R-:W5:Y:S02]  /*a5b0*/  LDSM.16.MT88.4 R140, [R127+0x800] ;  /* 0x000800007f8c783b */ /* 0x000f640000004200 */
[C---:B------:R-:W-:Y:S02]  /*a5c0*/  FMUL.FTZ R94, R0.reuse, R94 ;  /* 0x0000005e005e7220 */ /* 0x040fe40000410000 */
[----:B------:R-:W-:Y:S02]  /*a5d0*/  FMUL.FTZ R95, R0, R95 ;  /* 0x0000005f005f7220 */ /* 0x000fe40000410000 */
[C---:B------:R-:W-:Y:S02]  /*a5e0*/  FMUL.FTZ R96, R2.reuse, R96 ;  /* 0x0000006002607220 */ /* 0x040fe40000410000 */
[----:B------:R-:W1:Y:S03]  /*a5f0*/  MUFU.EX2 R169, R15 ;  /* 0x0000000f00a97308 */ /* 0x000e660000000800 */
[C---:B--2---:R-:W-:Y:S03]  /*a600*/  HMMA.16816.F32.BF16 R92, R136.reuse, R128, R92 ;  /* 0x00000080885c723c */ /* 0x044fe6000004185c */
[----:B------:R-:W-:Y:S01]  /*a610*/  FMUL.FTZ R97, R2, R97 ;  /* 0x0000006102617220 */ /* 0x000fe20000410000 */
[----:B---3--:R-:W-:Y:S01]  /*a620*/  F2FP.BF16.PACK_AB R12, R173, R174 ;  /* 0x000000aead0c723e */ /* 0x008fe200000010ff */
[C---:B------:R-:W-:Y:S02]  /*a630*/  FMUL.FTZ R98, R0.reuse, R98 ;  /* 0x0000006200627220 */ /* 0x040fe40000410000 */
[----:B------:R-:W-:Y:S02]  /*a640*/  FMUL.FTZ R99, R0, R99 ;  /* 0x0000006300637220 */ /* 0x000fe40000410000 */
[----:B------:R-:W-:Y:S03]  /*a650*/  FFMA.FTZ R2, R2, R214, R198 ;  /* 0x000000d602027223 */ /* 0x000fe600000100c6 */
[----:B----4-:R-:W-:Y:S01]  /*a660*/  F2FP.BF16.PACK_AB R14, R171, R172 ;  /* 0x000000acab0e723e */ /* 0x010fe200000010ff */
[----:B------:R-:W-:Y:S01]  /*a670*/  FFMA.FTZ R0, R0, R215, R180 ;  /* 0x000000d700007223 */ /* 0x000fe200000100b4 */
[----:B------:R-:W-:Y:S01]  /*a680*/  HMMA.16816.F32.BF16 R96, R136, R130, R96 ;  /* 0x000000828860723c */ /* 0x000fe20000041860 */
[----:B------:R-:W2:Y:S02]  /*a690*/  LDSM.16.MT88.4 R128, [R127+0x2800] ;  /* 0x002800007f80783b */ /* 0x000ea40000004200 */
[----:B-1----:R-:W-:Y:S02]  /*a6a0*/  F2FP.BF16.PACK_AB R13, R169, R170 ;  /* 0x000000aaa90d723e */ /* 0x002fe400000010ff */
[----:B------:R-:W-:Y:S04]  /*a6b0*/  F2FP.BF16.PACK_AB R15, R167, R168 ;  /* 0x000000a8a70f723e */ /* 0x000fe800000010ff */
[----:B------:R-:W-:Y:S03]  /*a6c0*/  LDSM.16.MT88.4 R136, [R126+0x4800] ;  /* 0x004800007e88783b */ /* 0x000fe60000004200 */
        /* <DEDUP_REMOVED lines=8> */
[----:B------:R-:W1:Y:S07]  /*a750*/  LDSM.16.MT88.4 R16, [R3+0x4800] ;  /* 0x004800000310783b */ /* 0x000e6e0000004200 */
[C---:B-----5:R-:W-:Y:S08]  /*a760*/  HMMA.16816.F32.BF16 R116, R12.reuse, R140, R116 ;  /* 0x0000008c0c74723c */ /* 0x060ff00000041874 */
[C---:B------:R-:W-:Y:S01]  /*a770*/  HMMA.16816.F32.BF16 R120, R12.reuse, R142, R120 ;  /* 0x0000008e0c78723c */ /* 0x040fe20000041878 */
[----:B------:R-:W-:Y:S07]  /*a780*/  LDSM.16.MT88.4 R140, [R126+0x1000] ;  /* 0x001000007e8c783b */ /* 0x000fee0000004200 */
[C---:B------:R-:W-:Y:S01]  /*a790*/  HMMA.16816.F32.BF16 R36, R12.reuse, R148, R36 ;  /* 0x000000940c24723c */ /* 0x040fe20000041824 */
[----:B------:R-:W-:Y:S07]  /*a7a0*/  MUFU.EX2 R149, R34 ;  /* 0x0000002200957308 */ /* 0x000fee0000000800 */
[C---:B------:R-:W-:Y:S03]  /*a7b0*/  HMMA.16816.F32.BF16 R40, R12.reuse, R150, R40 ;  /* 0x000000960c28723c */ /* 0x040fe60000041828 */
[----:B------:R-:W-:Y:S05]  /*a7c0*/  MUFU.EX2 R151, R30 ;  /* 0x0000001e00977308 */ /* 0x000fea0000000800 */
[C---:B------:R-:W-:Y:S05]  /*a7d0*/  HMMA.16816.F32.BF16 R44, R12.reuse, R152, R44 ;  /* 0x000000980c2c723c */ /* 0x040fea000004182c */
[----:B------:R-:W-:Y:S03]  /*a7e0*/  MUFU.EX2 R150, R31 ;  /* 0x0000001f00967308 */ /* 0x000fe60000000800 */
[C---:B------:R-:W-:Y:S07]  /*a7f0*/  HMMA.16816.F32.BF16 R48, R12.reuse, R154, R48 ;  /* 0x0000009a0c30723c */ /* 0x040fee0000041830 */
[----:B------:R-:W-:Y:S01]  /*a800*/  MUFU.EX2 R155, R28 ;  /* 0x0000001c009b7308 */ /* 0x000fe20000000800 */
[C---:B------:R-:W-:Y:S08]  /*a810*/  HMMA.16816.F32.BF16 R52, R12.reuse, R156, R52 ;  /* 0x0000009c0c34723c */ /* 0x040ff00000041834 */
[C---:B------:R-:W-:Y:S01]  /*a820*/  HMMA.16816.F32.BF16 R56, R12.reuse, R158, R56 ;  /* 0x0000009e0c38723c */ /* 0x040fe20000041838 */
[----:B------:R-:W-:Y:S07]  /*a830*/  MUFU.EX2 R159, R22 ;  /* 0x00000016009f7308 */ /* 0x000fee0000000800 */
[C---:B--2---:R-:W-:Y:S03]  /*a840*/  HMMA.16816.F32.BF16 R60, R12.reuse, R128, R60 ;  /* 0x000000800c3c723c */ /* 0x044fe6000004183c */
[----:B------:R2:W3:Y:S05]  /*a850*/  MUFU.EX2 R158, R23 ;  /* 0x00000017009e7308 */ /* 0x0004ea0000000800 */
[C---:B------:R-:W-:Y:S01]  /*a860*/  HMMA.16816.F32.BF16 R64, R12.reuse, R130, R64 ;  /* 0x000000820c40723c */ /* 0x040fe20000041840 */
[----:B------:R-:W4:Y:S04]  /*a870*/  LDSM.16.MT88.4 R128, [R127+0x4800] ;  /* 0x004800007f80783b */ /* 0x000f280000004200 */
[----:B------:R-:W-:Y:S03]  /*a880*/  MUFU.EX2 R157, R26 ;  /* 0x0000001a009d7308 */ /* 0x000fe60000000800 */
[C---:B-1----:R-:W-:Y:S07]  /*a890*/  HMMA.16816.F32.BF16 R68, R12.reuse, R16, R68 ;  /* 0x000000100c44723c */ /* 0x042fee0000041844 */
[----:B------:R1:W5:Y:S01]  /*a8a0*/  MUFU.EX2 R156, R27 ;  /* 0x0000001b009c7308 */ /* 0x0003620000000800 */
[C---:B------:R-:W-:Y:S01]  /*a8b0*/  HMMA.16816.F32.BF16 R72, R12.reuse, R18, R72 ;  /* 0x000000120c48723c */ /* 0x040fe20000041848 */
[----:B------:R-:W3:Y:S07]  /*a8c0*/  LDSM.16.MT88.4 R16, [R3+0x1000] ;  /* 0x001000000310783b */ /* 0x000eee0000004200 */
[C---:B------:R-:W-:Y:S01]  /*a8d0*/  HMMA.16816.F32.BF16 R76, R12.reuse, R132, R76 ;  /* 0x000000840c4c723c */ /* 0x040fe2000004184c */
[----:B--2---:R-:W2:Y:S01]  /*a8e0*/  LDSM.16.MT88.4 R20, [R160+0x1000] ;  /* 0x00100000a014783b */ /* 0x004ea20000004200 */
[----:B------:R3:W2:Y:S06]  /*a8f0*/  MUFU.EX2 R154, R29 ;  /* 0x0000001d009a7308 */ /* 0x0006ac0000000800 */
[C---:B------:R-:W-:Y:S01]  /*a900*/  HMMA.16816.F32.BF16 R80, R12.reuse, R134, R80 ;  /* 0x000000860c50723c */ /* 0x040fe20000041850 */
[----:B------:R-:W-:Y:S03]  /*a910*/  LDSM.16.MT88.4 R132, [R3+0x3000] ;  /* 0x003000000384783b */ /* 0x000fe60000004200 */
[----:B------:R-:W-:Y:S04]  /*a920*/  MUFU.EX2 R153, R32 ;  /* 0x0000002000997308 */ /* 0x000fe80000000800 */
[C---:B------:R-:W-:Y:S01]  /*a930*/  HMMA.16816.F32.BF16 R84, R12.reuse, R136, R84 ;  /* 0x000000880c54723c */ /* 0x040fe20000041854 */
[----:B-1----:R-:W1:Y:S05]  /*a940*/  LDSM.16.MT88.4 R24, [R127+0x1000] ;  /* 0x001000007f18783b */ /* 0x002e6a0000004200 */
[----:B------:R-:W1:Y:S02]  /*a950*/  MUFU.EX2 R152, R33 ;  /* 0x0000002100987308 */ /* 0x000e640000000800 */
[C---:B------:R-:W-:Y:S01]  /*a960*/  HMMA.16816.F32.BF16 R88, R12.reuse, R138, R88 ;  /* 0x0000008a0c58723c */ /* 0x040fe20000041858 */
[----:B------:R-:W-:Y:S07]  /*a970*/  LDSM.16.MT88.4 R136, [R126+0x3800] ;  /* 0x003800007e88783b */ /* 0x000fee0000004200 */
[C---:B----4-:R-:W-:Y:S01]  /*a980*/  HMMA.16816.F32.BF16 R92, R12.reuse, R128, R92 ;  /* 0x000000800c5c723c */ /* 0x050fe2000004185c */
[----:B---3--:R-:W-:Y:S01]  /*a990*/  LDSM.16.MT88.4 R28, [R126+0x1800] ;  /* 0x001800007e1c783b */ /* 0x008fe20000004200 */
[----:B------:R3:W4:Y:S06]  /*a9a0*/  MUFU.EX2 R148, R35 ;  /* 0x0000002300947308 */ /* 0x00072c0000000800 */
[----:B------:R-:W-:Y:S01]  /*a9b0*/  HMMA.16816.F32.BF16 R96, R12, R130, R96 ;  /* 0x000000820c60723c */ /* 0x000fe20000041860 */
[----:B------:R-:W1:Y:S06]  /*a9c0*/  LDSM.16.MT88.4 R128, [R160+0x3000] ;  /* 0x00300000a080783b */ /* 0x000e6c0000004200 */
[----:B------:R-:W-:Y:S02]  /*a9d0*/  F2FP.BF16.PACK_AB R12, R165, R166 ;  /* 0x000000a6a50c723e */ /* 0x000fe400000010ff */
[----:B------:R-:W-:Y:S03]  /*a9e0*/  F2FP.BF16.PACK_AB R14, R163, R164 ;  /* 0x000000a4a30e723e */ /* 0x000fe600000010ff */
[----:B------:R-:W-:Y:S02]  /*a9f0*/  F2FP.BF16.PACK_AB R13, R158, R159 ;  /* 0x0000009f9e0d723e */ /* 0x000fe400000010ff */
[----:B-----5:R-:W-:Y:S01]  /*aa00*/  F2FP.BF16.PACK_AB R15, R156, R157 ;  /* 0x0000009d9c0f723e */ /* 0x020fe200000010ff */
[----:B---3--:R-:W-:Y:S06]  /*aa10*/  LDSM.16.MT88.4 R32, [R127+0x1800] ;  /* 0x001800007f20783b */ /* 0x008fec0000004200 */
[C---:B------:R-:W-:Y:S08]  /*aa20*/  HMMA.16816.F32.BF16 R4, R12.reuse, R16, R4 ;  /* 0x000000100c04723c */ /* 0x040ff00000041804 */
[C---:B------:R-:W-:Y:S01]  /*aa30*/  HMMA.16816.F32.BF16 R8, R12.reuse, R18, R8 ;  /* 0x000000120c08723c */ /* 0x040fe20000041808 */
[----:B------:R-:W3:Y:S07]  /*aa40*/  LDSM.16.MT88.4 R16, [R126+0x3000] ;  /* 0x003000007e10783b */ /* 0x000eee0000004200 */
[C---:B--2---:R-:W-:Y:S08]  /*aa50*/  HMMA.16816.F32.BF16 R100, R12.reuse, R20, R100 ;  /* 0x000000140c64723c */ /* 0x044ff00000041864 */
[C---:B------:R-:W-:Y:S01]  /*aa60*/  HMMA.16816.F32.BF16 R104, R12.reuse, R22, R104 ;  /* 0x000000160c68723c */ /* 0x040fe20000041868 */
[----:B------:R-:W2:Y:S07]  /*aa70*/  LDSM.16.MT88.4 R20, [R127+0x3000] ;  /* 0x003000007f14783b */ /* 0x000eae0000004200 */
        /* <DEDUP_REMOVED lines=11> */
[----:B------:R-:W5:Y:S07]  /*ab30*/  LDSM.16.MT88.4 R128, [R160+0x5000] ;  /* 0x00500000a080783b */ /* 0x000f6e0000004200 */
[C---:B---3--:R-:W-:Y:S08]  /*ab40*/  HMMA.16816.F32.BF16 R52, R12.reuse, R16, R52 ;  /* 0x000000100c34723c */ /* 0x048ff00000041834 */
[C---:B------:R-:W-:Y:S01]  /*ab50*/  HMMA.16816.F32.BF16 R56, R12.reuse, R18, R56 ;  /* 0x000000120c38723c */ /* 0x040fe20000041838 */
[----:B------:R-:W3:Y:S07]  /*ab60*/  LDSM.16.MT88.4 R16, [R126+0x5000] ;  /* 0x005000007e10783b */ /* 0x000eee0000004200 */
[C---:B--2---:R-:W-:Y:S08]  /*ab70*/  HMMA.16816.F32.BF16 R60, R12.reuse, R20, R60 ;  /* 0x000000140c3c723c */ /* 0x044ff0000004183c */
[C---:B------:R-:W-:Y:S01]  /*ab80*/  HMMA.16816.F32.BF16 R64, R12.reuse, R22, R64 ;  /* 0x000000160c40723c */ /* 0x040fe20000041840 */
[----:B------:R-:W2:Y:S07]  /*ab90*/  LDSM.16.MT88.4 R20, [R127+0x5000] ;  /* 0x005000007f14783b */ /* 0x000eae0000004200 */
[C---:B-1----:R-:W-:Y:S08]  /*aba0*/  HMMA.16816.F32.BF16 R68, R12.reuse, R24, R68 ;  /* 0x000000180c44723c */ /* 0x042ff00000041844 */
[C---:B------:R-:W-:Y:S01]  /*abb0*/  HMMA.16816.F32.BF16 R72, R12.reuse, R26, R72 ;  /* 0x0000001a0c48723c */ /* 0x040fe20000041848 */
[----:B------:R-:W1:Y:S07]  /*abc0*/  LDSM.16.MT88.4 R24, [R160+0x1800] ;  /* 0x00180000a018783b */ /* 0x000e6e0000004200 */
[C---:B-----5:R-:W-:Y:S08]  /*abd0*/  HMMA.16816.F32.BF16 R76, R12.reuse, R128, R76 ;  /* 0x000000800c4c723c */ /* 0x060ff0000004184c */
[C---:B------:R-:W-:Y:S08]  /*abe0*/  HMMA.16816.F32.BF16 R80, R12.reuse, R130, R80 ;  /* 0x000000820c50723c */ /* 0x040ff00000041850 */
[C---:B---3--:R-:W-:Y:S08]  /*abf0*/  HMMA.16816.F32.BF16 R84, R12.reuse, R16, R84 ;  /* 0x000000100c54723c */ /* 0x048ff00000041854 */
[C---:B------:R-:W-:Y:S01]  /*ac00*/  HMMA.16816.F32.BF16 R88, R12.reuse, R18, R88 ;  /* 0x000000120c58723c */ /* 0x040fe20000041858 */
[----:B------:R3:W5:Y:S07]  /*ac10*/  LDSM.16.MT88.4 R16, [R3+0x3800] ;  /* 0x003800000310783b */ /* 0x00076e0000004200 */
[C---:B--2---:R-:W-:Y:S08]  /*ac20*/  HMMA.16816.F32.BF16 R92, R12.reuse, R20, R92 ;  /* 0x000000140c5c723c */ /* 0x044ff0000004185c */
[----:B------:R-:W-:Y:S01]  /*ac30*/  HMMA.16816.F32.BF16 R96, R12, R22, R96 ;  /* 0x000000160c60723c */ /* 0x000fe20000041860 */
[----:B------:R-:W2:Y:S06]  /*ac40*/  LDSM.16.MT88.4 R20, [R160+0x3800] ;  /* 0x00380000a014783b */ /* 0x000eac0000004200 */
[----:B------:R-:W-:Y:S01]  /*ac50*/  F2FP.BF16.PACK_AB R12, R154, R155 ;  /* 0x0000009b9a0c723e */ /* 0x000fe200000010ff */
[----:B---3--:R-:W-:Y:S01]  /*ac60*/  FADD.FTZ R3, R197, R2 ;  /* 0x00000002c5037221 */ /* 0x008fe20000010000 */
[----:B------:R-:W-:Y:S03]  /*ac70*/  F2FP.BF16.PACK_AB R14, R152, R153 ;  /* 0x00000099980e723e */ /* 0x000fe600000010ff */
[----:B------:R-:W-:Y:S01]  /*ac80*/  F2FP.BF16.PACK_AB R13, R150, R151 ;  /* 0x00000097960d723e */ /* 0x000fe200000010ff */
[----:B------:R-:W-:Y:S01]  /*ac90*/  FADD.FTZ R2, R179, R0 ;  /* 0x00000000b3027221 */ /* 0x000fe20000010000 */
[----:B----4-:R-:W-:Y:S01]  /*aca0*/  F2FP.BF16.PACK_AB R15, R148, R149 ;  /* 0x00000095940f723e */ /* 0x010fe200000010ff */
[----:B------:R-:W-:Y:S02]  /*acb0*/  FADD.FTZ R0, R196, R3 ;  /* 0x00000003c4007221 */ /* 0x000fe40000010000 */
[----:B------:R-:W-:Y:S02]  /*acc0*/  FADD.FTZ R2, R176, R2 ;  /* 0x00000002b0027221 */ /* 0x000fe40000010000 */
[----:B------:R-:W-:Y:S02]  /*acd0*/  FADD.FTZ R0, R181, R0 ;  /* 0x00000000b5007221 */ /* 0x000fe40000010000 */
[C---:B------:R-:W-:Y:S01]  /*ace0*/  HMMA.16816.F32.BF16 R128, R12.reuse, R132, R4 ;  /* 0x000000840c80723c */ /* 0x040fe20000041804 */
[----:B------:R-:W3:Y:S02]  /*acf0*/  LDSM.16.MT88.4 R4, [R160+0x5800] ;  /* 0x00580000a004783b */ /* 0x000ee40000004200 */
[----:B------:R-:W-:Y:S02]  /*ad00*/  FADD.FTZ R2, R175, R2 ;  /* 0x00000002af027221 */ /* 0x000fe40000010000 */
[----:B------:R-:W-:Y:S02]  /*ad10*/  FADD.FTZ R0, R174, R0 ;  /* 0x00000000ae007221 */ /* 0x000fe40000010000 */
[----:B------:R-:W-:Y:S01]  /*ad20*/  FADD.FTZ R2, R170, R2 ;  /* 0x00000002aa027221 */ /* 0x000fe20000010000 */
[C---:B------:R-:W-:Y:S01]  /*ad30*/  HMMA.16816.F32.BF16 R132, R12.reuse, R134, R8 ;  /* 0x000000860c84723c */ /* 0x040fe20000041808 */
[----:B------:R-:W4:Y:S03]  /*ad40*/  LDSM.16.MT88.4 R8, [R126+0x5800] ;  /* 0x005800007e08783b */ /* 0x000f260000004200 */
[----:B------:R-:W-:Y:S02]  /*ad50*/  FADD.FTZ R0, R173, R0 ;  /* 0x00000000ad007221 */ /* 0x000fe40000010000 */
[----:B------:R-:W-:Y:S02]  /*ad60*/  FADD.FTZ R2, R169, R2 ;  /* 0x00000002a9027221 */ /* 0x000fe40000010000 */
[C---:B-1----:R-:W-:Y:S04]  /*ad70*/  HMMA.16816.F32.BF16 R100, R12.reuse, R24, R100 ;  /* 0x000000180c64723c */ /* 0x042fe80000041864 */
[----:B------:R-:W-:Y:S02]  /*ad80*/  FADD.FTZ R0, R172, R0 ;  /* 0x00000000ac007221 */ /* 0x000fe40000010000 */
[----:B------:R-:W-:Y:S02]  /*ad90*/  FADD.FTZ R2, R168, R2 ;  /* 0x00000002a8027221 */ /* 0x000fe40000010000 */
[C---:B------:R-:W-:Y:S04]  /*ada0*/  HMMA.16816.F32.BF16 R104, R12.reuse, R26, R104 ;  /* 0x0000001a0c68723c */ /* 0x040fe80000041868 */
        /* <DEDUP_REMOVED lines=14> */
[C---:B-----5:R-:W-:Y:S04]  /*ae90*/  HMMA.16816.F32.BF16 R36, R12.reuse, R16, R36 ;  /* 0x000000100c24723c */ /* 0x060fe80000041824 */
        /* <DEDUP_REMOVED lines=9> */
[C---:B------:R-:W-:Y:S04]  /*af30*/  HMMA.16816.F32.BF16 R48, R12.reuse, R22, R48 ;  /* 0x000000160c30723c */ /* 0x040fe80000041830 */
[----:B------:R-:W-:Y:S02]  /*af40*/  FADD.FTZ R214, R152, R2 ;  /* 0x0000000298d67221 */ /* 0x000fe40000010000 */
[----:B------:R-:W-:Y:S02]  /*af50*/  FADD.FTZ R215, R148, R0 ;  /* 0x0000000094d77221 */ /* 0x000fe40000010000 */
        /* <DEDUP_REMOVED lines=12> */
[----:B------:R-:W-:Y:S07]  /*b020*/  @!UPT UIADD3 URZ, URZ, URZ, URZ ;  /* 0x0000003f3f3ff290 */ /* 0x000fee000fffe03f */
[----:B------:R-:W-:-:S11]  /*b030*/  @!P0 BRA `(.L_x_1466) ;  /* 0x000004f000008947 */ /* 0x000fd60003800000 */
[----:B------:R-:W-:Y:S01]  /*b040*/  IMAD R2, R178, 0x40, R221 ;  /* 0x00000040b2027824 */ /* 0x000fe200078e02dd */
[----:B------:R-:W-:Y:S01]  /*b050*/  SHF.R.S32.HI R201, RZ, 0x1f, R213 ;  /* 0x0000001fffc97819 */ /* 0x000fe200000114d5 */
[----:B------:R-:W-:Y:S01]  /*b060*/  IMAD.MOV.U32 R193, RZ, RZ, RZ ;  /* 0x000000ffffc17224 */ /* 0x000fe200078e00ff */
[----:B------:R-:W-:Y:S01]  /*b070*/  SHF.R.S32.HI R202, RZ, 0x1f, R212 ;  /* 0x0000001fffca7819 */ /* 0x000fe200000114d4 */
[C---:B------:R-:W-:Y:S01]  /*b080*/  IMAD.SHL.U32 R18, R213.reuse, 0x2, RZ ;  /* 0x00000002d5127824 */ /* 0x040fe200078e00ff */
[----:B------:R-:W-:Y:S01]  /*b090*/  IADD3 R2, R2, -0x80, R218 ;  /* 0xffffff8002027810 */ /* 0x000fe20007ffe0da */
[----:B------:R-:W-:Y:S01]  /*b0a0*/  IMAD.SHL.U32 R17, R212, 0x2, RZ ;  /* 0x00000002d4117824 */ /* 0x000fe200078e00ff */
[----:B------:R-:W-:Y:S01]  /*b0b0*/  SHF.L.U64.HI R15, R213, 0x1, R201 ;  /* 0x00000001d50f7819 */ /* 0x000fe200000102c9 */
[C---:B------:R-:W-:Y:S01]  /*b0c0*/  IMAD.SHL.U32 R16, R195.reuse, 0x2, RZ ;  /* 0x00000002c3107824 */ /* 0x040fe200078e00ff */
[----:B------:R-:W-:Y:S01]  /*b0d0*/  SHF.R.S32.HI R201, RZ, 0x1f, R195 ;  /* 0x0000001fffc97819 */ /* 0x000fe200000114c3 */
[----:B------:R-:W-:Y:S01]  /*b0e0*/  @P3 IMAD.HI.U32 R3, R2, c[0x0][0x2bc], RZ ;  /* 0x0000af0002033a27 */ /* 0x000fe200078e00ff */
[----:B------:R-:W-:Y:S02]  /*b0f0*/  SHF.L.U64.HI R14, R212, 0x1, R202 ;  /* 0x00000001d40e7819 */ /* 0x000fe400000102ca */
[----:B------:R-:W-:Y:S01]  /*b100*/  SHF.L.U64.HI R13, R195, 0x1, R201 ;  /* 0x00000001c30d7819 */ /* 0x000fe200000102c9 */
[----:B------:R-:W-:Y:S01]  /*b110*/  IMAD.MOV.U32 R0, RZ, RZ, R2 ;  /* 0x000000ffff007224 */ /* 0x000fe200078e0002 */
[----:B------:R-:W-:Y:S04]  /*b120*/  @P3 SHF.R.U32.HI R0, RZ, c[0x0][0x2c0], R3 ;  /* 0x0000b000ff003a19 */ /* 0x000fe80000011603 */
        /* <DEDUP_REMOVED lines=22> */
.L_x_1521:
[----:B------:R-:W-:-:S05]  /*b290*/  BRA.DIV ~URZ, `(.L_x_1468) ;  /* 0x00003e127f007947 */ /* 0x000fca000b800000 */
[----:B------:R-:W3:Y:S01]  /*b2a0*/  SHFL.IDX PT, R2, R12, RZ, 0x181f ;  /* 0x00181fff0c027589 */ /* 0x000ee200000e0000 */
[----:B------:R-:W-:Y:S01]  /*b2b0*/  ISETP.GE.AND P4, PT, R195, c[0x0][0x1d4], PT ;  /* 0x00007500c3007a0c */ /* 0x000fe20003f86270 */
[----:B------:R-:W-:Y:S01]  /*b2c0*/  IMAD R0, R210, 0x6000, R232 ;  /* 0x00006000d2007824 */ /* 0x000fe200078e02e8 */
[----:B------:R-:W-:Y:S02]  /*b2d0*/  ISETP.GE.AND P1, PT, R212, c[0x0][0x1d4], PT ;  /* 0x00007500d4007a0c */ /* 0x000fe40003f26270 */
[----:B------:R-:W-:Y:S02]  /*b2e0*/  ISETP.GE.AND P0, PT, R213, c[0x0][0x1d4], PT ;  /* 0x00007500d5007a0c */ /* 0x000fe40003f06270 */
[C---:B---3--:R-:W-:Y:S02]  /*b2f0*/  IADD3 R8, P5, R2.reuse, R16, RZ ;  /* 0x0000001002087210 */ /* 0x048fe40007fbe0ff */
[----:B------:R-:W-:Y:S03]  /*b300*/  IADD3 R6, P6, R2, R17, RZ ;  /* 0x0000001102067210 */ /* 0x000fe60007fde0ff */
[----:B--2---:R-:W-:Y:S01]  /*b310*/  IMAD.X R9, R4, 0x1, R13, P5 ;  /* 0x0000000104097824 */ /* 0x004fe200028e060d */
[----:B------:R-:W-:Y:S01]  /*b320*/  IADD3 R10, P5, R2, R18, RZ ;  /* 0x00000012020a7210 */ /* 0x000fe20007fbe0ff */
[C---:B------:R-:W-:Y:S01]  /*b330*/  IMAD.X R7, R4.reuse, 0x1, R14, P6 ;  /* 0x0000000104077824 */ /* 0x040fe200030e060e */
[----:B------:R-:W2:Y:S03]  /*b340*/  SHFL.IDX PT, R2, R12, 0x1, 0x181f ;  /* 0x00381f000c027f89 */ /* 0x000ea600000e0000 */
[----:B------:R-:W-:Y:S01]  /*b350*/  IMAD.X R11, R4, 0x1, R15, P5 ;  /* 0x00000001040b7824 */ /* 0x000fe200028e060f */
[----:B------:R-:W-:Y:S01]  /*b360*/  @!PT LDS RZ, [RZ] ;  /* 0x00000000fffff984 */ /* 0x000fe20000000800 */
[----:B------:R3:W-:Y:S04]  /*b370*/  LDGSTS.E.BYPASS.LTC128B.128 [R0], [R8.64], !P4 ;  /* 0x0000000008007fae */ /* 0x0007e8000e101d46 */
[----:B------:R4:W-:Y:S04]  /*b380*/  LDGSTS.E.BYPASS.LTC128B.128 [R0+0x2000], [R6.64], !P1 ;  /* 0x0200000006007fae */ /* 0x0009e8000c901d46 */
[----:B------:R5:W-:Y:S04]  /*b390*/  LDGSTS.E.BYPASS.LTC128B.128 [R0+0x4000], [R10.64], !P0 ;  /* 0x040000000a007fae */ /* 0x000be8000c101d46 */
[----:B------:R1:W2:Y:S01]  /*b3a0*/  SHFL.IDX PT, R4, R5, 0x1, 0x181f ;  /* 0x00381f0005047f89 */ /* 0x0002a200000e0000 */
[----:B----4-:R-:W-:Y:S02]  /*b3b0*/  SEL R7, RZ, 0x10, P0 ;  /* 0x00000010ff077807 */ /* 0x010fe40000000000 */
[----:B-1----:R-:W-:Y:S02]  /*b3c0*/  SEL R5, RZ, 0x10, P4 ;  /* 0x00000010ff057807 */ /* 0x002fe40002000000 */
[----:B-----5:R-:W-:Y:S02]  /*b3d0*/  SEL R10, RZ, 0x10, P1 ;  /* 0x00000010ff0a7807 */ /* 0x020fe40000800000 */
.L_x_1522:
[----:B--23--:R-:W-:Y:S02]  /*b3e0*/  IADD3 R8, -R5, 0x10, RZ ;  /* 0x0000001005087810 */ /* 0x00cfe40007ffe1ff */
[----:B------:R-:W-:Y:S02]  /*b3f0*/  IADD3 R3, -R10, 0x10, RZ ;  /* 0x000000100a037810 */ /* 0x000fe40007ffe1ff */
[----:B------:R-:W-:Y:S02]  /*b400*/  LOP3.LUT R8, R8, 0xf, RZ, 0xc0, !PT ;  /* 0x0000000f08087812 */ /* 0x000fe400078ec0ff */
[----:B------:R-:W-:Y:S02]  /*b410*/  LOP3.LUT R3, R3, 0xf, RZ, 0xc0, !PT ;  /* 0x0000000f03037812 */ /* 0x000fe400078ec0ff */
[----:B------:R-:W-:Y:S02]  /*b420*/  IADD3 R9, -R7, 0x10, RZ ;  /* 0x0000001007097810 */ /* 0x000fe40007ffe1ff */
[-C--:B------:R-:W-:Y:S02]  /*b430*/  IADD3 R8, P5, P4, R8, R2.reuse, R16 ;  /* 0x0000000208087210 */ /* 0x080fe40007cbe010 */
[----:B------:R-:W-:Y:S02]  /*b440*/  ISETP.NE.U32.AND P6, PT, R5, RZ, PT ;  /* 0x000000ff0500720c */ /* 0x000fe40003fc5070 */
[----:B------:R-:W-:Y:S02]  /*b450*/  IADD3 R6, P1, P0, R3, R2, R17 ;  /* 0x0000000203067210 */ /* 0x000fe4000783e011 */
[----:B------:R-:W-:Y:S02]  /*b460*/  LOP3.LUT R3, R9, 0xf, RZ, 0xc0, !PT ;  /* 0x0000000f09037812 */ /* 0x000fe400078ec0ff */
[-C--:B------:R-:W-:Y:S02]  /*b470*/  IADD3.X R9, RZ, R4.reuse, R13, P5, P4 ;  /* 0x00000004ff097210 */ /* 0x080fe40002fe840d */
[----:B------:R-:W-:Y:S02]  /*b480*/  ISETP.NE.U32.AND P5, PT, R10, RZ, PT ;  /* 0x000000ff0a00720c */ /* 0x000fe40003fa5070 */
[----:B------:R-:W-:Y:S02]  /*b490*/  ISETP.NE.U32.AND P4, PT, R7, RZ, PT ;  /* 0x000000ff0700720c */ /* 0x000fe40003f85070 */
[----:B------:R-:W-:Y:S01]  /*b4a0*/  IADD3.X R7, RZ, R4, R14, P1, P0 ;  /* 0x00000004ff077210 */ /* 0x000fe20000fe040e */
[----:B------:R-:W-:Y:S01]  /*b4b0*/  @!PT LDS RZ, [RZ] ;  /* 0x00000000fffff984 */ /* 0x000fe20000000800 */
[----:B------:R-:W-:Y:S01]  /*b4c0*/  @!PT LDS RZ, [RZ] ;  /* 0x00000000fffff984 */ /* 0x000fe20000000800 */
[----:B------:R-:W-:Y:S01]  /*b4d0*/  @!PT LDS RZ, [RZ] ;  /* 0x00000000fffff984 */ /* 0x000fe20000000800 */
[----:B------:R1:W-:Y:S01]  /*b4e0*/  LDGSTS.E.BYPASS.LTC128B.128.ZFILL [R0+0x1000], [R8.64], P6 ;  /* 0x0100000008007fae */ /* 0x0003e2000b141d46 */
[----:B------:R-:W-:Y:S04]  /*b4f0*/  IADD3 R2, P1, P0, R3, R2, R18 ;  /* 0x0000000203027210 */ /* 0x000fe8000783e012 */
[----:B------:R-:W-:Y:S03]  /*b500*/  IADD3.X R3, RZ, R4, R15, P1, P0 ;  /* 0x00000004ff037210 */ /* 0x000fe60000fe040f */
[----:B------:R1:W-:Y:S04]  /*b510*/  LDGSTS.E.BYPASS.LTC128B.128.ZFILL [R0+0x3000], [R6.64], P5 ;  /* 0x0300000006007fae */ /* 0x0003e8000a941d46 */
[----:B------:R1:W-:Y:S02]  /*b520*/  LDGSTS.E.BYPASS.LTC128B.128.ZFILL [R0+0x5000], [R2.64], P4 ;  /* 0x0500000002007fae */ /* 0x0003e4000a141d46 */
.L_x_1466:
[----:B------:R-:W-:Y:S05]  /*b530*/  BSYNC B0 ;  /* 0x0000000000007941 */ /* 0x000fea0003800000 */
.L_x_1465:
[C---:B------:R-:W-:Y:S01]  /*b540*/  ISETP.GT.AND P0, PT, R178.reuse, RZ, PT ;  /* 0x000000ffb200720c */ /* 0x040fe20003f04270 */
[----:B------:R-:W0:Y:S01]  /*b550*/  LDGDEPBAR ;  /* 0x00000000000079af */ /* 0x000e220000000000 */
[----:B-1----:R-:W-:Y:S01]  /*b560*/  IADD3 R2, R178, -0x1, RZ ;  /* 0xffffffffb2027810 */ /* 0x002fe20007ffe0ff */
[----:B------:R-:W-:Y:S01]  /*b570*/  IMAD.MOV.U32 R126, RZ, RZ, R124 ;  /* 0x000000ffff7e7224 */ /* 0x000fe200078e007c */
[C---:B------:R-:W-:Y:S01]  /*b580*/  ISETP.GE.AND P1, PT, R182.reuse, 0x1, PT ;  /* 0x00000001b600780c */ /* 0x040fe20003f26270 */
[----:B------:R-:W-:Y:S01]  /*b590*/  IMAD.MOV.U32 R0, RZ, RZ, R125 ;  /* 0x000000ffff007224 */ /* 0x000fe200078e007d */
[----:B------:R-:W-:Y:S01]  /*b5a0*/  IADD3 R182, R182, 0x1, RZ ;  /* 0x00000001b6b67810 */ /* 0x000fe20007ffe0ff */
[----:B------:R-:W-:Y:S03]  /*b5b0*/  IMAD.MOV.U32 R178, RZ, RZ, R2 ;  /* 0x000000ffffb27224 */ /* 0x000fe600078e0002 */
[----:B------:R-:W-:Y:S03]  /*b5c0*/  SEL R182, R182, RZ, !P1 ;  /* 0x000000ffb6b67207 */ /* 0x000fe60004800000 */
[----:B------:R-:W-:-:S05]  /*b5d0*/  @P0 BRA `(.L_x_1469) ;  /* 0xffffd1a000000947 */ /* 0x000fca000383ffff */
.L_x_1459:
[----:B------:R-:W-:Y:S05]  /*b5e0*/  BRA.DIV ~URZ, `(.L_x_1470) ;  /* 0x00003d127f007947 */ /* 0x000fea000b800000 */
[----:B------:R1:W2:Y:S02]  /*b5f0*/  SHFL.BFLY PT, R4, R214, 0x2, 0x1f ;  /* 0x0c401f00d6047f89 */ /* 0x0002a400000e0000 */
.L_x_1523:
[----:B--2---:R-:W-:Y:S01]  /*b600*/  FADD.FTZ R4, R4, R214 ;  /* 0x000000d604047221 */ /* 0x004fe20000010000 */
[----:B------:R-:W-:Y:S05]  /*b610*/  BRA.DIV ~URZ, `(.L_x_1471) ;  /* 0x00003d427f007947 */ /* 0x000fea000b800000 */
[----:B------:R-:W2:Y:S04]  /*b620*/  SHFL.BFLY PT, R0, R215, 0x2, 0x1f ;  /* 0x0c401f00d7007f89 */ /* 0x000ea800000e0000 */
[----:B------:R-:W3:Y:S01]  /*b630*/  SHFL.BFLY PT, R2, R4, 0x1, 0x1f ;  /* 0x0c201f0004027f89 */ /* 0x000ee200000e0000 */
[----:B--2---:R-:W-:-:S02]  /*b640*/  FADD.FTZ R0, R0, R215 ;  /* 0x000000d700007221 */ /* 0x004fc40000010000 */
[----:B---3--:R-:W-:-:S03]  /*b650*/  FADD.FTZ R4, R4, R2 ;  /* 0x0000000204047221 */ /* 0x008fc60000010000 */
[----:B------:R2:W3:Y:S04]  /*b660*/  SHFL.BFLY PT, R3, R0, 0x1, 0x1f ;  /* 0x0c201f0000037f89 */ /* 0x0004e800000e0000 */
.L_x_1524:
[----:B------:R-:W-:Y:S01]  /*b670*/  FSETP.NE.FTZ.AND P1, PT, R4, RZ, PT ;  /* 0x000000ff0400720b */ /* 0x000fe20003f35000 */
[----:B---3--:R-:W-:Y:S01]  /*b680*/  FADD.FTZ R3, R3, R0 ;  /* 0x0000000003037221 */ /* 0x008fe20000010000 */
[----:B------:R-:W-:Y:S02]  /*b690*/  MOV R2, RZ ;  /* 0x000000ff00027202 */ /* 0x000fe40000000f00 */
[----:B--2---:R-:W-:Y:S02]  /*b6a0*/  MOV R0, RZ ;  /* 0x000000ff00007202 */ /* 0x004fe40000000f00 */
[----:B------:R-:W-:Y:S02]  /*b6b0*/  FSETP.NE.FTZ.AND P0, PT, R3, RZ, PT ;  /* 0x000000ff0300720b */ /* 0x000fe40003f15000 */
[----:B------:R-:W-:-:S05]  /*b6c0*/  MOV R137, 0xff800000 ;  /* 0xff80000000897802 */ /* 0x000fca0000000f00 */
[----:B------:R-:W2:Y:S01]  /*b6d0*/  @P1 MUFU.RCP R2, R4 ;  /* 0x0000000400021308 */ /* 0x000ea20000001000 */
[----:B------:R-:W-:-:S07]  /*b6e0*/  @P1 MOV R6, 0x3f317218 ;  /* 0x3f31721800061802 */ /* 0x000fce0000000f00 */
[----:B------:R-:W3:Y:S01]  /*b6f0*/  @P1 MUFU.LG2 R4, R4 ;  /* 0x0000000400041308 */ /* 0x000ee20000000c00 */
[----:B--2---:R-:W-:-:S07]  /*b700*/  FMUL.FTZ R34, R2, R121 ;  /* 0x0000007902227220 */ /* 0x004fce0000410000 */
[----:B------:R-:W2:Y:S01]  /*b710*/  @P0 MUFU.RCP R0, R3 ;  /* 0x0000000300000308 */ /* 0x000ea20000001000 */
        /* <DEDUP_REMOVED lines=15> */
[C---:B------:R-:W-:Y:S01]  /*b810*/  FMUL.FTZ R121, R2.reuse, R36 ;  /* 0x0000002402797220 */ /* 0x040fe20000410000 */
[----:B------:R-:W-:Y:S01]  /*b820*/  MOV R36, 0x1 ;  /* 0x0000000100247802 */ /* 0x000fe20000000f00 */
[C---:B------:R-:W-:Y:S02]  /*b830*/  FMUL.FTZ R32, R2.reuse, R37 ;  /* 0x0000002502207220 */ /* 0x040fe40000410000 */
[----:B------:R-:W-:-:S02]  /*b840*/  FMUL.FTZ R126, R2, R40 ;  /* 0x00000028027e7220 */ /* 0x000fc40000410000 */
[C---:B------:R-:W-:Y:S02]  /*b850*/  FMUL.FTZ R30, R2.reuse, R41 ;  /* 0x00000029021e7220 */ /* 0x040fe40000410000 */
[C---:B------:R-:W-:Y:S02]  /*b860*/  FMUL.FTZ R127, R2.reuse, R44 ;  /* 0x0000002c027f7220 */ /* 0x040fe40000410000 */
[C---:B------:R-:W-:Y:S02]  /*b870*/  FMUL.FTZ R28, R2.reuse, R45 ;  /* 0x0000002d021c7220 */ /* 0x040fe40000410000 */
[C---:B------:R-:W-:Y:S02]  /*b880*/  FMUL.FTZ R136, R2.reuse, R48 ;  /* 0x0000003002887220 */ /* 0x040fe40000410000 */
[C---:B------:R-:W-:Y:S01]  /*b890*/  FMUL.FTZ R26, R2.reuse, R49 ;  /* 0x00000031021a7220 */ /* 0x040fe20000410000 */
[----:B------:R-:W-:Y:S01]  /*b8a0*/  MOV R49, 0xff800000 ;  /* 0xff80000000317802 */ /* 0x000fe20000000f00 */
        /* <DEDUP_REMOVED lines=24> */
[----:B------:R4:W5:Y:S01]  /*ba30*/  @P0 MUFU.LG2 R2, R3 ;  /* 0x0000000300020308 */ /* 0x0009620000000c00 */
[----:B---3--:R-:W-:-:S02]  /*ba40*/  @P1 FMUL.FTZ R5, R4, 0.69314718246459960938 ;  /* 0x3f31721804051820 */ /* 0x008fc40000410000 */
[----:B------:R-:W-:Y:S02]  /*ba50*/  @P1 FMUL.FTZ R4, R6, c[0x0][0x2d0] ;  /* 0x0000b40006041a20 */ /* 0x000fe40000410000 */
[----:B--2---:R-:W-:Y:S02]  /*ba60*/  FMUL.FTZ R130, R0, R130 ;  /* 0x0000008200827220 */ /* 0x004fe40000410000 */
[----:B------:R-:W-:Y:S02]  /*ba70*/  @P1 FFMA.FTZ R137, R4, R125, R5 ;  /* 0x0000007d04891223 */ /* 0x000fe40000010005 */
[C---:B------:R-:W-:Y:S02]  /*ba80*/  FMUL.FTZ R131, R0.reuse, R131 ;  /* 0x0000008300837220 */ /* 0x040fe40000410000 */
[C---:B------:R-:W-:Y:S02]  /*ba90*/  FMUL.FTZ R134, R0.reuse, R134 ;  /* 0x0000008600867220 */ /* 0x040fe40000410000 */
[----:B------:R-:W-:-:S02]  /*baa0*/  FMUL.FTZ R45, R0, R135 ;  /* 0x00000087002d7220 */ /* 0x000fc40000410000 */
[----:B------:R-:W-:Y:S01]  /*bab0*/  FMUL.FTZ R102, R0, R102 ;  /* 0x0000006600667220 */ /* 0x000fe20000410000 */
[----:B----4-:R-:W-:Y:S01]  /*bac0*/  @P0 MOV R3, 0x3f317218 ;  /* 0x3f31721800030802 */ /* 0x010fe20000000f00 */
[----:B-----5:R-:W-:Y:S02]  /*bad0*/  @P0 FMUL.FTZ R2, R2, 0.69314718246459960938 ;  /* 0x3f31721802020820 */ /* 0x020fe40000410000 */
[C---:B------:R-:W-:Y:S02]  /*bae0*/  FMUL.FTZ R103, R0.reuse, R103 ;  /* 0x0000006700677220 */ /* 0x040fe40000410000 */
[----:B------:R-:W-:Y:S02]  /*baf0*/  @P0 FMUL.FTZ R3, R3, c[0x0][0x2d0] ;  /* 0x0000b40003030a20 */ /* 0x000fe40000410000 */
        /* <DEDUP_REMOVED lines=41> */
[----:B------:R-:W-:Y:S01]  /*bd90*/  FMUL.FTZ R99, R0, R99 ;  /* 0x0000006300637220 */ /* 0x000fe20000410000 */
[----:B------:R-:W-:Y:S01]  /*bda0*/  PRMT R0, R36, 0x7610, R0 ;  /* 0x0000761024007816 */ /* 0x000fe20000000000 */
[----:B------:R-:W-:Y:S02]  /*bdb0*/  @P0 FFMA.FTZ R49, R3, R124, R2 ;  /* 0x0000007c03310223 */ /* 0x000fe40000010002 */
.L_x_1424:
[----:B------:R2:W5:Y:S01]  /*bdc0*/  LDL R40, [R1] ;  /* 0x0000000001287983 */ /* 0x0005620000100800 */
[----:B------:R-:W-:Y:S03]  /*bdd0*/  BSSY B0, `(.L_x_1472) ;  /* 0x0000012000007945 */ /* 0x000fe60003800000 */
[----:B------:R-:W3:Y:S02]  /*bde0*/  S2R R53, SR_TID.X ;  /* 0x0000000000357919 */ /* 0x000ee40000002100 */
[----:B---3--:R-:W-:-:S13]  /*bdf0*/  LOP3.LUT P6, RZ, R53, 0xff, RZ, 0xc0, !PT ;  /* 0x000000ff35ff7812 */ /* 0x008fda00078cc0ff */
[----:B------:R-:W-:Y:S05]  /*be00*/  @P6 BRA `(.L_x_1473) ;  /* 0x000000e000006947 */ /* 0x000fea0003800000 */
[----:B--2---:R-:W2:Y:S01]  /*be10*/  S2R R36, SR_LANEID ;  /* 0x0000000000247919 */ /* 0x004ea20000000000 */
[----:B------:R-:W-:Y:S01]  /*be20*/  VOTEU.ANY UR4, UPT, PT ;  /* 0x0000000000047886 */ /* 0x000fe200038e0100 */
[----:B------:R-:W-:Y:S01]  /*be30*/  IMAD.MOV.U32 R38, RZ, RZ, c[0x0][0x580] ;  /* 0x00016000ff267624 */ /* 0x000fe200078e00ff */
[----:B------:R-:W2:Y:S01]  /*be40*/  FLO.U32 R3, UR4 ;  /* 0x0000000400037d00 */ /* 0x000ea200080e0000 */
[----:B------:R-:W-:-:S07]  /*be50*/  IMAD.MOV.U32 R39, RZ, RZ, c[0x0][0x584] ;  /* 0x00016100ff277624 */ /* 0x000fce00078e00ff */
[----:B------:R-:W3:Y:S01]  /*be60*/  POPC R2, UR4 ;  /* 0x0000000400027d09 */ /* 0x000ee20008000000 */
[----:B--2---:R-:W-:-:S13]  /*be70*/  ISETP.EQ.U32.AND P0, PT, R3, R36, PT ;  /* 0x000000240300720c */ /* 0x004fda0003f02070 */
[----:B---3--:R-:W2:Y:S04]  /*be80*/  @P0 ATOMG.E.ADD.STRONG.GPU PT, R2, [R38.64], R2 ;  /* 0x00000002260209a8 */ /* 0x008ea800081ee1c6 */
[----:B------:R-:W3:Y:S04]  /*be90*/  S2R R36, SR_LTMASK ;  /* 0x0000000000247919 */ /* 0x000ee80000003900 */
[----:B--2---:R3:W2:Y:S02]  /*bea0*/  SHFL.IDX PT, R3, R2, R3, 0x1f ;  /* 0x00001f0302037589 */ /* 0x0046a400000e0000 */
[----:B---3--:R-:W-:-:S06]  /*beb0*/  LOP3.LUT R2, R36, UR4, RZ, 0xc0, !PT ;  /* 0x0000000424027c12 */ /* 0x008fcc000f8ec0ff */
[----:B------:R-:W2:Y:S02]  /*bec0*/  POPC R2, R2 ;  /* 0x0000000200027309 */ /* 0x000ea40000000000 */
[----:B--2--5:R-:W-:-:S05]  /*bed0*/  IADD3 R40, R3, c[0x0][0xc], R2 ;  /* 0x0000030003287a10 */ /* 0x024fca0007ffe002 */
[----:B------:R2:W-:Y:S02]  /*bee0*/  STL [R1], R40 ;  /* 0x0000002801007387 */ /* 0x0005e40000100800 */
.L_x_1473:
[----:B--2---:R-:W-:Y:S05]  /*bef0*/  BSYNC B0 ;  /* 0x0000000000007941 */ /* 0x004fea0003800000 */
.L_x_1472:
[----:B------:R-:W-:Y:S01]  /*bf00*/  PRMT R0, R0, 0x9910, RZ ;  /* 0x0000991000007816 */ /* 0x000fe200000000ff */
[----:B------:R-:W-:Y:S01]  /*bf10*/  BSSY B1, `(.L_x_1474) ;  /* 0x00001bd000017945 */ /* 0x000fe20003800000 */
[----:B-----5:R-:W-:Y:S02]  /*bf20*/  IMAD.MOV.U32 R65, RZ, RZ, R40 ;  /* 0x000000ffff417224 */ /* 0x020fe400078e0028 */
[----:B------:R-:W-:-:S13]  /*bf30*/  ISETP.NE.AND P0, PT, R0, RZ, PT ;  /* 0x000000ff0000720c */ /* 0x000fda0003f05270 */
[----:B------:R-:W-:Y:S05]  /*bf40*/  @!P0 BRA `(.L_x_1475) ;  /* 0x000011a000008947 */ /* 0x000fea0003800000 */
[----:B------:R-:W2:Y:S04]  /*bf50*/  LDL R69, [R1+0x4] ;  /* 0x0000040001457983 */ /* 0x000ea80000100800 */
[----:B------:R-:W3:Y:S04]  /*bf60*/  LDL R67, [R1+0x8] ;  /* 0x0000080001437983 */ /* 0x000ee80000100800 */
[----:B------:R-:W4:Y:S04]  /*bf70*/  LDL R63, [R1+0x10] ;  /* 0x00001000013f7983 */ /* 0x000f280000100800 */
[----:B------:R-:W5:Y:S04]  /*bf80*/  LDL R61, [R1+0xc] ;  /* 0x00000c00013d7983 */ /* 0x000f680000100800 */
[----:B------:R-:W4:Y:S04]  /*bf90*/  LDL R59, [R1+0x20] ;  /* 0x00002000013b7983 */ /* 0x000f280000100800 */
[----:B------:R-:W5:Y:S04]  /*bfa0*/  LDL R57, [R1+0x18] ;  /* 0x0000180001397983 */ /* 0x000f680000100800 */
[----:B------:R-:W5:Y:S04]  /*bfb0*/  LDL R55, [R1+0x1c] ;  /* 0x00001c0001377983 */ /* 0x000f680000100800 */
[----:B------:R-:W5:Y:S01]  /*bfc0*/  LDL R51, [R1+0x14] ;  /* 0x0000140001337983 */ /* 0x000f620000100800 */
[----:B------:R-:W-:Y:S01]  /*bfd0*/  WARPSYNC 0xffffffff ;  /* 0xffffffff00007948 */ /* 0x000fe20003800000 */
[----:B------:R-:W-:-:S02]  /*bfe0*/  F2FP.BF16.PACK_AB R48, R129, R128 ;  /* 0x000000808130723e */ /* 0x000fc400000010ff */
[----:B------:R-:W-:Y:S01]  /*bff0*/  BAR.SYNC.DEFER_BLOCKING 0x1, 0x100 ;  /* 0x0044000000007b1d */ /* 0x000fe20000010000 */
        /* <DEDUP_REMOVED lines=46> */
[----:B------:R-:W-:Y:S01]  /*c2e0*/  F2FP.BF16.PACK_AB R0, R99, R98 ;  /* 0x000000626300723e */ /* 0x000fe200000010ff */
[----:B--2---:R2:W-:Y:S04]  /*c2f0*/  STS [R69], R48 ;  /* 0x0000003045007388 */ /* 0x0045e80000000800 */
[----:B------:R2:W-:Y:S04]  /*c300*/  STS [R69+0x400], R47 ;  /* 0x0004002f45007388 */ /* 0x0005e80000000800 */
[----:B---3--:R2:W-:Y:S04]  /*c310*/  STS [R67], R46 ;  /* 0x0000002e43007388 */ /* 0x0085e80000000800 */
[----:B------:R2:W-:Y:S04]  /*c320*/  STS [R67+0x400], R45 ;  /* 0x0004002d43007388 */ /* 0x0005e80000000800 */
[----:B----4-:R2:W-:Y:S04]  /*c330*/  STS [R63], R44 ;  /* 0x0000002c3f007388 */ /* 0x0105e80000000800 */
[----:B------:R2:W-:Y:S04]  /*c340*/  STS [R63+0x400], R43 ;  /* 0x0004002b3f007388 */ /* 0x0005e80000000800 */
[----:B-----5:R2:W-:Y:S04]  /*c350*/  STS [R61], R42 ;  /* 0x0000002a3d007388 */ /* 0x0205e80000000800 */
[----:B------:R2:W-:Y:S04]  /*c360*/  STS [R61+0x400], R41 ;  /* 0x000400293d007388 */ /* 0x0005e80000000800 */
[----:B------:R2:W-:Y:S04]  /*c370*/  STS [R59], R40 ;  /* 0x000000283b007388 */ /* 0x0005e80000000800 */
[----:B------:R2:W-:Y:S04]  /*c380*/  STS [R59+0x400], R39 ;  /* 0x000400273b007388 */ /* 0x0005e80000000800 */
[----:B------:R2:W-:Y:S04]  /*c390*/  STS [R57], R38 ;  /* 0x0000002639007388 */ /* 0x0005e80000000800 */
[----:B------:R2:W-:Y:S04]  /*c3a0*/  STS [R57+0x400], R37 ;  /* 0x0004002539007388 */ /* 0x0005e80000000800 */
[----:B------:R2:W-:Y:S04]  /*c3b0*/  STS [R55], R36 ;  /* 0x0000002437007388 */ /* 0x0005e80000000800 */
[----:B------:R2:W-:Y:S04]  /*c3c0*/  STS [R55+0x400], R35 ;  /* 0x0004002337007388 */ /* 0x0005e80000000800 */
[----:B------:R2:W-:Y:S04]  /*c3d0*/  STS [R51], R34 ;  /* 0x0000002233007388 */ /* 0x0005e80000000800 */
        /* <DEDUP_REMOVED lines=35> */
[----:B--2---:R-:W-:Y:S01]  /*c610*/  SHF.R.S32.HI R51, RZ, 0x1f, R53 ;  /* 0x0000001fff337819 */ /* 0x004fe20000011435 */
[----:B------:R-:W-:Y:S01]  /*c620*/  IMAD.MOV.U32 R160, RZ, RZ, RZ ;  /* 0x000000ffffa07224 */ /* 0x000fe200078e00ff */
[----:B------:R-:W-:Y:S01]  /*c630*/  MOV R2, 0xc690 ;  /* 0x0000c69000027802 */ /* 0x000fe20000000f00 */
[----:B------:R-:W-:Y:S01]  /*c640*/  IMAD.MOV.U32 R3, RZ, RZ, 0x1f ;  /* 0x0000001fff037424 */ /* 0x000fe200078e00ff */
[----:B------:R-:W-:-:S04]  /*c650*/  LEA.HI R51, R51, R53, RZ, 0x7 ;  /* 0x0000003533337211 */ /* 0x000fc800078f38ff */
[----:B------:R-:W-:-:S05]  /*c660*/  SHF.R.S32.HI R51, RZ, 0x7, R51 ;  /* 0x00000007ff337819 */ /* 0x000fca0000011433 */
[----:B------:R-:W-:Y:S02]  /*c670*/  IMAD.MOV.U32 R161, RZ, RZ, R51 ;  /* 0x000000ffffa17224 */ /* 0x000fe400078e0033 */
[----:B-1----:R-:W-:Y:S05]  /*c680*/  CALL.REL.NOINC `($__internal_7_$__cuda_sm70_shflsync_idx_p) ;  /* 0x000031f000007944 */ /* 0x002fea0003c00000 */
.L_x_1476:
[----:B--2---:R-:W2:Y:S01]  /*c690*/  LDL R2, [R1+0x28] ;  /* 0x0000280001027983 */ /* 0x004ea20000100800 */
[----:B------:R-:W-:Y:S01]  /*c6a0*/  IMAD.MOV.U32 R0, RZ, RZ, 0x1 ;  /* 0x00000001ff007424 */ /* 0x000fe200078e00ff */
[----:B------:R-:W-:Y:S02]  /*c6b0*/  SHF.R.S32.HI R8, RZ, 0x1f, R250 ;  /* 0x0000001fff087819 */ /* 0x000fe400000114fa */
[----:B------:R-:W3:Y:S02]  /*c6c0*/  LDL R13, [R1+0x30] ;  /* 0x00003000010d7983 */ /* 0x000ee40000100800 */
[----:B------:R-:W-:Y:S01]  /*c6d0*/  ISETP.NE.AND P1, PT, R0, c[0x0][0x4e8], PT ;  /* 0x00013a0000007a0c */ /* 0x000fe20003f25270 */
[----:B------:R-:W-:-:S04]  /*c6e0*/  IMAD R5, R8, c[0x0][0x490], RZ ;  /* 0x0001240008057a24 */ /* 0x000fc800078e02ff */
[----:B------:R-:W-:Y:S01]  /*c6f0*/  IMAD R5, R250, c[0x0][0x494], R5 ;  /* 0x00012500fa057a24 */ /* 0x000fe200078e0205 */
[----:B------:R-:W-:Y:S01]  /*c700*/  SHF.R.S32.HI R11, RZ, 0x1f, R249 ;  /* 0x0000001fff0b7819 */ /* 0x000fe200000114f9 */
[----:B------:R-:W4:Y:S04]  /*c710*/  S2R R15, SR_TID.X ;  /* 0x00000000000f7919 */ /* 0x000f280000002100 */
[----:B------:R-:W-:Y:S01]  /*c720*/  IMAD R9, R11, c[0x0][0x498], RZ ;  /* 0x000126000b097a24 */ /* 0x000fe200078e02ff */
[----:B------:R-:W-:Y:S01]  /*c730*/  IADD3 R10, R218, R252, RZ ;  /* 0x000000fcda0a7210 */ /* 0x000fe20007ffe0ff */
[----:B------:R-:W-:Y:S02]  /*c740*/  ULDC UR5, c[0x0][0x4e8] ;  /* 0x00013a0000057ab9 */ /* 0x000fe40000000800 */
[----:B------:R-:W-:-:S02]  /*c750*/  ULDC UR4, c[0x0][0x388] ;  /* 0x0000e20000047ab9 */ /* 0x000fc40000000800 */
[----:B------:R-:W-:Y:S01]  /*c760*/  UIMAD UR4, UR5, UR4, URZ ;  /* 0x00000004050472a4 */ /* 0x000fe2000f8e023f */
[----:B----4-:R-:W-:-:S04]  /*c770*/  SHF.R.S32.HI R14, RZ, 0x1f, R15 ;  /* 0x0000001fff0e7819 */ /* 0x010fc8000001140f */
[----:B------:R-:W-:-:S04]  /*c780*/  LEA.HI R14, R14, R15, RZ, 0x5 ;  /* 0x0000000f0e0e7211 */ /* 0x000fc800078f28ff */
[----:B------:R-:W-:-:S04]  /*c790*/  LOP3.LUT R14, R14, 0xffffffe0, RZ, 0xc0, !PT ;  /* 0xffffffe00e0e7812 */ /* 0x000fc800078ec0ff */
[----:B------:R-:W-:Y:S01]  /*c7a0*/  IADD3 R14, -R14, R15, RZ ;  /* 0x0000000f0e0e7210 */ /* 0x000fe20007ffe1ff */
[----:B------:R-:W-:Y:S01]  /*c7b0*/  BSSY B0, `(.L_x_1477) ;  /* 0x000005a000007945 */ /* 0x000fe20003800000 */
[----:B------:R-:W-:Y:S02]  /*c7c0*/  SHF.R.S32.HI R15, RZ, 0x1f, R195 ;  /* 0x0000001fff0f7819 */ /* 0x000fe400000114c3 */
[----:B--2---:R-:W-:Y:S01]  /*c7d0*/  IADD3 R4, R2, R252, RZ ;  /* 0x000000fc02047210 */ /* 0x004fe20007ffe0ff */
[----:B------:R-:W-:-:S04]  /*c7e0*/  IMAD.WIDE.U32 R2, R250, c[0x0][0x490], RZ ;  /* 0x00012400fa027a25 */ /* 0x000fc800078e00ff */
[----:B------:R-:W-:-:S04]  /*c7f0*/  @P1 IMAD.HI.U32 R6, R4, c[0x0][0x4ec], RZ ;  /* 0x00013b0004061a27 */ /* 0x000fc800078e00ff */
[----:B------:R-:W-:Y:S01]  /*c800*/  IMAD.MOV.U32 R0, RZ, RZ, R4 ;  /* 0x000000ffff007224 */ /* 0x000fe200078e0004 */
[----:B------:R-:W-:Y:S02]  /*c810*/  @P1 SHF.R.U32.HI R0, RZ, c[0x0][0x4f0], R6 ;  /* 0x00013c00ff001a19 */ /* 0x000fe40000011606 */
[----:B------:R-:W-:-:S03]  /*c820*/  IADD3 R3, R3, R5, RZ ;  /* 0x0000000503037210 */ /* 0x000fc60007ffe0ff */
[----:B------:R-:W-:Y:S02]  /*c830*/  IMAD.MOV R5, RZ, RZ, -R0 ;  /* 0x000000ffff057224 */ /* 0x000fe400078e0a00 */
[----:B------:R-:W-:-:S04]  /*c840*/  IMAD.WIDE.U32 R6, R249, c[0x0][0x498], R2 ;  /* 0x00012600f9067a25 */ /* 0x000fc800078e0002 */
[----:B------:R-:W-:Y:S01]  /*c850*/  IMAD R2, R5, c[0x0][0x4e8], R4 ;  /* 0x00013a0005027a24 */ /* 0x000fe200078e0204 */
[----:B------:R-:W-:Y:S01]  /*c860*/  IADD3 R4, P0, R0, R6, RZ ;  /* 0x0000000600047210 */ /* 0x000fe20007f1e0ff */
[----:B------:R-:W-:Y:S01]  /*c870*/  IMAD R3, R249, c[0x0][0x49c], R9 ;  /* 0x00012700f9037a24 */ /* 0x000fe200078e0209 */
[----:B------:R-:W-:Y:S02]  /*c880*/  SHF.R.S32.HI R5, RZ, 0x1f, R0 ;  /* 0x0000001fff057819 */ /* 0x000fe40000011400 */
[----:B------:R-:W-:Y:S01]  /*c890*/  SHF.R.S32.HI R6, RZ, 0x1f, R2 ;  /* 0x0000001fff067819 */ /* 0x000fe20000011402 */
[----:B------:R-:W-:Y:S01]  /*c8a0*/  IMAD R0, R8, c[0x0][0x3e8], RZ ;  /* 0x0000fa0008007a24 */ /* 0x000fe200078e02ff */
[----:B------:R-:W-:-:S03]  /*c8b0*/  IADD3.X R5, R5, R7, R3, P0, !PT ;  /* 0x0000000705057210 */ /* 0x000fc600007fe403 */
[----:B------:R-:W-:Y:S02]  /*c8c0*/  IMAD R3, R6, c[0x0][0x488], RZ ;  /* 0x0001220006037a24 */ /* 0x000fe400078e02ff */
[C---:B------:R-:W-:Y:S02]  /*c8d0*/  IMAD R8, R250.reuse, c[0x0][0x3ec], R0 ;  /* 0x0000fb00fa087a24 */ /* 0x040fe400078e0200 */
[----:B------:R-:W-:-:S04]  /*c8e0*/  IMAD.WIDE.U32 R6, R250, c[0x0][0x3e8], RZ ;  /* 0x0000fa00fa067a25 */ /* 0x000fc800078e00ff */
[C---:B------:R-:W-:Y:S02]  /*c8f0*/  IMAD R9, R2.reuse, c[0x0][0x48c], R3 ;  /* 0x0001230002097a24 */ /* 0x040fe400078e0203 */
[----:B------:R-:W-:Y:S01]  /*c900*/  IMAD.WIDE.U32 R4, R2, c[0x0][0x488], R4 ;  /* 0x0001220002047a25 */ /* 0x000fe200078e0004 */
[----:B------:R-:W-:-:S03]  /*c910*/  IADD3 R3, R7, R8, RZ ;  /* 0x0000000807037210 */ /* 0x000fc60007ffe0ff */
[----:B------:R-:W-:Y:S01]  /*c920*/  @P1 IMAD.HI.U32 R2, R10, c[0x0][0x4ec], RZ ;  /* 0x00013b000a021a27 */ /* 0x000fe200078e00ff */
[----:B------:R-:W-:-:S03]  /*c930*/  LEA R8, P0, R4, c[0x0][0x450], 0x2 ;  /* 0x0001140004087a11 */ /* 0x000fc600078010ff */
[----:B------:R-:W-:Y:S02]  /*c940*/  IMAD.IADD R5, R5, 0x1, R9 ;  /* 0x0000000105057824 */ /* 0x000fe400078e0209 */
[----:B------:R-:W-:Y:S01]  /*c950*/  IMAD.MOV.U32 R0, RZ, RZ, R10 ;  /* 0x000000ffff007224 */ /* 0x000fe200078e000a */
[----:B------:R-:W-:Y:S02]  /*c960*/  @P1 SHF.R.U32.HI R0, RZ, c[0x0][0x4f0], R2 ;  /* 0x00013c00ff001a19 */ /* 0x000fe40000011602 */
[----:B------:R-:W-:Y:S01]  /*c970*/  MOV R2, R6 ;  /* 0x0000000600027202 */ /* 0x000fe20000000f00 */
[----:B------:R-:W-:Y:S01]  /*c980*/  IMAD R6, R11, c[0x0][0x3f0], RZ ;  /* 0x0000fc000b067a24 */ /* 0x000fe200078e02ff */
[----:B------:R-:W-:-:S03]  /*c990*/  LEA.HI.X R5, R4, c[0x0][0x454], R5, 0x2, P0 ;  /* 0x0001150004057a11 */ /* 0x000fc600000f1405 */
[C---:B------:R-:W-:Y:S02]  /*c9a0*/  IMAD R9, R249.reuse, c[0x0][0x3f4], R6 ;  /* 0x0000fd00f9097a24 */ /* 0x040fe400078e0206 */
[----:B------:R-:W-:Y:S01]  /*c9b0*/  IMAD.WIDE.U32 R2, R249, c[0x0][0x3f0], R2 ;  /* 0x0000fc00f9027a25 */ /* 0x000fe200078e0002 */
[----:B------:R-:W-:Y:S04]  /*c9c0*/  SHFL.IDX PT, R6, R8, RZ, 0x1c1f ;  /* 0x001c1fff08067589 */ /* 0x000fe800000e0000 */
[----:B------:R-:W2:Y:S01]  /*c9d0*/  SHFL.IDX PT, R7, R5, RZ, 0x1c1f ;  /* 0x001c1fff05077589 */ /* 0x000ea200000e0000 */
[----:B------:R-:W-:-:S03]  /*c9e0*/  IMAD.MOV R11, RZ, RZ, -R0 ;  /* 0x000000ffff0b7224 */ /* 0x000fc600078e0a00 */
[----:B------:R4:W-:Y:S01]  /*c9f0*/  SHFL.IDX PT, R4, R8, 0x1, 0x1c1f ;  /* 0x003c1f0008047f89 */ /* 0x0009e200000e0000 */
[----:B------:R-:W-:-:S03]  /*ca00*/  IMAD.IADD R3, R3, 0x1, R9 ;  /* 0x0000000103037824 */ /* 0x000fc600078e0209 */
[----:B------:R-:W5:Y:S01]  /*ca10*/  SHFL.IDX PT, R5, R5, 0x1, 0x1c1f ;  /* 0x003c1f0005057f89 */ /* 0x000f6200000e0000 */
[----:B---3--:R-:W-:Y:S02]  /*ca20*/  IADD3 R9, R13, R252, RZ ;  /* 0x000000fc0d097210 */ /* 0x008fe40007ffe0ff */
[----:B------:R-:W-:-:S04]  /*ca30*/  LOP3.LUT P0, RZ, R14, 0x3, RZ, 0xc0, !PT ;  /* 0x000000030eff7812 */ /* 0x000fc8000780c0ff */
[----:B------:R-:W-:Y:S01]  /*ca40*/  ISETP.GE.OR P1, PT, R9, UR4, P0 ;  /* 0x0000000409007c0c */ /* 0x000fe20008726670 */
[----:B----4-:R-:W-:Y:S01]  /*ca50*/  IMAD R8, R11, c[0x0][0x4e8], R10 ;  /* 0x00013a000b087a24 */ /* 0x010fe200078e020a */
[----:B------:R-:W-:-:S04]  /*ca60*/  IADD3 R11, R9, 0x8, RZ ;  /* 0x00000008090b7810 */ /* 0x000fc80007ffe0ff */
[----:B------:R-:W-:Y:S02]  /*ca70*/  ISETP.GE.OR P0, PT, R11, UR4, P0 ;  /* 0x000000040b007c0c */ /* 0x000fe40008706670 */
[----:B------:R-:W-:-:S05]  /*ca80*/  SHF.R.S32.HI R12, RZ, 0x1f, R0 ;  /* 0x0000001fff0c7819 */ /* 0x000fca0000011400 */
[----:B--2---:R2:W-:Y:S01]  /*ca90*/  @!P1 ST.E [R6.64], R137 ;  /* 0x0000008906009985 */ /* 0x0045e2000c101906 */
[----:B------:R-:W-:Y:S02]  /*caa0*/  IMAD R10, R12, c[0x0][0x3e0], RZ ;  /* 0x0000f8000c0a7a24 */ /* 0x000fe400078e02ff */
[----:B------:R-:W-:-:S03]  /*cab0*/  IMAD.WIDE.U32 R2, R0, c[0x0][0x3e0], R2 ;  /* 0x0000f80000027a25 */ /* 0x000fc600078e0002 */
[----:B-----5:R2:W-:Y:S01]  /*cac0*/  @!P0 ST.E [R4.64], R49 ;  /* 0x0000003104008985 */ /* 0x0205e2000c101906 */
[----:B------:R-:W-:Y:S01]  /*cad0*/  IMAD R9, R0, c[0x0][0x3e4], R10 ;  /* 0x0000f90000097a24 */ /* 0x000fe200078e020a */
[----:B------:R-:W-:Y:S02]  /*cae0*/  SHF.R.S32.HI R0, RZ, 0x1f, R8 ;  /* 0x0000001fff007819 */ /* 0x000fe40000011408 */
        /* <DEDUP_REMOVED lines=8> */
[----:B------:R2:W1:Y:S01]  /*cb70*/  LDS.128 R60, [R220+0xb080] ;  /* 0x00b08000dc3c7984 */ /* 0x0004620000000c00 */
[----:B------:R-:W-:-:S02]  /*cb80*/  IMAD.IADD R3, R3, 0x1, R9 ;  /* 0x0000000103037824 */ /* 0x000fc400078e0209 */
[----:B------:R-:W-:Y:S02]  /*cb90*/  IMAD R0, R0, c[0x0][0x3d8], RZ ;  /* 0x0000f60000007a24 */ /* 0x000fe400078e02ff */
[----:B------:R-:W-:-:S04]  /*cba0*/  IMAD.WIDE.U32 R2, R8, c[0x0][0x3d8], R2 ;  /* 0x0000f60008027a25 */ /* 0x000fc800078e0002 */
[----:B------:R-:W-:Y:S01]  /*cbb0*/  IMAD R0, R8, c[0x0][0x3dc], R0 ;  /* 0x0000f70008007a24 */ /* 0x000fe200078e0200 */
[----:B------:R-:W-:Y:S01]  /*cbc0*/  LEA R12, P0, R2, c[0x0][0x380], 0x1 ;  /* 0x0000e000020c7a11 */ /* 0x000fe200078008ff */
[----:B------:R-:W-:-:S03]  /*cbd0*/  IMAD.IADD R11, R248, 0x1, R252 ;  /* 0x00000001f80b7824 */ /* 0x000fc600078e02fc */
[----:B------:R-:W-:-:S04]  /*cbe0*/  IADD3 R0, R3, R0, RZ ;  /* 0x0000000003007210 */ /* 0x000fc80007ffe0ff */
[----:B------:R-:W-:Y:S02]  /*cbf0*/  LEA.HI.X R10, R2, c[0x0][0x384], R0, 0x1, P0 ;  /* 0x0000e100020a7a11 */ /* 0x000fe400000f0c00 */
[----:B------:R-:W-:Y:S01]  /*cc00*/  ISETP.GE.AND P0, PT, R11, UR4, PT ;  /* 0x000000040b007c0c */ /* 0x000fe2000bf06270 */
[----:B------:R2:W1:Y:S01]  /*cc10*/  SHFL.IDX PT, R0, R12, RZ, 0x181f ;  /* 0x00181fff0c007589 */ /* 0x00046200000e0000 */
[----:B------:R-:W-:-:S03]  /*cc20*/  SHF.R.S32.HI R13, RZ, 0x1f, R213 ;  /* 0x0000001fff0d7819 */ /* 0x000fc600000114d5 */
[----:B------:R2:W1:Y:S01]  /*cc30*/  SHFL.IDX PT, R2, R10, RZ, 0x181f ;  /* 0x00181fff0a027589 */ /* 0x00046200000e0000 */
[----:B------:R-:W-:-:S07]  /*cc40*/  SHF.R.S32.HI R14, RZ, 0x1f, R212 ;  /* 0x0000001fff0e7819 */ /* 0x000fce00000114d4 */
[----:B------:R-:W-:Y:S05]  /*cc50*/  @P0 BRA `(.L_x_1478) ;  /* 0x000000f000000947 */ /* 0x000fea0003800000 */
[----:B---34-:R-:W3:Y:S01]  /*cc60*/  LDS.128 R24, [R220+0x80] ;  /* 0x00008000dc187984 */ /* 0x018ee20000000c00 */
[----:B------:R-:W-:Y:S02]  /*cc70*/  ISETP.GE.AND P5, PT, R195, c[0x0][0x3c8], PT ;  /* 0x0000f200c3007a0c */ /* 0x000fe40003fa6270 */
[----:B------:R-:W-:Y:S01]  /*cc80*/  ISETP.GE.AND P4, PT, R212, c[0x0][0x3c8], PT ;  /* 0x0000f200d4007a0c */ /* 0x000fe20003f86270 */
[----:B------:R-:W4:Y:S01]  /*cc90*/  LDS.128 R20, [R220+0x4080] ;  /* 0x00408000dc147984 */ /* 0x000f220000000c00 */
[----:B------:R-:W-:-:S03]  /*cca0*/  ISETP.GE.AND P3, PT, R213, c[0x0][0x3c8], PT ;  /* 0x0000f200d5007a0c */ /* 0x000fc60003f66270 */
[----:B------:R-:W5:Y:S06]  /*ccb0*/  LDS.128 R16, [R220+0x8080] ;  /* 0x00808000dc107984 */ /* 0x000f6c0000000c00 */
[-C--:B-1----:R-:W-:Y:S02]  /*ccc0*/  @!P5 LEA R8, P2, R195, R0.reuse, 0x1 ;  /* 0x00000000c308d211 */ /* 0x082fe400078408ff */
[-C--:B--2---:R-:W-:Y:S02]  /*ccd0*/  @!P4 LEA R6, P1, R212, R0.reuse, 0x1 ;  /* 0x00000000d406c211 */ /* 0x084fe400078208ff */
[----:B------:R-:W-:-:S02]  /*cce0*/  @!P3 LEA R4, P0, R213, R0, 0x1 ;  /* 0x00000000d504b211 */ /* 0x000fc400078008ff */
[-C--:B------:R-:W-:Y:S02]  /*ccf0*/  @!P5 LEA.HI.X R9, R195, R2.reuse, R15, 0x1, P2 ;  /* 0x00000002c309d211 */ /* 0x080fe400010f0c0f */
[-C--:B------:R-:W-:Y:S02]  /*cd00*/  @!P4 LEA.HI.X R7, R212, R2.reuse, R14, 0x1, P1 ;  /* 0x00000002d407c211 */ /* 0x080fe400008f0c0e */
[----:B------:R-:W-:Y:S01]  /*cd10*/  @!P3 LEA.HI.X R5, R213, R2, R13, 0x1, P0 ;  /* 0x00000002d505b211 */ /* 0x000fe200000f0c0d */
[----:B---3--:R1:W-:Y:S04]  /*cd20*/  @!P5 ST.E.128 [R8.64], R24 ;  /* 0x000000180800d985 */ /* 0x0083e8000c101d06 */
[----:B----4-:R1:W-:Y:S04]  /*cd30*/  @!P4 ST.E.128 [R6.64], R20 ;  /* 0x000000140600c985 */ /* 0x0103e8000c101d06 */
[----:B-----5:R1:W-:Y:S02]  /*cd40*/  @!P3 ST.E.128 [R4.64], R16 ;  /* 0x000000100400b985 */ /* 0x0203e4000c101d06 */
.L_x_1478:
[----:B---34-:R-:W-:Y:S05]  /*cd50*/  BSYNC B0 ;  /* 0x0000000000007941 */ /* 0x018fea0003800000 */
.L_x_1477:
        /* <DEDUP_REMOVED lines=10> */
[CC--:B--2---:R-:W-:Y:S02]  /*ce00*/  @!P1 LEA R6, P4, R212.reuse, R0.reuse, 0x1 ;  /* 0x00000000d4069211 */ /* 0x0c4fe400078808ff */
[----:B------:R-:W-:Y:S02]  /*ce10*/  @!P0 LEA R4, P3, R213, R0, 0x1 ;  /* 0x00000000d5048211 */ /* 0x000fe400078608ff */
[-C--:B---3--:R-:W-:Y:S02]  /*ce20*/  @!P2 LEA.HI.X R9, R195, R2.reuse, R15, 0x1, P5 ;  /* 0x00000002c309a211 */ /* 0x088fe400028f0c0f */
[-C--:B------:R-:W-:Y:S02]  /*ce30*/  @!P1 LEA.HI.X R7, R212, R2.reuse, R14, 0x1, P4 ;  /* 0x00000002d4079211 */ /* 0x080fe400020f0c0e */
[----:B------:R-:W-:Y:S01]  /*ce40*/  @!P0 LEA.HI.X R5, R213, R2, R13, 0x1, P3 ;  /* 0x00000002d5058211 */ /* 0x000fe200018f0c0d */
[----:B------:R2:W-:Y:S04]  /*ce50*/  @!P2 ST.E.128 [R8.64], R36 ;  /* 0x000000240800a985 */ /* 0x0005e8000c101d06 */
[----:B------:R2:W-:Y:S04]  /*ce60*/  @!P1 ST.E.128 [R6.64], R32 ;  /* 0x0000002006009985 */ /* 0x0005e8000c101d06 */
[----:B------:R2:W-:Y:S02]  /*ce70*/  @!P0 ST.E.128 [R4.64], R28 ;  /* 0x0000001c04008985 */ /* 0x0005e4000c101d06 */
.L_x_1480:
[----:B------:R-:W-:Y:S05]  /*ce80*/  BSYNC B0 ;  /* 0x0000000000007941 */ /* 0x000fea0003800000 */
.L_x_1479:
[----:B------:R-:W-:Y:S01]  /*ce90*/  IADD3 R3, R11, 0x40, RZ ;  /* 0x000000400b037810 */ /* 0x000fe20007ffe0ff */
[----:B---3--:R3:W1:Y:S01]  /*cea0*/  SHFL.IDX PT, R2, R10, 0x2, 0x181f ;  /* 0x00581f000a027f89 */ /* 0x00866200000e0000 */
[----:B------:R-:W-:Y:S02]  /*ceb0*/  BSSY B0, `(.L_x_1481) ;  /* 0x0000010000007945 */ /* 0x000fe40003800000 */
[----:B------:R-:W-:Y:S01]  /*cec0*/  ISETP.GE.AND P0, PT, R3, UR4, PT ;  /* 0x0000000403007c0c */ /* 0x000fe2000bf06270 */
[----:B----4-:R3:W4:-:S12]  /*ced0*/  SHFL.IDX PT, R0, R12, 0x2, 0x181f ;  /* 0x00581f000c007f89 */ /* 0x01071800000e0000 */
[----:B------:R-:W-:Y:S05]  /*cee0*/  @P0 BRA `(.L_x_1482) ;  /* 0x000000c000000947 */ /* 0x000fea0003800000 */
[----:B------:R-:W-:Y:S02]  /*cef0*/  ISETP.GE.AND P2, PT, R195, c[0x0][0x3c8], PT ;  /* 0x0000f200c3007a0c */ /* 0x000fe40003f46270 */
[----:B------:R-:W-:Y:S02]  /*cf00*/  ISETP.GE.AND P1, PT, R212, c[0x0][0x3c8], PT ;  /* 0x0000f200d4007a0c */ /* 0x000fe40003f26270 */
[----:B------:R-:W-:-:S09]  /*cf10*/  ISETP.GE.AND P0, PT, R213, c[0x0][0x3c8], PT ;  /* 0x0000f200d5007a0c */ /* 0x000fd20003f06270 */
[-C--:B--2-4-:R-:W-:Y:S02]  /*cf20*/  @!P2 LEA R8, P5, R195, R0.reuse, 0x1 ;  /* 0x00000000c308a211 */ /* 0x094fe400078a08ff */
        /* <DEDUP_REMOVED lines=8> */
.L_x_1482:
[----:B------:R-:W-:Y:S05]  /*cfb0*/  BSYNC B0 ;  /* 0x0000000000007941 */ /* 0x000fea0003800000 */
.L_x_1481:
[----:B------:R-:W-:Y:S01]  /*cfc0*/  IADD3 R3, R11, 0x60, RZ ;  /* 0x000000600b037810 */ /* 0x000fe20007ffe0ff */
[----:B-1----:R1:W2:Y:S03]  /*cfd0*/  SHFL.IDX PT, R2, R10, 0x3, 0x181f ;  /* 0x00781f000a027f89 */ /* 0x0022a600000e0000 */
[----:B------:R-:W-:Y:S01]  /*cfe0*/  ISETP.GE.AND P0, PT, R3, UR4, PT ;  /* 0x0000000403007c0c */ /* 0x000fe2000bf06270 */
[----:B----4-:R1:W4:-:S12]  /*cff0*/  SHFL.IDX PT, R0, R12, 0x3, 0x181f ;  /* 0x00781f000c007f89 */ /* 0x01031800000e0000 */
[----:B------:R-:W-:Y:S05]  /*d000*/  @P0 BRA `(.L_x_1483) ;  /* 0x00000ad000000947 */ /* 0x000fea0003800000 */
[----:B------:R-:W-:Y:S02]  /*d010*/  ISETP.GE.AND P1, PT, R195, c[0x0][0x3c8], PT ;  /* 0x0000f200c3007a0c */ /* 0x000fe40003f26270 */
[----:B------:R-:W-:-:S11]  /*d020*/  ISETP.GE.AND P0, PT, R212, c[0x0][0x3c8], PT ;  /* 0x0000f200d4007a0c */ /* 0x000fd60003f06270 */
[CC--:B--2-4-:R-:W-:Y:S02]  /*d030*/  @!P1 LEA R6, P3, R195.reuse, R0.reuse, 0x1 ;  /* 0x00000000c3069211 */ /* 0x0d4fe400078608ff */
[C---:B------:R-:W-:Y:S02]  /*d040*/  @!P0 LEA R4, P2, R212.reuse, R0, 0x1 ;  /* 0x00000000d4048211 */ /* 0x040fe400078408ff */
[-C--:B------:R-:W-:Y:S02]  /*d050*/  @!P1 LEA.HI.X R7, R195, R2.reuse, R15, 0x1, P3 ;  /* 0x00000002c3079211 */ /* 0x080fe400018f0c0f */
[----:B------:R-:W-:-:S03]  /*d060*/  @!P0 LEA.HI.X R5, R212, R2, R14, 0x1, P2 ;  /* 0x00000002d4058211 */ /* 0x000fc600010f0c0e */
[----:B------:R2:W-:Y:S04]  /*d070*/  @!P1 ST.E.128 [R6.64], R56 ;  /* 0x0000003806009985 */ /* 0x0005e8000c101d06 */
[----:B------:R2:W-:Y:S01]  /*d080*/  @!P0 ST.E.128 [R4.64], R52 ;  /* 0x0000003404008985 */ /* 0x0005e2000c101d06 */
[----:B------:R-:W-:-:S13]  /*d090*/  ISETP.GE.AND P0, PT, R213, c[0x0][0x3c8], PT ;  /* 0x0000f200d5007a0c */ /* 0x000fda0003f06270 */
[----:B------:R-:W-:Y:S05]  /*d0a0*/  @P0 BRA `(.L_x_1483) ;  /* 0x00000a3000000947 */ /* 0x000fea0003800000 */
[----:B--2---:R-:W-:-:S04]  /*d0b0*/  LEA R4, P0, R213, R0, 0x1 ;  /* 0x00000000d5047211 */ /* 0x004fc800078008ff */
[----:B------:R-:W-:-:S05]  /*d0c0*/  LEA.HI.X R5, R213, R2, R13, 0x1, P0 ;  /* 0x00000002d5057211 */ /* 0x000fca00000f0c0d */
[----:B------:R2:W-:Y:S01]  /*d0d0*/  ST.E.128 [R4.64], R60 ;  /* 0x0000003c04007985 */ /* 0x0005e2000c101d06 */
[----:B------:R-:W-:Y:S05]  /*d0e0*/  BRA `(.L_x_1483) ;  /* 0x000009f000007947 */ /* 0x000fea0003800000 */
.L_x_1475:
[----:B------:R-:W2:Y:S01]  /*d0f0*/  S2R R3, SR_TID.X ;  /* 0x0000000000037919 */ /* 0x000ea20000002100 */
[----:B------:R-:W-:Y:S01]  /*d100*/  BSSY B0, `(.L_x_1484) ;  /* 0x0000023000007945 */ /* 0x000fe20003800000 */
[----:B------:R-:W-:Y:S02]  /*d110*/  SHF.R.S32.HI R9, RZ, 0x1f, R250 ;  /* 0x0000001fff097819 */ /* 0x000fe400000114fa */
[----:B------:R-:W-:Y:S02]  /*d120*/  SHF.R.S32.HI R10, RZ, 0x1f, R249 ;  /* 0x0000001fff0a7819 */ /* 0x000fe400000114f9 */
[----:B--2---:R-:W-:-:S13]  /*d130*/  ISETP.GE.AND P0, PT, R3, 0x80, PT ;  /* 0x000000800300780c */ /* 0x004fda0003f06270 */
        /* <DEDUP_REMOVED lines=10> */
[----:B------:R-:W-:Y:S02]  /*d1e0*/  IMAD R4, R250, c[0x0][0x494], R4 ;  /* 0x00012500fa047a24 */ /* 0x000fe400078e0204 */
[----:B------:R-:W-:-:S03]  /*d1f0*/  IMAD R8, R10, c[0x0][0x498], RZ ;  /* 0x000126000a087a24 */ /* 0x000fc600078e02ff */
[----:B------:R-:W-:Y:S01]  /*d200*/  IADD3 R3, R3, R4, RZ ;  /* 0x0000000403037210 */ /* 0x000fe20007ffe0ff */
[----:B------:R-:W-:-:S05]  /*d210*/  @P0 IMAD.HI.U32 R5, R6, c[0x0][0x4ec], RZ ;  /* 0x00013b0006050a27 */ /* 0x000fca00078e00ff */
[----:B------:R-:W-:Y:S01]  /*d220*/  @P0 SHF.R.U32.HI R0, RZ, c[0x0][0x4f0], R5 ;  /* 0x00013c00ff000a19 */ /* 0x000fe20000011605 */
[----:B------:R-:W-:-:S03]  /*d230*/  IMAD.WIDE.U32 R4, R249, c[0x0][0x498], R2 ;  /* 0x00012600f9047a25 */ /* 0x000fc600078e0002 */
[C---:B------:R-:W-:Y:S01]  /*d240*/  IADD3 R7, -R0.reuse, RZ, RZ ;  /* 0x000000ff00077210 */ /* 0x040fe20007ffe1ff */
[----:B------:R-:W-:Y:S01]  /*d250*/  IMAD R3, R249, c[0x0][0x49c], R8 ;  /* 0x00012700f9037a24 */ /* 0x000fe200078e0208 */
[----:B------:R-:W-:-:S03]  /*d260*/  IADD3 R4, P0, R0, R4, RZ ;  /* 0x0000000400047210 */ /* 0x000fc60007f1e0ff */
[----:B------:R-:W-:Y:S01]  /*d270*/  IMAD R2, R7, c[0x0][0x4e8], R6 ;  /* 0x00013a0007027a24 */ /* 0x000fe200078e0206 */
[----:B------:R-:W-:-:S04]  /*d280*/  SHF.R.S32.HI R6, RZ, 0x1f, R0 ;  /* 0x0000001fff067819 */ /* 0x000fc80000011400 */
[----:B------:R-:W-:Y:S02]  /*d290*/  SHF.R.S32.HI R0, RZ, 0x1f, R2 ;  /* 0x0000001fff007819 */ /* 0x000fe40000011402 */
[----:B------:R-:W-:-:S03]  /*d2a0*/  IADD3.X R5, R6, R5, R3, P0, !PT ;  /* 0x0000000506057210 */ /* 0x000fc600007fe403 */
[----:B------:R-:W-:-:S04]  /*d2b0*/  IMAD R0, R0, c[0x0][0x488], RZ ;  /* 0x0001220000007a24 */ /* 0x000fc800078e02ff */
[C---:B------:R-:W-:Y:S02]  /*d2c0*/  IMAD R0, R2.reuse, c[0x0][0x48c], R0 ;  /* 0x0001230002007a24 */ /* 0x040fe400078e0200 */
[----:B------:R-:W-:-:S05]  /*d2d0*/  IMAD.WIDE.U32 R2, R2, c[0x0][0x488], R4 ;  /* 0x0001220002027a25 */ /* 0x000fca00078e0004 */
[----:B------:R-:W-:Y:S02]  /*d2e0*/  IADD3 R0, R3, R0, RZ ;  /* 0x0000000003007210 */ /* 0x000fe40007ffe0ff */
[----:B------:R-:W-:-:S04]  /*d2f0*/  LEA R4, P0, R2, c[0x0][0x450], 0x2 ;  /* 0x0001140002047a11 */ /* 0x000fc800078010ff */
[----:B------:R-:W-:Y:S02]  /*d300*/  LEA.HI.X R5, R2, c[0x0][0x454], R0, 0x2, P0 ;  /* 0x0001150002057a11 */ /* 0x000fe400000f1400 */
[----:B------:R-:W-:-:S05]  /*d310*/  MOV R0, 0xff800000 ;  /* 0xff80000000007802 */ /* 0x000fca0000000f00 */
[----:B------:R2:W-:Y:S02]  /*d320*/  STG.E [R4.64], R0 ;  /* 0x0000000004007986 */ /* 0x0005e4000c101906 */
.L_x_1485:
[----:B------:R-:W-:Y:S05]  /*d330*/  BSYNC B0 ;  /* 0x0000000000007941 */ /* 0x000fea0003800000 */
.L_x_1484:
[----:B--2---:R-:W-:Y:S01]  /*d340*/  MOV R0, c[0x0][0x4e8] ;  /* 0x00013a0000007a02 */ /* 0x004fe20000000f00 */
[----:B------:R-:W-:Y:S01]  /*d350*/  IMAD.WIDE.U32 R2, R250, c[0x0][0x3e8], RZ ;  /* 0x0000fa00fa027a25 */ /* 0x000fe200078e00ff */
[----:B------:R-:W-:Y:S02]  /*d360*/  IADD3 R4, R218, R252, RZ ;  /* 0x000000fcda047210 */ /* 0x000fe40007ffe0ff */
[----:B------:R-:W-:Y:S01]  /*d370*/  ISETP.NE.AND P0, PT, R0, 0x1, PT ;  /* 0x000000010000780c */ /* 0x000fe20003f05270 */
[----:B------:R-:W-:Y:S02]  /*d380*/  IMAD R0, R9, c[0x0][0x3e8], RZ ;  /* 0x0000fa0009007a24 */ /* 0x000fe400078e02ff */
        /* <DEDUP_REMOVED lines=24> */
[----:B------:R2:W3:Y:S02]  /*d510*/  SHFL.IDX PT, R8, R9, RZ, 0x181f ;  /* 0x00181fff09087589 */ /* 0x0004e400000e0000 */
.L_x_1525:
[----:B------:R-:W-:Y:S05]  /*d520*/  BRA.DIV ~URZ, `(.L_x_1487) ;  /* 0x00001fa27f007947 */ /* 0x000fea000b800000 */
[----:B------:R4:W1:Y:S02]  /*d530*/  SHFL.IDX PT, R0, R11, RZ, 0x181f ;  /* 0x00181fff0b007589 */ /* 0x00086400000e0000 */
.L_x_1526:
        /* <DEDUP_REMOVED lines=8> */
[----:B------:R-:W-:Y:S02]  /*d5c0*/  ISETP.GE.AND P0, PT, R213, c[0x0][0x3c8], PT ;  /* 0x0000f200d5007a0c */ /* 0x000fe40003f06270 */
[----:B------:R-:W-:Y:S02]  /*d5d0*/  SHF.R.S32.HI R15, RZ, 0x1f, R195 ;  /* 0x0000001fff0f7819 */ /* 0x000fe400000114c3 */
[----:B------:R-:W-:Y:S02]  /*d5e0*/  SHF.R.S32.HI R14, RZ, 0x1f, R212 ;  /* 0x0000001fff0e7819 */ /* 0x000fe400000114d4 */
[----:B------:R-:W-:-:S03]  /*d5f0*/  SHF.R.S32.HI R13, RZ, 0x1f, R213 ;  /* 0x0000001fff0d7819 */ /* 0x000fc600000114d5 */
[-C--:B-1----:R-:W-:Y:S02]  /*d600*/  @!P2 LEA R6, P5, R195, R0.reuse, 0x1 ;  /* 0x00000000c306a211 */ /* 0x082fe400078a08ff */
[CC--:B------:R-:W-:Y:S02]  /*d610*/  @!P1 LEA R4, P4, R212.reuse, R0.reuse, 0x1 ;  /* 0x00000000d4049211 */ /* 0x0c0fe400078808ff */
[----:B------:R-:W-:Y:S02]  /*d620*/  @!P0 LEA R2, P3, R213, R0, 0x1 ;  /* 0x00000000d5028211 */ /* 0x000fe400078608ff */
[-C--:B---3--:R-:W-:Y:S02]  /*d630*/  @!P2 LEA.HI.X R7, R195, R8.reuse, R15, 0x1, P5 ;  /* 0x00000008c307a211 */ /* 0x088fe400028f0c0f */
[-C--:B------:R-:W-:Y:S02]  /*d640*/  @!P1 LEA.HI.X R5, R212, R8.reuse, R14, 0x1, P4 ;  /* 0x00000008d4059211 */ /* 0x080fe400020f0c0e */
[----:B------:R-:W-:Y:S01]  /*d650*/  @!P0 LEA.HI.X R3, R213, R8, R13, 0x1, P3 ;  /* 0x00000008d5038211 */ /* 0x000fe200018f0c0d */
[----:B------:R1:W-:Y:S04]  /*d660*/  @!P2 ST.E.128 [R6.64], RZ ;  /* 0x000000ff0600a985 */ /* 0x0003e8000c101d06 */
[----:B------:R1:W-:Y:S04]  /*d670*/  @!P1 ST.E.128 [R4.64], RZ ;  /* 0x000000ff04009985 */ /* 0x0003e8000c101d06 */
[----:B------:R1:W-:Y:S02]  /*d680*/  @!P0 ST.E.128 [R2.64], RZ ;  /* 0x000000ff02008985 */ /* 0x0003e4000c101d06 */
.L_x_1489:
[----:B------:R-:W-:Y:S05]  /*d690*/  BSYNC B0 ;  /* 0x0000000000007941 */ /* 0x000fea0003800000 */
.L_x_1488:
[----:B------:R-:W-:Y:S05]  /*d6a0*/  BRA.DIV ~URZ, `(.L_x_1490) ;  /* 0x00001e927f007947 */ /* 0x000fea000b800000 */
[----:B---3--:R3:W2:Y:S04]  /*d6b0*/  SHFL.IDX PT, R8, R9, 0x1, 0x181f ;  /* 0x00381f0009087f89 */ /* 0x0086a800000e0000 */
[----:B-1----:R3:W1:Y:S02]  /*d6c0*/  SHFL.IDX PT, R0, R11, 0x1, 0x181f ;  /* 0x00381f000b007f89 */ /* 0x00266400000e0000 */
.L_x_1527:
[----:B------:R-:W-:Y:S01]  /*d6d0*/  IADD3 R2, R10, 0x20, RZ ;  /* 0x000000200a027810 */ /* 0x000fe20007ffe0ff */
[----:B------:R-:W-:Y:S03]  /*d6e0*/  BSSY B0, `(.L_x_1491) ;  /* 0x0000012000007945 */ /* 0x000fe60003800000 */
        /* <DEDUP_REMOVED lines=17> */
.L_x_1492:
[----:B------:R-:W-:Y:S05]  /*d800*/  BSYNC B0 ;  /* 0x0000000000007941 */ /* 0x000fea0003800000 */
.L_x_1491:
[----:B------:R-:W-:Y:S05]  /*d810*/  BRA.DIV ~URZ, `(.L_x_1493) ;  /* 0x00001df27f007947 */ /* 0x000fea000b800000 */
[----:B--2---:R2:W3:Y:S02]  /*d820*/  SHFL.IDX PT, R8, R9, 0x2, 0x181f ;  /* 0x00581f0009087f89 */ /* 0x0044e400000e0000 */
.L_x_1528:
[----:B------:R-:W-:Y:S05]  /*d830*/  BRA.DIV ~URZ, `(.L_x_1494) ;  /* 0x00001e427f007947 */ /* 0x000fea000b800000 */
[----:B-1----:R1:W2:Y:S02]  /*d840*/  SHFL.IDX PT, R0, R11, 0x2, 0x181f ;  /* 0x00581f000b007f89 */ /* 0x0022a400000e0000 */
.L_x_1529:
        /* <DEDUP_REMOVED lines=10> */
[-C--:B--2---:R-:W-:Y:S02]  /*d8f0*/  @!P2 LEA R6, P5, R195, R0.reuse, 0x1 ;  /* 0x00000000c306a211 */ /* 0x084fe400078a08ff */
        /* <DEDUP_REMOVED lines=8> */
.L_x_1496:
[----:B------:R-:W-:Y:S05]  /*d980*/  BSYNC B0 ;  /* 0x0000000000007941 */ /* 0x000fea0003800000 */
.L_x_1495:
[----:B------:R-:W-:Y:S05]  /*d990*/  BRA.DIV ~URZ, `(.L_x_1497) ;  /* 0x00001d527f007947 */ /* 0x000fea000b800000 */
[----:B---3--:R3:W1:Y:S04]  /*d9a0*/  SHFL.IDX PT, R8, R9, 0x3, 0x181f ;  /* 0x00781f0009087f89 */ /* 0x00866800000e0000 */
[----:B--2---:R3:W2:Y:S02]  /*d9b0*/  SHFL.IDX PT, R0, R11, 0x3, 0x181f ;  /* 0x00781f000b007f89 */ /* 0x0046a400000e0000 */
.L_x_1530:
[----:B------:R-:W-:-:S04]  /*d9c0*/  IADD3 R2, R10, 0x60, RZ ;  /* 0x000000600a027810 */ /* 0x000fc80007ffe0ff */
[----:B------:R-:W-:-:S13]  /*d9d0*/  ISETP.GE.AND P0, PT, R2, R12, PT ;  /* 0x0000000c0200720c */ /* 0x000fda0003f06270 */
[----:B------:R-:W-:Y:S05]  /*d9e0*/  @P0 BRA `(.L_x_1483) ;  /* 0x000000f000000947 */ /* 0x000fea0003800000 */
[----:B------:R-:W-:Y:S02]  /*d9f0*/  ISETP.GE.AND P2, PT, R195, c[0x0][0x3c8], PT ;  /* 0x0000f200c3007a0c */ /* 0x000fe40003f46270 */
[----:B------:R-:W-:Y:S02]  /*da00*/  ISETP.GE.AND P1, PT, R212, c[0x0][0x3c8], PT ;  /* 0x0000f200d4007a0c */ /* 0x000fe40003f26270 */
[----:B------:R-:W-:Y:S02]  /*da10*/  ISETP.GE.AND P0, PT, R213, c[0x0][0x3c8], PT ;  /* 0x0000f200d5007a0c */ /* 0x000fe40003f06270 */
[----:B------:R-:W-:Y:S02]  /*da20*/  SHF.R.S32.HI R13, RZ, 0x1f, R195 ;  /* 0x0000001fff0d7819 */ /* 0x000fe400000114c3 */
[----:B-1-34-:R-:W-:Y:S02]  /*da30*/  SHF.R.S32.HI R11, RZ, 0x1f, R212 ;  /* 0x0000001fff0b7819 */ /* 0x01afe400000114d4 */
[----:B------:R-:W-:-:S03]  /*da40*/  SHF.R.S32.HI R9, RZ, 0x1f, R213 ;  /* 0x0000001fff097819 */ /* 0x000fc600000114d5 */
[-C--:B--2---:R-:W-:Y:S02]  /*da50*/  @!P2 LEA R6, P5, R195, R0.reuse, 0x1 ;  /* 0x00000000c306a211 */ /* 0x084fe400078a08ff */
[CC--:B------:R-:W-:Y:S02]  /*da60*/  @!P1 LEA R4, P4, R212.reuse, R0.reuse, 0x1 ;  /* 0x00000000d4049211 */ /* 0x0c0fe400078808ff */
[----:B------:R-:W-:Y:S02]  /*da70*/  @!P0 LEA R2, P3, R213, R0, 0x1 ;  /* 0x00000000d5028211 */ /* 0x000fe400078608ff */
[-C--:B------:R-:W-:Y:S02]  /*da80*/  @!P2 LEA.HI.X R7, R195, R8.reuse, R13, 0x1, P5 ;  /* 0x00000008c307a211 */ /* 0x080fe400028f0c0d */
[-C--:B------:R-:W-:Y:S02]  /*da90*/  @!P1 LEA.HI.X R5, R212, R8.reuse, R11, 0x1, P4 ;  /* 0x00000008d4059211 */ /* 0x080fe400020f0c0b */
[----:B------:R-:W-:Y:S01]  /*daa0*/  @!P0 LEA.HI.X R3, R213, R8, R9, 0x1, P3 ;  /* 0x00000008d5038211 */ /* 0x000fe200018f0c09 */
[----:B------:R1:W-:Y:S04]  /*dab0*/  @!P2 ST.E.128 [R6.64], RZ ;  /* 0x000000ff0600a985 */ /* 0x0003e8000c101d06 */
[----:B------:R1:W-:Y:S04]  /*dac0*/  @!P1 ST.E.128 [R4.64], RZ ;  /* 0x000000ff04009985 */ /* 0x0003e8000c101d06 */
[----:B------:R1:W-:Y:S02]  /*dad0*/  @!P0 ST.E.128 [R2.64], RZ ;  /* 0x000000ff02008985 */ /* 0x0003e4000c101d06 */
.L_x_1483:
[----:B------:R-:W-:Y:S05]  /*dae0*/  BSYNC B1 ;  /* 0x0000000000017941 */ /* 0x000fea0003800000 */
.L_x_1474:
[----:B--2-4-:R-:W2:Y:S02]  /*daf0*/  LDL R0, [R1+0x2c] ;  /* 0x00002c0001007983 */ /* 0x014ea40000100800 */
[----:B--2---:R-:W-:-:S13]  /*db00*/  ISETP.NE.AND P0, PT, R0, RZ, PT ;  /* 0x000000ff0000720c */ /* 0x004fda0003f05270 */
[----:B------:R-:W-:Y:S01]  /*db10*/  @P0 WARPSYNC 0xffffffff ;  /* 0xffffffff00000948 */ /* 0x000fe20003800000 */
[----:B------:R-:W-:Y:S06]  /*db20*/  @P0 BAR.SYNC.DEFER_BLOCKING 0x5, 0x100 ;  /* 0x0144000000000b1d */ /* 0x000fec0000010000 */
[----:B------:R-:W2:Y:S04]  /*db30*/  @P0 LDS R0, [0x24100] ;  /* 0x02410000ff000984 */ /* 0x000ea80000000800 */
[----:B--2---:R2:W-:Y:S04]  /*db40*/  @P0 STL [R1], R0 ;  /* 0x0000000001000387 */ /* 0x0045e80000100800 */
[----:B------:R-:W-:Y:S06]  /*db50*/  @P0 BAR.ARV 0x4, 0x100 ;  /* 0x0104000000000b1d */ /* 0x000fec0000002000 */
[----:B------:R-:W-:Y:S05]  /*db60*/  @P0 BRA `(.L_x_1498) ;  /* 0x0000007000000947 */ /* 0x000fea0003800000 */
[----:B------:R-:W-:Y:S05]  /*db70*/  BRA.DIV ~URZ, `(.L_x_1499) ;  /* 0x00001c427f007947 */ /* 0x000fea000b800000 */
[----:B--2---:R2:W4:Y:S02]  /*db80*/  SHFL.IDX PT, R0, R65, RZ, 0x1f ;  /* 0x00001fff41007589 */ /* 0x00452400000e0000 */
.L_x_1531:
[----:B------:R-:W-:Y:S01]  /*db90*/  WARPSYNC 0xffffffff ;  /* 0xffffffff00007948 */ /* 0x000fe20003800000 */
[----:B------:R-:W-:Y:S06]  /*dba0*/  BAR.SYNC.DEFER_BLOCKING 0x4, 0x100 ;  /* 0x0104000000007b1d */ /* 0x000fec0000010000 */
[----:B----4-:R4:W-:Y:S04]  /*dbb0*/  STL [R1], R0 ;  /* 0x0000000001007387 */ /* 0x0109e80000100800 */
[----:B------:R4:W-:Y:S04]  /*dbc0*/  @!P6 STS [0x24100], R65 ;  /* 0x02410041ff00e388 */ /* 0x0009e80000000800 */
[----:B------:R-:W-:Y:S06]  /*dbd0*/  BAR.ARV 0x5, 0x100 ;  /* 0x0144000000007b1d */ /* 0x000fec0000002000 */
.L_x_1498:
[----:B--2-4-:R-:W2:Y:S02]  /*dbe0*/  LDL R0, [R1] ;  /* 0x0000000001007983 */ /* 0x014ea40000100800 */
[----:B--2---:R-:W-:-:S13]  /*dbf0*/  ISETP.GE.AND P0, PT, R0, c[0x0][0x538], PT ;  /* 0x00014e0000007a0c */ /* 0x004fda0003f06270 */
[----:B-1-3--:R-:W-:Y:S01]  /*dc00*/  @P0 CALL.REL.NOINC `(.L_x_1500) ;  /* 0x0000001000000944 */ /* 0x00afe20003c00000 */
[----:B------:R-:W-:Y:S05]  /*dc10*/  BRA `(.L_x_1501) ;  /* 0xffff2c9000007947 */ /* 0x000fea000383ffff */
.L_x_1500:
[----:B------:R-:W-:Y:S05]  /*dc20*/  EXIT ;  /* 0x000000000000794d */ /* 0x000fea0003800000 */
.L_x_1425:
[----:B------:R-:W-:Y:S01]  /*dc30*/  IMAD.MOV.U32 R161, RZ, RZ, R9 ;  /* 0x000000ffffa17224 */ /* 0x000fe200078e0009 */
[----:B------:R-:W-:Y:S01]  /*dc40*/  MOV R160, RZ ;  /* 0x000000ff00a07202 */ /* 0x000fe20000000f00 */
[----:B------:R-:W-:Y:S01]  /*dc50*/  IMAD.MOV.U32 R3, RZ, RZ, 0x181f ;  /* 0x0000181fff037424 */ /* 0x000fe200078e00ff */
[----:B------:R-:W-:Y:S02]  /*dc60*/  MOV R2, 0xdc80 ;  /* 0x0000dc8000027802 */ /* 0x000fe40000000f00 */
[----:B-----5:R-:W-:Y:S05]  /*dc70*/  CALL.REL.NOINC `($__internal_7_$__cuda_sm70_shflsync_idx_p) ;  /* 0x00001c0000007944 */ /* 0x020fea0003c00000 */
[----:B------:R-:W-:Y:S01]  /*dc80*/  MOV R8, R160 ;  /* 0x000000a000087202 */ /* 0x000fe20000000f00 */
[----:B------:R-:W-:Y:S05]  /*dc90*/  BRA `(.L_x_1502) ;  /* 0xffff369000007947 */ /* 0x000fea000383ffff */
.L_x_1426:
[----:B------:R-:W-:Y:S01]  /*dca0*/  IMAD.MOV.U32 R161, RZ, RZ, R11 ;  /* 0x000000ffffa17224 */ /* 0x000fe200078e000b */
[----:B------:R-:W-:Y:S01]  /*dcb0*/  MOV R160, RZ ;  /* 0x000000ff00a07202 */ /* 0x000fe20000000f00 */
[----:B------:R-:W-:Y:S01]  /*dcc0*/  IMAD.MOV.U32 R3, RZ, RZ, 0x181f ;  /* 0x0000181fff037424 */ /* 0x000fe200078e00ff */
[----:B------:R-:W-:Y:S02]  /*dcd0*/  MOV R2, 0xdcf0 ;  /* 0x0000dcf000027802 */ /* 0x000fe40000000f00 */
[----:B-12--5:R-:W-:Y:S05]  /*dce0*/  CALL.REL.NOINC `($__internal_7_$__cuda_sm70_shflsync_idx_p) ;  /* 0x00001b9000007944 */ /* 0x026fea0003c00000 */
[----:B------:R-:W-:Y:S01]  /*dcf0*/  MOV R0, R160 ;  /* 0x000000a000007202 */ /* 0x000fe20000000f00 */
[----:B------:R-:W-:Y:S05]  /*dd00*/  BRA `(.L_x_1503) ;  /* 0xffff364000007947 */ /* 0x000fea000383ffff */
.L_x_1429:
[----:B------:R-:W-:Y:S01]  /*dd10*/  IMAD.MOV.U32 R161, RZ, RZ, R9 ;  /* 0x000000ffffa17224 */ /* 0x000fe200078e0009 */
[----:B------:R-:W-:Y:S01]  /*dd20*/  MOV R160, 0x1 ;  /* 0x0000000100a07802 */ /* 0x000fe20000000f00 */
[----:B--2---:R-:W-:Y:S01]  /*dd30*/  IMAD.MOV.U32 R3, RZ, RZ, 0x181f ;  /* 0x0000181fff037424 */ /* 0x004fe200078e00ff */
[----:B------:R-:W-:-:S02]  /*dd40*/  MOV R2, 0xdd60 ;  /* 0x0000dd6000027802 */ /* 0x000fc40000000f00 */
[----:B-1-345:R-:W-:Y:S05]  /*dd50*/  CALL.REL.NOINC `($__internal_7_$__cuda_sm70_shflsync_idx_p) ;  /* 0x00001b2000007944 */ /* 0x03afea0003c00000 */
[----:B------:R-:W-:Y:S01]  /*dd60*/  IMAD.MOV.U32 R8, RZ, RZ, R160 ;  /* 0x000000ffff087224 */ /* 0x000fe200078e00a0 */
[----:B------:R-:W-:Y:S01]  /*dd70*/  MOV R160, 0x1 ;  /* 0x0000000100a07802 */ /* 0x000fe20000000f00 */
[----:B------:R-:W-:Y:S01]  /*dd80*/  IMAD.MOV.U32 R161, RZ, RZ, R11 ;  /* 0x000000ffffa17224 */ /* 0x000fe200078e000b */
[----:B------:R-:W-:-:S02]  /*dd90*/  MOV R3, 0x181f ;  /* 0x0000181f00037802 */ /* 0x000fc40000000f00 */
[----:B------:R-:W-:Y:S02]  /*dda0*/  MOV R2, 0xddc0 ;  /* 0x0000ddc000027802 */ /* 0x000fe40000000f00 */
[----:B------:R-:W-:Y:S05]  /*ddb0*/  CALL.REL.NOINC `($__internal_7_$__cuda_sm70_shflsync_idx_p) ;  /* 0x00001ac000007944 */ /* 0x000fea0003c00000 */
[----:B------:R-:W-:Y:S01]  /*ddc0*/  MOV R0, R160 ;  /* 0x000000a000007202 */ /* 0x000fe20000000f00 */
[----:B------:R-:W-:Y:S05]  /*ddd0*/  BRA `(.L_x_1504) ;  /* 0xffff370000007947 */ /* 0x000fea000383ffff */
.L_x_1432:
[----:B------:R-:W-:Y:S01]  /*dde0*/  IMAD.MOV.U32 R161, RZ, RZ, R9 ;  /* 0x000000ffffa17224 */ /* 0x000fe200078e0009 */
[----:B------:R-:W-:Y:S01]  /*ddf0*/  MOV R160, 0x2 ;  /* 0x0000000200a07802 */ /* 0x000fe20000000f00 */
[----:B-1----:R-:W-:Y:S01]  /*de00*/  IMAD.MOV.U32 R3, RZ, RZ, 0x181f ;  /* 0x0000181fff037424 */ /* 0x002fe200078e00ff */
[----:B------:R-:W-:Y:S02]  /*de10*/  MOV R2, 0xde30 ;  /* 0x0000de3000027802 */ /* 0x000fe40000000f00 */
[----:B--2345:R-:W-:Y:S05]  /*de20*/  CALL.REL.NOINC `($__internal_7_$__cuda_sm70_shflsync_idx_p) ;  /* 0x00001a5000007944 */ /* 0x03cfea0003c00000 */
[----:B------:R-:W-:Y:S01]  /*de30*/  MOV R8, R160 ;  /* 0x000000a000087202 */ /* 0x000fe20000000f00 */
[----:B------:R-:W-:Y:S05]  /*de40*/  BRA `(.L_x_1505) ;  /* 0xffff37f000007947 */ /* 0x000fea000383ffff */
.L_x_1433:
[----:B------:R-:W-:Y:S01]  /*de50*/  IMAD.MOV.U32 R161, RZ, RZ, R11 ;  /* 0x000000ffffa17224 */ /* 0x000fe200078e000b */
[----:B------:R-:W-:Y:S01]  /*de60*/  MOV R160, 0x2 ;  /* 0x0000000200a07802 */ /* 0x000fe20000000f00 */
[----:B------:R-:W-:Y:S01]  /*de70*/  IMAD.MOV.U32 R3, RZ, RZ, 0x181f ;  /* 0x0000181fff037424 */ /* 0x000fe200078e00ff */
[----:B------:R-:W-:Y:S02]  /*de80*/  MOV R2, 0xdea0 ;  /* 0x0000dea000027802 */ /* 0x000fe40000000f00 */
[----:B-12345:R-:W-:Y:S05]  /*de90*/  CALL.REL.NOINC `($__internal_7_$__cuda_sm70_shflsync_idx_p) ;  /* 0x000019e000007944 */ /* 0x03efea0003c00000 */
[----:B------:R-:W-:Y:S01]  /*dea0*/  MOV R0, R160 ;  /* 0x000000a000007202 */ /* 0x000fe20000000f00 */
[----:B------:R-:W-:Y:S05]  /*deb0*/  BRA `(.L_x_1506) ;  /* 0xffff37a000007947 */ /* 0x000fea000383ffff */
.L_x_1436:
[----:B------:R-:W-:Y:S01]  /*dec0*/  IMAD.MOV.U32 R161, RZ, RZ, R9 ;  /* 0x000000ffffa17224 */ /* 0x000fe200078e0009 */
[----:B------:R-:W-:Y:S01]  /*ded0*/  MOV R160, 0x3 ;  /* 0x0000000300a07802 */ /* 0x000fe20000000f00 */
[----:B-1----:R-:W-:Y:S01]  /*dee0*/  IMAD.MOV.U32 R3, RZ, RZ, 0x181f ;  /* 0x0000181fff037424 */ /* 0x002fe200078e00ff */
[----:B------:R-:W-:-:S02]  /*def0*/  MOV R2, 0xdf10 ;  /* 0x0000df1000027802 */ /* 0x000fc40000000f00 */
[----:B--2345:R-:W-:Y:S05]  /*df00*/  CALL.REL.NOINC `($__internal_7_$__cuda_sm70_shflsync_idx_p) ;  /* 0x0000197000007944 */ /* 0x03cfea0003c00000 */
        /* <DEDUP_REMOVED lines=8> */
.L_x_1439:
[----:B------:R-:W-:Y:S01]  /*df90*/  IMAD.MOV.U32 R161, RZ, RZ, R9 ;  /* 0x000000ffffa17224 */ /* 0x000fe200078e0009 */
[----:B------:R-:W-:Y:S01]  /*dfa0*/  MOV R160, RZ ;  /* 0x000000ff00a07202 */ /* 0x000fe20000000f00 */
[----:B------:R-:W-:Y:S01]  /*dfb0*/  IMAD.MOV.U32 R3, RZ, RZ, 0x181f ;  /* 0x0000181fff037424 */ /* 0x000fe200078e00ff */
[----:B------:R-:W-:Y:S02]  /*dfc0*/  MOV R2, 0xdfe0 ;  /* 0x0000dfe000027802 */ /* 0x000fe40000000f00 */
[----:B------:R-:W-:Y:S05]  /*dfd0*/  CALL.REL.NOINC `($__internal_7_$__cuda_sm70_shflsync_idx_p) ;  /* 0x000018a000007944 */ /* 0x000fea0003c00000 */
[----:B------:R-:W-:Y:S01]  /*dfe0*/  MOV R8, R160 ;  /* 0x000000a000087202 */ /* 0x000fe20000000f00 */
[----:B------:R-:W-:Y:S05]  /*dff0*/  BRA `(.L_x_1508) ;  /* 0xffff432000007947 */ /* 0x000fea000383ffff */
.L_x_1440:
[----:B------:R-:W-:Y:S01]  /*e000*/  IMAD.MOV.U32 R161, RZ, RZ, R12 ;  /* 0x000000ffffa17224 */ /* 0x000fe200078e000c */
[----:B------:R-:W-:Y:S01]  /*e010*/  MOV R160, RZ ;  /* 0x000000ff00a07202 */ /* 0x000fe20000000f00 */
[----:B------:R-:W-:Y:S01]  /*e020*/  IMAD.MOV.U32 R3, RZ, RZ, 0x181f ;  /* 0x0000181fff037424 */ /* 0x000fe200078e00ff */
[----:B------:R-:W-:Y:S02]  /*e030*/  MOV R2, 0xe050 ;  /* 0x0000e05000027802 */ /* 0x000fe40000000f00 */
[----:B-12---:R-:W-:Y:S05]  /*e040*/  CALL.REL.NOINC `($__internal_7_$__cuda_sm70_shflsync_idx_p) ;  /* 0x0000183000007944 */ /* 0x006fea0003c00000 */
[C---:B------:R-:W-:Y:S01]  /*e050*/  IADD3 R6, P6, R160.reuse, R17, RZ ;  /* 0x00000011a0067210 */ /* 0x040fe20007fde0ff */
[----:B------:R-:W-:Y:S01]  /*e060*/  IMAD.MOV.U32 R161, RZ, RZ, R9 ;  /* 0x000000ffffa17224 */ /* 0x000fe200078e0009 */
[----:B------:R-:W-:-:S02]  /*e070*/  IADD3 R4, P5, R160, R18, RZ ;  /* 0x00000012a0047210 */ /* 0x000fc40007fbe0ff */
[----:B------:R-:W-:Y:S01]  /*e080*/  IADD3 R2, P0, R160, R19, RZ ;  /* 0x00000013a0027210 */ /* 0x000fe20007f1e0ff */
[C---:B------:R-:W-:Y:S01]  /*e090*/  IMAD.X R7, R8.reuse, 0x1, R14, P6 ;  /* 0x0000000108077824 */ /* 0x040fe200030e060e */
[----:B------:R-:W-:Y:S01]  /*e0a0*/  ISETP.GE.AND P6, PT, R195, c[0x0][0x1d4], PT ;  /* 0x00007500c3007a0c */ /* 0x000fe20003fc6270 */
[----:B------:R-:W-:Y:S01]  /*e0b0*/  IMAD.X R5, R8, 0x1, R16, P5 ;  /* 0x0000000108057824 */ /* 0x000fe200028e0610 */
[----:B------:R-:W-:Y:S01]  /*e0c0*/  ISETP.GE.AND P5, PT, R212, c[0x0][0x1d4], PT ;  /* 0x00007500d4007a0c */ /* 0x000fe20003fa6270 */
[----:B------:R-:W-:Y:S01]  /*e0d0*/  IMAD.X R3, R8, 0x1, R15, P0 ;  /* 0x0000000108037824 */ /* 0x000fe200000e060f */
[----:B------:R-:W-:Y:S01]  /*e0e0*/  ISETP.GE.AND P0, PT, R213, c[0x0][0x1d4], PT ;  /* 0x00007500d5007a0c */ /* 0x000fe20003f06270 */
[----:B------:R-:W-:Y:S01]  /*e0f0*/  IMAD.MOV.U32 R160, RZ, RZ, 0x1 ;  /* 0x00000001ffa07424 */ /* 0x000fe200078e00ff */
[----:B------:R-:W-:Y:S02]  /*e100*/  SEL R11, RZ, 0x10, P6 ;  /* 0x00000010ff0b7807 */ /* 0x000fe40003000000 */
[----:B------:R-:W-:-:S02]  /*e110*/  SEL R10, RZ, 0x10, P5 ;  /* 0x00000010ff0a7807 */ /* 0x000fc40002800000 */
[----:B------:R-:W-:-:S03]  /*e120*/  SEL R9, RZ, 0x10, P0 ;  /* 0x00000010ff097807 */ /* 0x000fc60000000000 */
[----:B------:R-:W-:Y:S01]  /*e130*/  @!PT LDS RZ, [RZ] ;  /* 0x00000000fffff984 */ /* 0x000fe20000000800 */
[----:B------:R-:W-:Y:S01]  /*e140*/  @!PT LDS RZ, [RZ] ;  /* 0x00000000fffff984 */ /* 0x000fe20000000800 */
[----:B------:R-:W-:Y:S01]  /*e150*/  @!PT LDS RZ, [RZ] ;  /* 0x00000000fffff984 */ /* 0x000fe20000000800 */
[----:B------:R1:W-:Y:S04]  /*e160*/  LDGSTS.E.BYPASS.LTC128B.128 [R220+0x12100], [R6.64], !P6 ;  /* 0x1210000006dc7fae */ /* 0x0003e8000f101d46 */
[----:B------:R1:W-:Y:S04]  /*e170*/  LDGSTS.E.BYPASS.LTC128B.128 [R220+0x14100], [R4.64], !P5 ;  /* 0x1410000004dc7fae */ /* 0x0003e8000e901d46 */
[----:B------:R2:W-:Y:S02]  /*e180*/  LDGSTS.E.BYPASS.LTC128B.128 [R220+0x16100], [R2.64], !P0 ;  /* 0x1610000002dc7fae */ /* 0x0005e4000c101d46 */
[----:B--2---:R-:W-:Y:S01]  /*e190*/  IMAD.MOV.U32 R3, RZ, RZ, 0x181f ;  /* 0x0000181fff037424 */ /* 0x004fe200078e00ff */
[----:B------:R-:W-:-:S02]  /*e1a0*/  MOV R2, 0xe1c0 ;  /* 0x0000e1c000027802 */ /* 0x000fc40000000f00 */
[----:B-1----:R-:W-:Y:S05]  /*e1b0*/  CALL.REL.NOINC `($__internal_7_$__cuda_sm70_shflsync_idx_p) ;  /* 0x000016c000007944 */ /* 0x002fea0003c00000 */
        /* <DEDUP_REMOVED lines=8> */
.L_x_1443:
[----:B------:R-:W-:Y:S01]  /*e240*/  IMAD.MOV.U32 R161, RZ, RZ, R13 ;  /* 0x000000ffffa17224 */ /* 0x000fe200078e000d */
[----:B------:R-:W-:Y:S01]  /*e250*/  MOV R160, RZ ;  /* 0x000000ff00a07202 */ /* 0x000fe20000000f00 */
[----:B------:R-:W-:Y:S01]  /*e260*/  IMAD.MOV.U32 R3, RZ, RZ, 0x181f ;  /* 0x0000181fff037424 */ /* 0x000fe200078e00ff */
[----:B------:R-:W-:Y:S02]  /*e270*/  MOV R2, 0xe290 ;  /* 0x0000e29000027802 */ /* 0x000fe40000000f00 */
[----:B-1234-:R-:W-:Y:S05]  /*e280*/  CALL.REL.NOINC `($__internal_7_$__cuda_sm70_shflsync_idx_p) ;  /* 0x000015f000007944 */ /* 0x01efea0003c00000 */
[----:B------:R-:W-:Y:S01]  /*e290*/  MOV R12, R160 ;  /* 0x000000a0000c7202 */ /* 0x000fe20000000f00 */
[----:B------:R-:W-:Y:S05]  /*e2a0*/  BRA `(.L_x_1510) ;  /* 0xffff45e000007947 */ /* 0x000fea000383ffff */
.L_x_1444:
[----:B------:R-:W-:Y:S01]  /*e2b0*/  IMAD.MOV.U32 R161, RZ, RZ, R21 ;  /* 0x000000ffffa17224 */ /* 0x000fe200078e0015 */
[----:B------:R-:W-:Y:S01]  /*e2c0*/  MOV R160, RZ ;  /* 0x000000ff00a07202 */ /* 0x000fe20000000f00 */
[----:B------:R-:W-:Y:S01]  /*e2d0*/  IMAD.MOV.U32 R3, RZ, RZ, 0x181f ;  /* 0x0000181fff037424 */ /* 0x000fe200078e00ff */
[----:B------:R-:W-:Y:S02]  /*e2e0*/  MOV R2, 0xe300 ;  /* 0x0000e30000027802 */ /* 0x000fe40000000f00 */
[----:B-1234-:R-:W-:Y:S05]  /*e2f0*/  CALL.REL.NOINC `($__internal_7_$__cuda_sm70_shflsync_idx_p) ;  /* 0x0000158000007944 */ /* 0x01efea0003c00000 */
[C---:B------:R-:W-:Y:S01]  /*e300*/  IADD3 R16, P0, R160.reuse, R25, RZ ;  /* 0x00000019a0107210 */ /* 0x040fe20007f1e0ff */
[----:B------:R-:W-:Y:S01]  /*e310*/  IMAD.MOV.U32 R161, RZ, RZ, R13 ;  /* 0x000000ffffa17224 */ /* 0x000fe200078e000d */
[----:B------:R-:W-:-:S02]  /*e320*/  IADD3 R14, P1, R160, R26, RZ ;  /* 0x0000001aa00e7210 */ /* 0x000fc40007f3e0ff */
[----:B------:R-:W-:Y:S01]  /*e330*/  ISETP.GE.AND P6, PT, R195, c[0x0][0x1d4], PT ;  /* 0x00007500c3007a0c */ /* 0x000fe20003fc6270 */
[----:B------:R-:W-:Y:S01]  /*e340*/  IMAD.X R17, R12, 0x1, R22, P0 ;  /* 0x000000010c117824 */ /* 0x000fe200000e0616 */
[----:B------:R-:W-:Y:S01]  /*e350*/  ISETP.GE.AND P5, PT, R212, c[0x0][0x1d4], PT ;  /* 0x00007500d4007a0c */ /* 0x000fe20003fa6270 */
[----:B------:R-:W-:Y:S01]  /*e360*/  IMAD.X R15, R12, 0x1, R23, P1 ;  /* 0x000000010c0f7824 */ /* 0x000fe200008e0617 */
[----:B------:R-:W-:Y:S02]  /*e370*/  ISETP.GE.AND P0, PT, R213, c[0x0][0x1d4], PT ;  /* 0x00007500d5007a0c */ /* 0x000fe40003f06270 */
        /* <DEDUP_REMOVED lines=23> */
.L_x_1447:
[----:B------:R-:W-:Y:S01]  /*e4f0*/  IMAD.MOV.U32 R161, RZ, RZ, R5 ;  /* 0x000000ffffa17224 */ /* 0x000fe200078e0005 */
[----:B------:R-:W-:Y:S01]  /*e500*/  MOV R160, RZ ;  /* 0x000000ff00a07202 */ /* 0x000fe20000000f00 */
[----:B------:R-:W-:Y:S01]  /*e510*/  IMAD.MOV.U32 R3, RZ, RZ, 0x181f ;  /* 0x0000181fff037424 */ /* 0x000fe200078e00ff */
[----:B------:R-:W-:Y:S02]  /*e520*/  MOV R2, 0xe540 ;  /* 0x0000e54000027802 */ /* 0x000fe40000000f00 */
[----:B------:R-:W-:Y:S05]  /*e530*/  CALL.REL.NOINC `($__internal_7_$__cuda_sm70_shflsync_idx_p) ;  /* 0x0000134000007944 */ /* 0x000fea0003c00000 */
[----:B------:R-:W-:Y:S01]  /*e540*/  MOV R4, R160 ;  /* 0x000000a000047202 */ /* 0x000fe20000000f00 */
[----:B------:R-:W-:Y:S05]  /*e550*/  BRA `(.L_x_1512) ;  /* 0xffff6a3000007947 */ /* 0x000fea000383ffff */
.L_x_1448:
        /* <DEDUP_REMOVED lines=36> */
.L_x_1452:
[----:B------:R-:W-:Y:S01]  /*e7a0*/  MOV R160, RZ ;  /* 0x000000ff00a07202 */ /* 0x000fe20000000f00 */
[----:B------:R-:W-:Y:S01]  /*e7b0*/  IMAD.MOV.U32 R161, RZ, RZ, R20 ;  /* 0x000000ffffa17224 */ /* 0x000fe200078e0014 */
[----:B------:R-:W-:Y:S01]  /*e7c0*/  MOV R2, 0xe7f0 ;  /* 0x0000e7f000027802 */ /* 0x000fe20000000f00 */
[----:B------:R-:W-:Y:S02]  /*e7d0*/  IMAD.MOV.U32 R3, RZ, RZ, 0x181f ;  /* 0x0000181fff037424 */ /* 0x000fe400078e00ff */
[----:B-1234-:R-:W-:Y:S05]  /*e7e0*/  CALL.REL.NOINC `($__internal_7_$__cuda_sm70_shflsync_idx_p) ;  /* 0x0000109000007944 */ /* 0x01efea0003c00000 */
[----:B------:R-:W-:Y:S01]  /*e7f0*/  MOV R5, R160 ;  /* 0x000000a000057202 */ /* 0x000fe20000000f00 */
[----:B------:R-:W-:-:S05]  /*e800*/  BRA `(.L_x_1514) ;  /* 0xffff6e3000007947 */ /* 0x000fca000383ffff */
.L_x_1453:
[----:B------:R-:W-:Y:S01]  /*e810*/  MOV R160, RZ ;  /* 0x000000ff00a07202 */ /* 0x000fe20000000f00 */
[----:B------:R-:W-:Y:S01]  /*e820*/  IMAD.MOV.U32 R161, RZ, RZ, R21 ;  /* 0x000000ffffa17224 */ /* 0x000fe200078e0015 */
[----:B------:R-:W-:Y:S01]  /*e830*/  MOV R2, 0xe860 ;  /* 0x0000e86000027802 */ /* 0x000fe20000000f00 */
[----:B------:R-:W-:Y:S02]  /*e840*/  IMAD.MOV.U32 R3, RZ, RZ, 0x181f ;  /* 0x0000181fff037424 */ /* 0x000fe400078e00ff */
[----:B-1234-:R-:W-:Y:S05]  /*e850*/  CALL.REL.NOINC `($__internal_7_$__cuda_sm70_shflsync_idx_p) ;  /* 0x0000102000007944 */ /* 0x01efea0003c00000 */
[----:B------:R-:W-:Y:S01]  /*e860*/  ISETP.GE.AND P6, PT, R195, c[0x0][0x1d4], PT ;  /* 0x00007500c3007a0c */ /* 0x000fe20003fc6270 */
[----:B------:R-:W-:Y:S01]  /*e870*/  IMAD R4, R210, 0x6000, R231 ;  /* 0x00006000d2047824 */ /* 0x000fe200078e02e7 */
[----:B------:R-:W-:Y:S01]  /*e880*/  IADD3 R2, P0, R160, R29, RZ ;  /* 0x0000001da0027210 */ /* 0x000fe20007f1e0ff */
[----:B------:R-:W-:Y:S01]  /*e890*/  IMAD.MOV.U32 R161, RZ, RZ, R20 ;  /* 0x000000ffffa17224 */ /* 0x000fe200078e0014 */
[----:B------:R-:W-:Y:S02]  /*e8a0*/  ISETP.GE.AND P5, PT, R212, c[0x0][0x1d4], PT ;  /* 0x00007500d4007a0c */ /* 0x000fe40003fa6270 */
[C---:B------:R-:W-:Y:S01]  /*e8b0*/  IADD3 R6, P1, R160.reuse, R30, RZ ;  /* 0x0000001ea0067210 */ /* 0x040fe20007f3e0ff */
[----:B------:R-:W-:Y:S01]  /*e8c0*/  IMAD.X R3, R5, 0x1, R22, P0 ;  /* 0x0000000105037824 */ /* 0x000fe200000e0616 */
[----:B------:R-:W-:Y:S02]  /*e8d0*/  ISETP.GE.AND P0, PT, R213, c[0x0][0x1d4], PT ;  /* 0x00007500d5007a0c */ /* 0x000fe40003f06270 */
[----:B------:R-:W-:Y:S01]  /*e8e0*/  SEL R20, RZ, 0x10, P6 ;  /* 0x00000010ff147807 */ /* 0x000fe20003000000 */
[C---:B------:R-:W-:Y:S01]  /*e8f0*/  IMAD.X R7, R5.reuse, 0x1, R23, P1 ;  /* 0x0000000105077824 */ /* 0x040fe200008e0617 */
[----:B------:R-:W-:Y:S01]  /*e900*/  SEL R15, RZ, 0x10, P5 ;  /* 0x00000010ff0f7807 */ /* 0x000fe20002800000 */
[----:B------:R-:W-:Y:S01]  /*e910*/  @!PT LDS RZ, [RZ] ;  /* 0x00000000fffff984 */ /* 0x000fe20000000800 */
[----:B------:R-:W-:Y:S01]  /*e920*/  @!PT LDS RZ, [RZ] ;  /* 0x00000000fffff984 */ /* 0x000fe20000000800 */
[----:B------:R-:W-:Y:S01]  /*e930*/  @!PT LDS RZ, [RZ] ;  /* 0x00000000fffff984 */ /* 0x000fe20000000800 */
[----:B------:R1:W-:Y:S01]  /*e940*/  LDGSTS.E.BYPASS.LTC128B.128 [R4], [R2.64], !P6 ;  /* 0x0000000002047fae */ /* 0x0003e2000f101d46 */
[----:B------:R-:W-:Y:S03]  /*e950*/  SEL R14, RZ, 0x10, P0 ;  /* 0x00000010ff0e7807 */ /* 0x000fe60000000000 */
[----:B------:R2:W-:Y:S01]  /*e960*/  LDGSTS.E.BYPASS.LTC128B.128 [R4+0x2000], [R6.64], !P5 ;  /* 0x0200000006047fae */ /* 0x0005e2000e901d46 */
[----:B-1----:R-:W-:Y:S01]  /*e970*/  IADD3 R2, P1, R160, R31, RZ ;  /* 0x0000001fa0027210 */ /* 0x002fe20007f3e0ff */
[----:B------:R-:W-:Y:S04]  /*e980*/  IMAD.MOV.U32 R160, RZ, RZ, 0x1 ;  /* 0x00000001ffa07424 */ /* 0x000fe800078e00ff */
[----:B------:R-:W-:Y:S05]  /*e990*/  IMAD.X R3, R5, 0x1, R28, P1 ;  /* 0x0000000105037824 */ /* 0x000fea00008e061c */
[----:B------:R1:W-:Y:S02]  /*e9a0*/  LDGSTS.E.BYPASS.LTC128B.128 [R4+0x4000], [R2.64], !P0 ;  /* 0x0400000002047fae */ /* 0x0003e4000c101d46 */
[----:B-1----:R-:W-:Y:S01]  /*e9b0*/  MOV R2, 0xe9e0 ;  /* 0x0000e9e000027802 */ /* 0x002fe20000000f00 */
[----:B------:R-:W-:Y:S02]  /*e9c0*/  IMAD.MOV.U32 R3, RZ, RZ, 0x181f ;  /* 0x0000181fff037424 */ /* 0x000fe400078e00ff */
[----:B--2---:R-:W-:Y:S05]  /*e9d0*/  CALL.REL.NOINC `($__internal_7_$__cuda_sm70_shflsync_idx_p) ;  /* 0x00000ea000007944 */ /* 0x004fea0003c00000 */
[----:B------:R-:W-:Y:S01]  /*e9e0*/  MOV R3, 0x181f ;  /* 0x0000181f00037802 */ /* 0x000fe20000000f00 */
[----:B------:R-:W-:Y:S01]  /*e9f0*/  IMAD.MOV.U32 R5, RZ, RZ, R160 ;  /* 0x000000ffff057224 */ /* 0x000fe200078e00a0 */
[----:B------:R-:W-:Y:S01]  /*ea00*/  MOV R160, 0x1 ;  /* 0x0000000100a07802 */ /* 0x000fe20000000f00 */
[----:B------:R-:W-:Y:S01]  /*ea10*/  IMAD.MOV.U32 R161, RZ, RZ, R21 ;  /* 0x000000ffffa17224 */ /* 0x000fe200078e0015 */
[----:B------:R-:W-:Y:S02]  /*ea20*/  MOV R2, 0xea40 ;  /* 0x0000ea4000027802 */ /* 0x000fe40000000f00 */
[----:B------:R-:W-:Y:S05]  /*ea30*/  CALL.REL.NOINC `($__internal_7_$__cuda_sm70_shflsync_idx_p) ;  /* 0x00000e4000007944 */ /* 0x000fea0003c00000 */
[----:B------:R-:W-:Y:S01]  /*ea40*/  MOV R2, R160 ;  /* 0x000000a000027202 */ /* 0x000fe20000000f00 */
[----:B------:R-:W-:-:S05]  /*ea50*/  BRA `(.L_x_1515) ;  /* 0xffff6d4000007947 */ /* 0x000fca000383ffff */
.L_x_1456:
[----:B------:R-:W-:Y:S01]  /*ea60*/  MOV R160, RZ ;  /* 0x000000ff00a07202 */ /* 0x000fe20000000f00 */
[----:B------:R-:W-:Y:S01]  /*ea70*/  IMAD.MOV.U32 R161, RZ, RZ, R5 ;  /* 0x000000ffffa17224 */ /* 0x000fe200078e0005 */
[----:B------:R-:W-:Y:S01]  /*ea80*/  MOV R2, 0xeab0 ;  /* 0x0000eab000027802 */ /* 0x000fe20000000f00 */
[----:B------:R-:W-:Y:S02]  /*ea90*/  IMAD.MOV.U32 R3, RZ, RZ, 0x181f ;  /* 0x0000181fff037424 */ /* 0x000fe400078e00ff */
[----:B------:R-:W-:Y:S05]  /*eaa0*/  CALL.REL.NOINC `($__internal_7_$__cuda_sm70_shflsync_idx_p) ;  /* 0x00000dd000007944 */ /* 0x000fea0003c00000 */
[----:B------:R-:W-:Y:S01]  /*eab0*/  MOV R4, R160 ;  /* 0x000000a000047202 */ /* 0x000fe20000000f00 */
[----:B------:R-:W-:-:S05]  /*eac0*/  BRA `(.L_x_1516) ;  /* 0xffff98f000007947 */ /* 0x000fca000383ffff */
.L_x_1457:
[----:B------:R-:W-:Y:S01]  /*ead0*/  MOV R160, RZ ;  /* 0x000000ff00a07202 */ /* 0x000fe20000000f00 */
[----:B------:R-:W-:Y:S01]  /*eae0*/  IMAD.MOV.U32 R161, RZ, RZ, R12 ;  /* 0x000000ffffa17224 */ /* 0x000fe200078e000c */
[----:B------:R-:W-:Y:S01]  /*eaf0*/  MOV R2, 0xeb20 ;  /* 0x0000eb2000027802 */ /* 0x000fe20000000f00 */
[----:B------:R-:W-:Y:S02]  /*eb00*/  IMAD.MOV.U32 R3, RZ, RZ, 0x181f ;  /* 0x0000181fff037424 */ /* 0x000fe400078e00ff */
[----:B-12---:R-:W-:Y:S05]  /*eb10*/  CALL.REL.NOINC `($__internal_7_$__cuda_sm70_shflsync_idx_p) ;  /* 0x00000d6000007944 */ /* 0x006fea0003c00000 */
[----:B------:R-:W-:Y:S01]  /*eb20*/  ISETP.GE.AND P6, PT, R195, c[0x0][0x1d4], PT ;  /* 0x00007500c3007a0c */ /* 0x000fe20003fc6270 */
[----:B------:R-:W-:Y:S01]  /*eb30*/  IMAD R0, R210, 0x6000, R232 ;  /* 0x00006000d2007824 */ /* 0x000fe200078e02e8 */
[----:B------:R-:W-:Y:S01]  /*eb40*/  IADD3 R8, P0, R160, R16, RZ ;  /* 0x00000010a0087210 */ /* 0x000fe20007f1e0ff */
[----:B------:R-:W-:Y:S01]  /*eb50*/  IMAD.MOV.U32 R161, RZ, RZ, R5 ;  /* 0x000000ffffa17224 */ /* 0x000fe200078e0005 */
[----:B------:R-:W-:Y:S02]  /*eb60*/  ISETP.GE.AND P5, PT, R212, c[0x0][0x1d4], PT ;  /* 0x00007500d4007a0c */ /* 0x000fe40003fa6270 */
[----:B------:R-:W-:Y:S01]  /*eb70*/  IADD3 R6, P1, R160, R17, RZ ;  /* 0x00000011a0067210 */ /* 0x000fe20007f3e0ff */
[C---:B------:R-:W-:Y:S01]  /*eb80*/  IMAD.X R9, R4.reuse, 0x1, R13, P0 ;  /* 0x0000000104097824 */ /* 0x040fe200000e060d */
[----:B------:R-:W-:Y:S02]  /*eb90*/  ISETP.GE.AND P0, PT, R213, c[0x0][0x1d4], PT ;  /* 0x00007500d5007a0c */ /* 0x000fe40003f06270 */
[----:B------:R-:W-:Y:S01]  /*eba0*/  SEL R11, RZ, 0x10, P6 ;  /* 0x00000010ff0b7807 */ /* 0x000fe20003000000 */
[----:B------:R-:W-:Y:S01]  /*ebb0*/  IMAD.X R7, R4, 0x1, R14, P1 ;  /* 0x0000000104077824 */ /* 0x000fe200008e060e */
[----:B------:R-:W-:Y:S01]  /*ebc0*/  IADD3 R2, P1, R160, R18, RZ ;  /* 0x00000012a0027210 */ /* 0x000fe20007f3e0ff */
[----:B------:R-:W-:Y:S01]  /*ebd0*/  @!PT LDS RZ, [RZ] ;  /* 0x00000000fffff984 */ /* 0x000fe20000000800 */
[----:B------:R-:W-:Y:S01]  /*ebe0*/  @!PT LDS RZ, [RZ] ;  /* 0x00000000fffff984 */ /* 0x000fe20000000800 */
[----:B------:R-:W-:Y:S01]  /*ebf0*/  @!PT LDS RZ, [RZ] ;  /* 0x00000000fffff984 */ /* 0x000fe20000000800 */
[----:B------:R1:W-:Y:S01]  /*ec00*/  LDGSTS.E.BYPASS.LTC128B.128 [R0], [R8.64], !P6 ;  /* 0x0000000008007fae */ /* 0x0003e2000f101d46 */
[----:B------:R-:W-:Y:S01]  /*ec10*/  IMAD.MOV.U32 R160, RZ, RZ, 0x1 ;  /* 0x00000001ffa07424 */ /* 0x000fe200078e00ff */
[----:B------:R-:W-:Y:S02]  /*ec20*/  SEL R10, RZ, 0x10, P5 ;  /* 0x00000010ff0a7807 */ /* 0x000fe40002800000 */
[----:B------:R1:W-:Y:S01]  /*ec30*/  LDGSTS.E.BYPASS.LTC128B.128 [R0+0x2000], [R6.64], !P5 ;  /* 0x0200000006007fae */ /* 0x0003e2000e901d46 */
[----:B------:R-:W-:Y:S01]  /*ec40*/  IMAD.X R3, R4, 0x1, R15, P1 ;  /* 0x0000000104037824 */ /* 0x000fe200008e060f */
[----:B------:R-:W-:Y:S04]  /*ec50*/  SEL R5, RZ, 0x10, P0 ;  /* 0x00000010ff057807 */ /* 0x000fe80000000000 */
[----:B------:R2:W-:Y:S02]  /*ec60*/  LDGSTS.E.BYPASS.LTC128B.128 [R0+0x4000], [R2.64], !P0 ;  /* 0x0400000002007fae */ /* 0x0005e4000c101d46 */
[----:B--2---:R-:W-:Y:S01]  /*ec70*/  MOV R2, 0xeca0 ;  /* 0x0000eca000027802 */ /* 0x004fe20000000f00 */
[----:B------:R-:W-:Y:S02]  /*ec80*/  IMAD.MOV.U32 R3, RZ, RZ, 0x181f ;  /* 0x0000181fff037424 */ /* 0x000fe400078e00ff */
[----:B-1----:R-:W-:Y:S05]  /*ec90*/  CALL.REL.NOINC `($__internal_7_$__cuda_sm70_shflsync_idx_p) ;  /* 0x00000be000007944 */ /* 0x002fea0003c00000 */
        /* <DEDUP_REMOVED lines=8> */
.L_x_1462:
[----:B------:R-:W-:Y:S01]  /*ed20*/  MOV R160, RZ ;  /* 0x000000ff00a07202 */ /* 0x000fe20000000f00 */
[----:B------:R-:W-:Y:S01]  /*ed30*/  IMAD.MOV.U32 R161, RZ, RZ, R20 ;  /* 0x000000ffffa17224 */ /* 0x000fe200078e0014 */
[----:B------:R-:W-:Y:S01]  /*ed40*/  MOV R2, 0xed70 ;  /* 0x0000ed7000027802 */ /* 0x000fe20000000f00 */
[----:B------:R-:W-:Y:S02]  /*ed50*/  IMAD.MOV.U32 R3, RZ, RZ, 0x181f ;  /* 0x0000181fff037424 */ /* 0x000fe400078e00ff */
[----:B-1234-:R-:W-:Y:S05]  /*ed60*/  CALL.REL.NOINC `($__internal_7_$__cuda_sm70_shflsync_idx_p) ;  /* 0x00000b1000007944 */ /* 0x01efea0003c00000 */
[----:B------:R-:W-:Y:S01]  /*ed70*/  MOV R5, R160 ;  /* 0x000000a000057202 */ /* 0x000fe20000000f00 */
[----:B------:R-:W-:-:S05]  /*ed80*/  BRA `(.L_x_1518) ;  /* 0xffff9ca000007947 */ /* 0x000fca000383ffff */
.L_x_1463:
        /* <DEDUP_REMOVED lines=14> */
[C---:B------:R-:W-:Y:S02]  /*ee70*/  IMAD.X R7, R5.reuse, 0x1, R23, P1 ;  /* 0x0000000105077824 */ /* 0x040fe400008e0617 */
[----:B------:R-:W-:Y:S01]  /*ee80*/  @!PT LDS RZ, [RZ] ;  /* 0x00000000fffff984 */ /* 0x000fe20000000800 */
[----:B------:R-:W-:Y:S01]  /*ee90*/  @!PT LDS RZ, [RZ] ;  /* 0x00000000fffff984 */ /* 0x000fe20000000800 */
[----:B------:R-:W-:Y:S01]  /*eea0*/  @!PT LDS RZ, [RZ] ;  /* 0x00000000fffff984 */ /* 0x000fe20000000800 */
[----:B------:R1:W-:Y:S04]  /*eeb0*/  LDGSTS.E.BYPASS.LTC128B.128 [R4], [R2.64], !P5 ;  /* 0x0000000002047fae */ /* 0x0003e8000e901d46 */
[----:B------:R2:W-:Y:S01]  /*eec0*/  LDGSTS.E.BYPASS.LTC128B.128 [R4+0x2000], [R6.64], !P4 ;  /* 0x0200000006047fae */ /* 0x0005e2000e101d46 */
[----:B-1----:R-:W-:Y:S01]  /*eed0*/  IADD3 R2, P1, R160, R31, RZ ;  /* 0x0000001fa0027210 */ /* 0x002fe20007f3e0ff */
[----:B------:R-:W-:Y:S01]  /*eee0*/  IMAD.MOV.U32 R160, RZ, RZ, 0x1 ;  /* 0x00000001ffa07424 */ /* 0x000fe200078e00ff */
[----:B--2---:R-:W-:Y:S03]  /*eef0*/  SEL R7, RZ, 0x10, P4 ;  /* 0x00000010ff077807 */ /* 0x004fe60002000000 */
[----:B------:R-:W-:Y:S01]  /*ef00*/  IMAD.X R3, R5, 0x1, R28, P1 ;  /* 0x0000000105037824 */ /* 0x000fe200008e061c */
[----:B------:R-:W-:Y:S04]  /*ef10*/  SEL R6, RZ, 0x10, P0 ;  /* 0x00000010ff067807 */ /* 0x000fe80000000000 */
[----:B------:R1:W-:Y:S02]  /*ef20*/  LDGSTS.E.BYPASS.LTC128B.128 [R4+0x4000], [R2.64], !P0 ;  /* 0x0400000002047fae */ /* 0x0003e4000c101d46 */
[----:B-1----:R-:W-:Y:S01]  /*ef30*/  MOV R2, 0xef60 ;  /* 0x0000ef6000027802 */ /* 0x002fe20000000f00 */
[----:B------:R-:W-:Y:S02]  /*ef40*/  IMAD.MOV.U32 R3, RZ, RZ, 0x181f ;  /* 0x0000181fff037424 */ /* 0x000fe400078e00ff */
[----:B------:R-:W-:Y:S05]  /*ef50*/  CALL.REL.NOINC `($__internal_7_$__cuda_sm70_shflsync_idx_p) ;  /* 0x0000092000007944 */ /* 0x000fea0003c00000 */
        /* <DEDUP_REMOVED lines=8> */
.L_x_1464:
[----:B------:R-:W-:Y:S01]  /*efe0*/  MOV R127, 0x2 ;  /* 0x00000002007f7802 */ /* 0x000fe20000000f00 */
[----:B------:R-:W-:Y:S01]  /*eff0*/  IMAD.MOV.U32 R2, RZ, RZ, R125 ;  /* 0x000000ffff027224 */ /* 0x000fe200078e007d */
[----:B------:R-:W-:Y:S02]  /*f000*/  MOV R3, 0xf020 ;  /* 0x0000f02000037802 */ /* 0x000fe40000000f00 */
[----:B------:R-:W-:Y:S05]  /*f010*/  CALL.REL.NOINC `($__internal_6_$__cuda_sm70_shflsync_bfly_p) ;  /* 0x0000081000007944 */ /* 0x000fea0003c00000 */
[----:B------:R-:W-:Y:S01]  /*f020*/  MOV R2, R127 ;  /* 0x0000007f00027202 */ /* 0x000fe20000000f00 */
[----:B------:R-:W-:-:S05]  /*f030*/  BRA `(.L_x_1520) ;  /* 0xffffa87000007947 */ /* 0x000fca000383ffff */
.L_x_1467:
[----:B------:R-:W-:Y:S01]  /*f040*/  MOV R160, RZ ;  /* 0x000000ff00a07202 */ /* 0x000fe20000000f00 */
[----:B------:R-:W-:Y:S01]  /*f050*/  IMAD.MOV.U32 R161, RZ, RZ, R5 ;  /* 0x000000ffffa17224 */ /* 0x000fe200078e0005 */
[----:B------:R-:W-:Y:S01]  /*f060*/  MOV R2, 0xf090 ;  /* 0x0000f09000027802 */ /* 0x000fe20000000f00 */
[----:B------:R-:W-:Y:S02]  /*f070*/  IMAD.MOV.U32 R3, RZ, RZ, 0x181f ;  /* 0x0000181fff037424 */ /* 0x000fe400078e00ff */
[----:B------:R-:W-:Y:S05]  /*f080*/  CALL.REL.NOINC `($__internal_7_$__cuda_sm70_shflsync_idx_p) ;  /* 0x000007f000007944 */ /* 0x000fea0003c00000 */
[----:B------:R-:W-:Y:S01]  /*f090*/  MOV R4, R160 ;  /* 0x000000a000047202 */ /* 0x000fe20000000f00 */
[----:B------:R-:W-:-:S05]  /*f0a0*/  BRA `(.L_x_1521) ;  /* 0xffffc1e000007947 */ /* 0x000fca000383ffff */
.L_x_1468:
        /* <DEDUP_REMOVED lines=11> */
[----:B------:R-:W-:Y:S01]  /*f160*/  IMAD.X R9, R4, 0x1, R13, P1 ;  /* 0x0000000104097824 */ /* 0x000fe200008e060d */
[----:B------:R-:W-:Y:S02]  /*f170*/  ISETP.GE.AND P0, PT, R213, c[0x0][0x1d4], PT ;  /* 0x00007500d5007a0c */ /* 0x000fe40003f06270 */
[----:B------:R-:W-:Y:S01]  /*f180*/  IADD3 R2, P1, R160, R18, RZ ;  /* 0x00000012a0027210 */ /* 0x000fe20007f3e0ff */
[C---:B------:R-:W-:Y:S01]  /*f190*/  IMAD.X R7, R4.reuse, 0x1, R14, P5 ;  /* 0x0000000104077824 */ /* 0x040fe200028e060e */
[----:B------:R-:W-:Y:S01]  /*f1a0*/  SEL R5, RZ, 0x10, P6 ;  /* 0x00000010ff057807 */ /* 0x000fe20003000000 */
[----:B------:R-:W-:Y:S01]  /*f1b0*/  @!PT LDS RZ, [RZ] ;  /* 0x00000000fffff984 */ /* 0x000fe20000000800 */
[----:B------:R-:W-:Y:S01]  /*f1c0*/  @!PT LDS RZ, [RZ] ;  /* 0x00000000fffff984 */ /* 0x000fe20000000800 */
[----:B------:R-:W-:Y:S01]  /*f1d0*/  @!PT LDS RZ, [RZ] ;  /* 0x00000000fffff984 */ /* 0x000fe20000000800 */
[----:B------:R1:W-:Y:S01]  /*f1e0*/  LDGSTS.E.BYPASS.LTC128B.128 [R0], [R8.64], !P6 ;  /* 0x0000000008007fae */ /* 0x0003e2000f101d46 */
[----:B------:R-:W-:Y:S01]  /*f1f0*/  IMAD.MOV.U32 R160, RZ, RZ, 0x1 ;  /* 0x00000001ffa07424 */ /* 0x000fe200078e00ff */
[----:B------:R-:W-:Y:S01]  /*f200*/  SEL R10, RZ, 0x10, P4 ;  /* 0x00000010ff0a7807 */ /* 0x000fe20002000000 */
[----:B------:R-:W-:Y:S01]  /*f210*/  IMAD.X R3, R4, 0x1, R15, P1 ;  /* 0x0000000104037824 */ /* 0x000fe200008e060f */
[----:B------:R2:W-:Y:S04]  /*f220*/  LDGSTS.E.BYPASS.LTC128B.128 [R0+0x2000], [R6.64], !P4 ;  /* 0x0200000006007fae */ /* 0x0005e8000e101d46 */
[----:B------:R3:W-:Y:S01]  /*f230*/  LDGSTS.E.BYPASS.LTC128B.128 [R0+0x4000], [R2.64], !P0 ;  /* 0x0400000002007fae */ /* 0x0007e2000c101d46 */
[----:B--2---:R-:W-:Y:S02]  /*f240*/  SEL R7, RZ, 0x10, P0 ;  /* 0x00000010ff077807 */ /* 0x004fe40000000000 */
[----:B---3--:R-:W-:Y:S01]  /*f250*/  MOV R2, 0xf280 ;  /* 0x0000f28000027802 */ /* 0x008fe20000000f00 */
        /* <DEDUP_REMOVED lines=10> */
.L_x_1470:
[----:B------:R-:W-:Y:S01]  /*f300*/  IMAD.MOV.U32 R2, RZ, RZ, R214 ;  /* 0x000000ffff027224 */ /* 0x000fe200078e00d6 */
[----:B------:R-:W-:-:S02]  /*f310*/  MOV R127, 0x2 ;  /* 0x00000002007f7802 */ /* 0x000fc40000000f00 */
[----:B------:R-:W-:Y:S02]  /*f320*/  MOV R3, 0xf340 ;  /* 0x0000f34000037802 */ /* 0x000fe40000000f00 */
[----:B------:R-:W-:Y:S05]  /*f330*/  CALL.REL.NOINC `($__internal_6_$__cuda_sm70_shflsync_bfly_p) ;  /* 0x000004f000007944 */ /* 0x000fea0003c00000 */
[----:B------:R-:W-:Y:S01]  /*f340*/  MOV R4, R127 ;  /* 0x0000007f00047202 */ /* 0x000fe20000000f00 */
[----:B------:R-:W-:Y:S05]  /*f350*/  BRA `(.L_x_1523) ;  /* 0xffffc2a000007947 */ /* 0x000fea000383ffff */
.L_x_1471:
[----:B------:R-:W-:Y:S01]  /*f360*/  IMAD.MOV.U32 R2, RZ, RZ, R4 ;  /* 0x000000ffff027224 */ /* 0x000fe200078e0004 */
[----:B------:R-:W-:Y:S02]  /*f370*/  MOV R127, 0x1 ;  /* 0x00000001007f7802 */ /* 0x000fe40000000f00 */
[----:B------:R-:W-:Y:S02]  /*f380*/  MOV R3, 0xf3a0 ;  /* 0x0000f3a000037802 */ /* 0x000fe40000000f00 */
[----:B-1----:R-:W-:Y:S05]  /*f390*/  CALL.REL.NOINC `($__internal_6_$__cuda_sm70_shflsync_bfly_p) ;  /* 0x0000049000007944 */ /* 0x002fea0003c00000 */
[----:B------:R-:W-:Y:S01]  /*f3a0*/  FADD.FTZ R4, R4, R127 ;  /* 0x0000007f04047221 */ /* 0x000fe20000010000 */
[----:B------:R-:W-:Y:S02]  /*f3b0*/  MOV R2, R215 ;  /* 0x000000d700027202 */ /* 0x000fe40000000f00 */
[----:B------:R-:W-:Y:S02]  /*f3c0*/  MOV R127, 0x2 ;  /* 0x00000002007f7802 */ /* 0x000fe40000000f00 */
[----:B------:R-:W-:Y:S02]  /*f3d0*/  MOV R3, 0xf3f0 ;  /* 0x0000f3f000037802 */ /* 0x000fe40000000f00 */
[----:B------:R-:W-:Y:S05]  /*f3e0*/  CALL.REL.NOINC `($__internal_6_$__cuda_sm70_shflsync_bfly_p) ;  /* 0x0000044000007944 */ /* 0x000fea0003c00000 */
[----:B------:R-:W-:Y:S01]  /*f3f0*/  FADD.FTZ R0, R215, R127 ;  /* 0x0000007fd7007221 */ /* 0x000fe20000010000 */
[----:B------:R-:W-:-:S02]  /*f400*/  MOV R127, 0x1 ;  /* 0x00000001007f7802 */ /* 0x000fc40000000f00 */
[----:B------:R-:W-:Y:S02]  /*f410*/  MOV R3, 0xf440 ;  /* 0x0000f44000037802 */ /* 0x000fe40000000f00 */
[----:B------:R-:W-:Y:S02]  /*f420*/  MOV R2, R0 ;  /* 0x0000000000027202 */ /* 0x000fe40000000f00 */
[----:B------:R-:W-:Y:S05]  /*f430*/  CALL.REL.NOINC `($__internal_6_$__cuda_sm70_shflsync_bfly_p) ;  /* 0x000003f000007944 */ /* 0x000fea0003c00000 */
[----:B------:R-:W-:Y:S01]  /*f440*/  MOV R3, R127 ;  /* 0x0000007f00037202 */ /* 0x000fe20000000f00 */
[----:B------:R-:W-:Y:S05]  /*f450*/  BRA `(.L_x_1524) ;  /* 0xffffc21000007947 */ /* 0x000fea000383ffff */
.L_x_1486:
[----:B------:R-:W-:Y:S01]  /*f460*/  IMAD.MOV.U32 R161, RZ, RZ, R9 ;  /* 0x000000ffffa17224 */ /* 0x000fe200078e0009 */
[----:B------:R-:W-:Y:S01]  /*f470*/  MOV R160, RZ ;  /* 0x000000ff00a07202 */ /* 0x000fe20000000f00 */
[----:B------:R-:W-:Y:S01]  /*f480*/  IMAD.MOV.U32 R3, RZ, RZ, 0x181f ;  /* 0x0000181fff037424 */ /* 0x000fe200078e00ff */
[----:B------:R-:W-:Y:S02]  /*f490*/  MOV R2, 0xf4b0 ;  /* 0x0000f4b000027802 */ /* 0x000fe40000000f00 */
[----:B-1----:R-:W-:Y:S05]  /*f4a0*/  CALL.REL.NOINC `($__internal_7_$__cuda_sm70_shflsync_idx_p) ;  /* 0x000003d000007944 */ /* 0x002fea0003c00000 */
[----:B------:R-:W-:Y:S01]  /*f4b0*/  MOV R8, R160 ;  /* 0x000000a000087202 */ /* 0x000fe20000000f00 */
[----:B------:R-:W-:Y:S05]  /*f4c0*/  BRA `(.L_x_1525) ;  /* 0xffffe05000007947 */ /* 0x000fea000383ffff */
.L_x_1487:
[----:B------:R-:W-:Y:S01]  /*f4d0*/  IMAD.MOV.U32 R161, RZ, RZ, R11 ;  /* 0x000000ffffa17224 */ /* 0x000fe200078e000b */
[----:B------:R-:W-:Y:S01]  /*f4e0*/  MOV R160, RZ ;  /* 0x000000ff00a07202 */ /* 0x000fe20000000f00 */
[----:B------:R-:W-:Y:S01]  /*f4f0*/  IMAD.MOV.U32 R3, RZ, RZ, 0x181f ;  /* 0x0000181fff037424 */ /* 0x000fe200078e00ff */
[----:B------:R-:W-:-:S02]  /*f500*/  MOV R2, 0xf520 ;  /* 0x0000f52000027802 */ /* 0x000fc40000000f00 */
[----:B-123--:R-:W-:Y:S05]  /*f510*/  CALL.REL.NOINC `($__internal_7_$__cuda_sm70_shflsync_idx_p) ;  /* 0x0000036000007944 */ /* 0x00efea0003c00000 */
[----:B------:R-:W-:Y:S01]  /*f520*/  MOV R0, R160 ;  /* 0x000000a000007202 */ /* 0x000fe20000000f00 */
[----:B------:R-:W-:Y:S05]  /*f530*/  BRA `(.L_x_1526) ;  /* 0xffffe00000007947 */ /* 0x000fea000383ffff */
.L_x_1490:
[----:B------:R-:W-:Y:S01]  /*f540*/  IMAD.MOV.U32 R161, RZ, RZ, R9 ;  /* 0x000000ffffa17224 */ /* 0x000fe200078e0009 */
[----:B------:R-:W-:Y:S01]  /*f550*/  MOV R160, 0x1 ;  /* 0x0000000100a07802 */ /* 0x000fe20000000f00 */
[----:B-1----:R-:W-:Y:S01]  /*f560*/  IMAD.MOV.U32 R3, RZ, RZ, 0x181f ;  /* 0x0000181fff037424 */ /* 0x002fe200078e00ff */
[----:B------:R-:W-:-:S02]  /*f570*/  MOV R2, 0xf590 ;  /* 0x0000f59000027802 */ /* 0x000fc40000000f00 */
[----:B--234-:R-:W-:Y:S05]  /*f580*/  CALL.REL.NOINC `($__internal_7_$__cuda_sm70_shflsync_idx_p) ;  /* 0x000002f000007944 */ /* 0x01cfea0003c00000 */
        /* <DEDUP_REMOVED lines=8> */
.L_x_1493:
[----:B------:R-:W-:Y:S01]  /*f610*/  IMAD.MOV.U32 R161, RZ, RZ, R9 ;  /* 0x000000ffffa17224 */ /* 0x000fe200078e0009 */
[----:B------:R-:W-:Y:S01]  /*f620*/  MOV R160, 0x2 ;  /* 0x0000000200a07802 */ /* 0x000fe20000000f00 */
[----:B-1----:R-:W-:Y:S01]  /*f630*/  IMAD.MOV.U32 R3, RZ, RZ, 0x181f ;  /* 0x0000181fff037424 */ /* 0x002fe200078e00ff */
[----:B------:R-:W-:Y:S02]  /*f640*/  MOV R2, 0xf660 ;  /* 0x0000f66000027802 */ /* 0x000fe40000000f00 */
[----:B--234-:R-:W-:Y:S05]  /*f650*/  CALL.REL.NOINC `($__internal_7_$__cuda_sm70_shflsync_idx_p) ;  /* 0x0000022000007944 */ /* 0x01cfea0003c00000 */
[----:B------:R-:W-:Y:S01]  /*f660*/  MOV R8, R160 ;  /* 0x000000a000087202 */ /* 0x000fe20000000f00 */
[----:B------:R-:W-:Y:S05]  /*f670*/  BRA `(.L_x_1528) ;  /* 0xffffe1b000007947 */ /* 0x000fea000383ffff */
.L_x_1494:
[----:B------:R-:W-:Y:S01]  /*f680*/  IMAD.MOV.U32 R161, RZ, RZ, R11 ;  /* 0x000000ffffa17224 */ /* 0x000fe200078e000b */
[----:B------:R-:W-:Y:S01]  /*f690*/  MOV R160, 0x2 ;  /* 0x0000000200a07802 */ /* 0x000fe20000000f00 */
[----:B-1----:R-:W-:Y:S01]  /*f6a0*/  IMAD.MOV.U32 R3, RZ, RZ, 0x181f ;  /* 0x0000181fff037424 */ /* 0x002fe200078e00ff */
[----:B------:R-:W-:Y:S02]  /*f6b0*/  MOV R2, 0xf6d0 ;  /* 0x0000f6d000027802 */ /* 0x000fe40000000f00 */
[----:B--234-:R-:W-:Y:S05]  /*f6c0*/  CALL.REL.NOINC `($__internal_7_$__cuda_sm70_shflsync_idx_p) ;  /* 0x000001b000007944 */ /* 0x01cfea0003c00000 */
[----:B------:R-:W-:Y:S01]  /*f6d0*/  MOV R0, R160 ;  /* 0x000000a000007202 */ /* 0x000fe20000000f00 */
[----:B------:R-:W-:Y:S05]  /*f6e0*/  BRA `(.L_x_1529) ;  /* 0xffffe16000007947 */ /* 0x000fea000383ffff */
.L_x_1497:
[----:B------:R-:W-:Y:S01]  /*f6f0*/  IMAD.MOV.U32 R161, RZ, RZ, R9 ;  /* 0x000000ffffa17224 */ /* 0x000fe200078e0009 */
[----:B------:R-:W-:Y:S01]  /*f700*/  MOV R160, 0x3 ;  /* 0x0000000300a07802 */ /* 0x000fe20000000f00 */
[----:B--2---:R-:W-:Y:S01]  /*f710*/  IMAD.MOV.U32 R3, RZ, RZ, 0x181f ;  /* 0x0000181fff037424 */ /* 0x004fe200078e00ff */
[----:B------:R-:W-:-:S02]  /*f720*/  MOV R2, 0xf740 ;  /* 0x0000f74000027802 */ /* 0x000fc40000000f00 */
[----:B-1-34-:R-:W-:Y:S05]  /*f730*/  CALL.REL.NOINC `($__internal_7_$__cuda_sm70_shflsync_idx_p) ;  /* 0x0000014000007944 */ /* 0x01afea0003c00000 */
        /* <DEDUP_REMOVED lines=8> */
.L_x_1499:
[----:B------:R-:W-:Y:S01]  /*f7c0*/  IMAD.MOV.U32 R161, RZ, RZ, R65 ;  /* 0x000000ffffa17224 */ /* 0x000fe200078e0041 */
[----:B------:R-:W-:Y:S01]  /*f7d0*/  MOV R160, RZ ;  /* 0x000000ff00a07202 */ /* 0x000fe20000000f00 */
[----:B-1----:R-:W-:Y:S01]  /*f7e0*/  IMAD.MOV.U32 R3, RZ, RZ, 0x1f ;  /* 0x0000001fff037424 */ /* 0x002fe200078e00ff */
[----:B------:R-:W-:Y:S02]  /*f7f0*/  MOV R2, 0xf810 ;  /* 0x0000f81000027802 */ /* 0x000fe40000000f00 */
[----:B--23--:R-:W-:Y:S05]  /*f800*/  CALL.REL.NOINC `($__internal_7_$__cuda_sm70_shflsync_idx_p) ;  /* 0x0000007000007944 */ /* 0x00cfea0003c00000 */
[----:B------:R-:W-:Y:S01]  /*f810*/  MOV R0, R160 ;  /* 0x000000a000007202 */ /* 0x000fe20000000f00 */
[----:B------:R-:W-:Y:S05]  /*f820*/  BRA `(.L_x_1531) ;  /* 0xffffe36000007947 */ /* 0x000fea000383ffff */
        .weak           $__internal_6_$__cuda_sm70_shflsync_bfly_p
        .type           $__internal_6_$__cuda_sm70_shflsync_bfly_p,@function
        .size           $__internal_6_$__cuda_sm70_shflsync_bfly_p,($__internal_7_$__cuda_sm70_shflsync_idx_p - $__internal_6_$__cuda_sm70_shflsync_bfly_p)
$__internal_6_$__cuda_sm70_shflsync_bfly_p:
[----:B------:R-:W-:Y:S04]  /*f830*/  WARPSYNC R199 ;  /* 0x000000c700007348 */ /* 0x000fe80003800000 */
[----:B------:R1:W2:Y:S02]  /*f840*/  SHFL.BFLY PT, R127, R2, R127, R200 ;  /* 0x0c00007f027f7389 */ /* 0x0002a400000e00c8 */
[----:B-1----:R-:W-:-:S02]  /*f850*/  MOV R2, R3 ;  /* 0x0000000300027202 */ /* 0x002fc40000000f00 */
[----:B------:R-:W-:-:S04]  /*f860*/  MOV R3, 0x0 ;  /* 0x0000000000037802 */ /* 0x000fc80000000f00 */
[----:B--2---:R-:W-:Y:S05]  /*f870*/  RET.REL.NODEC R2 `(_ZN7cutlass13device_kernelIN5flash19enable_sm80_to_sm89INS1_16FlashAttnFwdSm80INS1_25CollectiveMainloopFwdSm80ILi8ELi2ELb0EN4cute5tupleIJNS5_1CILi128EEENS7_ILi64EEENS7_ILi192EEEEEELi192ENS_10bfloat16_tEfNS_4arch4Sm80ELb1ELb0ELb0ELb0ELb1ELb0ELb1ELb0EEENS1_21CollectiveEpilogueFwdINS6_IJS8_SA_S9_EEENS6_IJNS7_ILi1EEESI_SI_EEESC_SE_Li256ELb0ELb1ELb0ELb0EEENS1_30DynamicPersistentTileSchedulerILi256ELi256ELb0ELb1ELb0EEEEEEEEEvNT_6ParamsE) ;  /* 0xffff078002007950 */ /* 0x004fea0003c3ffff */
        .weak           $__internal_7_$__cuda_sm70_shflsync_idx_p
        .type           $__internal_7_$__cuda_sm70_shflsync_idx_p,@function
        .size           $__internal_7_$__cuda_sm70_shflsync_idx_p,(.L_x_1720 - $__internal_7_$__cuda_sm70_shflsync_idx_p)
$__internal_7_$__cuda_sm70_shflsync_idx_p:
[----:B------:R-:W-:-:S04]  /*f880*/  MOV R162, 0xffffffff ;  /* 0xffffffff00a27802 */ /* 0x000fc80000000f00 */
[----:B------:R-:W-:Y:S04]  /*f890*/  WARPSYNC R162 ;  /* 0x000000a200007348 */ /* 0x000fe80003800000 */
[----:B------:R1:W2:Y:S02]  /*f8a0*/  SHFL.IDX PT, R160, R161, R160, R3 ;  /* 0x000000a0a1a07389 */ /* 0x0002a400000e0003 */
[----:B-1----:R-:W-:-:S04]  /*f8b0*/  MOV R3, 0x0 ;  /* 0x0000000000037802 */ /* 0x002fc80000000f00 */
[----:B--2---:R-:W-:Y:S05]  /*f8c0*/  RET.REL.NODEC R2 `(_ZN7cutlass13device_kernelIN5flash19enable_sm80_to_sm89INS1_16FlashAttnFwdSm80INS1_25CollectiveMainloopFwdSm80ILi8ELi2ELb0EN4cute5tupleIJNS5_1CILi128EEENS7_ILi64EEENS7_ILi192EEEEEELi192ENS_10bfloat16_tEfNS_4arch4Sm80ELb1ELb0ELb0ELb0ELb1ELb0ELb1ELb0EEENS1_21CollectiveEpilogueFwdINS6_IJS8_SA_S9_EEENS6_IJNS7_ILi1EEESI_SI_EEESC_SE_Li256ELb0ELb1ELb0ELb0EEENS1_30DynamicPersistentTileSchedulerILi256ELi256ELb0ELb1ELb0EEEEEEEEEvNT_6ParamsE) ;  /* 0xffff073002007950 */ /* 0x004fea0003c3ffff */
.L_x_1532:
        /* <DEDUP_REMOVED lines=11> */
.L_x_1720:


//--------------------- .text._ZN7cutlass13device_kernelIN5flash19enable_sm80_to_sm89INS1_16FlashAttnFwdSm80INS1_25CollectiveMainloopFwdSm80ILi8ELi2ELb0EN4cute5tupleIJNS5_1CILi128EEENS7_ILi64EEENS7_ILi192EEEEEELi192ENS_10bfloat16_tEfNS_4arch4Sm80ELb1ELb0ELb0ELb1ELb1ELb0ELb1ELb0EEENS1_21CollectiveEpilogueFwdINS6_IJS8_SA_S9_EEENS6_IJNS7_ILi1EEESI_SI_EEESC_SE_Li256ELb1ELb1ELb0ELb0EEENS1_19SingleTileSchedulerILb1ELb0ELb1ELi128EEEEEEEEEvNT_6ParamsE --------------------------
	.section	.text._ZN7cutlass13device_kernelIN5flash19enable_sm80_to_sm89INS1_16FlashAttnFwdSm80INS1_25CollectiveMainloopFwdSm80ILi8ELi2ELb0EN4cute5tupleIJNS5_1CILi128EEENS7_ILi64EEENS7_ILi192EEEEEELi192ENS_10bfloat16_tEfNS_4arch4Sm80ELb1ELb0ELb0ELb1ELb1ELb0ELb1ELb0EEENS1_21CollectiveEpilogueFwdINS6_IJS8_SA_S9_EEENS6_IJNS7_ILi1EEESI_SI_EEESC_SE_Li256ELb1ELb1ELb0ELb0EEENS1_19SingleTileSchedulerILb1ELb0ELb1ELi128EEEEEEEEEvNT_6ParamsE,"ax",@progbits
	.sectioninfo	@"SHI_REGISTERS=232"
	.align	128
.text._ZN7cutlass13device_kernelIN5flash19enable_sm80_to_sm89INS1_16FlashAttnFwdSm80INS1_25CollectiveMainloopFwdSm80ILi8ELi2ELb0EN4cute5tupleIJNS5_1CILi128EEENS7_ILi64EEENS7_ILi192EEEEEELi192ENS_10bfloat16_tEfNS_4arch4Sm80ELb1ELb0ELb0ELb1ELb1ELb0ELb1ELb0EEENS1_21CollectiveEpilogueFwdINS6_IJS8_SA_S9_EEENS6_IJNS7_ILi1EEESI_SI_EEESC_SE_Li256ELb1ELb1ELb0ELb0EEENS1_19SingleTileSchedulerILb1ELb0ELb1ELi128EEEEEEEEEvNT_6ParamsE:
        .type           _ZN7cutlass13device_kernelIN5flash19enable_sm80_to_sm89INS1_16FlashAttnFwdSm80INS1_25CollectiveMainloopFwdSm80ILi8ELi2ELb0EN4cute5tupleIJNS5_1CILi128EEENS7_ILi64EEENS7_ILi192EEEEEELi192ENS_10bfloat16_tEfNS_4arch4Sm80ELb1ELb0ELb0ELb1ELb1ELb0ELb1ELb0EEENS1_21CollectiveEpilogueFwdINS6_IJS8_SA_S9_EEENS6_IJNS7_ILi1EEESI_SI_EEESC_SE_Li256ELb1ELb1ELb0ELb0EEENS1_19SingleTileSchedulerILb1ELb0ELb1ELi128EEEEEEEEEvNT_6ParamsE,@function
        .size           _ZN7cutlass13device_kernelIN5flash19enable_sm80_to_sm89INS1_16FlashAttnFwdSm80INS1_25CollectiveMainloopFwdSm80ILi8ELi2ELb0EN4cute5tupleIJNS5_1CILi128EEENS7_ILi64EEENS7_ILi192EEEEEELi192ENS_10bfloat16_tEfNS_4arch4Sm80ELb1ELb0ELb0ELb1ELb1ELb0ELb1ELb0EEENS1_21CollectiveEpilogueFwdINS6_IJS8_SA_S9_EEENS6_IJNS7_ILi1EEESI_SI_EEESC_SE_Li256ELb1ELb1ELb0ELb0EEENS1_19SingleTileSchedulerILb1ELb0ELb1ELi128EEEEEEEEEvNT_6ParamsE,(.L_x_1723 - _ZN7cutlass13device_kernelIN5flash19enable_sm80_to_sm89INS1_16FlashAttnFwdSm80INS1_25CollectiveMainloopFwdSm80ILi8ELi2ELb0EN4cute5tupleIJNS5_1CILi128EEENS7_ILi64EEENS7_ILi192EEEEEELi192ENS_10bfloat16_tEfNS_4arch4Sm80ELb1ELb0ELb0ELb1ELb1ELb0ELb1ELb0EEENS1_21CollectiveEpilogueFwdINS6_IJS8_SA_S9_EEENS6_IJNS7_ILi1EEESI_SI_EEESC_SE_Li256ELb1ELb1ELb0ELb0EEENS1_19SingleTileSchedulerILb1ELb0ELb1ELi128EEEEEEEEEvNT_6ParamsE)
        .other          _ZN7cutlass13device_kernelIN5flash19enable_sm80_to_sm89INS1_16FlashAttnFwdSm80INS1_25CollectiveMainloopFwdSm80ILi8ELi2ELb0EN4cute5tupleIJNS5_1CILi128EEENS7_ILi64EEENS7_ILi192EEEEEELi192ENS_10bfloat16_tEfNS_4arch4Sm80ELb1ELb0ELb0ELb1ELb1ELb0ELb1ELb0EEENS1_21CollectiveEpilogueFwdINS6_IJS8_SA_S9_EEENS6_IJNS7_ILi1EEESI_SI_EEESC_SE_Li256ELb1ELb1ELb0ELb0EEENS1_19SingleTileSchedulerILb1ELb0ELb1ELi128EEEEEEEEEvNT_6ParamsE,@"STO_CUDA_ENTRY STV_DEFAULT"
_ZN7cutlass13device_kernelIN5flash19enable_sm80_to_sm89INS1_16FlashAttnFwdSm80INS1_25CollectiveMainloopFwdSm80ILi8ELi2ELb0EN4cute5tupleIJNS5_1CILi128EEENS7_ILi64EEENS7_ILi192EEEEEELi192ENS_10bfloat16_tEfNS_4arch4Sm80ELb1ELb0ELb0ELb1ELb1ELb0ELb1ELb0EEENS1_21CollectiveEpilogueFwdINS6_IJS8_SA_S9_EEENS6_IJNS7_ILi1EEESI_SI_EEESC_SE_Li256ELb1ELb1ELb0ELb0EEENS1_19SingleTileSchedulerILb1ELb0ELb1ELi128EEEEEEEEEvNT_6ParamsE:
        /* <DEDUP_REMOVED lines=20> */
.L_x_1534:
        /* <DEDUP_REMOVED lines=13> */
.L_x_1536:
[----:B------:R-:W-:Y:S02]  /*0210*/  ULDC UR5, c[0x0][0x54c] ;  /* 0x0001530000057ab9 */ /* 0x000fe40000000800 */
.L_x_1535:
[----:B------:R-:W-:Y:S02]  /*0220*/  ULDC UR4, c[0x0][0x548] ;  /* 0x0001520000047ab9 */ /* 0x000fe40000000800 */
[----:B------:R-:W-:-:S02]  /*0230*/  USHF.L.U32 UR15, UR15, 0x7, URZ ;  /* 0x000000070f0f7899 */ /* 0x000fc4000800063f */
[----:B------:R-:W-:-:S04]  /*0240*/  UIMAD UR4, UR5, UR4, URZ ;  /* 0x00000004050472a4 */ /* 0x000fc8000f8e023f */
[----:B------:R-:W-:-:S04]  /*0250*/  UISETP.GE.AND UP0, UPT, UR15, UR4, UPT ;  /* 0x000000040f00728c */ /* 0x000fc8000bf06270 */
[----:B------:R-:W-:Y:S01]  /*0260*/  USEL UR8, UR8, 0xffffffff, !UP0 ;  /* 0xffffffff08087887 */ /* 0x000fe2000c000000 */
[----:B------:R-:W-:Y:S05]  /*0270*/  BRA `(.L_x_1537) ;  /* 0x000001b000007947 */ /* 0x000fea0003800000 */
.L_x_1533:
        /* <DEDUP_REMOVED lines=8> */
.L_x_1538:
        /* <DEDUP_REMOVED lines=13> */
.L_x_1540:
[----:B------:R-:W-:Y:S02]  /*03d0*/  ULDC UR5, c[0x0][0x54c] ;  /* 0x0001530000057ab9 */ /* 0x000fe40000000800 */
.L_x_1539:
[----:B------:R-:W-:Y:S02]  /*03e0*/  ULDC UR4, c[0x0][0x548] ;  /* 0x0001520000047ab9 */ /* 0x000fe40000000800 */
[----:B------:R-:W-:-:S02]  /*03f0*/  USHF.L.U32 UR15, UR15, 0x7, URZ ;  /* 0x000000070f0f7899 */ /* 0x000fc4000800063f */
[----:B------:R-:W-:-:S04]  /*0400*/  UIMAD UR4, UR5, UR4, URZ ;  /* 0x00000004050472a4 */ /* 0x000fc8000f8e023f */
[----:B------:R-:W-:-:S04]  /*0410*/  UISETP.GE.AND UP0, UPT, UR15, UR4, UPT ;  /* 0x000000040f00728c */ /* 0x000fc8000bf06270 */
[----:B------:R-:W-:-:S06]  /*0420*/  USEL UR8, UR8, 0xffffffff, !UP0 ;  /* 0xffffffff08087887 */ /* 0x000fcc000c000000 */
.L_x_1537:
[----:B------:R-:W-:-:S13]  /*0430*/  ISETP.LE.AND P0, PT, RZ, UR8, PT ;  /* 0x00000008ff007c0c */ /* 0x000fda000bf03270 */
[----:B------:R-:W-:Y:S05]  /*0440*/  @!P0 EXIT ;  /* 0x000000000000894d */ /* 0x000fea0003800000 */
[----:B------:R-:W-:Y:S02]  /*0450*/  ULDC.64 UR12, c[0x0][0x370] ;  /* 0x0000dc00000c7ab9 */ /* 0x000fe40000000a00 */
[----:B------:R-:W-:Y:S02]  /*0460*/  ULDC.64 UR4, c[0x0][0x360] ;  /* 0x0000d80000047ab9 */ /* 0x000fe40000000a00 */
[----:B------:R-:W-:Y:S02]  /*0470*/  UISETP.NE.U32.AND UP1, UPT, URZ, UR12, UPT ;  /* 0x0000000c3f00728c */ /* 0x000fe4000bf25070 */
[----:B------:R-:W-:Y:S02]  /*0480*/  UISETP.NE.U32.AND UP0, UPT, URZ, UR4, UPT ;  /* 0x000000043f00728c */ /* 0x000fe4000bf05070 */
[----:B------:R-:W-:Y:S02]  /*0490*/  ULDC.64 UR6, c[0x0][0x348] ;  /* 0x0000d20000067ab9 */ /* 0x000fe40000000a00 */
[----:B------:R-:W-:-:S02]  /*04a0*/  UISETP.NE.AND.EX UP1, UPT, URZ, UR13, UPT, UP1 ;  /* 0x0000000d3f00728c */ /* 0x000fc4000bf25310 */
[----:B------:R-:W-:Y:S02]  /*04b0*/  UISETP.NE.U32.AND UP2, UPT, URZ, UR6, UPT ;  /* 0x000000063f00728c */ /* 0x000fe4000bf45070 */
[----:B------:R-:W-:Y:S02]  /*04c0*/  UISETP.NE.AND.EX UP0, UPT, URZ, UR5, UPT, UP0 ;  /* 0x000000053f00728c */ /* 0x000fe4000bf05300 */
[----:B------:R-:W-:Y:S01]  /*04d0*/  UISETP.NE.AND.EX UP2, UPT, URZ, UR7, UPT, UP2 ;  /* 0x000000073f00728c */ /* 0x000fe2000bf45320 */
[----:B------:R-:W-:Y:S01]  /*04e0*/  PLOP3.LUT P2, PT, PT, PT, UP1, 0x80, 0x0 ;  /* 0x000000000000781c */ /* 0x000fe20003f4f018 */
[----:B------:R-:W-:Y:S02]  /*04f0*/  ULDC.64 UR12, c[0x0][0x370] ;  /* 0x0000dc00000c7ab9 */ /* 0x000fe40000000a00 */
        /* <DEDUP_REMOVED lines=34> */
.L_x_1541:
        /* <DEDUP_REMOVED lines=10> */
.L_x_1542:
        /* <DEDUP_REMOVED lines=12> */
.L_x_1543:
[----:B------:R-:W-:Y:S01]  /*0880*/  ULDC UR4, c[0x0][0x2c4] ;  /* 0x0000b10000047ab9 */ /* 0x000fe20000000800 */
[----:B------:R-:W-:Y:S01]  /*0890*/  PLOP3.LUT P2, PT, PT, PT, PT, 0x80, 0x0 ;  /* 0x000000000000781c */ /* 0x000fe20003f4f070 */
[----:B------:R-:W-:Y:S01]  /*08a0*/  UISETP.NE.AND UP1, UPT, UR4, 0x1, UPT ;  /* 0x000000010400788c */ /* 0x000fe2000bf25270 */
[----:B------:R-:W-:Y:S01]  /*08b0*/  CS2R R98, SRZ ;  /* 0x0000000000627805 */ /* 0x000fe2000001ff00 */
[----:B--2---:R-:W-:Y:S01]  /*08c0*/  UIADD3 UR9, -UR7, UR9, URZ ;  /* 0x0000000907097290 */ /* 0x004fe2000fffe13f */
[----:B------:R-:W-:Y:S01]  /*08d0*/  IMAD.MOV.U32 R5, RZ, RZ, RZ ;  /* 0x000000ffff057224 */ /* 0x000fe200078e00ff */
[----:B------:R-:W-:Y:S01]  /*08e0*/  ULDC.64 UR4, c[0x0][0x2c8] ;  /* 0x0000b20000047ab9 */ /* 0x000fe20000000a00 */
[----:B------:R-:W-:Y:S01]  /*08f0*/  IMAD.MOV.U32 R96, RZ, RZ, RZ ;  /* 0x000000ffff607224 */ /* 0x000fe200078e00ff */
        /* <DEDUP_REMOVED lines=14> */
[----:B------:R-:W-:Y:S01]  /*09e0*/  CS2R R76, SRZ ;  /* 0x00000000004c7805 */ /* 0x000fe2000001ff00 */
        /* <DEDUP_REMOVED lines=63> */
[CC--:B------:R-:W-:Y:S01]  /*0de0*/  LEA.HI R8, R7.reuse, R2.reuse, RZ, 0x3 ;  /* 0x0000000207087211 */ /* 0x0c0fe200078f18ff */
[----:B------:R-:W-:Y:S01]  /*0df0*/  UIMAD UR17, UR17, UR4, URZ ;  /* 0x00000004111172a4 */ /* 0x000fe2000f8e023f */
[----:B------:R-:W-:Y:S01]  /*0e00*/  PLOP3.LUT P1, PT, PT, PT, UP1, 0x80, 0x0 ;  /* 0x000000000000781c */ /* 0x000fe20003f2f018 */
[----:B------:R-:W-:Y:S01]  /*0e10*/  UIMAD.WIDE.U32 UR18, UR16, UR4, URZ ;  /* 0x00000004101272a5 */ /* 0x000fe2000f8e003f */
[----:B------:R-:W-:Y:S01]  /*0e20*/  LOP3.LUT R3, R8, 0xfffffff8, RZ, 0xc0, !PT ;  /* 0xfffffff808037812 */ /* 0x000fe200078ec0ff */
[----:B------:R-:W-:Y:S01]  /*0e30*/  UIMAD UR17, UR16, UR5, UR17 ;  /* 0x00000005101172a4 */ /* 0x000fe2000f8e0211 */
[----:B------:R-:W-:Y:S01]  /*0e40*/  SHF.R.S32.HI R11, RZ, 0x3, R8 ;  /* 0x00000003ff0b7819 */ /* 0x000fe20000011408 */
[----:B------:R-:W-:Y:S01]  /*0e50*/  IMAD.MOV.U32 R184, RZ, RZ, 0x10 ;  /* 0x00000010ffb87424 */ /* 0x000fe200078e00ff */
[----:B------:R-:W-:Y:S01]  /*0e60*/  ULDC.64 UR4, c[0x0][0x1b8] ;  /* 0x00006e0000047ab9 */ /* 0x000fe20000000a00 */
[----:B------:R-:W-:Y:S01]  /*0e70*/  IMAD.IADD R144, R2, 0x1, -R3 ;  /* 0x0000000102907824 */ /* 0x000fe200078e0a03 */
[----:B------:R-:W-:Y:S01]  /*0e80*/  UIADD3 UR19, UR19, UR17, URZ ;  /* 0x0000001113137290 */ /* 0x000fe2000fffe03f */
[----:B------:R-:W-:Y:S01]  /*0e90*/  PLOP3.LUT P0, PT, PT, PT, UP1, 0x80, 0x0 ;  /* 0x000000000000781c */ /* 0x000fe20003f0f018 */
[----:B------:R-:W-:Y:S01]  /*0ea0*/  USHF.R.S32.HI UR17, URZ, 0x1f, UR8 ;  /* 0x0000001f3f117899 */ /* 0x000fe20008011408 */
[C---:B------:R-:W-:Y:S01]  /*0eb0*/  IMAD R195, R144.reuse, 0x20, R11 ;  /* 0x0000002090c37824 */ /* 0x040fe200078e020b */
[----:B------:R-:W-:Y:S01]  /*0ec0*/  UIMAD UR16, UR14, UR4, URZ ;  /* 0x000000040e1072a4 */ /* 0x000fe2000f8e023f */
[----:B------:R-:W-:Y:S01]  /*0ed0*/  LEA.HI R16, R7, R2, RZ, 0x4 ;  /* 0x0000000207107211 */ /* 0x000fe200078f20ff */
[----:B------:R-:W-:Y:S01]  /*0ee0*/  USEL UR17, UR17, URZ, !UP2 ;  /* 0x0000003f11117287 */ /* 0x000fe2000d000000 */
[C---:B------:R-:W-:Y:S01]  /*0ef0*/  IMAD.SHL.U32 R185, R144.reuse, 0x40, RZ ;  /* 0x0000004090b97824 */ /* 0x040fe200078e00ff */
[----:B------:R-:W-:Y:S01]  /*0f00*/  UIMAD UR16, UR6, UR5, UR16 ;  /* 0x00000005061072a4 */ /* 0x000fe2000f8e0210 */
[----:B------:R-:W-:Y:S01]  /*0f10*/  SHF.R.S32.HI R9, RZ, 0x4, R16 ;  /* 0x00000004ff097819 */ /* 0x000fe20000011410 */
[----:B------:R-:W-:Y:S01]  /*0f20*/  UIMAD.WIDE.U32 UR20, UR6, UR4, UR18 ;  /* 0x00000004061472a5 */ /* 0x000fe2000f8e0012 */
[----:B------:R-:W-:Y:S01]  /*0f30*/  IMAD.SHL.U32 R200, R144, 0x8, RZ ;  /* 0x0000000890c87824 */ /* 0x000fe200078e00ff */
[----:B------:R-:W-:Y:S01]  /*0f40*/  USEL UR18, UR8, URZ, !UP2 ;  /* 0x0000003f08127287 */ /* 0x000fe2000d000000 */
[----:B------:R-:W-:Y:S01]  /*0f50*/  LOP3.LUT R185, R185, 0x1c0, RZ, 0xc0, !PT ;  /* 0x000001c0b9b97812 */ /* 0x000fe200078ec0ff */
[----:B------:R-:W-:Y:S01]  /*0f60*/  ULDC.64 UR4, c[0x0][0x1c0] ;  /* 0x0000700000047ab9 */ /* 0x000fe20000000a00 */
[----:B-1----:R-:W-:Y:S01]  /*0f70*/  IADD3 R4, R195, UR15, RZ ;  /* 0x0000000fc3047c10 */ /* 0x002fe2000fffe0ff */
[----:B------:R-:W-:Y:S01]  /*0f80*/  UIMAD UR17, UR17, UR4, URZ ;  /* 0x00000004111172a4 */ /* 0x000fe2000f8e023f */
[----:B------:R-:W-:Y:S01]  /*0f90*/  LOP3.LUT R8, R185, 0x8, R8, 0xf8, !PT ;  /* 0x00000008b9087812 */ /* 0x000fe200078ef808 */
[----:B------:R-:W-:Y:S01]  /*0fa0*/  UIADD3 UR21, UR21, UR16, URZ ;  /* 0x0000001015157290 */ /* 0x000fe2000fffe03f */
[----:B------:R-:W-:Y:S01]  /*0fb0*/  SHF.R.U32.HI R185, RZ, 0x3, R185 ;  /* 0x00000003ffb97819 */ /* 0x000fe200000116b9 */
[----:B------:R-:W-:Y:S01]  /*0fc0*/  @P1 IMAD.HI.U32 R3, R4, c[0x0][0x2c8], RZ ;  /* 0x0000b20004031a27 */ /* 0x000fe200078e00ff */
[----:B------:R-:W-:Y:S01]  /*0fd0*/  UIMAD UR5, UR18, UR5, UR17 ;  /* 0x00000005120572a4 */ /* 0x000fe2000f8e0211 */
[----:B------:R-:W-:Y:S01]  /*0fe0*/  IADD3 R14, R200, 0x40, RZ ;  /* 0x00000040c80e7810 */ /* 0x000fe20007ffe0ff */
[----:B------:R-:W-:Y:S01]  /*0ff0*/  UIMAD.WIDE.U32 UR18, UR18, UR4, UR20 ;  /* 0x00000004121272a5 */ /* 0x000fe2000f8e0014 */
[----:B------:R-:W-:Y:S01]  /*1000*/  IMAD.MOV.U32 R5, RZ, RZ, R4 ;  /* 0x000000ffff057224 */ /* 0x000fe200078e0004 */
[----:B------:R-:W-:Y:S01]  /*1010*/  @P0 SHF.R.U32.HI R5, RZ, c[0x0][0x2cc], R3 ;  /* 0x0000b300ff050a19 */ /* 0x000fe20000011603 */
[----:B------:R-:W-:Y:S01]  /*1020*/  ULDC UR4, c[0x0][0x2c4] ;  /* 0x0000b10000047ab9 */ /* 0x000fe20000000800 */
[C---:B------:R-:W-:Y:S01]  /*1030*/  LOP3.LUT R3, R16.reuse, 0xfffffff0, RZ, 0xc0, !PT ;  /* 0xfffffff010037812 */ /* 0x040fe200078ec0ff */
[----:B------:R-:W-:Y:S01]  /*1040*/  UIADD3 UR5, UR19, UR5, URZ ;  /* 0x0000000513057290 */ /* 0x000fe2000fffe03f */
[----:B------:R-:W-:Y:S01]  /*1050*/  SHF.R.S32.HI R10, RZ, 0x1f, R5 ;  /* 0x0000001fff0a7819 */ /* 0x000fe20000011405 */
[----:B------:R-:W-:Y:S01]  /*1060*/  IMAD.U32 R19, RZ, RZ, UR19 ;  /* 0x00000013ff137e24 */ /* 0x000fe2000f8e00ff */
[----:B------:R-:W-:Y:S01]  /*1070*/  LEA.HI R16, R16, R9, RZ, 0x1 ;  /* 0x0000000910107211 */ /* 0x000fe200078f08ff */
[----:B------:R-:W-:Y:S01]  /*1080*/  IMAD.IADD R6, R2, 0x1, -R3 ;  /* 0x0000000102067824 */ /* 0x000fe200078e0a03 */
[----:B------:R-:W-:Y:S01]  /*1090*/  LOP3.LUT P0, RZ, R144, 0x2, RZ, 0xc0, !PT ;  /* 0x0000000290ff7812 */ /* 0x000fe2000780c0ff */
[----:B------:R-:W-:Y:S01]  /*10a0*/  IMAD.U32 R18, RZ, RZ, UR18 ;  /* 0x00000012ff127e24 */ /* 0x000fe2000f8e00ff */
[----:B------:R-:W-:Y:S01]  /*10b0*/  LOP3.LUT R16, R16, 0xfffffffe, RZ, 0xc0, !PT ;  /* 0xfffffffe10107812 */ /* 0x000fe200078ec0ff */
[----:B------:R-:W-:Y:S01]  /*10c0*/  IMAD.U32 R19, RZ, RZ, UR5 ;  /* 0x00000005ff137e24 */ /* 0x000fe2000f8e00ff */
[----:B------:R-:W-:Y:S01]  /*10d0*/  SHF.R.S32.HI R3, RZ, 0x1f, R6 ;  /* 0x0000001fff037819 */ /* 0x000fe20000011406 */
[----:B------:R-:W-:Y:S01]  /*10e0*/  IMAD R10, R10, c[0x0][0x1b0], RZ ;  /* 0x00006c000a0a7a24 */ /* 0x000fe200078e02ff */
[----:B------:R-:W-:Y:S01]  /*10f0*/  UIMAD UR4, UR12, UR4, URZ ;  /* 0x000000040c0472a4 */ /* 0x000fe2000f8e023f */
[----:B------:R-:W-:Y:S01]  /*1100*/  IMAD.WIDE.U32 R18, R5, c[0x0][0x1b0], R18 ;  /* 0x00006c0005127a25 */ /* 0x000fe200078e0012 */
[----:B------:R-:W-:Y:S01]  /*1110*/  LEA.HI R12, R3, R6, RZ, 0x3 ;  /* 0x00000006030c7211 */ /* 0x000fe200078f18ff */
[----:B------:R-:W-:Y:S01]  /*1120*/  BSSY B0, `(.L_x_1545) ;  /* 0x0000046000007945 */ /* 0x000fe20003800000 */
[----:B------:R-:W-:Y:S01]  /*1130*/  LOP3.LUT R185, R8, R185, RZ, 0x3c, !PT ;  /* 0x000000b908b97212 */ /* 0x000fe200078e3cff */
[----:B------:R-:W-:Y:S01]  /*1140*/  IMAD R13, R5, c[0x0][0x1b4], R10 ;  /* 0x00006d00050d7a24 */ /* 0x000fe200078e020a */
[----:B------:R-:W-:Y:S01]  /*1150*/  LOP3.LUT R3, R12, 0xfffffff8, RZ, 0xc0, !PT ;  /* 0xfffffff80c037812 */ /* 0x000fe200078ec0ff */
[----:B------:R-:W-:Y:S01]  /*1160*/  IMAD.MOV R5, RZ, RZ, -R5 ;  /* 0x000000ffff057224 */ /* 0x000fe200078e0a05 */
[----:B------:R-:W-:Y:S01]  /*1170*/  IADD3 R8, R11, UR15, RZ ;  /* 0x0000000f0b087c10 */ /* 0x000fe2000fffe0ff */
[----:B------:R-:W-:Y:S01]  /*1180*/  IMAD.IADD R16, R9, 0x1, -R16 ;  /* 0x0000000109107824 */ /* 0x000fe200078e0a10 */
[----:B------:R-:W-:Y:S01]  /*1190*/  LOP3.LUT P1, RZ, R144, 0x4, RZ, 0xc0, !PT ;  /* 0x0000000490ff7812 */ /* 0x000fe2000782c0ff */
[----:B------:R-:W-:Y:S01]  /*11a0*/  IMAD R4, R5, c[0x0][0x2c4], R4 ;  /* 0x0000b10005047a24 */ /* 0x000fe200078e0204 */
[----:B------:R-:W-:Y:S01]  /*11b0*/  ISETP.GE.AND P3, PT, R14, c[0x0][0x198], PT ;  /* 0x000066000e007a0c */ /* 0x000fe20003f66270 */
[----:B------:R-:W-:-:S02]  /*11c0*/  IMAD.SHL.U32 R5, R11, 0x40, RZ ;  /* 0x000000400b057824 */ /* 0x000fc400078e00ff */
[----:B------:R-:W-:Y:S01]  /*11d0*/  IMAD.IADD R3, R6, 0x1, -R3 ;  /* 0x0000000106037824 */ /* 0x000fe200078e0a03 */
[----:B------:R-:W-:Y:S01]  /*11e0*/  SHF.R.S32.HI R9, RZ, 0x1f, R4 ;  /* 0x0000001fff097819 */ /* 0x000fe20000011404 */
[----:B------:R-:W-:Y:S01]  /*11f0*/  IMAD.IADD R19, R19, 0x1, R13 ;  /* 0x0000000113137824 */ /* 0x000fe200078e020d */
[----:B------:R-:W-:Y:S01]  /*1200*/  LOP3.LUT R5, R5, 0x1c0, RZ, 0xc0, !PT ;  /* 0x000001c005057812 */ /* 0x000fe200078ec0ff */
[----:B------:R-:W-:Y:S01]  /*1210*/  IMAD.SHL.U32 R13, R3, 0x40, RZ ;  /* 0x00000040030d7824 */ /* 0x000fe200078e00ff */
[----:B------:R-:W-:Y:S01]  /*1220*/  P2R R6, PR, RZ, 0x1 ;  /* 0x00000001ff067803 */ /* 0x000fe20000000000 */
[----:B------:R-:W-:Y:S01]  /*1230*/  IMAD R9, R9, c[0x0][0x1a8], RZ ;  /* 0x00006a0009097a24 */ /* 0x000fe200078e02ff */
[----:B------:R-:W-:Y:S01]  /*1240*/  SHF.R.U32.HI R15, RZ, 0x3, R5 ;  /* 0x00000003ff0f7819 */ /* 0x000fe20000011605 */
[----:B------:R-:W-:Y:S01]  /*1250*/  IMAD.SHL.U32 R6, R16, 0x8, RZ ;  /* 0x0000000810067824 */ /* 0x000fe200078e00ff */
[----:B------:R-:W-:Y:S01]  /*1260*/  LOP3.LUT R194, R5, 0x38, R200, 0xf8, !PT ;  /* 0x0000003805c27812 */ /* 0x000fe200078ef8c8 */
[C---:B------:R-:W-:Y:S01]  /*1270*/  IMAD R9, R4.reuse, c[0x0][0x1ac], R9 ;  /* 0x00006b0004097a24 */ /* 0x040fe200078e0209 */
[----:B------:R-:W-:Y:S01]  /*1280*/  LOP3.LUT R13, R13, 0x1c0, RZ, 0xc0, !PT ;  /* 0x000001c00d0d7812 */ /* 0x000fe200078ec0ff */
[----:B------:R-:W-:Y:S01]  /*1290*/  IMAD.WIDE.U32 R4, R4, c[0x0][0x1a8], R18 ;  /* 0x00006a0004047a25 */ /* 0x000fe200078e0012 */
[----:B------:R-:W-:-:S02]  /*12a0*/  LOP3.LUT P5, RZ, R3, 0x4, RZ, 0xc0, !PT ;  /* 0x0000000403ff7812 */ /* 0x000fc400078ac0ff */
[----:B------:R-:W-:Y:S01]  /*12b0*/  LOP3.LUT R6, R13, 0x8, R6, 0xf8, !PT ;  /* 0x000000080d067812 */ /* 0x000fe200078ef806 */
[----:B------:R-:W-:Y:S01]  /*12c0*/  IMAD.IADD R9, R5, 0x1, R9 ;  /* 0x0000000105097824 */ /* 0x000fe200078e0209 */
[----:B------:R-:W-:Y:S01]  /*12d0*/  LEA R10, P0, R4, c[0x0][0x160], 0x1 ;  /* 0x00005800040a7a11 */ /* 0x000fe200078008ff */
[----:B------:R-:W-:Y:S01]  /*12e0*/  IMAD.SHL.U32 R12, R12, 0x40, RZ ;  /* 0x000000400c0c7824 */ /* 0x000fe200078e00ff */
[----:B------:R-:W-:Y:S01]  /*12f0*/  SHF.R.U32.HI R13, RZ, 0x3, R13 ;  /* 0x00000003ff0d7819 */ /* 0x000fe2000001160d */
[----:B------:R-:W-:Y:S01]  /*1300*/  IMAD R185, R16, 0x200, R185 ;  /* 0x0000020010b97824 */ /* 0x000fe200078e02b9 */
[----:B------:R-:W-:Y:S01]  /*1310*/  LOP3.LUT P4, RZ, R3, 0x2, RZ, 0xc0, !PT ;  /* 0x0000000203ff7812 */ /* 0x000fe2000788c0ff */
[----:B------:R1:W3:Y:S01]  /*1320*/  SHFL.IDX PT, R18, R10, RZ, 0x181f ;  /* 0x00181fff0a127589 */ /* 0x0002e200000e0000 */
[----:B------:R-:W-:Y:S01]  /*1330*/  LEA.HI.X R9, R4, c[0x0][0x164], R9, 0x1, P0 ;  /* 0x0000590004097a11 */ /* 0x000fe200000f0c09 */
[----:B------:R-:W-:Y:S01]  /*1340*/  IMAD.MOV.U32 R4, RZ, RZ, 0x20 ;  /* 0x00000020ff047424 */ /* 0x000fe200078e00ff */
[----:B------:R-:W-:-:S02]  /*1350*/  LOP3.LUT R3, R6, R13, RZ, 0x3c, !PT ;  /* 0x0000000d06037212 */ /* 0x000fc400078e3cff */
[----:B------:R-:W-:Y:S01]  /*1360*/  ISETP.GE.AND P0, PT, R8, UR4, PT ;  /* 0x0000000408007c0c */ /* 0x000fe2000bf06270 */
[----:B------:R1:W4:Y:S01]  /*1370*/  SHFL.IDX PT, R19, R9, RZ, 0x181f ;  /* 0x00181fff09137589 */ /* 0x00032200000e0000 */
[CC--:B------:R-:W-:Y:S02]  /*1380*/  LEA.HI R6, R7.reuse, R2.reuse, RZ, 0x5 ;  /* 0x0000000207067211 */ /* 0x0c0fe400078f28ff */
[----:B------:R-:W-:Y:S02]  /*1390*/  LOP3.LUT R194, R194, R15, RZ, 0x3c, !PT ;  /* 0x0000000fc2c27212 */ /* 0x000fe400078e3cff */
[----:B------:R-:W-:Y:S02]  /*13a0*/  LEA.HI R15, R7, R2, RZ, 0x6 ;  /* 0x00000002070f7211 */ /* 0x000fe400078f30ff */
[----:B------:R-:W-:Y:S02]  /*13b0*/  SHF.R.S32.HI R5, RZ, 0x5, R6 ;  /* 0x00000005ff057819 */ /* 0x000fe40000011406 */
[----:B------:R-:W-:Y:S01]  /*13c0*/  LOP3.LUT R12, R12, 0xfffffe00, RZ, 0xc0, !PT ;  /* 0xfffffe000c0c7812 */ /* 0x000fe200078ec0ff */
[----:B------:R-:W-:Y:S01]  /*13d0*/  IMAD.SHL.U32 R15, R15, 0x8, RZ ;  /* 0x000000080f0f7824 */ /* 0x000fe200078e00ff */
[----:B------:R-:W-:-:S02]  /*13e0*/  IADD3 R13, R200, 0x80, RZ ;  /* 0x00000080c80d7810 */ /* 0x000fc40007ffe0ff */
[----:B------:R-:W-:Y:S02]  /*13f0*/  SEL R184, R184, 0xfffffff0, !P4 ;  /* 0xfffffff0b8b87807 */ /* 0x000fe40006000000 */
[----:B------:R-:W-:Y:S02]  /*1400*/  ISETP.GE.AND P4, PT, R13, c[0x0][0x198], PT ;  /* 0x000066000d007a0c */ /* 0x000fe40003f86270 */
[----:B------:R-:W-:Y:S02]  /*1410*/  LOP3.LUT R194, R194, 0xfffffe00, R15, 0xf8, !PT ;  /* 0xfffffe00c2c27812 */ /* 0x000fe400078ef80f */
[----:B------:R-:W-:Y:S01]  /*1420*/  SEL R4, R4, 0xffffffe0, !P5 ;  /* 0xffffffe004047807 */ /* 0x000fe20006800000 */
[----:B--2---:R2:W5:Y:S02]  /*1430*/  @P2 R2UR UR17, R0 ;  /* 0x00000000001123c2 */ /* 0x00456400000e0000 */
[----:B-----5:R-:W-:Y:S01]  /*1440*/  @!UP0 UMOV UR17, UR8 ;  /* 0x0000000800118c82 */ /* 0x020fe20008000000 */
[----:B------:R-:W-:Y:S01]  /*1450*/  ISETP.GE.AND P2, PT, R200, c[0x0][0x198], PT ;  /* 0x00006600c8007a0c */ /* 0x000fe20003f46270 */
[----:B--2---:R-:W-:-:S04]  /*1460*/  IMAD R0, R5, 0x400, R12 ;  /* 0x0000040005007824 */ /* 0x004fc800078e020c */
[----:B------:R-:W-:Y:S01]  /*1470*/  IMAD.IADD R0, R0, 0x1, R3 ;  /* 0x0000000100007824 */ /* 0x000fe200078e0203 */
[----:B------:R-:W-:Y:S01]  /*1480*/  LOP3.LUT R3, R3, R12, RZ, 0xfc, !PT ;  /* 0x0000000c03037212 */ /* 0x000fe200078efcff */
        /* <DEDUP_REMOVED lines=15> */
.L_x_1546:
[----:B-1-34-:R-:W-:Y:S05]  /*1580*/  BSYNC B0 ;  /* 0x0000000000007941 */ /* 0x01afea0003800000 */
.L_x_1545:
        /* <DEDUP_REMOVED lines=20> */
.L_x_1548:
[----:B------:R-:W-:Y:S05]  /*16d0*/  BSYNC B0 ;  /* 0x0000000000007941 */ /* 0x000fea0003800000 */
.L_x_1547:
        /* <DEDUP_REMOVED lines=20> */
.L_x_1550:
[----:B------:R-:W-:Y:S05]  /*1820*/  BSYNC B0 ;  /* 0x0000000000007941 */ /* 0x000fea0003800000 */
.L_x_1549:
[----:B---3--:R-:W-:Y:S01]  /*1830*/  SHFL.IDX PT, R18, R10, 0x3, 0x181f ;  /* 0x00781f000a127f89 */ /* 0x008fe200000e0000 */
[----:B------:R-:W-:Y:S01]  /*1840*/  IADD3 R8, R8, 0x60, RZ ;  /* 0x0000006008087810 */ /* 0x000fe20007ffe0ff */
[----:B------:R-:W-:Y:S01]  /*1850*/  IMAD.MOV.U32 R190, RZ, RZ, c[0x0][0x2b8] ;  /* 0x0000ae00ffbe7624 */ /* 0x000fe200078e00ff */
[----:B------:R-:W-:Y:S01]  /*1860*/  SHF.R.S32.HI R199, RZ, 0x1f, R14 ;  /* 0x0000001fffc77819 */ /* 0x000fe2000001140e */
[----:B----4-:R-:W3:Y:S01]  /*1870*/  SHFL.IDX PT, R19, R9, 0x3, 0x181f ;  /* 0x00781f0009137f89 */ /* 0x010ee200000e0000 */
[----:B------:R-:W-:Y:S01]  /*1880*/  ISETP.GE.AND P0, PT, R8, UR4, PT ;  /* 0x0000000408007c0c */ /* 0x000fe2000bf06270 */
[----:B------:R-:W-:Y:S01]  /*1890*/  IMAD.U32 R8, RZ, RZ, UR13 ;  /* 0x0000000dff087e24 */ /* 0x000fe2000f8e00ff */
[----:B------:R-:W-:Y:S01]  /*18a0*/  SHF.R.S32.HI R198, RZ, 0x1f, R13 ;  /* 0x0000001fffc67819 */ /* 0x000fe2000001140d */
[----:B------:R-:W-:Y:S01]  /*18b0*/  IMAD.SHL.U32 R146, R194, 0x2, RZ ;  /* 0x00000002c2927824 */ /* 0x000fe200078e00ff */
[----:B------:R-:W-:Y:S01]  /*18c0*/  LEA.HI R199, R199, R14, RZ, 0x3 ;  /* 0x0000000ec7c77211 */ /* 0x000fe200078f18ff */
[----:B------:R-:W-:Y:S01]  /*18d0*/  IMAD R193, R8, 0x40, R195 ;  /* 0x0000004008c17824 */ /* 0x000fe200078e02c3 */
[----:B------:R-:W-:Y:S01]  /*18e0*/  LEA.HI R198, R198, R13, RZ, 0x3 ;  /* 0x0000000dc6c67211 */ /* 0x000fe200078f18ff */
[----:B------:R-:W-:Y:S01]  /*18f0*/  USHF.R.S32.HI UR16, URZ, 0x1f, UR17 ;  /* 0x0000001f3f107899 */ /* 0x000fe20008011411 */
[----:B------:R-:W-:Y:S01]  /*1900*/  LOP3.LUT R199, R199, 0xfffffff8, RZ, 0xc0, !PT ;  /* 0xfffffff8c7c77812 */ /* 0x000fe200078ec0ff */
[----:B------:R-:W-:Y:S01]  /*1910*/  ULDC.64 UR4, c[0x0][0x2b0] ;  /* 0x0000ac0000047ab9 */ /* 0x000fe20000000a00 */
[----:B------:R-:W-:Y:S01]  /*1920*/  ISETP.NE.AND P5, PT, R190, 0x1, PT ;  /* 0x00000001be00780c */ /* 0x000fe20003fa5270 */
[----:B------:R-:W-:Y:S01]  /*1930*/  UIMAD UR16, UR16, UR4, URZ ;  /* 0x00000004101072a4 */ /* 0x000fe2000f8e023f */
[----:B------:R-:W-:Y:S01]  /*1940*/  LOP3.LUT R198, R198, 0xfffffff8, RZ, 0xc0, !PT ;  /* 0xfffffff8c6c67812 */ /* 0x000fe200078ec0ff */
[----:B------:R-:W-:Y:S01]  /*1950*/  UIMAD.WIDE.U32 UR18, UR17, UR4, URZ ;  /* 0x00000004111272a5 */ /* 0x000fe2000f8e003f */
[----:B------:R-:W-:Y:S01]  /*1960*/  IADD3 R193, R193, -0x40, RZ ;  /* 0xffffffc0c1c17810 */ /* 0x000fe20007ffe0ff */
[----:B------:R-:W-:Y:S01]  /*1970*/  UIMAD UR16, UR17, UR5, UR16 ;  /* 0x00000005111072a4 */ /* 0x000fe2000f8e0210 */
[----:B------:R-:W-:Y:S01]  /*1980*/  P2R R8, PR, RZ, 0x20 ;  /* 0x00000020ff087803 */ /* 0x000fe20000000000 */
[----:B------:R-:W-:Y:S01]  /*1990*/  IMAD.MOV.U32 R192, RZ, RZ, RZ ;  /* 0x000000ffffc07224 */ /* 0x000fe200078e00ff */
[----:B------:R-:W-:Y:S01]  /*19a0*/  ULDC.64 UR4, c[0x0][0x1e8] ;  /* 0x00007a0000047ab9 */ /* 0x000fe20000000a00 */
[----:B------:R-:W-:Y:S01]  /*19b0*/  P2R R15, PR, RZ, 0x2 ;  /* 0x00000002ff0f7803 */ /* 0x000fe20000000000 */
[----:B------:R-:W-:Y:S01]  /*19c0*/  UIADD3 UR16, UR19, UR16, URZ ;  /* 0x0000001013107290 */ /* 0x000fe2000fffe03f */
[----:B---3--:R-:W-:-:S04]  /*19d0*/  @!P0 IMAD.WIDE R16, R200, 0x2, R18 ;  /* 0x00000002c8108825 */ /* 0x008fc800078e0212 */
[--C-:B------:R-:W-:Y:S01]  /*19e0*/  @!P0 IMAD.WIDE R20, R199, 0x2, R18.reuse ;  /* 0x00000002c7148825 */ /* 0x100fe200078e0212 */
[----:B------:R-:W-:Y:S01]  /*19f0*/  @!PT LDS RZ, [RZ] ;  /* 0x00000000fffff984 */ /* 0x000fe20000000800 */
[----:B------:R3:W-:Y:S01]  /*1a00*/  @!P0 LDGSTS.E.BYPASS.LTC128B.128 [R146+0x1b100], [R16.64], !P2 ;  /* 0x1b10000010928fae */ /* 0x0007e2000d101d4a */
[C---:B------:R-:W-:Y:S02]  /*1a10*/  ISETP.GE.AND P2, PT, R193.reuse, UR9, PT ;  /* 0x00000009c1007c0c */ /* 0x040fe4000bf46270 */
[----:B------:R-:W-:Y:S01]  /*1a20*/  @!P0 IMAD.WIDE R18, R198, 0x2, R18 ;  /* 0x00000002c6128825 */ /* 0x000fe200078e0212 */
[----:B------:R-:W-:Y:S01]  /*1a30*/  IADD3 R193, R193, UR7, RZ ;  /* 0x00000007c1c17c10 */ /* 0x000fe2000fffe0ff */
[----:B------:R4:W-:Y:S01]  /*1a40*/  @!P0 LDGSTS.E.BYPASS.LTC128B.128 [R146+0x1f100], [R20.64], !P3 ;  /* 0x1f10000014928fae */ /* 0x0009e2000d901d4a */
[----:B------:R-:W-:-:S03]  /*1a50*/  ISETP.GT.OR P2, PT, R195, 0x3f, P2 ;  /* 0x0000003fc300780c */ /* 0x000fc60001744670 */
[----:B------:R5:W-:Y:S01]  /*1a60*/  @!P0 LDGSTS.E.BYPASS.LTC128B.128 [R146+0x23100], [R18.64], !P4 ;  /* 0x2310000012928fae */ /* 0x000be2000e101d4a */
[----:B-12---:R-:W-:-:S03]  /*1a70*/  @P5 IMAD.HI.U32 R9, R193, c[0x0][0x2bc], RZ ;  /* 0x0000af00c1095a27 */ /* 0x006fc600078e00ff */
[----:B------:R-:W0:Y:S01]  /*1a80*/  LDGDEPBAR ;  /* 0x00000000000079af */ /* 0x000e220000000000 */
[----:B------:R-:W-:Y:S01]  /*1a90*/  IMAD.MOV.U32 R8, RZ, RZ, R193 ;  /* 0x000000ffff087224 */ /* 0x000fe200078e00c1 */
[----:B------:R-:W-:-:S04]  /*1aa0*/  @P5 SHF.R.U32.HI R8, RZ, c[0x0][0x2c0], R9 ;  /* 0x0000b000ff085a19 */ /* 0x000fc80000011609 */
[----:B------:R-:W-:-:S04]  /*1ab0*/  @!P2 IADD3 R10, P3, R8, UR18, RZ ;  /* 0x00000012080aac10 */ /* 0x000fc8000ff7e0ff */
[----:B------:R-:W-:Y:S02]  /*1ac0*/  @!P2 LEA.HI.X.SX32 R9, R8, UR16, 0x1, P3 ;  /* 0x000000100809ac11 */ /* 0x000fe400098f0eff */
[----:B---3--:R-:W-:-:S04]  /*1ad0*/  @!P2 LEA R16, P3, R10, c[0x0][0x2a0], 0x2 ;  /* 0x0000a8000a10aa11 */ /* 0x008fc800078610ff */
        /* <DEDUP_REMOVED lines=11> */
[----:B------:R-:W-:Y:S01]  /*1b90*/  IMAD.WIDE.U32 R8, R193, c[0x0][0x1e0], RZ ;  /* 0x00007800c1087a25 */ /* 0x000fe200078e00ff */
[----:B------:R-:W-:Y:S01]  /*1ba0*/  SHF.R.S32.HI R10, RZ, 0x1f, R193 ;  /* 0x0000001fff0a7819 */ /* 0x000fe200000114c1 */
[----:B------:R-:W-:Y:S01]  /*1bb0*/  UIADD3 UR17, UR21, UR17, URZ ;  /* 0x0000001115117290 */ /* 0x000fe2000fffe03f */
[----:B------:R-:W-:Y:S01]  /*1bc0*/  ISETP.GE.AND P6, PT, R13, c[0x0][0x1d4], PT ;  /* 0x000075000d007a0c */ /* 0x000fe20003fc6270 */
[----:B------:R-:W-:Y:S01]  /*1bd0*/  UIADD3 UR22, UR9, -UR22, URZ ;  /* 0x8000001609167290 */ /* 0x000fe2000fffe03f */
[----:B------:R-:W-:Y:S01]  /*1be0*/  IMAD.WIDE R24, R199, 0x2, RZ ;  /* 0x00000002c7187825 */ /* 0x000fe200078e02ff */
[----:B------:R-:W-:Y:S01]  /*1bf0*/  ULDC.64 UR4, c[0x0][0x210] ;  /* 0x0000840000047ab9 */ /* 0x000fe20000000a00 */
[----:B------:R-:W-:Y:S01]  /*1c00*/  ISETP.GE.AND P3, PT, R200, c[0x0][0x1d4], PT ;  /* 0x00007500c8007a0c */ /* 0x000fe20003f66270 */
[----:B------:R-:W-:Y:S01]  /*1c10*/  UIMAD UR14, UR14, UR4, URZ ;  /* 0x000000040e0e72a4 */ /* 0x000fe2000f8e023f */
[C---:B----4-:R-:W-:Y:S01]  /*1c20*/  IMAD R20, R10.reuse, c[0x0][0x1e0], RZ ;  /* 0x000078000a147a24 */ /* 0x050fe200078e02ff */
[----:B------:R-:W-:Y:S01]  /*1c30*/  UIMAD.WIDE.U32 UR24, UR6, UR4, URZ ;  /* 0x00000004061872a5 */ /* 0x000fe2000f8e003f */
[----:B------:R-:W-:Y:S01]  /*1c40*/  IMAD R10, R10, c[0x0][0x208], RZ ;  /* 0x000082000a0a7a24 */ /* 0x000fe200078e02ff */
[----:B------:R-:W-:Y:S01]  /*1c50*/  UIMAD UR14, UR6, UR5, UR14 ;  /* 0x00000005060e72a4 */ /* 0x000fe2000f8e020e */
[C---:B------:R-:W-:Y:S01]  /*1c60*/  IMAD R20, R193.reuse, c[0x0][0x1e4], R20 ;  /* 0x00007900c1147a24 */ /* 0x040fe200078e0214 */
[----:B------:R-:W-:Y:S01]  /*1c70*/  ISETP.GE.AND P2, PT, R14, c[0x0][0x1d4], PT ;  /* 0x000075000e007a0c */ /* 0x000fe20003f46270 */
[----:B------:R-:W-:Y:S01]  /*1c80*/  IMAD R10, R193, c[0x0][0x20c], R10 ;  /* 0x00008300c10a7a24 */ /* 0x000fe200078e020a */
[----:B------:R-:W-:Y:S01]  /*1c90*/  UIADD3 UR14, UR25, UR14, URZ ;  /* 0x0000000e190e7290 */ /* 0x000fe2000fffe03f */
[----:B------:R-:W-:Y:S01]  /*1ca0*/  IMAD.IADD R21, R9, 0x1, R20 ;  /* 0x0000000109157824 */ /* 0x000fe200078e0214 */
[----:B------:R-:W-:Y:S01]  /*1cb0*/  UISETP.GE.AND UP0, UPT, UR13, 0x2, UPT ;  /* 0x000000020d00788c */ /* 0x000fe2000bf06270 */
[----:B------:R-:W-:Y:S01]  /*1cc0*/  IMAD.MOV.U32 R20, RZ, RZ, R8 ;  /* 0x000000ffff147224 */ /* 0x000fe200078e0008 */
[----:B------:R-:W-:-:S02]  /*1cd0*/  SHF.R.S32.HI R147, RZ, 0x1f, R200 ;  /* 0x0000001fff937819 */ /* 0x000fc400000114c8 */
[----:B------:R-:W-:Y:S02]  /*1ce0*/  SEL R201, RZ, 0x10, P6 ;  /* 0x00000010ffc97807 */ /* 0x000fe40003000000 */
[----:B------:R-:W-:Y:S02]  /*1cf0*/  IADD3 R191, R146, 0x100, RZ ;  /* 0x0000010092bf7810 */ /* 0x000fe40007ffe0ff */
[----:B------:R-:W-:Y:S02]  /*1d00*/  SHF.R.S32.HI R132, RZ, 0x1f, R199 ;  /* 0x0000001fff847819 */ /* 0x000fe400000114c7 */
[----:B------:R-:W-:Y:S02]  /*1d10*/  SHF.R.S32.HI R145, RZ, 0x1f, R198 ;  /* 0x0000001fff917819 */ /* 0x000fe400000114c6 */
[----:B--2---:R-:W-:Y:S01]  /*1d20*/  SHF.R.S32.HI R9, RZ, 0x1f, R192 ;  /* 0x0000001fff097819 */ /* 0x004fe200000114c0 */
[----:B------:R-:W-:-:S04]  /*1d30*/  IMAD.WIDE.U32 R16, R192, c[0x0][0x1f0], R20 ;  /* 0x00007c00c0107a25 */ /* 0x000fc800078e0014 */
[----:B-----5:R-:W-:Y:S01]  /*1d40*/  IMAD R19, R9, c[0x0][0x1f0], RZ ;  /* 0x00007c0009137a24 */ /* 0x020fe200078e02ff */
[----:B------:R-:W-:Y:S01]  /*1d50*/  IADD3 R16, P0, R16, UR20, RZ ;  /* 0x0000001410107c10 */ /* 0x000fe2000ff1e0ff */
[----:B------:R-:W-:-:S04]  /*1d60*/  IMAD.WIDE.U32 R20, R193, c[0x0][0x208], RZ ;  /* 0x00008200c1147a25 */ /* 0x000fc800078e00ff */
[----:B------:R-:W-:Y:S02]  /*1d70*/  IMAD R8, R192, c[0x0][0x1f4], R19 ;  /* 0x00007d00c0087a24 */ /* 0x000fe400078e0213 */
[----:B------:R-:W-:-:S03]  /*1d80*/  IMAD R9, R9, c[0x0][0x218], RZ ;  /* 0x0000860009097a24 */ /* 0x000fc600078e02ff */
[----:B------:R-:W-:Y:S01]  /*1d90*/  IADD3.X R19, R17, UR17, R8, P0, !PT ;  /* 0x0000001111137c10 */ /* 0x000fe200087fe408 */
[----:B------:R-:W-:Y:S01]  /*1da0*/  IMAD R9, R192, c[0x0][0x21c], R9 ;  /* 0x00008700c0097a24 */ /* 0x000fe200078e0209 */
[C---:B------:R-:W-:Y:S02]  /*1db0*/  LEA R17, P0, R16.reuse, c[0x0][0x1c8], 0x1 ;  /* 0x0000720010117a11 */ /* 0x040fe400078008ff */
[----:B------:R-:W-:Y:S01]  /*1dc0*/  IADD3 R8, -R11, UR22, RZ ;  /* 0x000000160b087c10 */ /* 0x000fe2000fffe1ff */
[----:B------:R-:W-:Y:S01]  /*1dd0*/  IMAD.IADD R11, R21, 0x1, R10 ;  /* 0x00000001150b7824 */ /* 0x000fe200078e020a */
[----:B------:R-:W-:Y:S01]  /*1de0*/  LEA.HI.X R16, R16, c[0x0][0x1cc], R19, 0x1, P0 ;  /* 0x0000730010107a11 */ /* 0x000fe200000f0c13 */
[----:B------:R-:W-:Y:S01]  /*1df0*/  SHFL.IDX PT, R18, R17, RZ, 0x181f ;  /* 0x00181fff11127589 */ /* 0x000fe200000e0000 */
[----:B------:R-:W-:Y:S01]  /*1e00*/  ISETP.GE.AND P0, PT, R8, 0x1, PT ;  /* 0x000000010800780c */ /* 0x000fe20003f06270 */
[----:B------:R-:W-:Y:S02]  /*1e10*/  IMAD.MOV.U32 R10, RZ, RZ, R20 ;  /* 0x000000ffff0a7224 */ /* 0x000fe400078e0014 */
[----:B------:R-:W1:Y:S02]  /*1e20*/  SHFL.IDX PT, R19, R16, RZ, 0x181f ;  /* 0x00181fff10137589 */ /* 0x000e6400000e0000 */
[----:B------:R-:W-:-:S02]  /*1e30*/  IMAD.WIDE.U32 R10, R192, c[0x0][0x218], R10 ;  /* 0x00008600c00a7a25 */ /* 0x000fc400078e000a */
[----:B------:R-:W-:Y:S04]  /*1e40*/  SHFL.IDX PT, R28, R17, 0x1, 0x181f ;  /* 0x00381f00111c7f89 */ /* 0x000fe800000e0000 */
[----:B------:R2:W3:Y:S02]  /*1e50*/  SHFL.IDX PT, R29, R16, 0x1, 0x181f ;  /* 0x00381f00101d7f89 */ /* 0x0004e400000e0000 */
[----:B-1----:R-:W-:-:S04]  /*1e60*/  @P0 IMAD.WIDE R22, R200, 0x2, R18 ;  /* 0x00000002c8160825 */ /* 0x002fc800078e0212 */
[--C-:B------:R-:W-:Y:S01]  /*1e70*/  @P0 IMAD.WIDE R20, R199, 0x2, R18.reuse ;  /* 0x00000002c7140825 */ /* 0x100fe200078e0212 */
[----:B------:R1:W-:Y:S03]  /*1e80*/  @P0 LDGSTS.E.BYPASS.LTC128B.128 [R146+0xc100], [R22.64], !P5 ;  /* 0x0c10000016920fae */ /* 0x0003e6000e901d4a */
[----:B------:R-:W-:Y:S01]  /*1e90*/  @P0 IMAD.WIDE R18, R198, 0x2, R18 ;  /* 0x00000002c6120825 */ /* 0x000fe200078e0212 */
[----:B------:R4:W-:Y:S03]  /*1ea0*/  @P0 LDGSTS.E.BYPASS.LTC128B.128 [R146+0xe100], [R20.64], !P4 ;  /* 0x0e10000014920fae */ /* 0x0009e6000e101d4a */
[----:B--2---:R-:W-:Y:S01]  /*1eb0*/  IMAD.WIDE R16, R200, 0x2, RZ ;  /* 0x00000002c8107825 */ /* 0x004fe200078e02ff */
[----:B------:R2:W-:Y:S01]  /*1ec0*/  @P0 LDGSTS.E.BYPASS.LTC128B.128 [R146+0x10100], [R18.64], !P6 ;  /* 0x1010000012920fae */ /* 0x0005e2000f101d4a */
[----:B------:R-:W-:-:S04]  /*1ed0*/  IADD3 R10, P0, R10, UR24, RZ ;  /* 0x000000180a0a7c10 */ /* 0x000fc8000ff1e0ff */
[----:B------:R-:W-:Y:S02]  /*1ee0*/  IADD3.X R9, R11, UR14, R9, P0, !PT ;  /* 0x0000000e0b097c10 */ /* 0x000fe400087fe409 */
[----:B-1----:R-:W-:-:S04]  /*1ef0*/  LEA R23, P0, R10, c[0x0][0x1f8], 0x1 ;  /* 0x00007e000a177a11 */ /* 0x002fc800078008ff */
[----:B------:R-:W-:Y:S01]  /*1f00*/  LEA.HI.X R22, R10, c[0x0][0x1fc], R9, 0x1, P0 ;  /* 0x00007f000a167a11 */ /* 0x000fe200000f0c09 */
[----:B------:R-:W4:Y:S01]  /*1f10*/  SHFL.IDX PT, R11, R23, RZ, 0x181f ;  /* 0x00181fff170b7589 */ /* 0x000f2200000e0000 */
[----:B------:R-:W-:-:S03]  /*1f20*/  ISETP.GT.AND P0, PT, R8, 0x20, PT ;  /* 0x000000200800780c */ /* 0x000fc60003f04270 */
[----:B------:R-:W1:Y:S04]  /*1f30*/  SHFL.IDX PT, R12, R22, RZ, 0x181f ;  /* 0x00181fff160c7589 */ /* 0x000e6800000e0000 */
[----:B------:R-:W5:Y:S04]  /*1f40*/  SHFL.IDX PT, R9, R23, 0x1, 0x181f ;  /* 0x00381f0017097f89 */ /* 0x000f6800000e0000 */
[----:B------:R5:W5:Y:S02]  /*1f50*/  SHFL.IDX PT, R10, R22, 0x1, 0x181f ;  /* 0x00381f00160a7f89 */ /* 0x000b6400000e0000 */
[----:B---3--:R-:W-:-:S04]  /*1f60*/  @P0 IMAD.WIDE R26, R200, 0x2, R28 ;  /* 0x00000002c81a0825 */ /* 0x008fc800078e021c */
[--C-:B------:R-:W-:Y:S01]  /*1f70*/  @P0 IMAD.WIDE R30, R199, 0x2, R28.reuse ;  /* 0x00000002c71e0825 */ /* 0x100fe200078e021c */
[----:B------:R3:W-:Y:S03]  /*1f80*/  @P0 LDGSTS.E.BYPASS.LTC128B.128 [R146+0xd100], [R26.64], !P5 ;  /* 0x0d1000001a920fae */ /* 0x0007e6000e901d4a */
[----:B------:R-:W-:Y:S01]  /*1f90*/  @P0 IMAD.WIDE R28, R198, 0x2, R28 ;  /* 0x00000002c61c0825 */ /* 0x000fe200078e021c */
[----:B------:R3:W-:Y:S04]  /*1fa0*/  @P0 LDGSTS.E.BYPASS.LTC128B.128 [R146+0xf100], [R30.64], !P4 ;  /* 0x0f1000001e920fae */ /* 0x0007e8000e101d4a */
[----:B------:R3:W-:Y:S01]  /*1fb0*/  @P0 LDGSTS.E.BYPASS.LTC128B.128 [R146+0x11100], [R28.64], !P6 ;  /* 0x111000001c920fae */ /* 0x0007e2000f101d4a */
[----:B----4-:R-:W-:-:S03]  /*1fc0*/  IADD3 R20, P0, R11, R16, RZ ;  /* 0x000000100b147210 */ /* 0x010fc60007f1e0ff */
[----:B------:R-:W0:Y:S02]  /*1fd0*/  LDGDEPBAR ;  /* 0x00000000000079af */ /* 0x000e240000000000 */
[----:B-1----:R-:W-:Y:S01]  /*1fe0*/  IMAD.X R21, R12, 0x1, R17, P0 ;  /* 0x000000010c157824 */ /* 0x002fe200000e0611 */
[----:B--2---:R-:W-:Y:S01]  /*1ff0*/  IADD3 R18, P0, R11, R24, RZ ;  /* 0x000000180b127210 */ /* 0x004fe20007f1e0ff */
[----:B-----5:R-:W-:-:S04]  /*2000*/  IMAD.WIDE R22, R198, 0x2, RZ ;  /* 0x00000002c6167825 */ /* 0x020fc800078e02ff */
[----:B------:R-:W-:Y:S01]  /*2010*/  IMAD.X R19, R12, 0x1, R25, P0 ;  /* 0x000000010c137824 */ /* 0x000fe200000e0619 */
[----:B------:R-:W-:-:S05]  /*2020*/  IADD3 R16, P0, R16, R9, RZ ;  /* 0x0000000910107210 */ /* 0x000fca0007f1e0ff */
[----:B------:R-:W-:Y:S01]  /*2030*/  IMAD.X R17, R17, 0x1, R10, P0 ;  /* 0x0000000111117824 */ /* 0x000fe200000e060a */
[----:B---3--:R-:W-:-:S05]  /*2040*/  IADD3 R26, P0, R11, R22, RZ ;  /* 0x000000160b1a7210 */ /* 0x008fca0007f1e0ff */
        /* <DEDUP_REMOVED lines=15> */
[----:B------:R-:W-:-:S03]  /*2140*/  ISETP.NE.AND P1, PT, R15, RZ, PT ;  /* 0x000000ff0f00720c */ /* 0x000fc60003f25270 */
[----:B------:R1:W-:Y:S01]  /*2150*/  LDGSTS.E.BYPASS.LTC128B.128 [R146+0x1100], [R16.64], !P3 ;  /* 0x0110000010927fae */ /* 0x0003e2000d901d4a */
[----:B------:R-:W-:-:S03]  /*2160*/  ISETP.GT.AND P3, PT, R195, 0x3f, PT ;  /* 0x0000003fc300780c */ /* 0x000fc60003f64270 */
[----:B------:R1:W-:Y:S04]  /*2170*/  LDGSTS.E.BYPASS.LTC128B.128 [R146+0x3100], [R24.64], !P2 ;  /* 0x0310000018927fae */ /* 0x0003e8000d101d4a */
[----:B------:R1:W-:Y:S01]  /*2180*/  LDGSTS.E.BYPASS.LTC128B.128 [R146+0x5100], [R22.64], !P0 ;  /* 0x0510000016927fae */ /* 0x0003e2000c101d4a */
[----:B------:R-:W-:-:S03]  /*2190*/  PLOP3.LUT P0, PT, PT, PT, UP0, 0x40, 0x0 ;  /* 0x000000000000781c */ /* 0x000fc60003f0e808 */
[----:B------:R-:W0:Y:S10]  /*21a0*/  LDGDEPBAR ;  /* 0x00000000000079af */ /* 0x000e340000000000 */
        /* <DEDUP_REMOVED lines=17> */
[----:B-1----:R-:W-:Y:S01]  /*22c0*/  IADD3 R19, -R201, 0x10, RZ ;  /* 0x00000010c9137810 */ /* 0x002fe20007ffe1ff */
        /* <DEDUP_REMOVED lines=9> */
[----:B------:R-:W-:Y:S02]  /*2360*/  SEL R13, RZ, 0x10, P5 ;  /* 0x00000010ff0d7807 */ /* 0x000fe40002800000 */
[----:B------:R-:W-:Y:S01]  /*2370*/  SHF.L.U64.HI R12, R199, 0x1, R132 ;  /* 0x00000001c70c7819 */ /* 0x000fe20000010284 */
[----:B------:R-:W-:Y:S01]  /*2380*/  IMAD R9, R9, c[0x0][0x1f0], RZ ;  /* 0x00007c0009097a24 */ /* 0x000fe200078e02ff */
[----:B------:R-:W-:Y:S02]  /*2390*/  IADD3 R16, P0, R10, UR20, RZ ;  /* 0x000000140a107c10 */ /* 0x000fe4000ff1e0ff */
[----:B------:R-:W-:Y:S01]  /*23a0*/  IADD3 R25, -R13, 0x10, RZ ;  /* 0x000000100d197810 */ /* 0x000fe20007ffe1ff */
[----:B------:R-:W-:Y:S01]  /*23b0*/  IMAD R8, R192, c[0x0][0x1f4], R9 ;  /* 0x00007d00c0087a24 */ /* 0x000fe200078e0209 */
[----:B------:R-:W-:Y:S02]  /*23c0*/  SEL R10, RZ, 0x10, P4 ;  /* 0x00000010ff0a7807 */ /* 0x000fe40002000000 */
[----:B------:R-:W-:-:S02]  /*23d0*/  LOP3.LUT R25, R25, 0xf, RZ, 0xc0, !PT ;  /* 0x0000000f19197812 */ /* 0x000fc400078ec0ff */
[----:B------:R-:W-:Y:S01]  /*23e0*/  IADD3.X R11, R11, UR17, R8, P0, !PT ;  /* 0x000000110b0b7c10 */ /* 0x000fe200087fe408 */
[----:B------:R-:W-:Y:S01]  /*23f0*/  IMAD.SHL.U32 R8, R198, 0x2, RZ ;  /* 0x00000002c6087824 */ /* 0x000fe200078e00ff */
[----:B------:R-:W-:Y:S02]  /*2400*/  LEA R17, P0, R16, c[0x0][0x1c8], 0x1 ;  /* 0x0000720010117a11 */ /* 0x000fe400078008ff */
[----:B------:R-:W-:Y:S02]  /*2410*/  IADD3 R22, -R10, 0x10, RZ ;  /* 0x000000100a167810 */ /* 0x000fe40007ffe1ff */
[----:B------:R-:W-:Y:S01]  /*2420*/  LEA.HI.X R16, R16, c[0x0][0x1cc], R11, 0x1, P0 ;  /* 0x0000730010107a11 */ /* 0x000fe200000f0c0b */
[----:B------:R-:W1:Y:S01]  /*2430*/  SHFL.IDX PT, R18, R17, 0x1, 0x181f ;  /* 0x00381f0011127f89 */ /* 0x000e6200000e0000 */
[----:B------:R-:W-:Y:S01]  /*2440*/  IMAD.SHL.U32 R11, R199, 0x2, RZ ;  /* 0x00000002c70b7824 */ /* 0x000fe200078e00ff */
[----:B------:R-:W-:Y:S02]  /*2450*/  LOP3.LUT R22, R22, 0xf, RZ, 0xc0, !PT ;  /* 0x0000000f16167812 */ /* 0x000fe400078ec0ff */
[----:B------:R-:W2:Y:S01]  /*2460*/  SHFL.IDX PT, R20, R16, 0x1, 0x181f ;  /* 0x00381f0010147f89 */ /* 0x000ea200000e0000 */
[----:B------:R-:W-:-:S03]  /*2470*/  SHF.L.U64.HI R9, R198, 0x1, R145 ;  /* 0x00000001c6097819 */ /* 0x000fc60000010291 */
        /* <DEDUP_REMOVED lines=23> */
.L_x_1551:
[----:B------:R-:W0:Y:S01]  /*25f0*/  LDGDEPBAR ;  /* 0x00000000000079af */ /* 0x000e220000000000 */
[----:B------:R-:W-:Y:S01]  /*2600*/  LOP3.LUT P0, RZ, R144, 0x2, RZ, 0xc0, !PT ;  /* 0x0000000290ff7812 */ /* 0x000fe2000780c0ff */
[----:B------:R-:W-:Y:S01]  /*2610*/  IMAD.SHL.U32 R185, R185, 0x2, RZ ;  /* 0x00000002b9b97824 */ /* 0x000fe200078e00ff */
[----:B------:R-:W-:Y:S01]  /*2620*/  MOV R182, 0x20 ;  /* 0x0000002000b67802 */ /* 0x000fe20000000f00 */
[----:B------:R-:W-:Y:S01]  /*2630*/  IMAD.SHL.U32 R184, R184, 0x2, RZ ;  /* 0x00000002b8b87824 */ /* 0x000fe200078e00ff */
[C---:B------:R-:W-:Y:S01]  /*2640*/  LEA R187, R0.reuse, 0x18100, 0x1 ;  /* 0x0001810000bb7811 */ /* 0x040fe200078e08ff */
[----:B------:R-:W-:Y:S01]  /*2650*/  IMAD.SHL.U32 R40, R0, 0x2, RZ ;  /* 0x0000000200287824 */ /* 0x000fe200078e00ff */
[----:B------:R-:W-:Y:S02]  /*2660*/  SEL R182, R182, 0xffffffe0, !P0 ;  /* 0xffffffe0b6b67807 */ /* 0x000fe40004000000 */
[----:B------:R-:W-:Y:S01]  /*2670*/  PLOP3.LUT P0, PT, PT, PT, UP0, 0x40, 0x0 ;  /* 0x000000000000781c */ /* 0x000fe20003f0e808 */
[----:B------:R-:W-:Y:S01]  /*2680*/  IMAD.IADD R183, R187, 0x1, R184 ;  /* 0x00000001bbb77824 */ /* 0x000fe200078e02b8 */
[----:B------:R-:W-:-:S02]  /*2690*/  IADD3 R84, R185, R182, RZ ;  /* 0x000000b6b9547210 */ /* 0x000fc40007ffe0ff */
[----:B------:R-:W-:Y:S01]  /*26a0*/  IADD3 R186, R185, 0xc100, RZ ;  /* 0x0000c100b9ba7810 */ /* 0x000fe20007ffe0ff */
[----:B------:R-:W-:-:S04]  /*26b0*/  DEPBAR.LE SB0, 0x3 ;  /* 0x000080c00000791a */ /* 0x000fc80000000000 */
[----:B------:R-:W-:-:S04]  /*26c0*/  DEPBAR.LE SB0, 0x2 ;  /* 0x000080800000791a */ /* 0x000fc80000000000 */
[----:B------:R-:W-:Y:S06]  /*26d0*/  BAR.SYNC.DEFER_BLOCKING 0x0 ;  /* 0x0000000000007b1d */ /* 0x000fec0000010000 */
[----:B------:R-:W2:Y:S04]  /*26e0*/  LDSM.16.M88.4 R40, [R40+0x18100] ;  /* 0x018100002828783b */ /* 0x000ea80000000200 */
[----:B-1----:R1:W3:Y:S04]  /*26f0*/  LDSM.16.M88.4 R16, [R185+0xc100] ;  /* 0x00c10000b910783b */ /* 0x0022e80000000200 */
        /* <DEDUP_REMOVED lines=8> */
[----:B------:R-:W-:Y:S05]  /*2780*/  @P0 BRA `(.L_x_1552) ;  /* 0x0000034000000947 */ /* 0x000fea0003800000 */
        /* <DEDUP_REMOVED lines=10> */
[----:B------:R-:W-:Y:S01]  /*2830*/  IMAD.SHL.U32 R21, R200, 0x2, RZ ;  /* 0x00000002c8157824 */ /* 0x000fe200078e00ff */
[----:B------:R-:W-:Y:S01]  /*2840*/  LOP3.LUT R34, R34, 0xf, RZ, 0xc0, !PT ;  /* 0x0000000f22227812 */ /* 0x000fe200078ec0ff */
[----:B------:R-:W-:Y:S01]  /*2850*/  IMAD.IADD R13, R13, 0x1, R0 ;  /* 0x000000010d0d7824 */ /* 0x000fe200078e0200 */
[----:B------:R-:W-:Y:S01]  /*2860*/  LOP3.LUT R29, R29, 0xf, RZ, 0xc0, !PT ;  /* 0x0000000f1d1d7812 */ /* 0x000fe200078ec0ff */
[C---:B------:R-:W-:Y:S01]  /*2870*/  IMAD R0, R192.reuse, c[0x0][0x21c], R15 ;  /* 0x00008700c0007a24 */ /* 0x040fe200078e020f */
[----:B------:R-:W-:Y:S01]  /*2880*/  SHF.L.U64.HI R15, R199, 0x1, R132 ;  /* 0x00000001c70f7819 */ /* 0x000fe20000010284 */
[----:B------:R-:W-:-:S04]  /*2890*/  IMAD.WIDE.U32 R12, R192, c[0x0][0x218], R12 ;  /* 0x00008600c00c7a25 */ /* 0x000fc800078e000c */
[----:B------:R-:W-:Y:S01]  /*28a0*/  IMAD.SHL.U32 R14, R199, 0x2, RZ ;  /* 0x00000002c70e7824 */ /* 0x000fe200078e00ff */
[----:B------:R-:W-:Y:S02]  /*28b0*/  IADD3 R23, P0, R12, UR24, RZ ;  /* 0x000000180c177c10 */ /* 0x000fe4000ff1e0ff */
[C---:B------:R-:W-:Y:S02]  /*28c0*/  SHF.L.U64.HI R12, R198.reuse, 0x1, R145 ;  /* 0x00000001c60c7819 */ /* 0x040fe40000010291 */
[----:B------:R-:W-:Y:S02]  /*28d0*/  IADD3.X R0, R13, UR14, R0, P0, !PT ;  /* 0x0000000e0d007c10 */ /* 0x000fe400087fe400 */
[C---:B------:R-:W-:Y:S02]  /*28e0*/  LEA R28, P0, R23.reuse, c[0x0][0x1f8], 0x1 ;  /* 0x00007e00171c7a11 */ /* 0x040fe400078008ff */
[----:B------:R-:W-:Y:S02]  /*28f0*/  SEL R13, RZ, 0x10, P4 ;  /* 0x00000010ff0d7807 */ /* 0x000fe40002000000 */
[----:B------:R-:W-:Y:S01]  /*2900*/  LEA.HI.X R23, R23, c[0x0][0x1fc], R0, 0x1, P0 ;  /* 0x00007f0017177a11 */ /* 0x000fe200000f0c00 */
[----:B------:R-:W5:Y:S01]  /*2910*/  SHFL.IDX PT, R30, R28, 0x1, 0x181f ;  /* 0x00381f001c1e7f89 */ /* 0x000f6200000e0000 */
[----:B------:R-:W-:Y:S01]  /*2920*/  IADD3 R33, -R13, 0x10, RZ ;  /* 0x000000100d217810 */ /* 0x000fe20007ffe1ff */
[----:B------:R-:W-:-:S02]  /*2930*/  IMAD.SHL.U32 R0, R198, 0x2, RZ ;  /* 0x00000002c6007824 */ /* 0x000fc400078e00ff */
[----:B------:R-:W4:Y:S01]  /*2940*/  SHFL.IDX PT, R31, R23, 0x1, 0x181f ;  /* 0x00381f00171f7f89 */ /* 0x000f2200000e0000 */
[----:B------:R-:W-:-:S03]  /*2950*/  LOP3.LUT R33, R33, 0xf, RZ, 0xc0, !PT ;  /* 0x0000000f21217812 */ /* 0x000fc600078ec0ff */
        /* <DEDUP_REMOVED lines=23> */
.L_x_1552:
[----:B------:R-:W-:Y:S01]  /*2ad0*/  IMAD.MOV.U32 R0, RZ, RZ, 0x40 ;  /* 0x00000040ff007424 */ /* 0x000fe200078e00ff */
[C---:B--23--:R-:W-:Y:S01]  /*2ae0*/  HMMA.16816.F32.BF16 R20, R40.reuse, R16, RZ ;  /* 0x000000102814723c */ /* 0x04cfe200000418ff */
[C---:B------:R-:W-:Y:S01]  /*2af0*/  IMAD R181, R4.reuse, 0x2, R187 ;  /* 0x0000000204b57824 */ /* 0x040fe200078e02bb */
[----:B------:R-:W-:Y:S01]  /*2b00*/  LEA.HI R7, R7, R2, RZ, 0x2 ;  /* 0x0000000207077211 */ /* 0x000fe200078f10ff */
[----:B------:R-:W-:Y:S01]  /*2b10*/  IMAD R180, R4, 0x2, R183 ;  /* 0x0000000204b47824 */ /* 0x000fe200078e02b7 */
[----:B------:R-:W-:Y:S01]  /*2b20*/  SEL R133, R0, 0xffffffc0, !P1 ;  /* 0xffffffc000857807 */ /* 0x000fe20004800000 */
[----:B------:R-:W-:Y:S01]  /*2b30*/  UMOV UR4, 0xffffffc0 ;  /* 0xffffffc000047882 */ /* 0x000fe20000000000 */
[----:B----4-:R-:W-:Y:S01]  /*2b40*/  LDSM.16.M88.4 R12, [R181] ;  /* 0x00000000b50c783b */ /* 0x010fe20000000200 */
[----:B------:R-:W-:Y:S01]  /*2b50*/  LOP3.LUT R7, R7, 0xfffffffc, RZ, 0xc0, !PT ;  /* 0xfffffffc07077812 */ /* 0x000fe200078ec0ff */
[C---:B------:R-:W-:Y:S01]  /*2b60*/  HMMA.16816.F32.BF16 R16, R40.reuse, R18, RZ ;  /* 0x000000122810723c */ /* 0x040fe200000418ff */
[----:B------:R-:W-:Y:S01]  /*2b70*/  IMAD.IADD R85, R185, 0x1, R133 ;  /* 0x00000001b9557824 */ /* 0x000fe200078e0285 */
[----:B------:R-:W-:Y:S01]  /*2b80*/  LDSM.16.M88.4 R80, [R180] ;  /* 0x00000000b450783b */ /* 0x000fe20000000200 */
[----:B------:R-:W-:Y:S01]  /*2b90*/  IMAD.IADD R0, R133, 0x1, R84 ;  /* 0x0000000185007824 */ /* 0x000fe200078e0254 */
[----:B------:R-:W-:Y:S01]  /*2ba0*/  PLOP3.LUT P0, PT, PT, PT, UP1, 0x80, 0x0 ;  /* 0x000000000000781c */ /* 0x000fe20003f0f018 */
[----:B------:R-:W-:Y:S01]  /*2bb0*/  UIMAD UR4, UR13, UR4, 0x41 ;  /* 0x000000410d0474a4 */ /* 0x000fe2000f8e0204 */
[----:B------:R-:W2:Y:S01]  /*2bc0*/  LDSM.16.M88.4 R36, [R85+0xc100] ;  /* 0x00c100005524783b */ /* 0x000ea20000000200 */
[----:B------:R-:W-:Y:S01]  /*2bd0*/  IMAD.SHL.U32 R135, R3, 0x2, RZ ;  /* 0x0000000203877824 */ /* 0x000fe200078e00ff */
[----:B------:R-:W-:Y:S01]  /*2be0*/  HMMA.16816.F32.BF16 R64, R40, R60, RZ ;  /* 0x0000003c2840723c */ /* 0x000fe200000418ff */
[----:B------:R-:W-:Y:S01]  /*2bf0*/  UISETP.GE.AND UP0, UPT, UR13, 0x3, UPT ;  /* 0x000000030d00788c */ /* 0x000fe2000bf06270 */
[----:B------:R-:W-:Y:S01]  /*2c00*/  LDSM.16.M88.4 R32, [R85+0xc900] ;  /* 0x00c900005520783b */ /* 0x000fe20000000200 */
[----:B------:R-:W-:-:S02]  /*2c10*/  IMAD R134, R4, 0x2, R135 ;  /* 0x0000000204867824 */ /* 0x000fc400078e0287 */
[C---:B------:R-:W-:Y:S01]  /*2c20*/  IMAD.IADD R171, R184.reuse, 0x1, R135 ;  /* 0x00000001b8ab7824 */ /* 0x040fe200078e0287 */
[----:B------:R-:W-:Y:S01]  /*2c30*/  LDSM.16.M88.4 R28, [R85+0xd100] ;  /* 0x00d10000551c783b */ /* 0x000fe20000000200 */
[----:B------:R-:W-:Y:S01]  /*2c40*/  IMAD.IADD R163, R184, 0x1, R134 ;  /* 0x00000001b8a37824 */ /* 0x000fe200078e0286 */
[C---:B-1----:R-:W-:Y:S01]  /*2c50*/  HMMA.16816.F32.BF16 R56, R40.reuse, R52, RZ ;  /* 0x000000342838723c */ /* 0x042fe200000418ff */
[----:B------:R-:W-:Y:S01]  /*2c60*/  IMAD R4, R4, 0x2, R171 ;  /* 0x0000000204047824 */ /* 0x000fe200078e02ab */
[----:B------:R-:W0:Y:S06]  /*2c70*/  LDGDEPBAR ;  /* 0x00000000000079af */ /* 0x000e2c0000000000 */
[C---:B------:R-:W-:Y:S08]  /*2c80*/  HMMA.16816.F32.BF16 R60, R40.reuse, R62, RZ ;  /* 0x0000003e283c723c */ /* 0x040ff000000418ff */
        /* <DEDUP_REMOVED lines=15> */
[----:B------:R-:W4:Y:S04]  /*2d80*/  LDSM.16.M88.4 R68, [R0+0xd900] ;  /* 0x00d900000044783b */ /* 0x000f280000000200 */
[----:B------:R-:W-:Y:S03]  /*2d90*/  LDSM.16.M88.4 R40, [R187+0x4000] ;  /* 0x00400000bb28783b */ /* 0x000fe60000000200 */
[C---:B--2---:R-:W-:Y:S08]  /*2da0*/  HMMA.16816.F32.BF16 R20, R12.reuse, R36, R20 ;  /* 0x000000240c14723c */ /* 0x044ff00000041814 */
[C---:B------:R-:W-:Y:S01]  /*2db0*/  HMMA.16816.F32.BF16 R16, R12.reuse, R38, R16 ;  /* 0x000000260c10723c */ /* 0x040fe20000041810 */
[----:B------:R-:W2:Y:S07]  /*2dc0*/  LDSM.16.M88.4 R36, [R185+0xe100] ;  /* 0x00e10000b924783b */ /* 0x000eae0000000200 */
[C---:B-1----:R-:W-:Y:S08]  /*2dd0*/  HMMA.16816.F32.BF16 R48, R12.reuse, R24, R48 ;  /* 0x000000180c30723c */ /* 0x042ff00000041830 */
[C---:B------:R-:W-:Y:S01]  /*2de0*/  HMMA.16816.F32.BF16 R44, R12.reuse, R26, R44 ;  /* 0x0000001a0c2c723c */ /* 0x040fe2000004182c */
[----:B------:R-:W1:Y:S07]  /*2df0*/  LDSM.16.M88.4 R24, [R185+0xf900] ;  /* 0x00f90000b918783b */ /* 0x000e6e0000000200 */
[C---:B------:R-:W-:Y:S08]  /*2e00*/  HMMA.16816.F32.BF16 R64, R12.reuse, R32, R64 ;  /* 0x000000200c40723c */ /* 0x040ff00000041840 */
[C---:B------:R-:W-:Y:S01]  /*2e10*/  HMMA.16816.F32.BF16 R60, R12.reuse, R34, R60 ;  /* 0x000000220c3c723c */ /* 0x040fe2000004183c */
[----:B------:R-:W5:Y:S07]  /*2e20*/  LDSM.16.M88.4 R32, [R185+0xe900] ;  /* 0x00e90000b920783b */ /* 0x000f6e0000000200 */
[C---:B------:R-:W-:Y:S08]  /*2e30*/  HMMA.16816.F32.BF16 R56, R12.reuse, R28, R56 ;  /* 0x0000001c0c38723c */ /* 0x040ff00000041838 */
[----:B------:R-:W-:Y:S01]  /*2e40*/  HMMA.16816.F32.BF16 R52, R12, R30, R52 ;  /* 0x0000001e0c34723c */ /* 0x000fe20000041834 */
[----:B------:R-:W1:Y:S04]  /*2e50*/  LDSM.16.M88.4 R28, [R185+0xf100] ;  /* 0x00f10000b91c783b */ /* 0x000e680000000200 */
[----:B------:R-:W-:Y:S03]  /*2e60*/  LDSM.16.M88.4 R12, [R183+0x4000] ;  /* 0x00400000b70c783b */ /* 0x000fe60000000200 */
[C---:B---3--:R-:W-:Y:S08]  /*2e70*/  HMMA.16816.F32.BF16 R20, R80.reuse, R8, R20 ;  /* 0x000000085014723c */ /* 0x048ff00000041814 */
[C---:B------:R-:W-:Y:S01]  /*2e80*/  HMMA.16816.F32.BF16 R16, R80.reuse, R10, R16 ;  /* 0x0000000a5010723c */ /* 0x040fe20000041810 */
[----:B------:R-:W3:Y:S07]  /*2e90*/  LDSM.16.M88.4 R8, [R84+0xe100] ;  /* 0x00e100005408783b */ /* 0x000eee0000000200 */
[C---:B----4-:R-:W-:Y:S08]  /*2ea0*/  HMMA.16816.F32.BF16 R48, R80.reuse, R68, R48 ;  /* 0x000000445030723c */ /* 0x050ff00000041830 */
[C---:B------:R-:W-:Y:S01]  /*2eb0*/  HMMA.16816.F32.BF16 R44, R80.reuse, R70, R44 ;  /* 0x00000046502c723c */ /* 0x040fe2000004182c */
[----:B------:R-:W4:Y:S07]  /*2ec0*/  LDSM.16.M88.4 R68, [R84+0xe900] ;  /* 0x00e900005444783b */ /* 0x000f2e0000000200 */
[C---:B------:R-:W-:Y:S08]  /*2ed0*/  HMMA.16816.F32.BF16 R64, R80.reuse, R76, R64 ;  /* 0x0000004c5040723c */ /* 0x040ff00000041840 */
[C---:B------:R-:W-:Y:S08]  /*2ee0*/  HMMA.16816.F32.BF16 R60, R80.reuse, R78, R60 ;  /* 0x0000004e503c723c */ /* 0x040ff0000004183c */
[C---:B------:R-:W-:Y:S08]  /*2ef0*/  HMMA.16816.F32.BF16 R56, R80.reuse, R72, R56 ;  /* 0x000000485038723c */ /* 0x040ff00000041838 */
[----:B------:R-:W-:Y:S08]  /*2f00*/  HMMA.16816.F32.BF16 R52, R80, R74, R52 ;  /* 0x0000004a5034723c */ /* 0x000ff00000041834 */
[C---:B--2---:R-:W-:Y:S08]  /*2f10*/  HMMA.16816.F32.BF16 R20, R40.reuse, R36, R20 ;  /* 0x000000242814723c */ /* 0x044ff00000041814 */
[C---:B------:R-:W-:Y:S01]  /*2f20*/  HMMA.16816.F32.BF16 R16, R40.reuse, R38, R16 ;  /* 0x000000262810723c */ /* 0x040fe20000041810 */
[----:B------:R-:W2:Y:S07]  /*2f30*/  LDSM.16.M88.4 R36, [R84+0xf100] ;  /* 0x00f100005424783b */ /* 0x000eae0000000200 */
[C---:B-1----:R-:W-:Y:S08]  /*2f40*/  HMMA.16816.F32.BF16 R48, R40.reuse, R24, R48 ;  /* 0x000000182830723c */ /* 0x042ff00000041830 */
[C---:B------:R-:W-:Y:S01]  /*2f50*/  HMMA.16816.F32.BF16 R44, R40.reuse, R26, R44 ;  /* 0x0000001a282c723c */ /* 0x040fe2000004182c */
[----:B------:R-:W1:Y:S07]  /*2f60*/  LDSM.16.M88.4 R24, [R84+0xf900] ;  /* 0x00f900005418783b */ /* 0x000e6e0000000200 */
[C---:B-----5:R-:W-:Y:S08]  /*2f70*/  HMMA.16816.F32.BF16 R64, R40.reuse, R32, R64 ;  /* 0x000000202840723c */ /* 0x060ff00000041840 */
[C---:B------:R-:W-:Y:S01]  /*2f80*/  HMMA.16816.F32.BF16 R60, R40.reuse, R34, R60 ;  /* 0x00000022283c723c */ /* 0x040fe2000004183c */
[----:B------:R-:W-:Y:S07]  /*2f90*/  LDSM.16.M88.4 R32, [R181+0x4000] ;  /* 0x00400000b520783b */ /* 0x000fee0000000200 */
[C---:B------:R-:W-:Y:S08]  /*2fa0*/  HMMA.16816.F32.BF16 R56, R40.reuse, R28, R56 ;  /* 0x0000001c2838723c */ /* 0x040ff00000041838 */
[----:B------:R-:W-:Y:S01]  /*2fb0*/  HMMA.16816.F32.BF16 R52, R40, R30, R52 ;  /* 0x0000001e2834723c */ /* 0x000fe20000041834 */
[----:B------:R-:W-:Y:S04]  /*2fc0*/  LDSM.16.M88.4 R28, [R85+0xe100] ;  /* 0x00e10000551c783b */ /* 0x000fe80000000200 */
[----:B------:R-:W-:Y:S03]  /*2fd0*/  LDSM.16.M88.4 R40, [R85+0xf100] ;  /* 0x00f100005528783b */ /* 0x000fe60000000200 */
[C---:B---3--:R-:W-:Y:S08]  /*2fe0*/  HMMA.16816.F32.BF16 R20, R12.reuse, R8, R20 ;  /* 0x000000080c14723c */ /* 0x048ff00000041814 */
[C---:B------:R-:W-:Y:S01]  /*2ff0*/  HMMA.16816.F32.BF16 R16, R12.reuse, R10, R16 ;  /* 0x0000000a0c10723c */ /* 0x040fe20000041810 */
[----:B------:R-:W3:Y:S07]  /*3000*/  LDSM.16.M88.4 R8, [R85+0xe900] ;  /* 0x00e900005508783b */ /* 0x000eee0000000200 */
[C---:B----4-:R-:W-:Y:S08]  /*3010*/  HMMA.16816.F32.BF16 R64, R12.reuse, R68, R64 ;  /* 0x000000440c40723c */ /* 0x050ff00000041840 */
[C---:B------:R-:W-:Y:S01]  /*3020*/  HMMA.16816.F32.BF16 R60, R12.reuse, R70, R60 ;  /* 0x000000460c3c723c */ /* 0x040fe2000004183c */
[----:B------:R-:W4:Y:S07]  /*3030*/  LDSM.16.M88.4 R68, [R85+0xf900] ;  /* 0x00f900005544783b */ /* 0x000f2e0000000200 */
[C---:B--2---:R-:W-:Y:S08]  /*3040*/  HMMA.16816.F32.BF16 R56, R12.reuse, R36, R56 ;  /* 0x000000240c38723c */ /* 0x044ff00000041838 */
[C---:B------:R-:W-:Y:S01]  /*3050*/  HMMA.16816.F32.BF16 R72, R12.reuse, R38, R52 ;  /* 0x000000260c48723c */ /* 0x040fe20000041834 */
[----:B------:R-:W-:Y:S04]  /*3060*/  LDSM.16.M88.4 R52, [R180+0x4000] ;  /* 0x00400000b434783b */ /* 0x000fe80000000200 */
[----:B------:R-:W-:Y:S03]  /*3070*/  LDSM.16.M88.4 R36, [R0+0xe100] ;  /* 0x00e100000024783b */ /* 0x000fe60000000200 */
[C---:B-1----:R-:W-:Y:S08]  /*3080*/  HMMA.16816.F32.BF16 R48, R12.reuse, R24, R48 ;  /* 0x000000180c30723c */ /* 0x042ff00000041830 */
[----:B------:R-:W-:Y:S01]  /*3090*/  HMMA.16816.F32.BF16 R44, R12, R26, R44 ;  /* 0x0000001a0c2c723c */ /* 0x000fe2000004182c */
[----:B------:R-:W1:Y:S04]  /*30a0*/  LDSM.16.M88.4 R24, [R0+0xe900] ;  /* 0x00e900000018783b */ /* 0x000e680000000200 */
[----:B------:R-:W2:Y:S03]  /*30b0*/  LDSM.16.M88.4 R12, [R0+0xf100] ;  /* 0x00f10000000c783b */ /* 0x000ea60000000200 */
[C---:B---3--:R-:W-:Y:S08]  /*30c0*/  HMMA.16816.F32.BF16 R64, R32.reuse, R8, R64 ;  /* 0x000000082040723c */ /* 0x048ff00000041840 */
[C---:B------:R-:W-:Y:S01]  /*30d0*/  HMMA.16816.F32.BF16 R60, R32.reuse, R10, R60 ;  /* 0x0000000a203c723c */ /* 0x040fe2000004183c */
[----:B------:R-:W3:Y:S07]  /*30e0*/  LDSM.16.M88.4 R8, [R0+0xf900] ;  /* 0x00f900000008783b */ /* 0x000eee0000000200 */
[C---:B------:R-:W-:Y:S08]  /*30f0*/  HMMA.16816.F32.BF16 R20, R32.reuse, R28, R20 ;  /* 0x0000001c2014723c */ /* 0x040ff00000041814 */
[C---:B------:R-:W-:Y:S01]  /*3100*/  HMMA.16816.F32.BF16 R16, R32.reuse, R30, R16 ;  /* 0x0000001e2010723c */ /* 0x040fe20000041810 */
[----:B------:R-:W-:Y:S07]  /*3110*/  LDSM.16.M88.4 R28, [R185+0x10900] ;  /* 0x01090000b91c783b */ /* 0x000fee0000000200 */
[C---:B------:R-:W-:Y:S08]  /*3120*/  HMMA.16816.F32.BF16 R56, R32.reuse, R40, R56 ;  /* 0x000000282038723c */ /* 0x040ff00000041838 */
[C---:B------:R-:W-:Y:S01]  /*3130*/  HMMA.16816.F32.BF16 R72, R32.reuse, R42, R72 ;  /* 0x0000002a2048723c */ /* 0x040fe20000041848 */
[----:B------:R-:W5:Y:S07]  /*3140*/  LDSM.16.M88.4 R40, [R187+0x8000] ;  /* 0x00800000bb28783b */ /* 0x000f6e0000000200 */
[C---:B----4-:R-:W-:Y:S08]  /*3150*/  HMMA.16816.F32.BF16 R48, R32.reuse, R68, R48 ;  /* 0x000000442030723c */ /* 0x050ff00000041830 */
[----:B------:R-:W-:Y:S01]  /*3160*/  HMMA.16816.F32.BF16 R44, R32, R70, R44 ;  /* 0x00000046202c723c */ /* 0x000fe2000004182c */
[----:B------:R-:W4:Y:S04]  /*3170*/  LDSM.16.M88.4 R68, [R185+0x11100] ;  /* 0x01110000b944783b */ /* 0x000f280000000200 */
[----:B------:R-:W-:Y:S03]  /*3180*/  LDSM.16.M88.4 R32, [R185+0x10100] ;  /* 0x01010000b920783b */ /* 0x000fe60000000200 */
[C---:B-1----:R-:W-:Y:S08]  /*3190*/  HMMA.16816.F32.BF16 R64, R52.reuse, R24, R64 ;  /* 0x000000183440723c */ /* 0x042ff00000041840 */
[C---:B------:R-:W-:Y:S01]  /*31a0*/  HMMA.16816.F32.BF16 R60, R52.reuse, R26, R60 ;  /* 0x0000001a343c723c */ /* 0x040fe2000004183c */
[----:B------:R-:W1:Y:S07]  /*31b0*/  LDSM.16.M88.4 R24, [R185+0x11900] ;  /* 0x01190000b918783b */ /* 0x000e6e0000000200 */
        /* <DEDUP_REMOVED lines=8> */
[----:B------:R-:W-:Y:S04]  /*3240*/  LDSM.16.M88.4 R8, [R84+0x11100] ;  /* 0x011100005408783b */ /* 0x000fe80000000200 */
[----:B------:R-:W-:Y:S03]  /*3250*/  LDSM.16.M88.4 R52, [R85+0x10100] ;  /* 0x010100005534783b */ /* 0x000fe60000000200 */
[C---:B-----5:R-:W-:Y:S08]  /*3260*/  HMMA.16816.F32.BF16 R64, R40.reuse, R28, R64 ;  /* 0x0000001c2840723c */ /* 0x060ff00000041840 */
[C---:B------:R-:W-:Y:S01]  /*3270*/  HMMA.16816.F32.BF16 R60, R40.reuse, R30, R60 ;  /* 0x0000001e283c723c */ /* 0x040fe2000004183c */
[----:B------:R-:W2:Y:S07]  /*3280*/  LDSM.16.M88.4 R28, [R84+0x10900] ;  /* 0x01090000541c783b */ /* 0x000eae0000000200 */
[C---:B----4-:R-:W-:Y:S08]  /*3290*/  HMMA.16816.F32.BF16 R56, R40.reuse, R68, R56 ;  /* 0x000000442838723c */ /* 0x050ff00000041838 */
[C---:B------:R-:W-:Y:S08]  /*32a0*/  HMMA.16816.F32.BF16 R72, R40.reuse, R70, R72 ;  /* 0x000000462848723c */ /* 0x040ff00000041848 */
[C---:B-1----:R-:W-:Y:S01]  /*32b0*/  HMMA.16816.F32.BF16 R68, R40.reuse, R24, R48 ;  /* 0x000000182844723c */ /* 0x042fe20000041830 */
[----:B------:R-:W-:Y:S07]  /*32c0*/  LDSM.16.M88.4 R48, [R181+0x8000] ;  /* 0x00800000b530783b */ /* 0x000fee0000000200 */
[C---:B------:R-:W-:Y:S01]  /*32d0*/  HMMA.16816.F32.BF16 R44, R40.reuse, R26, R44 ;  /* 0x0000001a282c723c */ /* 0x040fe2000004182c */
[----:B------:R-:W1:Y:S07]  /*32e0*/  LDSM.16.M88.4 R24, [R85+0x10900] ;  /* 0x010900005518783b */ /* 0x000e6e0000000200 */
[----:B------:R-:W-:Y:S08]  /*32f0*/  HMMA.16816.F32.BF16 R20, R40, R32, R20 ;  /* 0x000000202814723c */ /* 0x000ff00000041814 */
[----:B--2---:R-:W-:Y:S08]  /*3300*/  HMMA.16816.F32.BF16 R64, R36, R28, R64 ;  /* 0x0000001c2440723c */ /* 0x004ff00000041840 */
[----:B------:R-:W-:Y:S01]  /*3310*/  HMMA.16816.F32.BF16 R16, R40, R34, R16 ;  /* 0x000000222810723c */ /* 0x000fe20000041810 */
[----:B------:R-:W-:Y:S07]  /*3320*/  LDSM.16.M88.4 R32, [R84+0x11900] ;  /* 0x011900005420783b */ /* 0x000fee0000000200 */
[C---:B------:R-:W-:Y:S07]  /*3330*/  HMMA.16816.F32.BF16 R20, R36.reuse, R12, R20 ;  /* 0x0000000c2414723c */ /* 0x040fee0000041814 */
[----:B------:R-:W-:Y:S01]  /*3340*/  SHF.R.S32.HI R12, RZ, 0x1f, R5 ;  /* 0x0000001fff0c7819 */ /* 0x000fe20000011405 */
[----:B------:R-:W-:Y:S01]  /*3350*/  HMMA.16816.F32.BF16 R56, R36, R8, R56 ;  /* 0x000000082438723c */ /* 0x000fe20000041838 */
[----:B------:R-:W-:-:S02]  /*3360*/  LOP3.LUT R13, R6, 0xffffffe0, RZ, 0xc0, !PT ;  /* 0xffffffe0060d7812 */ /* 0x000fc400078ec0ff */
[----:B------:R-:W-:-:S03]  /*3370*/  LEA.HI R12, R12, R5, RZ, 0x3 ;  /* 0x000000050c0c7211 */ /* 0x000fc600078f18ff */
[----:B------:R-:W-:Y:S01]  /*3380*/  IMAD.IADD R6, R2, 0x1, -R13 ;  /* 0x0000000102067824 */ /* 0x000fe200078e0a0d */
[----:B------:R-:W-:Y:S01]  /*3390*/  LOP3.LUT R12, R12, 0xffffff8, RZ, 0xc0, !PT ;  /* 0x0ffffff80c0c7812 */ /* 0x000fe200078ec0ff */
[----:B------:R-:W-:Y:S01]  /*33a0*/  HMMA.16816.F32.BF16 R72, R36, R10, R72 ;  /* 0x0000000a2448723c */ /* 0x000fe20000041848 */
[----:B------:R-:W2:Y:S01]  /*33b0*/  LDSM.16.M88.4 R8, [R85+0x11100] ;  /* 0x011100005508783b */ /* 0x000ea20000000200 */
[----:B------:R-:W-:Y:S01]  /*33c0*/  IMAD.IADD R2, R2, 0x1, -R7 ;  /* 0x0000000102027824 */ /* 0x000fe200078e0a07 */
[----:B------:R-:W-:Y:S01]  /*33d0*/  SHF.R.S32.HI R13, RZ, 0x1f, R6 ;  /* 0x0000001fff0d7819 */ /* 0x000fe20000011406 */
[----:B------:R-:W-:Y:S01]  /*33e0*/  IMAD.IADD R7, R5, 0x1, -R12 ;  /* 0x0000000105077824 */ /* 0x000fe200078e0a0c */
[----:B------:R-:W-:Y:S02]  /*33f0*/  LDSM.16.M88.4 R84, [R85+0x11900] ;  /* 0x011900005554783b */ /* 0x000fe40000000200 */
[----:B------:R-:W-:Y:S01]  /*3400*/  LEA.HI R5, R13, R6, RZ, 0x2 ;  /* 0x000000060d057211 */ /* 0x000fe200078f10ff */
[----:B-1----:R-:W-:Y:S07]  /*3410*/  HMMA.16816.F32.BF16 R64, R48, R24, R64 ;  /* 0x000000183040723c */ /* 0x002fee0000041840 */
[----:B------:R-:W-:Y:S01]  /*3420*/  LEA.HI R25, R2, R2, RZ, 0x1 ;  /* 0x0000000202197211 */ /* 0x000fe200078f08ff */
[----:B------:R-:W-:Y:S01]  /*3430*/  HMMA.16816.F32.BF16 R16, R36, R14, R16 ;  /* 0x0000000e2410723c */ /* 0x000fe20000041810 */
[----:B------:R-:W-:Y:S01]  /*3440*/  LEA.HI.SX32 R24, R5, UR15, 0x1e ;  /* 0x0000000f05187c11 */ /* 0x000fe2000f8ff2ff */
[----:B------:R-:W-:Y:S01]  /*3450*/  LDSM.16.M88.4 R12, [R180+0x8000] ;  /* 0x00800000b40c783b */ /* 0x000fe20000000200 */
[----:B------:R-:W-:-:S02]  /*3460*/  LOP3.LUT R25, R25, 0x1ffffffe, RZ, 0xc0, !PT ;  /* 0x1ffffffe19197812 */ /* 0x000fc400078ec0ff */
[----:B------:R-:W-:Y:S01]  /*3470*/  LOP3.LUT R5, R5, 0x7ffffffc, RZ, 0xc0, !PT ;  /* 0x7ffffffc05057812 */ /* 0x000fe200078ec0ff */
[----:B------:R-:W-:Y:S02]  /*3480*/  IMAD R7, R7, 0x10, R24 ;  /* 0x0000001007077824 */ /* 0x000fe400078e0218 */
[----:B------:R-:W-:Y:S01]  /*3490*/  HMMA.16816.F32.BF16 R60, R36, R30, R60 ;  /* 0x0000001e243c723c */ /* 0x000fe2000004183c */
[----:B------:R-:W1:Y:S01]  /*34a0*/  LDSM.16.M88.4 R28, [R0+0x10100] ;  /* 0x01010000001c783b */ /* 0x000e620000000200 */
[----:B------:R-:W-:Y:S02]  /*34b0*/  IMAD.IADD R202, R2, 0x1, -R25 ;  /* 0x0000000102ca7824 */ /* 0x000fe400078e0a19 */
[----:B------:R-:W-:Y:S02]  /*34c0*/  IMAD.IADD R5, R6, 0x1, -R5 ;  /* 0x0000000106057824 */ /* 0x000fe400078e0a05 */
[----:B------:R-:W-:Y:S02]  /*34d0*/  IMAD R202, R202, 0x8, R7 ;  /* 0x00000008caca7824 */ /* 0x000fe400078e0207 */
[----:B------:R-:W-:Y:S01]  /*34e0*/  HMMA.16816.F32.BF16 R20, R48, R52, R20 ;  /* 0x000000343014723c */ /* 0x000fe20000041814 */
[----:B------:R-:W-:-:S02]  /*34f0*/  IMAD.U32 R6, RZ, RZ, UR4 ;  /* 0x00000004ff067e24 */ /* 0x000fc4000f8e00ff */
[----:B------:R-:W-:Y:S01]  /*3500*/  @P0 IMAD.HI.U32 R7, R202, c[0x0][0x2c8], RZ ;  /* 0x0000b200ca070a27 */ /* 0x000fe200078e00ff */
[----:B------:R-:W-:-:S03]  /*3510*/  PLOP3.LUT P0, PT, PT, PT, UP1, 0x80, 0x0 ;  /* 0x000000000000781c */ /* 0x000fc60003f0f018 */
[----:B------:R-:W-:Y:S01]  /*3520*/  IMAD.MOV.U32 R2, RZ, RZ, R202 ;  /* 0x000000ffff027224 */ /* 0x000fe200078e00ca */
[----:B------:R-:W-:Y:S01]  /*3530*/  HMMA.16816.F32.BF16 R16, R48, R54, R16 ;  /* 0x000000363010723c */ /* 0x000fe20000041810 */
[----:B------:R-:W-:-:S05]  /*3540*/  IMAD.SHL.U32 R203, R5, 0x2, RZ ;  /* 0x0000000205cb7824 */ /* 0x000fca00078e00ff */
[----:B------:R-:W-:Y:S02]  /*3550*/  IADD3 R6, -R203, UR9, R6 ;  /* 0x00000009cb067c10 */ /* 0x000fe4000fffe106 */
[----:B--2---:R-:W-:Y:S01]  /*3560*/  HMMA.16816.F32.BF16 R56, R48, R8, R56 ;  /* 0x000000083038723c */ /* 0x004fe20000041838 */
[----:B------:R-:W-:Y:S02]  /*3570*/  @P0 SHF.R.U32.HI R2, RZ, c[0x0][0x2cc], R7 ;  /* 0x0000b300ff020a19 */ /* 0x000fe40000011607 */
[----:B------:R-:W-:-:S03]  /*3580*/  IADD3 R6, R6, -UR12, RZ ;  /* 0x8000000c06067c10 */ /* 0x000fc6000fffe0ff */
[----:B------:R-:W2:Y:S02]  /*3590*/  SHFL.IDX PT, R7, R2, RZ, 0x1c1f ;  /* 0x001c1fff02077589 */ /* 0x000ea400000e0000 */
[C---:B------:R-:W-:Y:S02]  /*35a0*/  HMMA.16816.F32.BF16 R72, R48.reuse, R10, R72 ;  /* 0x0000000a3048723c */ /* 0x040fe40000041848 */
[----:B------:R-:W3:Y:S06]  /*35b0*/  LDSM.16.M88.4 R8, [R0+0x10900] ;  /* 0x010900000008783b */ /* 0x000eec0000000200 */
[----:B------:R-:W-:Y:S01]  /*35c0*/  HMMA.16816.F32.BF16 R60, R48, R26, R60 ;  /* 0x0000001a303c723c */ /* 0x000fe2000004183c */
[----:B------:R-:W4:Y:S07]  /*35d0*/  LDSM.16.M88.4 R24, [R0+0x11100] ;  /* 0x011100000018783b */ /* 0x000f2e0000000200 */
[----:B-1----:R-:W-:Y:S01]  /*35e0*/  HMMA.16816.F32.BF16 R20, R12, R28, R20 ;  /* 0x0000001c0c14723c */ /* 0x002fe20000041814 */
[----:B--2---:R-:W-:-:S07]  /*35f0*/  IMAD.IADD R7, R6, 0x1, R7 ;  /* 0x0000000106077824 */ /* 0x004fce00078e0207 */
[----:B------:R-:W-:Y:S01]  /*3600*/  HMMA.16816.F32.BF16 R16, R12, R30, R16 ;  /* 0x0000001e0c10723c */ /* 0x000fe20000041810 */
[----:B------:R1:W-:Y:S01]  /*3610*/  LDSM.16.M88.4 R28, [R0+0x11900] ;  /* 0x01190000001c783b */ /* 0x0003e20000000200 */
[----:B------:R-:W-:-:S04]  /*3620*/  DEPBAR.LE SB0, 0x2 ;  /* 0x000080800000791a */ /* 0x000fc80000000000 */
[----:B------:R-:W-:Y:S02]  /*3630*/  BAR.SYNC.DEFER_BLOCKING 0x0 ;  /* 0x0000000000007b1d */ /* 0x000fe40000010000 */
[C---:B------:R-:W-:Y:S07]  /*3640*/  HMMA.16816.F32.BF16 R44, R36.reuse, R34, R44 ;  /* 0x00000022242c723c */ /* 0x040fee000004182c */
[----:B------:R-:W-:Y:S01]  /*3650*/  IADD3 R34, -R203, UR22, RZ ;  /* 0x00000016cb227c10 */ /* 0x000fe2000fffe1ff */
[----:B------:R-:W-:Y:S07]  /*3660*/  HMMA.16816.F32.BF16 R68, R36, R32, R68 ;  /* 0x000000202444723c */ /* 0x000fee0000041844 */
[----:B------:R-:W-:Y:S01]  /*3670*/  IMNMX R32, R34, R7, PT ;  /* 0x0000000722207217 */ /* 0x000fe20003800200 */
[----:B---3--:R-:W-:Y:S01]  /*3680*/  HMMA.16816.F32.BF16 R64, R12, R8, R64 ;  /* 0x000000080c40723c */ /* 0x008fe20000041840 */
[----:B------:R-:W2:Y:S02]  /*3690*/  SHFL.IDX PT, R9, R2, 0x1, 0x1c1f ;  /* 0x003c1f0002097f89 */ /* 0x000ea400000e0000 */
[----:B------:R-:W-:-:S02]  /*36a0*/  ISETP.GT.AND P0, PT, R32, RZ, PT ;  /* 0x000000ff2000720c */ /* 0x000fc40003f04270 */
[----:B------:R-:W-:Y:S02]  /*36b0*/  LDSM.16.MT88.4 R40, [R135+0x2100] ;  /* 0x002100008728783b */ /* 0x000fe40000004200 */
[----:B------:R-:W-:Y:S01]  /*36c0*/  FSEL R33, R20, -INF , P0 ;  /* 0xff80000014217808 */ /* 0x000fe20000000000 */
[----:B------:R-:W-:Y:S01]  /*36d0*/  HMMA.16816.F32.BF16 R60, R12, R10, R60 ;  /* 0x0000000a0c3c723c */ /* 0x000fe2000004183c */
[C---:B------:R-:W-:Y:S01]  /*36e0*/  ISETP.GT.AND P0, PT, R32.reuse, 0x1, PT ;  /* 0x000000012000780c */ /* 0x040fe20003f04270 */
[----:B------:R-:W-:Y:S03]  /*36f0*/  LDSM.16.MT88.4 R124, [R135+0x100] ;  /* 0x00010000877c783b */ /* 0x000fe60000004200 */
[----:B------:R-:W-:Y:S01]  /*3700*/  FSEL R8, R21, -INF , P0 ;  /* 0xff80000015087808 */ /* 0x000fe20000000000 */
[----:B------:R-:W-:Y:S01]  /*3710*/  LDSM.16.MT88.4 R104, [R171+0x100] ;  /* 0x00010000ab68783b */ /* 0x000fe20000004200 */
[----:B------:R-:W-:Y:S01]  /*3720*/  ISETP.GT.AND P0, PT, R32, 0x8, PT ;  /* 0x000000082000780c */ /* 0x000fe20003f04270 */
[----:B------:R-:W-:Y:S01]  /*3730*/  HMMA.16816.F32.BF16 R68, R48, R84, R68 ;  /* 0x000000543044723c */ /* 0x000fe20000041844 */
[----:B-1----:R-:W-:Y:S01]  /*3740*/  FMNMX.FTZ R0, R33, R8, !PT ;  /* 0x0000000821007209 */ /* 0x002fe20007810000 */
[----:B------:R-:W-:Y:S01]  /*3750*/  LDSM.16.MT88.4 R112, [R134+0x100] ;  /* 0x000100008670783b */ /* 0x000fe20000004200 */
[----:B------:R-:W-:-:S02]  /*3760*/  FSEL R35, R16, -INF , P0 ;  /* 0xff80000010237808 */ /* 0x000fc40000000000 */
[----:B------:R-:W-:Y:S01]  /*3770*/  ISETP.GT.AND P0, PT, R32, 0x9, PT ;  /* 0x000000092000780c */ /* 0x000fe20003f04270 */
[----:B------:R-:W-:Y:S01]  /*3780*/  LDSM.16.MT88.4 R120, [R4+0x100] ;  /* 0x000100000478783b */ /* 0x000fe20000004200 */
[----:B------:R-:W-:Y:S01]  /*3790*/  FMNMX.FTZ R0, R35, R0, !PT ;  /* 0x0000000023007209 */ /* 0x000fe20007810000 */
[----:B----4-:R-:W-:Y:S01]  /*37a0*/  HMMA.16816.F32.BF16 R56, R12, R24, R56 ;  /* 0x000000180c38723c */ /* 0x010fe20000041838 */
[----:B--2---:R-:W-:Y:S01]  /*37b0*/  IMAD.IADD R9, R6, 0x1, R9 ;  /* 0x0000000106097824 */ /* 0x004fe200078e0209 */
[----:B------:R-:W-:Y:S04]  /*37c0*/  LDSM.16.MT88.4 R80, [R171+0x4100] ;  /* 0x00410000ab50783b */ /* 0x000fe80000004200 */
[----:B------:R-:W-:Y:S01]  /*37d0*/  IMNMX R34, R34, R9, PT ;  /* 0x0000000922227217 */ /* 0x000fe20003800200 */
[----:B------:R-:W-:Y:S01]  /*37e0*/  LDSM.16.MT88.4 R88, [R134+0x4100] ;  /* 0x004100008658783b */ /* 0x000fe20000004200 */
[----:B------:R-:W-:Y:S01]  /*37f0*/  FSEL R25, R17, -INF , P0 ;  /* 0xff80000011197808 */ /* 0x000fe20000000000 */
[----:B------:R-:W-:Y:S01]  /*3800*/  HMMA.16816.F32.BF16 R44, R48, R86, R44 ;  /* 0x00000056302c723c */ /* 0x000fe2000004182c */
[----:B------:R-:W-:Y:S01]  /*3810*/  ISETP.GT.AND P0, PT, R32, 0x10, PT ;  /* 0x000000102000780c */ /* 0x000fe20003f04270 */
[----:B------:R-:W-:Y:S01]  /*3820*/  LDSM.16.MT88.4 R48, [R171+0x2100] ;  /* 0x00210000ab30783b */ /* 0x000fe20000004200 */
[----:B------:R-:W-:-:S02]  /*3830*/  FMNMX.FTZ R0, R25, R0, !PT ;  /* 0x0000000019007209 */ /* 0x000fc40007810000 */
[----:B------:R-:W-:Y:S01]  /*3840*/  FSEL R17, R64, -INF , P0 ;  /* 0xff80000040117808 */ /* 0x000fe20000000000 */
[----:B------:R-:W-:Y:S01]  /*3850*/  LDSM.16.MT88.4 R136, [R171+0x900] ;  /* 0x00090000ab88783b */ /* 0x000fe20000004200 */
[C---:B------:R-:W-:Y:S01]  /*3860*/  ISETP.GT.AND P0, PT, R32.reuse, 0x11, PT ;  /* 0x000000112000780c */ /* 0x040fe20003f04270 */
[C---:B------:R-:W-:Y:S01]  /*3870*/  HMMA.16816.F32.BF16 R72, R12.reuse, R26, R72 ;  /* 0x0000001a0c48723c */ /* 0x040fe20000041848 */
[----:B------:R-:W-:Y:S02]  /*3880*/  FMNMX.FTZ R0, R17, R0, !PT ;  /* 0x0000000011007209 */ /* 0x000fe40007810000 */
[----:B------:R-:W-:Y:S02]  /*3890*/  FSEL R21, R65, -INF , P0 ;  /* 0xff80000041157808 */ /* 0x000fe40000000000 */
[----:B------:R-:W-:Y:S02]  /*38a0*/  ISETP.GT.AND P0, PT, R32, 0x18, PT ;  /* 0x000000182000780c */ /* 0x000fe40003f04270 */
[----:B------:R-:W-:Y:S01]  /*38b0*/  FMNMX.FTZ R0, R21, R0, !PT ;  /* 0x0000000015007209 */ /* 0x000fe20007810000 */
[----:B------:R-:W-:Y:S01]  /*38c0*/  HMMA.16816.F32.BF16 R68, R12, R28, R68 ;  /* 0x0000001c0c44723c */ /* 0x000fe20000041844 */
[----:B------:R-:W-:-:S02]  /*38d0*/  FSEL R5, R60, -INF , P0 ;  /* 0xff8000003c057808 */ /* 0x000fc40000000000 */
[C---:B------:R-:W-:Y:S02]  /*38e0*/  ISETP.GT.AND P0, PT, R32.reuse, 0x19, PT ;  /* 0x000000192000780c */ /* 0x040fe40003f04270 */
[----:B------:R-:W-:Y:S02]  /*38f0*/  FMNMX.FTZ R0, R5, R0, !PT ;  /* 0x0000000005007209 */ /* 0x000fe40007810000 */
[----:B------:R-:W-:Y:S01]  /*3900*/  FSEL R7, R61, -INF , P0 ;  /* 0xff8000003d077808 */ /* 0x000fe20000000000 */
[----:B------:R-:W-:Y:S01]  /*3910*/  HMMA.16816.F32.BF16 R44, R12, R30, R44 ;  /* 0x0000001e0c2c723c */ /* 0x000fe2000004182c */
[----:B------:R-:W-:Y:S02]  /*3920*/  ISETP.GT.AND P0, PT, R32, 0x20, PT ;  /* 0x000000202000780c */ /* 0x000fe40003f04270 */
[----:B------:R-:W-:Y:S02]  /*3930*/  FMNMX.FTZ R0, R7, R0, !PT ;  /* 0x0000000007007209 */ /* 0x000fe40007810000 */
[----:B------:R-:W-:-:S02]  /*3940*/  FSEL R167, R56, -INF , P0 ;  /* 0xff80000038a77808 */ /* 0x000fc40000000000 */
[C---:B------:R-:W-:Y:S02]  /*3950*/  ISETP.GT.AND P0, PT, R32.reuse, 0x21, PT ;  /* 0x000000212000780c */ /* 0x040fe40003f04270 */
[----:B------:R-:W-:Y:S02]  /*3960*/  FMNMX.FTZ R0, R167, R0, !PT ;  /* 0x00000000a7007209 */ /* 0x000fe40007810000 */
[----:B------:R-:W-:Y:S02]  /*3970*/  FSEL R213, R57, -INF , P0 ;  /* 0xff80000039d57808 */ /* 0x000fe40000000000 */
        /* <DEDUP_REMOVED lines=15> */
[----:B------:R-:W-:Y:S02]  /*3a70*/  ISETP.GT.AND P0, PT, R32, 0x39, PT ;  /* 0x000000392000780c */ /* 0x000fe40003f04270 */
[----:B------:R-:W-:Y:S02]  /*3a80*/  FMNMX.FTZ R0, R189, R0, !PT ;  /* 0x00000000bd007209 */ /* 0x000fe40007810000 */
[----:B------:R-:W-:Y:S02]  /*3a90*/  FSEL R179, R45, -INF , P0 ;  /* 0xff8000002db37808 */ /* 0x000fe40000000000 */
[----:B------:R-:W-:Y:S02]  /*3aa0*/  ISETP.GT.AND P0, PT, R34, RZ, PT ;  /* 0x000000ff2200720c */ /* 0x000fe40003f04270 */
[----:B------:R-:W-:Y:S02]  /*3ab0*/  FMNMX.FTZ R0, R179, R0, !PT ;  /* 0x00000000b3007209 */ /* 0x000fe40007810000 */
[----:B------:R-:W-:-:S02]  /*3ac0*/  FSEL R22, R22, -INF , P0 ;  /* 0xff80000016167808 */ /* 0x000fc40000000000 */
[C---:B------:R-:W-:Y:S01]  /*3ad0*/  ISETP.GT.AND P0, PT, R34.reuse, 0x1, PT ;  /* 0x000000012200780c */ /* 0x040fe20003f04270 */
[----:B------:R-:W1:Y:S03]  /*3ae0*/  SHFL.BFLY PT, R29, R0, 0x2, 0x1f ;  /* 0x0c401f00001d7f89 */ /* 0x000e6600000e0000 */
        /* <DEDUP_REMOVED lines=13> */
[----:B------:R-:W-:Y:S01]  /*3bc0*/  ISETP.GT.AND P0, PT, R34, 0x18, PT ;  /* 0x000000182200780c */ /* 0x000fe20003f04270 */
[----:B------:R-:W-:Y:S01]  /*3bd0*/  LDSM.16.MT88.4 R64, [R163+0x2100] ;  /* 0x00210000a340783b */ /* 0x000fe20000004200 */
        /* <DEDUP_REMOVED lines=46> */
[--C-:B------:R-:W-:Y:S01]  /*3ec0*/  FFMA.FTZ R151, R5, c[0x0][0x2d0], -R140.reuse ;  /* 0x0000b40005977a23 */ /* 0x100fe2000001088c */
[----:B------:R-:W-:Y:S01]  /*3ed0*/  LDSM.16.MT88.4 R32, [R134+0x900] ;  /* 0x000900008620783b */ /* 0x000fe20000004200 */
[----:B------:R-:W-:-:S02]  /*3ee0*/  FFMA.FTZ R148, R7, c[0x0][0x2d0], -R140 ;  /* 0x0000b40007947a23 */ /* 0x000fc4000001088c */
[--C-:B------:R-:W-:Y:S01]  /*3ef0*/  FFMA.FTZ R157, R17, c[0x0][0x2d0], -R140.reuse ;  /* 0x0000b400119d7a23 */ /* 0x100fe2000001088c */
[----:B------:R-:W2:Y:S01]  /*3f00*/  LDSM.16.MT88.4 R4, [R4+0x4100] ;  /* 0x004100000404783b */ /* 0x000ea20000004200 */
[--C-:B------:R-:W-:Y:S01]  /*3f10*/  FFMA.FTZ R152, R21, c[0x0][0x2d0], -R140.reuse ;  /* 0x0000b40015987a23 */ /* 0x100fe2000001088c */
[----:B------:R-:W3:Y:S01]  /*3f20*/  MUFU.EX2 R158, R158 ;  /* 0x0000009e009e7308 */ /* 0x000ee20000000800 */
        /* <DEDUP_REMOVED lines=8> */
[----:B------:R-:W-:-:S02]  /*3fb0*/  FFMA.FTZ R166, R211, c[0x0][0x2d0], -R140 ;  /* 0x0000b400d3a67a23 */ /* 0x000fc4000001088c */
[--C-:B------:R-:W-:Y:S01]  /*3fc0*/  FFMA.FTZ R174, R205, c[0x0][0x2d0], -R140.reuse ;  /* 0x0000b400cdae7a23 */ /* 0x100fe2000001088c */
[----:B------:R-:W-:Y:S01]  /*3fd0*/  FSEL R168, R168, RZ, P0 ;  /* 0x000000ffa8a87208 */ /* 0x000fe20000000000 */
[--C-:B------:R-:W-:Y:S01]  /*3fe0*/  FFMA.FTZ R197, R197, c[0x0][0x2d0], -R140.reuse ;  /* 0x0000b400c5c57a23 */ /* 0x100fe2000001088c */
[----:B------:R-:W-:Y:S01]  /*3ff0*/  PLOP3.LUT P0, PT, PT, PT, UP0, 0x40, 0x0 ;  /* 0x000000000000781c */ /* 0x000fe20003f0e808 */
[----:B------:R-:W-:Y:S01]  /*4000*/  FFMA.FTZ R176, R189, c[0x0][0x2d0], -R140 ;  /* 0x0000b400bdb07a23 */ /* 0x000fe2000001088c */
[----:B------:R-:W1:Y:S01]  /*4010*/  MUFU.EX2 R153, R153 ;  /* 0x0000009900997308 */ /* 0x000e620000000800 */
[--C-:B------:R-:W-:Y:S01]  /*4020*/  FFMA.FTZ R161, R22, c[0x0][0x2d0], -R168.reuse ;  /* 0x0000b40016a17a23 */ /* 0x100fe200000108a8 */
[----:B---3--:R-:W-:Y:S01]  /*4030*/  F2FP.BF16.PACK_AB R96, R158, R159 ;  /* 0x0000009f9e60723e */ /* 0x008fe200000010ff */
[--C-:B------:R-:W-:Y:S02]  /*4040*/  FFMA.FTZ R160, R27, c[0x0][0x2d0], -R168.reuse ;  /* 0x0000b4001ba07a23 */ /* 0x100fe400000108a8 */
[--C-:B------:R-:W-:Y:S01]  /*4050*/  FFMA.FTZ R162, R23, c[0x0][0x2d0], -R168.reuse ;  /* 0x0000b40017a27a23 */ /* 0x100fe200000108a8 */
[----:B------:R-:W-:Y:S01]  /*4060*/  LDSM.16.MT88.4 R24, [R171+0x2900] ;  /* 0x00290000ab18783b */ /* 0x000fe20000004200 */
[--C-:B------:R-:W-:Y:S01]  /*4070*/  FFMA.FTZ R155, R19, c[0x0][0x2d0], -R168.reuse ;  /* 0x0000b400139b7a23 */ /* 0x100fe200000108a8 */
[----:B------:R-:W-:Y:S01]  /*4080*/  MUFU.EX2 R161, R161 ;  /* 0x000000a100a17308 */ /* 0x000fe20000000800 */
[--C-:B------:R-:W-:Y:S01]  /*4090*/  FFMA.FTZ R150, R11, c[0x0][0x2d0], -R168.reuse ;  /* 0x0000b4000b967a23 */ /* 0x100fe200000108a8 */
[----:B------:R-:W-:Y:S01]  /*40a0*/  LDSM.16.MT88.4 R16, [R134+0x2900] ;  /* 0x002900008610783b */ /* 0x000fe20000004200 */
        /* <DEDUP_REMOVED lines=13> */
[----:B------:R-:W-:Y:S02]  /*4180*/  FFMA.FTZ R179, R179, c[0x0][0x2d0], -R140 ;  /* 0x0000b400b3b37a23 */ /* 0x000fe4000001088c */
[--C-:B------:R-:W-:Y:S02]  /*4190*/  FFMA.FTZ R177, R177, c[0x0][0x2d0], -R168.reuse ;  /* 0x0000b400b1b17a23 */ /* 0x100fe400000108a8 */
[--C-:B------:R-:W-:Y:S01]  /*41a0*/  FFMA.FTZ R178, R143, c[0x0][0x2d0], -R168.reuse ;  /* 0x0000b4008fb27a23 */ /* 0x100fe200000108a8 */
[----:B------:R-:W2:Y:S01]  /*41b0*/  MUFU.EX2 R155, R155 ;  /* 0x0000009b009b7308 */ /* 0x000ea20000000800 */
[----:B----4-:R-:W-:Y:S01]  /*41c0*/  F2FP.BF16.PACK_AB R97, R160, R161 ;  /* 0x000000a1a061723e */ /* 0x010fe200000010ff */
[--C-:B------:R-:W-:Y:S02]  /*41d0*/  FFMA.FTZ R188, R141, c[0x0][0x2d0], -R168.reuse ;  /* 0x0000b4008dbc7a23 */ /* 0x100fe400000108a8 */
[----:B------:R-:W-:Y:S01]  /*41e0*/  FFMA.FTZ R169, R169, c[0x0][0x2d0], -R168 ;  /* 0x0000b400a9a97a23 */ /* 0x000fe200000108a8 */
[----:B------:R-:W-:Y:S01]  /*41f0*/  LDSM.16.MT88.4 R140, [R171+0x3900] ;  /* 0x00390000ab8c783b */ /* 0x000fe20000004200 */
[----:B------:R-:W-:-:S02]  /*4200*/  FADD.FTZ R159, R159, R158 ;  /* 0x0000009e9f9f7221 */ /* 0x000fc40000010000 */
[----:B------:R-:W-:Y:S01]  /*4210*/  MUFU.EX2 R157, R157 ;  /* 0x0000009d009d7308 */ /* 0x000fe20000000800 */
[----:B------:R-:W-:Y:S02]  /*4220*/  FADD.FTZ R161, R161, R160 ;  /* 0x000000a0a1a17221 */ /* 0x000fe40000010000 */
[----:B------:R-:W-:-:S04]  /*4230*/  FADD.FTZ R156, R156, R159 ;  /* 0x0000009f9c9c7221 */ /* 0x000fc80000010000 */
[----:B------:R-:W-:Y:S01]  /*4240*/  FADD.FTZ R156, R153, R156 ;  /* 0x0000009c999c7221 */ /* 0x000fe20000010000 */
[----:B--2---:R-:W-:Y:S01]  /*4250*/  F2FP.BF16.PACK_AB R99, R155, R162 ;  /* 0x000000a29b63723e */ /* 0x004fe200000010ff */
        /* <DEDUP_REMOVED lines=208> */
[----:B------:R-:W-:Y:S02]  /*4f60*/  IMAD.IADD R7, R9, 0x1, R6 ;  /* 0x0000000109077824 */ /* 0x000fe400078e0206 */
[----:B------:R-:W-:Y:S01]  /*4f70*/  IMAD.MOV.U32 R6, RZ, RZ, R8 ;  /* 0x000000ffff067224 */ /* 0x000fe200078e0008 */
[----:B------:R-:W-:Y:S01]  /*4f80*/  SEL R8, RZ, 0x10, P5 ;  /* 0x00000010ff087807 */ /* 0x000fe20002800000 */
[----:B------:R-:W-:-:S03]  /*4f90*/  IMAD.SHL.U32 R9, R200, 0x2, RZ ;  /* 0x00000002c8097824 */ /* 0x000fc600078e00ff */
[----:B------:R-:W-:-:S04]  /*4fa0*/  IADD3 R18, -R8, 0x10, RZ ;  /* 0x0000001008127810 */ /* 0x000fc80007ffe1ff */
[----:B------:R-:W-:Y:S02]  /*4fb0*/  LOP3.LUT R18, R18, 0xf, RZ, 0xc0, !PT ;  /* 0x0000000f12127812 */ /* 0x000fe400078ec0ff */
[----:B--2---:R-:W-:Y:S01]  /*4fc0*/  SHF.R.S32.HI R11, RZ, 0x1f, R192 ;  /* 0x0000001fff0b7819 */ /* 0x004fe200000114c0 */
[----:B------:R-:W-:Y:S01]  /*4fd0*/  IMAD.WIDE.U32 R4, R192, c[0x0][0x1f0], R6 ;  /* 0x00007c00c0047a25 */ /* 0x000fe200078e0006 */
[----:B------:R-:W-:-:S03]  /*4fe0*/  SHF.L.U64.HI R7, R199, 0x1, R132 ;  /* 0x00000001c7077819 */ /* 0x000fc60000010284 */
[----:B------:R-:W-:Y:S01]  /*4ff0*/  IMAD R11, R11, c[0x0][0x1f0], RZ ;  /* 0x00007c000b0b7a24 */ /* 0x000fe200078e02ff */
[----:B------:R-:W-:Y:S01]  /*5000*/  IADD3 R4, P0, R4, UR20, RZ ;  /* 0x0000001404047c10 */ /* 0x000fe2000ff1e0ff */
[----:B------:R-:W-:Y:S02]  /*5010*/  IMAD.SHL.U32 R6, R199, 0x2, RZ ;  /* 0x00000002c7067824 */ /* 0x000fe400078e00ff */
[----:B------:R-:W-:-:S05]  /*5020*/  IMAD R11, R192, c[0x0][0x1f4], R11 ;  /* 0x00007d00c00b7a24 */ /* 0x000fca00078e020b */
[----:B------:R-:W-:Y:S02]  /*5030*/  IADD3.X R11, R5, UR17, R11, P0, !PT ;  /* 0x00000011050b7c10 */ /* 0x000fe400087fe40b */
        /* <DEDUP_REMOVED lines=31> */
.L_x_1553:
[----:B------:R-:W-:Y:S01]  /*5230*/  ULDC.64 UR4, c[0x0][0x2c8] ;  /* 0x0000b20000047ab9 */ /* 0x000fe20000000a00 */
[----:B------:R-:W0:Y:S01]  /*5240*/  LDGDEPBAR ;  /* 0x00000000000079af */ /* 0x000e220000000000 */
[----:B------:R-:W-:-:S04]  /*5250*/  UIMAD.WIDE.U32 UR22, UR15, UR4, URZ ;  /* 0x000000040f1672a5 */ /* 0x000fc8000f8e003f */
[----:B------:R-:W-:Y:S02]  /*5260*/  @UP1 USHF.R.U32.HI UR15, URZ, UR5, UR23 ;  /* 0x000000053f0f1299 */ /* 0x000fe40008011617 */
[----:B------:R-:W-:Y:S02]  /*5270*/  UIADD3 UR23, UR13, -0x2, URZ ;  /* 0xfffffffe0d177890 */ /* 0x000fe4000fffe03f */
[----:B------:R-:W-:Y:S02]  /*5280*/  UIADD3 UR15, UR15, UR9, -UR12 ;  /* 0x000000090f0f7290 */ /* 0x000fe4000fffe80c */
[----:B------:R-:W-:Y:S02]  /*5290*/  UMOV UR13, URZ ;  /* 0x0000003f000d7c82 */ /* 0x000fe40008000000 */
[----:B------:R-:W-:Y:S02]  /*52a0*/  USHF.R.S32.HI UR4, URZ, 0x1f, UR15 ;  /* 0x0000001f3f047899 */ /* 0x000fe4000801140f */
[----:B------:R-:W-:-:S02]  /*52b0*/  UMOV UR5, 0x1 ;  /* 0x0000000100057882 */ /* 0x000fc40000000000 */
[----:B------:R-:W-:-:S04]  /*52c0*/  ULEA.HI UR4, UR4, UR15, URZ, 0x6 ;  /* 0x0000000f04047291 */ /* 0x000fc8000f8f303f */
[----:B------:R-:W-:-:S04]  /*52d0*/  USHF.R.S32.HI UR22, URZ, 0x6, UR4 ;  /* 0x000000063f167899 */ /* 0x000fc80008011404 */
[----:B------:R-:W-:-:S04]  /*52e0*/  UISETP.LT.AND UP0, UPT, URZ, UR22, UPT ;  /* 0x000000163f00728c */ /* 0x000fc8000bf01270 */
[----:B------:R-:W-:-:S04]  /*52f0*/  USEL UR22, URZ, UR22, !UP0 ;  /* 0x000000163f167287 */ /* 0x000fc8000c000000 */
[----:B------:R-:W-:-:S06]  /*5300*/  UISETP.GE.AND UP0, UPT, UR23, UR22, UPT ;  /* 0x000000161700728c */ /* 0x000fcc000bf06270 */
[----:B------:R-:W-:-:S13]  /*5310*/  PLOP3.LUT P0, PT, PT, PT, UP0, 0x40, 0x0 ;  /* 0x000000000000781c */ /* 0x000fda0003f0e808 */
[----:B------:R-:W-:Y:S05]  /*5320*/  @P0 BRA `(.L_x_1554) ;  /* 0x0000323000000947 */ /* 0x000fea0003800000 */
        /* <DEDUP_REMOVED lines=15> */
.L_x_1557:
[----:B------:R-:W-:Y:S04]  /*5420*/  DEPBAR.LE SB0, 0x2 ;  /* 0x000080800000791a */ /* 0x000fe80000000000 */
[----:B------:R-:W-:Y:S01]  /*5430*/  BAR.SYNC.DEFER_BLOCKING 0x0 ;  /* 0x0000000000007b1d */ /* 0x000fe20000010000 */
[----:B------:R-:W-:Y:S01]  /*5440*/  MOV R2, UR5 ;  /* 0x0000000500027c02 */ /* 0x000fe20008000f00 */
[----:B------:R-:W-:Y:S04]  /*5450*/  UISETP.GE.AND UP0, UPT, UR23, 0x1, UPT ;  /* 0x000000011700788c */ /* 0x000fe8000bf06270 */
[C---:B------:R-:W-:Y:S02]  /*5460*/  IMAD R189, R2.reuse, 0x6000, R186 ;  /* 0x0000600002bd7824 */ /* 0x040fe400078e02ba */
[----:B------:R-:W-:Y:S01]  /*5470*/  IMAD R0, R2, 0x6000, R185 ;  /* 0x0000600002007824 */ /* 0x000fe200078e02b9 */
[----:B------:R-:W-:Y:S02]  /*5480*/  PLOP3.LUT P0, PT, PT, PT, UP0, 0x80, 0x0 ;  /* 0x000000000000781c */ /* 0x000fe40003f0f008 */
[----:B------:R-:W-:Y:S02]  /*5490*/  IADD3 R2, R182, R189, RZ ;  /* 0x000000bdb6027210 */ /* 0x000fe40007ffe0ff */
[----:B------:R2:W3:Y:S04]  /*54a0*/  LDSM.16.M88.4 R140, [R0+0xc100] ;  /* 0x00c10000008c783b */ /* 0x0004e80000000200 */
[----:B-1----:R2:W1:Y:S04]  /*54b0*/  LDSM.16.M88.4 R144, [R0+0xc900] ;  /* 0x00c900000090783b */ /* 0x0024680000000200 */
        /* <DEDUP_REMOVED lines=8> */
[----:B------:R-:W-:-:S05]  /*5540*/  @!P0 BRA `(.L_x_1555) ;  /* 0x000002f000008947 */ /* 0x000fca0003800000 */
        /* <DEDUP_REMOVED lines=13> */
[----:B--2---:R-:W-:Y:S04]  /*5620*/  IADD3 R0, P0, R6, UR24, RZ ;  /* 0x0000001806007c10 */ /* 0x004fe8000ff1e0ff */
[----:B------:R-:W-:Y:S02]  /*5630*/  IADD3.X R7, R7, UR14, R4, P0, !PT ;  /* 0x0000000e07077c10 */ /* 0x000fe400087fe404 */
[C---:B------:R-:W-:Y:S04]  /*5640*/  LEA R13, P0, R0.reuse, c[0x0][0x1f8], 0x1 ;  /* 0x00007e00000d7a11 */ /* 0x040fe800078008ff */
[----:B------:R-:W-:Y:S01]  /*5650*/  LEA.HI.X R12, R0, c[0x0][0x1fc], R7, 0x1, P0 ;  /* 0x00007f00000c7a11 */ /* 0x000fe200000f0c07 */
[----:B------:R-:W2:Y:S01]  /*5660*/  SHFL.IDX PT, R6, R13, 0x1, 0x181f ;  /* 0x00381f000d067f89 */ /* 0x000ea200000e0000 */
[----:B------:R-:W-:Y:S03]  /*5670*/  IADD3 R7, -R201, 0x10, RZ ;  /* 0x00000010c9077810 */ /* 0x000fe60007ffe1ff */
[----:B------:R-:W5:Y:S01]  /*5680*/  SHFL.IDX PT, R0, R12, 0x1, 0x181f ;  /* 0x00381f000c007f89 */ /* 0x000f6200000e0000 */
[----:B------:R-:W-:Y:S03]  /*5690*/  LOP3.LUT R7, R7, 0xf, RZ, 0xc0, !PT ;  /* 0x0000000f07077812 */ /* 0x000fe600078ec0ff */
[----:B------:R-:W4:Y:S04]  /*56a0*/  SHFL.IDX PT, R5, R13, RZ, 0x181f ;  /* 0x00181fff0d057589 */ /* 0x000f2800000e0000 */
[----:B------:R3:W1:Y:S01]  /*56b0*/  SHFL.IDX PT, R4, R12, RZ, 0x181f ;  /* 0x00181fff0c047589 */ /* 0x00066200000e0000 */
[----:B--2---:R-:W-:Y:S04]  /*56c0*/  IADD3 R10, P1, P0, R11, R6, R210 ;  /* 0x000000060b0a7210 */ /* 0x004fe8000783e0d2 */
[----:B-----5:R-:W-:Y:S02]  /*56d0*/  IADD3.X R11, RZ, R0, R211, P1, P0 ;  /* 0x00000000ff0b7210 */ /* 0x020fe40000fe04d3 */
[----:B------:R-:W-:Y:S04]  /*56e0*/  IADD3 R8, P1, P0, R8, R6, R207 ;  /* 0x0000000608087210 */ /* 0x000fe8000783e0cf */
[----:B------:R-:W-:Y:S02]  /*56f0*/  IADD3.X R9, RZ, R0, R208, P1, P0 ;  /* 0x00000000ff097210 */ /* 0x000fe40000fe04d0 */
[----:B------:R-:W-:Y:S04]  /*5700*/  IADD3 R6, P1, P0, R7, R6, R204 ;  /* 0x0000000607067210 */ /* 0x000fe8000783e0cc */
[----:B------:R-:W-:Y:S01]  /*5710*/  IADD3.X R7, RZ, R0, R205, P1, P0 ;  /* 0x00000000ff077210 */ /* 0x000fe20000fe04cd */
[----:B------:R-:W-:Y:S01]  /*5720*/  IMAD.U32 R0, RZ, RZ, UR13 ;  /* 0x0000000dff007e24 */ /* 0x000fe2000f8e00ff */
[C---:B----4-:R-:W-:Y:S02]  /*5730*/  IADD3 R14, P1, R5.reuse, R210, RZ ;  /* 0x000000d2050e7210 */ /* 0x050fe40007f3e0ff */
[----:B---3--:R-:W-:Y:S03]  /*5740*/  IADD3 R12, P0, R5, R207, RZ ;  /* 0x000000cf050c7210 */ /* 0x008fe60007f1e0ff */
[C---:B-1----:R-:W-:Y:S01]  /*5750*/  IMAD.X R15, R4.reuse, 0x1, R211, P1 ;  /* 0x00000001040f7824 */ /* 0x042fe200008e06d3 */
[----:B------:R-:W-:Y:S01]  /*5760*/  ISETP.NE.U32.AND P1, PT, R209, RZ, PT ;  /* 0x000000ffd100720c */ /* 0x000fe20003f25070 */
[----:B------:R-:W-:Y:S01]  /*5770*/  IMAD.X R13, R4, 0x1, R208, P0 ;  /* 0x00000001040d7824 */ /* 0x000fe200000e06d0 */
[----:B------:R-:W-:Y:S01]  /*5780*/  IADD3 R16, P0, R5, R204, RZ ;  /* 0x000000cc05107210 */ /* 0x000fe20007f1e0ff */
[----:B------:R-:W-:Y:S04]  /*5790*/  IMAD R5, R0, 0x6000, R191 ;  /* 0x0000600000057824 */ /* 0x000fe800078e02bf */
[----:B------:R-:W-:Y:S01]  /*57a0*/  IMAD.X R17, R4, 0x1, R205, P0 ;  /* 0x0000000104117824 */ /* 0x000fe200000e06cd */
[----:B------:R1:W-:Y:S01]  /*57b0*/  LDGSTS.E.BYPASS.LTC128B.128 [R5], [R14.64], !P5 ;  /* 0x000000000e057fae */ /* 0x0003e2000e901d4a */
[----:B------:R-:W-:Y:S03]  /*57c0*/  ISETP.NE.U32.AND P0, PT, R201, RZ, PT ;  /* 0x000000ffc900720c */ /* 0x000fe60003f05070 */
[----:B------:R1:W-:Y:S04]  /*57d0*/  LDGSTS.E.BYPASS.LTC128B.128 [R5+0x2000], [R12.64], !P4 ;  /* 0x020000000c057fae */ /* 0x0003e8000e101d4a */
[----:B------:R1:W-:Y:S04]  /*57e0*/  LDGSTS.E.BYPASS.LTC128B.128 [R5+0x4000], [R16.64], !P6 ;  /* 0x0400000010057fae */ /* 0x0003e8000f101d4a */
[----:B------:R1:W-:Y:S01]  /*57f0*/  LDGSTS.E.BYPASS.LTC128B.128.ZFILL [R5+0x1000], [R10.64], P1 ;  /* 0x010000000a057fae */ /* 0x0003e20008941d4a */
[----:B------:R-:W-:Y:S11]  /*5800*/  ISETP.NE.U32.AND P1, PT, R206, RZ, PT ;  /* 0x000000ffce00720c */ /* 0x000ff60003f25070 */
[----:B------:R-:W-:Y:S02]  /*5810*/  @!UPT UIADD3 URZ, URZ, URZ, URZ ;  /* 0x0000003f3f3ff290 */ /* 0x000fe4000fffe03f */
[----:B------:R1:W-:Y:S04]  /*5820*/  LDGSTS.E.BYPASS.LTC128B.128.ZFILL [R5+0x3000], [R8.64], P1 ;  /* 0x0300000008057fae */ /* 0x0003e80008941d4a */
[----:B------:R1:W-:Y:S02]  /*5830*/  LDGSTS.E.BYPASS.LTC128B.128.ZFILL [R5+0x5000], [R6.64], P0 ;  /* 0x0500000006057fae */ /* 0x0003e40008141d4a */
.L_x_1555:
[C---:B-1-3--:R-:W-:Y:S01]  /*5840*/  HMMA.16816.F32.BF16 R4, R136.reuse, R140, RZ ;  /* 0x0000008c8804723c */ /* 0x04afe200000418ff */
[----:B------:R-:W-:Y:S01]  /*5850*/  LDSM.16.M88.4 R176, [R189+0x2000] ;  /* 0x00200000bdb0783b */ /* 0x000fe20000000200 */
[----:B------:R-:W-:Y:S01]  /*5860*/  UIMAD UR4, UR5, 0x6000, URZ ;  /* 0x00006000050478a4 */ /* 0x000fe2000f8e023f */
[----:B------:R-:W-:Y:S01]  /*5870*/  PLOP3.LUT P1, PT, PT, PT, UP1, 0x80, 0x0 ;  /* 0x000000000000781c */ /* 0x000fe20003f2f018 */
[----:B------:R-:W-:Y:S01]  /*5880*/  USHF.L.U32 UR15, UR23, 0x6, URZ ;  /* 0x00000006170f7899 */ /* 0x000fe2000800063f */
[CC--:B------:R-:W-:Y:S01]  /*5890*/  IADD3 R188, R133.reuse, R189.reuse, RZ ;  /* 0x000000bd85bc7210 */ /* 0x0c0fe20007ffe0ff */
[----:B------:R-:W-:Y:S01]  /*58a0*/  UISETP.GE.AND UP0, UPT, UR23, 0x2, UPT ;  /* 0x000000021700788c */ /* 0x000fe2000bf06270 */
[----:B--2---:R-:W-:Y:S01]  /*58b0*/  IADD3 R0, R133, R2, RZ ;  /* 0x0000000285007210 */ /* 0x004fe20007ffe0ff */
[C---:B------:R-:W-:Y:S01]  /*58c0*/  HMMA.16816.F32.BF16 R8, R136.reuse, R142, RZ ;  /* 0x0000008e8808723c */ /* 0x040fe200000418ff */
[----:B------:R-:W-:Y:S01]  /*58d0*/  LDSM.16.M88.4 R140, [R181] ;  /* 0x00000000b58c783b */ /* 0x000fe20000000200 */
[----:B------:R-:W-:Y:S01]  /*58e0*/  PLOP3.LUT P0, PT, PT, PT, UP1, 0x80, 0x0 ;  /* 0x000000000000781c */ /* 0x000fe20003f0f018 */
[----:B------:R-:W-:Y:S02]  /*58f0*/  UIADD3 UR26, UR13, 0x1, URZ ;  /* 0x000000010d1a7890 */ /* 0x000fe4000fffe03f */
[----:B------:R-:W-:Y:S03]  /*5900*/  UISETP.GE.AND UP2, UPT, UR13, 0x1, UPT ;  /* 0x000000010d00788c */ /* 0x000fe6000bf46270 */
[C---:B------:R-:W-:Y:S01]  /*5910*/  HMMA.16816.F32.BF16 R12, R136.reuse, R144, RZ ;  /* 0x00000090880c723c */ /* 0x040fe200000418ff */
[----:B------:R-:W0:Y:S01]  /*5920*/  LDGDEPBAR ;  /* 0x00000000000079af */ /* 0x000e220000000000 */
[----:B------:R-:W-:Y:S06]  /*5930*/  USEL UR13, UR26, URZ, !UP2 ;  /* 0x0000003f1a0d7287 */ /* 0x000fec000d000000 */
[C---:B------:R-:W-:Y:S01]  /*5940*/  HMMA.16816.F32.BF16 R16, R136.reuse, R146, RZ ;  /* 0x000000928810723c */ /* 0x040fe200000418ff */
[----:B------:R-:W1:Y:S07]  /*5950*/  LDSM.16.M88.4 R144, [R188] ;  /* 0x00000000bc90783b */ /* 0x000e6e0000000200 */
[C---:B----4-:R-:W-:Y:S08]  /*5960*/  HMMA.16816.F32.BF16 R20, R136.reuse, R148, RZ ;  /* 0x000000948814723c */ /* 0x050ff000000418ff */
[C---:B------:R-:W-:Y:S01]  /*5970*/  HMMA.16816.F32.BF16 R24, R136.reuse, R150, RZ ;  /* 0x000000968818723c */ /* 0x040fe200000418ff */
[----:B------:R-:W2:Y:S07]  /*5980*/  LDSM.16.M88.4 R148, [R188+0x800] ;  /* 0x00080000bc94783b */ /* 0x000eae0000000200 */
[C---:B------:R-:W-:Y:S08]  /*5990*/  HMMA.16816.F32.BF16 R28, R136.reuse, R152, RZ ;  /* 0x00000098881c723c */ /* 0x040ff000000418ff */
[----:B------:R-:W-:Y:S01]  /*59a0*/  HMMA.16816.F32.BF16 R32, R136, R154, RZ ;  /* 0x0000009a8820723c */ /* 0x000fe200000418ff */
[----:B------:R-:W3:Y:S07]  /*59b0*/  LDSM.16.M88.4 R136, [R188+0x1000] ;  /* 0x00100000bc88783b */ /* 0x000eee0000000200 */
[C---:B------:R-:W-:Y:S01]  /*59c0*/  HMMA.16816.F32.BF16 R4, R156.reuse, R160, R4 ;  /* 0x000000a09c04723c */ /* 0x040fe20000041804 */
[----:B------:R-:W4:Y:S07]  /*59d0*/  LDSM.16.M88.4 R152, [R188+0x1800] ;  /* 0x00180000bc98783b */ /* 0x000f2e0000000200 */
[C---:B------:R-:W-:Y:S01]  /*59e0*/  HMMA.16816.F32.BF16 R8, R156.reuse, R162, R8 ;  /* 0x000000a29c08723c */ /* 0x040fe20000041808 */
[----:B------:R-:W-:Y:S07]  /*59f0*/  LDSM.16.M88.4 R160, [R180] ;  /* 0x00000000b4a0783b */ /* 0x000fee0000000200 */
[C---:B------:R-:W-:Y:S08]  /*5a00*/  HMMA.16816.F32.BF16 R12, R156.reuse, R164, R12 ;  /* 0x000000a49c0c723c */ /* 0x040ff0000004180c */
[C---:B------:R-:W-:Y:S01]  /*5a10*/  HMMA.16816.F32.BF16 R16, R156.reuse, R166, R16 ;  /* 0x000000a69c10723c */ /* 0x040fe20000041810 */
[----:B------:R-:W5:Y:S07]  /*5a20*/  LDSM.16.M88.4 R164, [R0] ;  /* 0x0000000000a4783b */ /* 0x000f6e0000000200 */
[C---:B------:R-:W-:Y:S08]  /*5a30*/  HMMA.16816.F32.BF16 R20, R156.reuse, R168, R20 ;  /* 0x000000a89c14723c */ /* 0x040ff00000041814 */
[C---:B------:R-:W-:Y:S01]  /*5a40*/  HMMA.16816.F32.BF16 R24, R156.reuse, R170, R24 ;  /* 0x000000aa9c18723c */ /* 0x040fe20000041818 */
[----:B------:R-:W-:Y:S07]  /*5a50*/  LDSM.16.M88.4 R168, [R0+0x1800] ;  /* 0x0018000000a8783b */ /* 0x000fee0000000200 */
        /* <DEDUP_REMOVED lines=11> */
[C---:B------:R-:W-:Y:S01]  /*5b10*/  HMMA.16816.F32.BF16 R24, R140.reuse, R138, R24 ;  /* 0x0000008a8c18723c */ /* 0x040fe20000041818 */
[----:B------:R-:W2:Y:S07]  /*5b20*/  LDSM.16.M88.4 R136, [R189+0x2800] ;  /* 0x00280000bd88783b */ /* 0x000eae0000000200 */
[C---:B----4-:R-:W-:Y:S08]  /*5b30*/  HMMA.16816.F32.BF16 R28, R140.reuse, R152, R28 ;  /* 0x000000988c1c723c */ /* 0x050ff0000004181c */
[----:B------:R-:W-:Y:S01]  /*5b40*/  HMMA.16816.F32.BF16 R32, R140, R154, R32 ;  /* 0x0000009a8c20723c */ /* 0x000fe20000041820 */
[----:B------:R-:W3:Y:S07]  /*5b50*/  LDSM.16.M88.4 R140, [R189+0x3000] ;  /* 0x00300000bd8c783b */ /* 0x000eee0000000200 */
[C---:B-----5:R-:W-:Y:S01]  /*5b60*/  HMMA.16816.F32.BF16 R4, R160.reuse, R164, R4 ;  /* 0x000000a4a004723c */ /* 0x060fe20000041804 */
[----:B------:R-:W-:Y:S07]  /*5b70*/  LDSM.16.M88.4 R152, [R2+0x2000] ;  /* 0x002000000298783b */ /* 0x000fee0000000200 */
[C---:B------:R-:W-:Y:S08]  /*5b80*/  HMMA.16816.F32.BF16 R8, R160.reuse, R166, R8 ;  /* 0x000000a6a008723c */ /* 0x040ff00000041808 */
[C---:B------:R-:W-:Y:S08]  /*5b90*/  HMMA.16816.F32.BF16 R12, R160.reuse, R156, R12 ;  /* 0x0000009ca00c723c */ /* 0x040ff0000004180c */
[C---:B------:R-:W-:Y:S08]  /*5ba0*/  HMMA.16816.F32.BF16 R16, R160.reuse, R158, R16 ;  /* 0x0000009ea010723c */ /* 0x040ff00000041810 */
[C---:B-1----:R-:W-:Y:S08]  /*5bb0*/  HMMA.16816.F32.BF16 R20, R160.reuse, R144, R20 ;  /* 0x00000090a014723c */ /* 0x042ff00000041814 */
[C---:B------:R-:W-:Y:S01]  /*5bc0*/  HMMA.16816.F32.BF16 R24, R160.reuse, R146, R24 ;  /* 0x00000092a018723c */ /* 0x040fe20000041818 */
[----:B------:R-:W1:Y:S07]  /*5bd0*/  LDSM.16.M88.4 R144, [R183+0x4000] ;  /* 0x00400000b790783b */ /* 0x000e6e0000000200 */
[C---:B------:R-:W-:Y:S08]  /*5be0*/  HMMA.16816.F32.BF16 R28, R160.reuse, R168, R28 ;  /* 0x000000a8a01c723c */ /* 0x040ff0000004181c */
[----:B------:R-:W-:Y:S01]  /*5bf0*/  HMMA.16816.F32.BF16 R32, R160, R170, R32 ;  /* 0x000000aaa020723c */ /* 0x000fe20000041820 */
[----:B------:R4:W-:Y:S07]  /*5c00*/  LDSM.16.M88.4 R168, [R2+0x4000] ;  /* 0x0040000002a8783b */ /* 0x0009ee0000000200 */
[C---:B------:R-:W-:Y:S07]  /*5c10*/  HMMA.16816.F32.BF16 R4, R172.reuse, R176, R4 ;  /* 0x000000b0ac04723c */ /* 0x040fee0000041804 */
[CC--:B------:R-:W-:Y:S01]  /*5c20*/  IADD3 R177, R182.reuse, R189.reuse, RZ ;  /* 0x000000bdb6b17210 */ /* 0x0c0fe20007ffe0ff */
[C---:B------:R-:W-:Y:S04]  /*5c30*/  HMMA.16816.F32.BF16 R8, R172.reuse, R178, R8 ;  /* 0x000000b2ac08723c */ /* 0x040fe80000041808 */
[----:B------:R-:W5:Y:S01]  /*5c40*/  LDSM.16.M88.4 R156, [R177+0x2800] ;  /* 0x00280000b19c783b */ /* 0x000f620000000200 */
[----:B------:R-:W-:Y:S03]  /*5c50*/  IADD3 R176, R182, R189, R133 ;  /* 0x000000bdb6b07210 */ /* 0x000fe60007ffe085 */
[C---:B--2---:R-:W-:Y:S04]  /*5c60*/  HMMA.16816.F32.BF16 R12, R172.reuse, R136, R12 ;  /* 0x00000088ac0c723c */ /* 0x044fe8000004180c */
[----:B------:R-:W2:Y:S01]  /*5c70*/  LDSM.16.M88.4 R160, [R177+0x3000] ;  /* 0x00300000b1a0783b */ /* 0x000ea20000000200 */
[----:B----4-:R-:W-:Y:S03]  /*5c80*/  @P1 IMAD.HI.U32 R2, R202, c[0x0][0x2c8], RZ ;  /* 0x0000b200ca021a27 */ /* 0x010fe600078e00ff */
[C---:B------:R-:W-:Y:S04]  /*5c90*/  HMMA.16816.F32.BF16 R16, R172.reuse, R138, R16 ;  /* 0x0000008aac10723c */ /* 0x040fe80000041810 */
[----:B------:R-:W4:Y:S04]  /*5ca0*/  LDSM.16.M88.4 R164, [R177+0x3800] ;  /* 0x00380000b1a4783b */ /* 0x000f280000000200 */
[C---:B---3--:R-:W-:Y:S04]  /*5cb0*/  HMMA.16816.F32.BF16 R20, R172.reuse, R140, R20 ;  /* 0x0000008cac14723c */ /* 0x048fe80000041814 */
[----:B------:R-:W-:Y:S04]  /*5cc0*/  LDSM.16.M88.4 R136, [R181+0x4000] ;  /* 0x00400000b588783b */ /* 0x000fe80000000200 */
[C---:B------:R-:W-:Y:S04]  /*5cd0*/  HMMA.16816.F32.BF16 R24, R172.reuse, R142, R24 ;  /* 0x0000008eac18723c */ /* 0x040fe80000041818 */
[----:B------:R-:W3:Y:S04]  /*5ce0*/  LDSM.16.M88.4 R140, [R188+0x2000] ;  /* 0x00200000bc8c783b */ /* 0x000ee80000000200 */
[C---:B------:R-:W-:Y:S08]  /*5cf0*/  HMMA.16816.F32.BF16 R28, R172.reuse, R148, R28 ;  /* 0x00000094ac1c723c */ /* 0x040ff0000004181c */
[----:B------:R-:W-:Y:S01]  /*5d00*/  HMMA.16816.F32.BF16 R32, R172, R150, R32 ;  /* 0x00000096ac20723c */ /* 0x000fe20000041820 */
[----:B------:R-:W3:Y:S07]  /*5d10*/  LDSM.16.M88.4 R148, [R188+0x2800] ;  /* 0x00280000bc94783b */ /* 0x000eee0000000200 */
[C---:B-1----:R-:W-:Y:S01]  /*5d20*/  HMMA.16816.F32.BF16 R4, R144.reuse, R152, R4 ;  /* 0x000000989004723c */ /* 0x042fe20000041804 */
[----:B------:R-:W-:Y:S07]  /*5d30*/  LDSM.16.M88.4 R172, [R177+0x4800] ;  /* 0x00480000b1ac783b */ /* 0x000fee0000000200 */
[C---:B------:R-:W-:Y:S01]  /*5d40*/  HMMA.16816.F32.BF16 R8, R144.reuse, R154, R8 ;  /* 0x0000009a9008723c */ /* 0x040fe20000041808 */
[----:B------:R-:W1:Y:S07]  /*5d50*/  LDSM.16.M88.4 R152, [R188+0x3000] ;  /* 0x00300000bc98783b */ /* 0x000e6e0000000200 */
[C---:B-----5:R-:W-:Y:S08]  /*5d60*/  HMMA.16816.F32.BF16 R12, R144.reuse, R156, R12 ;  /* 0x0000009c900c723c */ /* 0x060ff0000004180c */
[C---:B------:R-:W-:Y:S01]  /*5d70*/  HMMA.16816.F32.BF16 R16, R144.reuse, R158, R16 ;  /* 0x0000009e9010723c */ /* 0x040fe20000041810 */
[----:B------:R-:W-:Y:S07]  /*5d80*/  LDSM.16.M88.4 R156, [R180+0x4000] ;  /* 0x00400000b49c783b */ /* 0x000fee0000000200 */
[C---:B--2---:R-:W-:Y:S08]  /*5d90*/  HMMA.16816.F32.BF16 R20, R144.reuse, R160, R20 ;  /* 0x000000a09014723c */ /* 0x044ff00000041814 */
[C---:B------:R-:W-:Y:S01]  /*5da0*/  HMMA.16816.F32.BF16 R24, R144.reuse, R162, R24 ;  /* 0x000000a29018723c */ /* 0x040fe20000041818 */
[----:B------:R-:W-:Y:S07]  /*5db0*/  LDSM.16.M88.4 R160, [R0+0x2000] ;  /* 0x0020000000a0783b */ /* 0x000fee0000000200 */
[C---:B----4-:R-:W-:Y:S08]  /*5dc0*/  HMMA.16816.F32.BF16 R28, R144.reuse, R164, R28 ;  /* 0x000000a4901c723c */ /* 0x050ff0000004181c */
[----:B------:R-:W-:Y:S01]  /*5dd0*/  HMMA.16816.F32.BF16 R32, R144, R166, R32 ;  /* 0x000000a69020723c */ /* 0x000fe20000041820 */
[----:B------:R-:W2:Y:S07]  /*5de0*/  LDSM.16.M88.4 R144, [R188+0x3800] ;  /* 0x00380000bc90783b */ /* 0x000eae0000000200 */
[C---:B---3--:R-:W-:Y:S01]  /*5df0*/  HMMA.16816.F32.BF16 R4, R136.reuse, R140, R4 ;  /* 0x0000008c8804723c */ /* 0x048fe20000041804 */
[----:B------:R-:W-:Y:S07]  /*5e00*/  LDSM.16.M88.4 R164, [R176+0x3000] ;  /* 0x00300000b0a4783b */ /* 0x000fee0000000200 */
[C---:B------:R-:W-:Y:S01]  /*5e10*/  HMMA.16816.F32.BF16 R8, R136.reuse, R142, R8 ;  /* 0x0000008e8808723c */ /* 0x040fe20000041808 */
[----:B------:R-:W3:Y:S07]  /*5e20*/  LDSM.16.M88.4 R140, [R176+0x2800] ;  /* 0x00280000b08c783b */ /* 0x000eee0000000200 */
[C---:B------:R-:W-:Y:S08]  /*5e30*/  HMMA.16816.F32.BF16 R12, R136.reuse, R148, R12 ;  /* 0x00000094880c723c */ /* 0x040ff0000004180c */
[C---:B------:R-:W-:Y:S01]  /*5e40*/  HMMA.16816.F32.BF16 R16, R136.reuse, R150, R16 ;  /* 0x000000968810723c */ /* 0x040fe20000041810 */
[----:B------:R-:W4:Y:S07]  /*5e50*/  LDSM.16.M88.4 R148, [R176+0x3800] ;  /* 0x00380000b094783b */ /* 0x000f2e0000000200 */
[C---:B-1----:R-:W-:Y:S08]  /*5e60*/  HMMA.16816.F32.BF16 R20, R136.reuse, R152, R20 ;  /* 0x000000988814723c */ /* 0x042ff00000041814 */
[C---:B------:R-:W-:Y:S01]  /*5e70*/  HMMA.16816.F32.BF16 R24, R136.reuse, R154, R24 ;  /* 0x0000009a8818723c */ /* 0x040fe20000041818 */
[----:B------:R-:W-:Y:S07]  /*5e80*/  LDSM.16.M88.4 R152, [R189+0x4800] ;  /* 0x00480000bd98783b */ /* 0x000fee0000000200 */
[C---:B--2---:R-:W-:Y:S08]  /*5e90*/  HMMA.16816.F32.BF16 R28, R136.reuse, R144, R28 ;  /* 0x00000090881c723c */ /* 0x044ff0000004181c */
[----:B------:R-:W-:Y:S01]  /*5ea0*/  HMMA.16816.F32.BF16 R32, R136, R146, R32 ;  /* 0x000000928820723c */ /* 0x000fe20000041820 */
[----:B------:R-:W-:Y:S07]  /*5eb0*/  LDSM.16.M88.4 R136, [R187+0x8000] ;  /* 0x00800000bb88783b */ /* 0x000fee0000000200 */
[C---:B------:R-:W-:Y:S01]  /*5ec0*/  HMMA.16816.F32.BF16 R4, R156.reuse, R160, R4 ;  /* 0x000000a09c04723c */ /* 0x040fe20000041804 */
[----:B------:R-:W1:Y:S07]  /*5ed0*/  LDSM.16.M88.4 R144, [R189+0x4000] ;  /* 0x00400000bd90783b */ /* 0x000e6e0000000200 */
[C---:B------:R-:W-:Y:S01]  /*5ee0*/  HMMA.16816.F32.BF16 R8, R156.reuse, R162, R8 ;  /* 0x000000a29c08723c */ /* 0x040fe20000041808 */
[----:B------:R-:W2:Y:S07]  /*5ef0*/  LDSM.16.M88.4 R160, [R189+0x5000] ;  /* 0x00500000bda0783b */ /* 0x000eae0000000200 */
[C---:B---3--:R-:W-:Y:S08]  /*5f00*/  HMMA.16816.F32.BF16 R12, R156.reuse, R140, R12 ;  /* 0x0000008c9c0c723c */ /* 0x048ff0000004180c */
[C---:B------:R-:W-:Y:S01]  /*5f10*/  HMMA.16816.F32.BF16 R16, R156.reuse, R142, R16 ;  /* 0x0000008e9c10723c */ /* 0x040fe20000041810 */
[----:B------:R-:W3:Y:S07]  /*5f20*/  LDSM.16.M88.4 R140, [R189+0x5800] ;  /* 0x00580000bd8c783b */ /* 0x000eee0000000200 */
[C---:B------:R-:W-:Y:S08]  /*5f30*/  HMMA.16816.F32.BF16 R20, R156.reuse, R164, R20 ;  /* 0x000000a49c14723c */ /* 0x040ff00000041814 */
[C---:B------:R-:W-:Y:S01]  /*5f40*/  HMMA.16816.F32.BF16 R24, R156.reuse, R166, R24 ;  /* 0x000000a69c18723c */ /* 0x040fe20000041818 */
[----:B------:R-:W5:Y:S07]  /*5f50*/  LDSM.16.M88.4 R164, [R183+0x8000] ;  /* 0x00800000b7a4783b */ /* 0x000f6e0000000200 */
        /* <DEDUP_REMOVED lines=9> */
[----:B------:R-:W1:Y:S07]  /*5ff0*/  LDSM.16.M88.4 R152, [R181+0x8000] ;  /* 0x00800000b598783b */ /* 0x000e6e0000000200 */
[C---:B--2---:R-:W-:Y:S08]  /*6000*/  HMMA.16816.F32.BF16 R20, R136.reuse, R160, R20 ;  /* 0x000000a08814723c */ /* 0x044ff00000041814 */
[C---:B------:R-:W-:Y:S01]  /*6010*/  HMMA.16816.F32.BF16 R24, R136.reuse, R162, R24 ;  /* 0x000000a28818723c */ /* 0x040fe20000041818 */
[----:B------:R-:W2:Y:S07]  /*6020*/  LDSM.16.M88.4 R160, [R188+0x4800] ;  /* 0x00480000bca0783b */ /* 0x000eae0000000200 */
[C---:B---3--:R-:W-:Y:S08]  /*6030*/  HMMA.16816.F32.BF16 R28, R136.reuse, R140, R28 ;  /* 0x0000008c881c723c */ /* 0x048ff0000004181c */
[----:B------:R-:W-:Y:S01]  /*6040*/  HMMA.16816.F32.BF16 R32, R136, R142, R32 ;  /* 0x0000008e8820723c */ /* 0x000fe20000041820 */
[----:B------:R-:W3:Y:S07]  /*6050*/  LDSM.16.M88.4 R136, [R188+0x5000] ;  /* 0x00500000bc88783b */ /* 0x000eee0000000200 */
[C---:B-----5:R-:W-:Y:S01]  /*6060*/  HMMA.16816.F32.BF16 R4, R164.reuse, R168, R4 ;  /* 0x000000a8a404723c */ /* 0x060fe20000041804 */
[----:B------:R-:W5:Y:S07]  /*6070*/  LDSM.16.M88.4 R140, [R188+0x5800] ;  /* 0x00580000bc8c783b */ /* 0x000f6e0000000200 */
[C---:B------:R-:W-:Y:S08]  /*6080*/  HMMA.16816.F32.BF16 R8, R164.reuse, R170, R8 ;  /* 0x000000aaa408723c */ /* 0x040ff00000041808 */
[C---:B------:R-:W-:Y:S08]  /*6090*/  HMMA.16816.F32.BF16 R12, R164.reuse, R172, R12 ;  /* 0x000000aca40c723c */ /* 0x040ff0000004180c */
[C---:B------:R-:W-:Y:S08]  /*60a0*/  HMMA.16816.F32.BF16 R16, R164.reuse, R174, R16 ;  /* 0x000000aea410723c */ /* 0x040ff00000041810 */
[C---:B----4-:R-:W-:Y:S08]  /*60b0*/  HMMA.16816.F32.BF16 R20, R164.reuse, R148, R20 ;  /* 0x00000094a414723c */ /* 0x050ff00000041814 */
[C---:B------:R-:W-:Y:S01]  /*60c0*/  HMMA.16816.F32.BF16 R24, R164.reuse, R150, R24 ;  /* 0x00000096a418723c */ /* 0x040fe20000041818 */
[----:B------:R4:W-:Y:S07]  /*60d0*/  LDSM.16.M88.4 R148, [R0+0x4000] ;  /* 0x004000000094783b */ /* 0x0009ee0000000200 */
[C---:B-1----:R-:W-:Y:S08]  /*60e0*/  HMMA.16816.F32.BF16 R28, R164.reuse, R144, R28 ;  /* 0x00000090a41c723c */ /* 0x042ff0000004181c */
[----:B------:R-:W-:Y:S01]  /*60f0*/  HMMA.16816.F32.BF16 R32, R164, R146, R32 ;  /* 0x00000092a420723c */ /* 0x000fe20000041820 */
[----:B------:R-:W1:Y:S07]  /*6100*/  LDSM.16.M88.4 R144, [R180+0x8000] ;  /* 0x00800000b490783b */ /* 0x000e6e0000000200 */
[C---:B------:R-:W-:Y:S05]  /*6110*/  HMMA.16816.F32.BF16 R4, R152.reuse, R156, R4 ;  /* 0x0000009c9804723c */ /* 0x040fea0000041804 */
[----:B----4-:R-:W-:Y:S02]  /*6120*/  MOV R0, R202 ;  /* 0x000000ca00007202 */ /* 0x010fe40000000f00 */
[----:B------:R-:W-:Y:S01]  /*6130*/  @P0 SHF.R.U32.HI R0, RZ, c[0x0][0x2cc], R2 ;  /* 0x0000b300ff000a19 */ /* 0x000fe20000011602 */
[C---:B------:R-:W-:Y:S01]  /*6140*/  HMMA.16816.F32.BF16 R8, R152.reuse, R158, R8 ;  /* 0x0000009e9808723c */ /* 0x040fe20000041808 */
[----:B------:R-:W-:Y:S03]  /*6150*/  MOV R156, UR15 ;  /* 0x0000000f009c7c02 */ /* 0x000fe60008000f00 */
[----:B------:R-:W4:Y:S01]  /*6160*/  SHFL.IDX PT, R2, R0, RZ, 0x1c1f ;  /* 0x001c1fff00027589 */ /* 0x000f2200000e0000 */
[----:B------:R-:W-:Y:S03]  /*6170*/  IADD3 R156, -R203, 0x1, -R156 ;  /* 0x00000001cb9c7810 */ /* 0x000fe60007ffe99c */
[C---:B--2---:R-:W-:Y:S08]  /*6180*/  HMMA.16816.F32.BF16 R12, R152.reuse, R160, R12 ;  /* 0x000000a0980c723c */ /* 0x044ff0000004180c */
[C---:B------:R-:W-:Y:S08]  /*6190*/  HMMA.16816.F32.BF16 R16, R152.reuse, R162, R16 ;  /* 0x000000a29810723c */ /* 0x040ff00000041810 */
[C---:B---3--:R-:W-:Y:S08]  /*61a0*/  HMMA.16816.F32.BF16 R20, R152.reuse, R136, R20 ;  /* 0x000000889814723c */ /* 0x048ff00000041814 */
[C---:B------:R-:W-:Y:S01]  /*61b0*/  HMMA.16816.F32.BF16 R24, R152.reuse, R138, R24 ;  /* 0x0000008a9818723c */ /* 0x040fe20000041818 */
[----:B------:R-:W2:Y:S07]  /*61c0*/  LDSM.16.M88.4 R136, [R176+0x4800] ;  /* 0x00480000b088783b */ /* 0x000eae0000000200 */
[C---:B-----5:R-:W-:Y:S08]  /*61d0*/  HMMA.16816.F32.BF16 R28, R152.reuse, R140, R28 ;  /* 0x0000008c981c723c */ /* 0x060ff0000004181c */
[----:B------:R-:W-:Y:S01]  /*61e0*/  HMMA.16816.F32.BF16 R32, R152, R142, R32 ;  /* 0x0000008e9820723c */ /* 0x000fe20000041820 */
[----:B------:R-:W-:Y:S06]  /*61f0*/  LDSM.16.M88.4 R140, [R176+0x5000] ;  /* 0x00500000b08c783b */ /* 0x000fec0000000200 */
[----:B------:R-:W-:Y:S01]  /*6200*/  MOV R155, UR12 ;  /* 0x0000000c009b7c02 */ /* 0x000fe20008000f00 */
[C---:B-1----:R-:W-:Y:S01]  /*6210*/  HMMA.16816.F32.BF16 R4, R144.reuse, R148, R4 ;  /* 0x000000949004723c */ /* 0x042fe20000041804 */
[----:B------:R-:W1:Y:S04]  /*6220*/  SHFL.IDX PT, R154, R0, 0x1, 0x1c1f ;  /* 0x003c1f00009a7f89 */ /* 0x000e6800000e0000 */
[----:B------:R-:W-:Y:S03]  /*6230*/  IADD3 R155, -R155, UR9, R156 ;  /* 0x000000099b9b7c10 */ /* 0x000fe6000fffe19c */
[C---:B------:R-:W-:Y:S01]  /*6240*/  HMMA.16816.F32.BF16 R8, R144.reuse, R150, R8 ;  /* 0x000000969008723c */ /* 0x040fe20000041808 */
[----:B------:R-:W3:Y:S01]  /*6250*/  LDSM.16.M88.4 R148, [R176+0x5800] ;  /* 0x00580000b094783b */ /* 0x000ee20000000200 */
[----:B------:R-:W-:Y:S04]  /*6260*/  DEPBAR.LE SB0, 0x2 ;  /* 0x000080800000791a */ /* 0x000fe80000000000 */
[C---:B----4-:R-:W-:Y:S02]  /*6270*/  IADD3 R2, R155.reuse, R2, RZ ;  /* 0x000000029b027210 */ /* 0x050fe40007ffe0ff */
[C---:B--2---:R-:W-:Y:S01]  /*6280*/  HMMA.16816.F32.BF16 R12, R144.reuse, R136, R12 ;  /* 0x00000088900c723c */ /* 0x044fe2000004180c */
[----:B------:R-:W-:Y:S04]  /*6290*/  BAR.SYNC.DEFER_BLOCKING 0x0 ;  /* 0x0000000000007b1d */ /* 0x000fe80000010000 */
[C---:B------:R-:W-:Y:S02]  /*62a0*/  ISETP.GT.AND P0, PT, R2.reuse, RZ, PT ;  /* 0x000000ff0200720c */ /* 0x040fe40003f04270 */
[----:B------:R-:W-:Y:S01]  /*62b0*/  ISETP.GT.AND P2, PT, R2, 0x1, PT ;  /* 0x000000010200780c */ /* 0x000fe20003f44270 */
[C---:B------:R-:W-:Y:S04]  /*62c0*/  HMMA.16816.F32.BF16 R16, R144.reuse, R138, R16 ;  /* 0x0000008a9010723c */ /* 0x040fe80000041810 */
[----:B-1----:R-:W-:Y:S02]  /*62d0*/  IADD3 R0, R155, R154, RZ ;  /* 0x0000009a9b007210 */ /* 0x002fe40007ffe0ff */
[----:B------:R-:W-:Y:S02]  /*62e0*/  FSEL R164, R4, -INF , P0 ;  /* 0xff80000004a47808 */ /* 0x000fe40000000000 */
[C---:B------:R-:W-:Y:S03]  /*62f0*/  HMMA.16816.F32.BF16 R20, R144.reuse, R140, R20 ;  /* 0x0000008c9014723c */ /* 0x040fe60000041814 */
[C---:B------:R-:W-:Y:S02]  /*6300*/  ISETP.GT.AND P0, PT, R0.reuse, 0x1, PT ;  /* 0x000000010000780c */ /* 0x040fe40003f04270 */
[----:B------:R-:W-:Y:S02]  /*6310*/  ISETP.GT.AND P1, PT, R0, RZ, PT ;  /* 0x000000ff0000720c */ /* 0x000fe40003f24270 */
[----:B------:R-:W-:Y:S01]  /*6320*/  FSEL R165, R7, -INF , P0 ;  /* 0xff80000007a57808 */ /* 0x000fe20000000000 */
[C---:B------:R-:W-:Y:S03]  /*6330*/  HMMA.16816.F32.BF16 R24, R144.reuse, R142, R24 ;  /* 0x0000008e9018723c */ /* 0x040fe60000041818 */
[----:B------:R-:W-:Y:S02]  /*6340*/  ISETP.GT.AND P0, PT, R2, 0x9, PT ;  /* 0x000000090200780c */ /* 0x000fe40003f04270 */
[----:B------:R-:W-:Y:S02]  /*6350*/  FSEL R167, R6, -INF , P1 ;  /* 0xff80000006a77808 */ /* 0x000fe40000800000 */
[----:B------:R-:W-:Y:S01]  /*6360*/  FSEL R166, R9, -INF , P0 ;  /* 0xff80000009a67808 */ /* 0x000fe20000000000 */
[C---:B---3--:R-:W-:Y:S03]  /*6370*/  HMMA.16816.F32.BF16 R28, R144.reuse, R148, R28 ;  /* 0x00000094901c723c */ /* 0x048fe6000004181c */
[----:B------:R-:W-:Y:S02]  /*6380*/  ISETP.GT.AND P0, PT, R0, 0x9, PT ;  /* 0x000000090000780c */ /* 0x000fe40003f04270 */
[----:B------:R-:W-:Y:S02]  /*6390*/  ISETP.GT.AND P1, PT, R2, 0x8, PT ;  /* 0x000000080200780c */ /* 0x000fe40003f24270 */
[----:B------:R-:W-:Y:S01]  /*63a0*/  FMNMX.FTZ R155, R164, R3, !PT ;  /* 0x00000003a49b7209 */ /* 0x000fe20007810000 */
[----:B------:R-:W-:Y:S04]  /*63b0*/  HMMA.16816.F32.BF16 R32, R144, R150, R32 ;  /* 0x000000969020723c */ /* 0x000fe80000041820 */
[----:B------:R-:W-:Y:S02]  /*63c0*/  FSEL R154, R5, -INF , P2 ;  /* 0xff800000059a7808 */ /* 0x000fe40001000000 */
[----:B------:R-:W-:Y:S02]  /*63d0*/  FSEL R175, R11, -INF , P0 ;  /* 0xff8000000baf7808 */ /* 0x000fe40000000000 */
[C---:B------:R-:W-:Y:S02]  /*63e0*/  ISETP.GT.AND P0, PT, R2.reuse, 0x11, PT ;  /* 0x000000110200780c */ /* 0x040fe40003f04270 */
[----:B------:R-:W-:Y:S02]  /*63f0*/  ISETP.GT.AND P2, PT, R2, 0x19, PT ;  /* 0x000000190200780c */ /* 0x000fe40003f44270 */
[----:B------:R-:W-:Y:S02]  /*6400*/  FSEL R168, R8, -INF , P1 ;  /* 0xff80000008a87808 */ /* 0x000fe40000800000 */
[----:B------:R-:W-:Y:S02]  /*6410*/  ISETP.GT.AND P1, PT, R0, 0x8, PT ;  /* 0x000000080000780c */ /* 0x000fe40003f24270 */
[----:B------:R-:W-:Y:S02]  /*6420*/  FMNMX.FTZ R155, R154, R155, !PT ;  /* 0x0000009b9a9b7209 */ /* 0x000fe40007810000 */
[----:B------:R-:W-:Y:S02]  /*6430*/  FSEL R176, R13, -INF , P0 ;  /* 0xff8000000db07808 */ /* 0x000fe40000000000 */
[----:B------:R-:W-:Y:S02]  /*6440*/  ISETP.GT.AND P0, PT, R0, 0x11, PT ;  /* 0x000000110000780c */ /* 0x000fe40003f04270 */
[----:B------:R-:W-:Y:S02]  /*6450*/  FSEL R225, R10, -INF , P1 ;  /* 0xff8000000ae17808 */ /* 0x000fe40000800000 */
[----:B------:R-:W-:Y:S02]  /*6460*/  ISETP.GT.AND P1, PT, R2, 0x10, PT ;  /* 0x000000100200780c */ /* 0x000fe40003f24270 */
[----:B------:R-:W-:Y:S02]  /*6470*/  FMNMX.FTZ R155, R168, R155, !PT ;  /* 0x0000009ba89b7209 */ /* 0x000fe40007810000 */
[----:B------:R-:W-:Y:S02]  /*6480*/  FSEL R177, R15, -INF , P0 ;  /* 0xff8000000fb17808 */ /* 0x000fe40000000000 */
[----:B------:R-:W-:Y:S02]  /*6490*/  ISETP.GT.AND P0, PT, R2, 0x18, PT ;  /* 0x000000180200780c */ /* 0x000fe40003f04270 */
[----:B------:R-:W-:Y:S02]  /*64a0*/  FMNMX.FTZ R156, R167, R132, !PT ;  /* 0x00000084a79c7209 */ /* 0x000fe40007810000 */
        /* <DEDUP_REMOVED lines=15> */
[----:B------:R-:W-:Y:S02]  /*65a0*/  FSEL R212, R17, -INF , P2 ;  /* 0xff80000011d47808 */ /* 0x000fe40001000000 */
[----:B------:R-:W-:Y:S02]  /*65b0*/  FMNMX.FTZ R155, R178, R155, !PT ;  /* 0x0000009bb29b7209 */ /* 0x000fe40007810000 */
[----:B------:R-:W-:Y:S02]  /*65c0*/  ISETP.GT.AND P1, PT, R0, 0x18, PT ;  /* 0x000000180000780c */ /* 0x000fe40003f24270 */
[----:B------:R-:W-:Y:S02]  /*65d0*/  FSEL R219, R23, -INF , P0 ;  /* 0xff80000017db7808 */ /* 0x000fe40000000000 */
[C---:B------:R-:W-:Y:S02]  /*65e0*/  ISETP.GT.AND P0, PT, R2.reuse, 0x28, PT ;  /* 0x000000280200780c */ /* 0x040fe40003f04270 */
[----:B------:R-:W-:Y:S02]  /*65f0*/  FMNMX.FTZ R156, R179, R156, !PT ;  /* 0x0000009cb39c7209 */ /* 0x000fe40007810000 */
        /* <DEDUP_REMOVED lines=8> */
[----:B------:R-:W-:Y:S02]  /*6680*/  FMNMX.FTZ R155, R220, R155, !PT ;  /* 0x0000009bdc9b7209 */ /* 0x000fe40007810000 */
        /* <DEDUP_REMOVED lines=27> */
[----:B------:R-:W-:Y:S02]  /*6840*/  FSEL R156, R33, -INF , P2 ;  /* 0xff800000219c7808 */ /* 0x000fe40001000000 */
[----:B------:R-:W-:Y:S02]  /*6850*/  FMNMX.FTZ R33, R158, R155, !PT ;  /* 0x0000009b9e217209 */ /* 0x000fe40007810000 */
[----:B------:R-:W-:Y:S02]  /*6860*/  FSEL R161, R31, -INF , P0 ;  /* 0xff8000001fa17808 */ /* 0x000fe40000000000 */
[----:B------:R-:W-:Y:S02]  /*6870*/  FMNMX.FTZ R32, R163, R32, !PT ;  /* 0x00000020a3207209 */ /* 0x000fe40007810000 */
[----:B------:R-:W-:Y:S02]  /*6880*/  ISETP.GT.AND P1, PT, R0, 0x38, PT ;  /* 0x000000380000780c */ /* 0x000fe40003f24270 */
[----:B------:R-:W-:Y:S02]  /*6890*/  FMNMX.FTZ R2, R156, R33, !PT ;  /* 0x000000219c027209 */ /* 0x000fe40007810000 */
[----:B------:R-:W-:Y:S02]  /*68a0*/  FSEL R157, R34, -INF , P1 ;  /* 0xff800000229d7808 */ /* 0x000fe40000800000 */
[----:B------:R-:W-:Y:S01]  /*68b0*/  FMNMX.FTZ R32, R161, R32, !PT ;  /* 0x00000020a1207209 */ /* 0x000fe20007810000 */
[----:B------:R-:W1:Y:S01]  /*68c0*/  SHFL.BFLY PT, R33, R2, 0x2, 0x1f ;  /* 0x0c401f0002217f89 */ /* 0x000e6200000e0000 */
[----:B------:R-:W-:Y:S02]  /*68d0*/  ISETP.GT.AND P0, PT, R0, 0x39, PT ;  /* 0x000000390000780c */ /* 0x000fe40003f04270 */
[----:B------:R-:W-:Y:S02]  /*68e0*/  FMNMX.FTZ R32, R157, R32, !PT ;  /* 0x000000209d207209 */ /* 0x000fe40007810000 */
[----:B------:R-:W-:Y:S02]  /*68f0*/  FSEL R155, R35, -INF , P0 ;  /* 0xff800000239b7808 */ /* 0x000fe40000000000 */
[----:B------:R-:W-:Y:S01]  /*6900*/  IADD3 R137, R135, UR4, RZ ;  /* 0x0000000487897c10 */ /* 0x000fe2000fffe0ff */
[----:B------:R-:W-:Y:S01]  /*6910*/  LDSM.16.MT88.4 R148, [R134+UR4+0x3900] ;  /* 0x003900048694783b */ /* 0x000fe20008004200 */
[----:B------:R-:W-:Y:S07]  /*6920*/  FMNMX.FTZ R34, R155, R32, !PT ;  /* 0x000000209b227209 */ /* 0x000fee0007810000 */
        /* <DEDUP_REMOVED lines=10> */
[----:B------:R-:W-:Y:S02]  /*69d0*/  FADD.FTZ R4, -R4, R3 ;  /* 0x0000000304047221 */ /* 0x000fe40000010100 */
[--C-:B------:R-:W-:Y:S01]  /*69e0*/  FFMA.FTZ R172, R154, c[0x0][0x2d0], -R159.reuse ;  /* 0x0000b4009aac7a23 */ /* 0x100fe2000001089f */
[----:B--2---:R-:W-:Y:S01]  /*69f0*/  FMNMX.FTZ R0, R33, R0, !PT ;  /* 0x0000000021007209 */ /* 0x004fe20007810000 */
[--C-:B------:R-:W-:Y:S01]  /*6a00*/  FFMA.FTZ R173, R164, c[0x0][0x2d0], -R159.reuse ;  /* 0x0000b400a4ad7a23 */ /* 0x100fe2000001089f */
[----:B------:R-:W1:Y:S01]  /*6a10*/  LDSM.16.MT88.4 R32, [R135+UR4+0x100] ;  /* 0x000100048720783b */ /* 0x000e620008004200 */
        /* <DEDUP_REMOVED lines=9> */
[----:B------:R-:W-:Y:S01]  /*6ab0*/  IADD3 R164, R184, R137, RZ ;  /* 0x00000089b8a47210 */ /* 0x000fe20007ffe0ff */
[----:B------:R-:W-:Y:S01]  /*6ac0*/  FADD.FTZ R3, -R5, R132 ;  /* 0x0000008405037221 */ /* 0x000fe20000010100 */
[----:B------:R-:W-:Y:S01]  /*6ad0*/  PLOP3.LUT P0, PT, PT, PT, UP0, 0x80, 0x0 ;  /* 0x000000000000781c */ /* 0x000fe20003f0f008 */
[--C-:B------:R-:W-:Y:S01]  /*6ae0*/  FFMA.FTZ R169, R167, c[0x0][0x2d0], -R154.reuse ;  /* 0x0000b400a7a97a23 */ /* 0x100fe2000001089a */
[----:B------:R-:W2:Y:S01]  /*6af0*/  MUFU.EX2 R173, R173 ;  /* 0x000000ad00ad7308 */ /* 0x000ea20000000800 */
[--C-:B------:R-:W-:Y:S01]  /*6b00*/  FFMA.FTZ R168, R165, c[0x0][0x2d0], -R154.reuse ;  /* 0x0000b400a5a87a23 */ /* 0x100fe2000001089a */
[----:B------:R-:W3:Y:S01]  /*6b10*/  LDSM.16.MT88.4 R140, [R164+0x100] ;  /* 0x00010000a48c783b */ /* 0x000ee20000004200 */
[--C-:B------:R-:W-:Y:S02]  /*6b20*/  FFMA.FTZ R167, R225, c[0x0][0x2d0], -R154.reuse ;  /* 0x0000b400e1a77a23 */ /* 0x100fe4000001089a */
[--C-:B------:R-:W-:Y:S02]  /*6b30*/  FFMA.FTZ R166, R175, c[0x0][0x2d0], -R154.reuse ;  /* 0x0000b400afa67a23 */ /* 0x100fe4000001089a */
[----:B------:R-:W-:Y:S02]  /*6b40*/  FMUL.FTZ R132, R4, c[0x0][0x2d0] ;  /* 0x0000b40004847a20 */ /* 0x000fe40000410000 */
[----:B------:R-:W-:Y:S01]  /*6b50*/  FMUL.FTZ R7, R3, c[0x0][0x2d0] ;  /* 0x0000b40003077a20 */ /* 0x000fe20000410000 */
[----:B------:R-:W-:Y:S01]  /*6b60*/  MUFU.EX2 R171, R171 ;  /* 0x000000ab00ab7308 */ /* 0x000fe20000000800 */
[----:B------:R-:W-:Y:S01]  /*6b70*/  LDSM.16.MT88.4 R144, [R164+0x3900] ;  /* 0x00390000a490783b */ /* 0x000fe20000004200 */
[--C-:B------:R-:W-:Y:S02]  /*6b80*/  FFMA.FTZ R224, R163, c[0x0][0x2d0], -R154.reuse ;  /* 0x0000b400a3e07a23 */ /* 0x100fe4000001089a */
[--C-:B------:R-:W-:Y:S02]  /*6b90*/  FFMA.FTZ R225, R161, c[0x0][0x2d0], -R154.reuse ;  /* 0x0000b400a1e17a23 */ /* 0x100fe4000001089a */
[--C-:B------:R-:W-:Y:S02]  /*6ba0*/  FFMA.FTZ R228, R157, c[0x0][0x2d0], -R154.reuse ;  /* 0x0000b4009de47a23 */ /* 0x100fe4000001089a */
[--C-:B------:R-:W-:Y:S02]  /*6bb0*/  FFMA.FTZ R174, R174, c[0x0][0x2d0], -R159.reuse ;  /* 0x0000b400aeae7a23 */ /* 0x100fe4000001089f */
[----:B------:R-:W4:Y:S01]  /*6bc0*/  MUFU.EX2 R132, R132 ;  /* 0x0000008400847308 */ /* 0x000f220000000800 */
[--C-:B------:R-:W-:Y:S02]  /*6bd0*/  FFMA.FTZ R175, R176, c[0x0][0x2d0], -R159.reuse ;  /* 0x0000b400b0af7a23 */ /* 0x100fe4000001089f */
[--C-:B------:R-:W-:Y:S01]  /*6be0*/  FFMA.FTZ R176, R179, c[0x0][0x2d0], -R154.reuse ;  /* 0x0000b400b3b07a23 */ /* 0x100fe2000001089a */
[----:B--2---:R-:W-:Y:S01]  /*6bf0*/  F2FP.BF16.PACK_AB R136, R172, R173 ;  /* 0x000000adac88723e */ /* 0x004fe200000010ff */
        /* <DEDUP_REMOVED lines=12> */
[C---:B----4-:R-:W-:Y:S02]  /*6cc0*/  FMUL.FTZ R4, R132.reuse, R128 ;  /* 0x0000008084047220 */ /* 0x050fe40000410000 */
[C---:B------:R-:W-:Y:S02]  /*6cd0*/  FMUL.FTZ R5, R132.reuse, R129 ;  /* 0x0000008184057220 */ /* 0x040fe40000410000 */
[C---:B------:R-:W-:Y:S01]  /*6ce0*/  FMUL.FTZ R8, R132.reuse, R124 ;  /* 0x0000007c84087220 */ /* 0x040fe20000410000 */
[----:B------:R-:W-:Y:S01]  /*6cf0*/  MUFU.EX2 R169, R169 ;  /* 0x000000a900a97308 */ /* 0x000fe20000000800 */
[C---:B------:R-:W-:Y:S02]  /*6d00*/  FMUL.FTZ R9, R132.reuse, R125 ;  /* 0x0000007d84097220 */ /* 0x040fe40000410000 */
[C---:B------:R-:W-:Y:S02]  /*6d10*/  FMUL.FTZ R12, R132.reuse, R100 ;  /* 0x00000064840c7220 */ /* 0x040fe40000410000 */
[C---:B--2---:R-:W-:Y:S02]  /*6d20*/  FMUL.FTZ R6, R3.reuse, R130 ;  /* 0x0000008203067220 */ /* 0x044fe40000410000 */
[C---:B------:R-:W-:Y:S02]  /*6d30*/  FMUL.FTZ R7, R3.reuse, R131 ;  /* 0x0000008303077220 */ /* 0x040fe40000410000 */
[C---:B------:R-:W-:Y:S01]  /*6d40*/  FMUL.FTZ R10, R3.reuse, R126 ;  /* 0x0000007e030a7220 */ /* 0x040fe20000410000 */
[----:B------:R-:W2:Y:S01]  /*6d50*/  MUFU.EX2 R168, R168 ;  /* 0x000000a800a87308 */ /* 0x000ea20000000800 */
[C---:B------:R-:W-:Y:S01]  /*6d60*/  FMUL.FTZ R11, R3.reuse, R127 ;  /* 0x0000007f030b7220 */ /* 0x040fe20000410000 */
[----:B------:R-:W-:Y:S01]  /*6d70*/  LDSM.16.MT88.4 R128, [R164+0x2900] ;  /* 0x00290000a480783b */ /* 0x000fe20000004200 */
[----:B------:R-:W-:Y:S01]  /*6d80*/  FMUL.FTZ R13, R132, R101 ;  /* 0x00000065840d7220 */ /* 0x000fe20000410000 */
[----:B-----5:R-:W-:Y:S01]  /*6d90*/  F2FP.BF16.PACK_AB R138, R170, R171 ;  /* 0x000000abaa8a723e */ /* 0x020fe200000010ff */
[C---:B------:R-:W-:Y:S02]  /*6da0*/  FMUL.FTZ R14, R3.reuse, R102 ;  /* 0x00000066030e7220 */ /* 0x040fe40000410000 */
[C---:B------:R-:W-:Y:S02]  /*6db0*/  FMUL.FTZ R15, R3.reuse, R103 ;  /* 0x00000067030f7220 */ /* 0x040fe40000410000 */
[C---:B------:R-:W-:Y:S01]  /*6dc0*/  FMUL.FTZ R16, R132.reuse, R104 ;  /* 0x0000006884107220 */ /* 0x040fe20000410000 */
[----:B------:R-:W-:Y:S01]  /*6dd0*/  MUFU.EX2 R167, R167 ;  /* 0x000000a700a77308 */ /* 0x000fe20000000800 */
[----:B------:R-:W4:Y:S01]  /*6de0*/  LDSM.16.MT88.4 R124, [R134+UR4+0x100] ;  /* 0x00010004867c783b */ /* 0x000f220008004200 */
[C---:B------:R-:W-:Y:S02]  /*6df0*/  FMUL.FTZ R17, R132.reuse, R105 ;  /* 0x0000006984117220 */ /* 0x040fe40000410000 */
[C---:B------:R-:W-:Y:S02]  /*6e00*/  FMUL.FTZ R18, R3.reuse, R106 ;  /* 0x0000006a03127220 */ /* 0x040fe40000410000 */
[C---:B------:R-:W-:Y:S02]  /*6e10*/  FMUL.FTZ R19, R3.reuse, R107 ;  /* 0x0000006b03137220 */ /* 0x040fe40000410000 */
[C---:B------:R-:W-:Y:S01]  /*6e20*/  FMUL.FTZ R20, R132.reuse, R108 ;  /* 0x0000006c84147220 */ /* 0x040fe20000410000 */
[----:B------:R-:W-:Y:S01]  /*6e30*/  LDSM.16.MT88.4 R104, [R135+UR4+0x2100] ;  /* 0x002100048768783b */ /* 0x000fe20008004200 */
[----:B------:R-:W5:Y:S01]  /*6e40*/  MUFU.EX2 R166, R166 ;  /* 0x000000a600a67308 */ /* 0x000f620000000800 */
[----:B------:R-:W-:Y:S02]  /*6e50*/  FMUL.FTZ R21, R132, R109 ;  /* 0x0000006d84157220 */ /* 0x000fe40000410000 */
[C---:B------:R-:W-:Y:S01]  /*6e60*/  FMUL.FTZ R22, R3.reuse, R110 ;  /* 0x0000006e03167220 */ /* 0x040fe20000410000 */
[----:B--2---:R-:W-:Y:S01]  /*6e70*/  F2FP.BF16.PACK_AB R137, R168, R169 ;  /* 0x000000a9a889723e */ /* 0x004fe200000010ff */
[C---:B------:R-:W-:Y:S02]  /*6e80*/  FMUL.FTZ R23, R3.reuse, R111 ;  /* 0x0000006f03177220 */ /* 0x040fe40000410000 */
[----:B------:R-:W-:Y:S01]  /*6e90*/  LDSM.16.MT88.4 R108, [R164+0x2100] ;  /* 0x00210000a46c783b */ /* 0x000fe20000004200 */
[C---:B------:R-:W-:Y:S02]  /*6ea0*/  FMUL.FTZ R24, R132.reuse, R112 ;  /* 0x0000007084187220 */ /* 0x040fe40000410000 */
[C---:B------:R-:W-:Y:S01]  /*6eb0*/  FMUL.FTZ R25, R132.reuse, R113 ;  /* 0x0000007184197220 */ /* 0x040fe20000410000 */
[----:B------:R-:W-:Y:S01]  /*6ec0*/  MUFU.EX2 R174, R174 ;  /* 0x000000ae00ae7308 */ /* 0x000fe20000000800 */
[C---:B------:R-:W-:Y:S02]  /*6ed0*/  FMUL.FTZ R26, R3.reuse, R114 ;  /* 0x00000072031a7220 */ /* 0x040fe40000410000 */
[C---:B------:R-:W-:Y:S02]  /*6ee0*/  FMUL.FTZ R27, R3.reuse, R115 ;  /* 0x00000073031b7220 */ /* 0x040fe40000410000 */
[----:B------:R-:W-:Y:S01]  /*6ef0*/  LDSM.16.MT88.4 R112, [R135+UR4+0x900] ;  /* 0x000900048770783b */ /* 0x000fe20008004200 */
[C---:B------:R-:W-:Y:S02]  /*6f00*/  FMUL.FTZ R28, R132.reuse, R116 ;  /* 0x00000074841c7220 */ /* 0x040fe40000410000 */
[----:B------:R-:W-:Y:S02]  /*6f10*/  FMUL.FTZ R29, R132, R117 ;  /* 0x00000075841d7220 */ /* 0x000fe40000410000 */
[C---:B------:R-:W-:Y:S01]  /*6f20*/  FMUL.FTZ R30, R3.reuse, R118 ;  /* 0x00000076031e7220 */ /* 0x040fe20000410000 */
[----:B------:R-:W2:Y:S01]  /*6f30*/  MUFU.EX2 R175, R175 ;  /* 0x000000af00af7308 */ /* 0x000ea20000000800 */
[C---:B------:R-:W-:Y:S01]  /*6f40*/  FMUL.FTZ R31, R3.reuse, R119 ;  /* 0x00000077031f7220 */ /* 0x040fe20000410000 */
[----:B-----5:R-:W-:Y:S01]  /*6f50*/  F2FP.BF16.PACK_AB R139, R166, R167 ;  /* 0x000000a7a68b723e */ /* 0x020fe200000010ff */
[----:B------:R-:W-:Y:S01]  /*6f60*/  LDSM.16.MT88.4 R116, [R134+UR4+0x900] ;  /* 0x000900048674783b */ /* 0x000fe20008004200 */
[C---:B------:R-:W-:Y:S02]  /*6f70*/  FMUL.FTZ R36, R132.reuse, R36 ;  /* 0x0000002484247220 */ /* 0x040fe40000410000 */
[----:B------:R-:W-:Y:S02]  /*6f80*/  FMUL.FTZ R37, R132, R37 ;  /* 0x0000002584257220 */ /* 0x000fe40000410000 */
[C---:B------:R-:W-:Y:S01]  /*6f90*/  FMUL.FTZ R38, R3.reuse, R38 ;  /* 0x0000002603267220 */ /* 0x040fe20000410000 */
[C---:B-1----:R-:W-:Y:S01]  /*6fa0*/  HMMA.16816.F32.BF16 R4, R136.reuse, R32, R4 ;  /* 0x000000208804723c */ /* 0x042fe20000041804 */
[----:B------:R-:W-:Y:S04]  /*6fb0*/  MUFU.EX2 R176, R176 ;  /* 0x000000b000b07308 */ /* 0x000fe80000000800 */
[C---:B------:R-:W-:Y:S02]  /*6fc0*/  FMUL.FTZ R39, R3.reuse, R39 ;  /* 0x0000002703277220 */ /* 0x040fe40000410000 */
[----:B------:R-:W-:Y:S01]  /*6fd0*/  IADD3 R33, R134, UR4, RZ ;  /* 0x0000000486217c10 */ /* 0x000fe2000fffe0ff */
[C---:B------:R-:W-:Y:S03]  /*6fe0*/  HMMA.16816.F32.BF16 R8, R136.reuse, R34, R8 ;  /* 0x000000228808723c */ /* 0x040fe60000041808 */
[----:B------:R-:W1:Y:S01]  /*6ff0*/  MUFU.EX2 R177, R177 ;  /* 0x000000b100b17308 */ /* 0x000e620000000800 */
[----:B------:R-:W-:Y:S01]  /*7000*/  IADD3 R165, R184, R33, RZ ;  /* 0x00000021b8a57210 */ /* 0x000fe20007ffe0ff */
[C---:B------:R-:W-:Y:S02]  /*7010*/  FMUL.FTZ R32, R132.reuse, R120 ;  /* 0x0000007884207220 */ /* 0x040fe40000410000 */
[C---:B------:R-:W-:Y:S01]  /*7020*/  FMUL.FTZ R33, R132.reuse, R121 ;  /* 0x0000007984217220 */ /* 0x040fe20000410000 */
[C---:B---3--:R-:W-:Y:S01]  /*7030*/  HMMA.16816.F32.BF16 R12, R136.reuse, R140, R12 ;  /* 0x0000008c880c723c */ /* 0x048fe2000004180c */
[----:B------:R-:W3:Y:S03]  /*7040*/  LDSM.16.MT88.4 R100, [R165+0x100] ;  /* 0x00010000a564783b */ /* 0x000ee60000004200 */
[C---:B------:R-:W-:Y:S01]  /*7050*/  FMUL.FTZ R34, R3.reuse, R122 ;  /* 0x0000007a03227220 */ /* 0x040fe20000410000 */
[----:B------:R-:W-:Y:S01]  /*7060*/  MUFU.EX2 R178, R178 ;  /* 0x000000b200b27308 */ /* 0x000fe20000000800 */
[C---:B------:R-:W-:Y:S02]  /*7070*/  FMUL.FTZ R35, R3.reuse, R123 ;  /* 0x0000007b03237220 */ /* 0x040fe40000410000 */
[C---:B------:R-:W-:Y:S01]  /*7080*/  HMMA.16816.F32.BF16 R16, R136.reuse, R142, R16 ;  /* 0x0000008e8810723c */ /* 0x040fe20000041810 */
[----:B------:R-:W-:Y:S03]  /*7090*/  LDSM.16.MT88.4 R120, [R165+0x900] ;  /* 0x00090000a578783b */ /* 0x000fe60000004200 */
[C---:B------:R-:W-:Y:S02]  /*70a0*/  FMUL.FTZ R40, R132.reuse, R40 ;  /* 0x0000002884287220 */ /* 0x040fe40000410000 */
[C---:B------:R-:W-:Y:S01]  /*70b0*/  FMUL.FTZ R41, R132.reuse, R41 ;  /* 0x0000002984297220 */ /* 0x040fe20000410000 */
[----:B------:R-:W5:Y:S01]  /*70c0*/  MUFU.EX2 R179, R179 ;  /* 0x000000b300b37308 */ /* 0x000f620000000800 */
[C---:B----4-:R-:W-:Y:S01]  /*70d0*/  HMMA.16816.F32.BF16 R20, R136.reuse, R124, R20 ;  /* 0x0000007c8814723c */ /* 0x050fe20000041814 */
[----:B------:R-:W-:Y:S03]  /*70e0*/  LDSM.16.MT88.4 R140, [R134+UR4+0x2900] ;  /* 0x00290004868c783b */ /* 0x000fe60008004200 */
[C---:B------:R-:W-:Y:S02]  /*70f0*/  FMUL.FTZ R42, R3.reuse, R42 ;  /* 0x0000002a032a7220 */ /* 0x040fe40000410000 */
[C---:B------:R-:W-:Y:S02]  /*7100*/  FMUL.FTZ R43, R3.reuse, R43 ;  /* 0x0000002b032b7220 */ /* 0x040fe40000410000 */
[C---:B------:R-:W-:Y:S01]  /*7110*/  HMMA.16816.F32.BF16 R24, R136.reuse, R126, R24 ;  /* 0x0000007e8818723c */ /* 0x040fe20000041818 */
[----:B------:R-:W-:Y:S01]  /*7120*/  LDSM.16.MT88.4 R124, [R135+UR4+0x2900] ;  /* 0x00290004877c783b */ /* 0x000fe20008004200 */
[----:B------:R-:W-:Y:S02]  /*7130*/  MUFU.EX2 R212, R212 ;  /* 0x000000d400d47308 */ /* 0x000fe40000000800 */
[C---:B------:R-:W-:Y:S02]  /*7140*/  FMUL.FTZ R44, R132.reuse, R44 ;  /* 0x0000002c842c7220 */ /* 0x040fe40000410000 */
[C---:B------:R-:W-:Y:S02]  /*7150*/  FMUL.FTZ R45, R132.reuse, R45 ;  /* 0x0000002d842d7220 */ /* 0x040fe40000410000 */
[C---:B------:R-:W-:Y:S04]  /*7160*/  FMUL.FTZ R46, R3.reuse, R46 ;  /* 0x0000002e032e7220 */ /* 0x040fe80000410000 */
[C---:B------:R-:W-:Y:S01]  /*7170*/  FMUL.FTZ R47, R3.reuse, R47 ;  /* 0x0000002f032f7220 */ /* 0x040fe20000410000 */
[----:B------:R-:W4:Y:S01]  /*7180*/  MUFU.EX2 R213, R213 ;  /* 0x000000d500d57308 */ /* 0x000f220000000800 */
[C---:B------:R-:W-:Y:S02]  /*7190*/  FMUL.FTZ R48, R132.reuse, R48 ;  /* 0x0000003084307220 */ /* 0x040fe40000410000 */
[C---:B------:R-:W-:Y:S01]  /*71a0*/  FMUL.FTZ R49, R132.reuse, R49 ;  /* 0x0000003184317220 */ /* 0x040fe20000410000 */
[C---:B---3--:R-:W-:Y:S03]  /*71b0*/  HMMA.16816.F32.BF16 R28, R136.reuse, R100, R28 ;  /* 0x00000064881c723c */ /* 0x048fe6000004181c */
[C---:B------:R-:W-:Y:S02]  /*71c0*/  FMUL.FTZ R50, R3.reuse, R50 ;  /* 0x0000003203327220 */ /* 0x040fe40000410000 */
[C---:B------:R-:W-:Y:S01]  /*71d0*/  FMUL.FTZ R51, R3.reuse, R51 ;  /* 0x0000003303337220 */ /* 0x040fe20000410000 */
[----:B------:R-:W-:Y:S01]  /*71e0*/  MUFU.EX2 R220, R220 ;  /* 0x000000dc00dc7308 */ /* 0x000fe20000000800 */
[C---:B------:R-:W-:Y:S01]  /*71f0*/  FMUL.FTZ R52, R132.reuse, R52 ;  /* 0x0000003484347220 */ /* 0x040fe20000410000 */
[C---:B------:R-:W-:Y:S01]  /*7200*/  HMMA.16816.F32.BF16 R32, R136.reuse, R102, R32 ;  /* 0x000000668820723c */ /* 0x040fe20000041820 */
[----:B------:R-:W3:Y:S03]  /*7210*/  LDSM.16.MT88.4 R100, [R134+UR4+0x2100] ;  /* 0x002100048664783b */ /* 0x000ee60008004200 */
[C---:B------:R-:W-:Y:S02]  /*7220*/  FMUL.FTZ R53, R132.reuse, R53 ;  /* 0x0000003584357220 */ /* 0x040fe40000410000 */
[C---:B------:R-:W-:Y:S02]  /*7230*/  FMUL.FTZ R54, R3.reuse, R54 ;  /* 0x0000003603367220 */ /* 0x040fe40000410000 */
[C---:B------:R-:W-:Y:S01]  /*7240*/  HMMA.16816.F32.BF16 R36, R136.reuse, R104, R36 ;  /* 0x000000688824723c */ /* 0x040fe20000041824 */
[----:B------:R-:W-:Y:S03]  /*7250*/  MUFU.EX2 R223, R223 ;  /* 0x000000df00df7308 */ /* 0x000fe60000000800 */
[C---:B------:R-:W-:Y:S02]  /*7260*/  FMUL.FTZ R55, R3.reuse, R55 ;  /* 0x0000003703377220 */ /* 0x040fe40000410000 */
[C---:B------:R-:W-:Y:S02]  /*7270*/  FMUL.FTZ R56, R132.reuse, R56 ;  /* 0x0000003884387220 */ /* 0x040fe40000410000 */
[C---:B------:R-:W-:Y:S01]  /*7280*/  HMMA.16816.F32.BF16 R40, R136.reuse, R106, R40 ;  /* 0x0000006a8828723c */ /* 0x040fe20000041828 */
[----:B------:R-:W1:Y:S02]  /*7290*/  LDSM.16.MT88.4 R104, [R165+0x2100] ;  /* 0x00210000a568783b */ /* 0x000e640000004200 */
[----:B------:R-:W-:Y:S01]  /*72a0*/  MUFU.EX2 R218, R218 ;  /* 0x000000da00da7308 */ /* 0x000fe20000000800 */
[C---:B------:R-:W-:Y:S02]  /*72b0*/  FMUL.FTZ R57, R132.reuse, R57 ;  /* 0x0000003984397220 */ /* 0x040fe40000410000 */
[C---:B------:R-:W-:Y:S02]  /*72c0*/  FMUL.FTZ R58, R3.reuse, R58 ;  /* 0x0000003a033a7220 */ /* 0x040fe40000410000 */
[C---:B------:R-:W-:Y:S04]  /*72d0*/  HMMA.16816.F32.BF16 R44, R136.reuse, R108, R44 ;  /* 0x0000006c882c723c */ /* 0x040fe8000004182c */
[C---:B------:R-:W-:Y:S01]  /*72e0*/  FMUL.FTZ R59, R3.reuse, R59 ;  /* 0x0000003b033b7220 */ /* 0x040fe20000410000 */
[----:B------:R-:W-:Y:S01]  /*72f0*/  MUFU.EX2 R219, R219 ;  /* 0x000000db00db7308 */ /* 0x000fe20000000800 */
[C---:B------:R-:W-:Y:S02]  /*7300*/  FMUL.FTZ R60, R132.reuse, R60 ;  /* 0x0000003c843c7220 */ /* 0x040fe40000410000 */
[C---:B------:R-:W-:Y:S01]  /*7310*/  HMMA.16816.F32.BF16 R48, R136.reuse, R110, R48 ;  /* 0x0000006e8830723c */ /* 0x040fe20000041830 */
[----:B------:R-:W2:Y:S03]  /*7320*/  LDSM.16.MT88.4 R108, [R135+UR4+0x4100] ;  /* 0x00410004876c783b */ /* 0x000ea60008004200 */
        /* <DEDUP_REMOVED lines=21> */
[----:B------:R-:W1:Y:S01]  /*7480*/  MUFU.EX2 R225, R225 ;  /* 0x000000e100e17308 */ /* 0x000e620000000800 */
[C---:B------:R-:W-:Y:S03]  /*7490*/  FMUL.FTZ R73, R132.reuse, R73 ;  /* 0x0000004984497220 */ /* 0x040fe60000410000 */
[C---:B--2---:R-:W-:Y:S03]  /*74a0*/  HMMA.16816.F32.BF16 R68, R136.reuse, R108, R68 ;  /* 0x0000006c8844723c */ /* 0x044fe60000041844 */
[C---:B------:R-:W-:Y:S02]  /*74b0*/  FMUL.FTZ R74, R3.reuse, R74 ;  /* 0x0000004a034a7220 */ /* 0x040fe40000410000 */
[C---:B------:R-:W-:Y:S01]  /*74c0*/  FMUL.FTZ R75, R3.reuse, R75 ;  /* 0x0000004b034b7220 */ /* 0x040fe20000410000 */
[----:B------:R-:W-:Y:S01]  /*74d0*/  MUFU.EX2 R226, R226 ;  /* 0x000000e200e27308 */ /* 0x000fe20000000800 */
[C---:B------:R-:W-:Y:S02]  /*74e0*/  FMUL.FTZ R84, R132.reuse, R84 ;  /* 0x0000005484547220 */ /* 0x040fe40000410000 */
[C---:B------:R-:W-:Y:S03]  /*74f0*/  FMUL.FTZ R85, R132.reuse, R85 ;  /* 0x0000005584557220 */ /* 0x040fe60000410000 */
[C---:B------:R-:W-:Y:S01]  /*7500*/  HMMA.16816.F32.BF16 R72, R136.reuse, R110, R72 ;  /* 0x0000006e8848723c */ /* 0x040fe20000041848 */
[----:B------:R-:W2:Y:S02]  /*7510*/  LDSM.16.MT88.4 R108, [R165+0x4100] ;  /* 0x00410000a56c783b */ /* 0x000ea40000004200 */
[C---:B------:R-:W-:Y:S01]  /*7520*/  FMUL.FTZ R76, R132.reuse, R76 ;  /* 0x0000004c844c7220 */ /* 0x040fe20000410000 */
[----:B------:R-:W-:Y:S01]  /*7530*/  MUFU.EX2 R228, R228 ;  /* 0x000000e400e47308 */ /* 0x000fe20000000800 */
[C---:B------:R-:W-:Y:S02]  /*7540*/  FMUL.FTZ R77, R132.reuse, R77 ;  /* 0x0000004d844d7220 */ /* 0x040fe40000410000 */
[C---:B------:R-:W-:Y:S02]  /*7550*/  FMUL.FTZ R78, R3.reuse, R78 ;  /* 0x0000004e034e7220 */ /* 0x040fe40000410000 */
[C---:B------:R-:W-:Y:S03]  /*7560*/  FMUL.FTZ R79, R3.reuse, R79 ;  /* 0x0000004f034f7220 */ /* 0x040fe60000410000 */
[C---:B------:R-:W-:Y:S02]  /*7570*/  FMUL.FTZ R86, R3.reuse, R86 ;  /* 0x0000005603567220 */ /* 0x040fe40000410000 */
[C---:B------:R-:W-:Y:S02]  /*7580*/  FMUL.FTZ R87, R3.reuse, R87 ;  /* 0x0000005703577220 */ /* 0x040fe40000410000 */
[C---:B---3--:R-:W-:Y:S03]  /*7590*/  HMMA.16816.F32.BF16 R76, R136.reuse, R100, R76 ;  /* 0x00000064884c723c */ /* 0x048fe6000004184c */
[C---:B------:R-:W-:Y:S02]  /*75a0*/  FMUL.FTZ R80, R132.reuse, R80 ;  /* 0x0000005084507220 */ /* 0x040fe40000410000 */
[C---:B------:R-:W-:Y:S02]  /*75b0*/  FMUL.FTZ R81, R132.reuse, R81 ;  /* 0x0000005184517220 */ /* 0x040fe40000410000 */
[----:B------:R-:W-:Y:S01]  /*75c0*/  FMUL.FTZ R82, R3, R82 ;  /* 0x0000005203527220 */ /* 0x000fe20000410000 */
[----:B------:R-:W-:Y:S01]  /*75d0*/  F2FP.BF16.PACK_AB R100, R175, R174 ;  /* 0x000000aeaf64723e */ /* 0x000fe200000010ff */
[----:B------:R-:W-:Y:S03]  /*75e0*/  FMUL.FTZ R83, R3, R83 ;  /* 0x0000005303537220 */ /* 0x000fe60000410000 */
[C---:B------:R-:W-:Y:S01]  /*75f0*/  FMUL.FTZ R88, R132.reuse, R88 ;  /* 0x0000005884587220 */ /* 0x040fe20000410000 */
[----:B------:R-:W-:Y:S01]  /*7600*/  F2FP.BF16.PACK_AB R101, R177, R176 ;  /* 0x000000b0b165723e */ /* 0x000fe200000010ff */
[C---:B------:R-:W-:Y:S02]  /*7610*/  FMUL.FTZ R89, R132.reuse, R89 ;  /* 0x0000005984597220 */ /* 0x040fe40000410000 */
[C---:B------:R-:W-:Y:S03]  /*7620*/  HMMA.16816.F32.BF16 R80, R136.reuse, R102, R80 ;  /* 0x000000668850723c */ /* 0x040fe60000041850 */
[C---:B------:R-:W-:Y:S02]  /*7630*/  FMUL.FTZ R90, R3.reuse, R90 ;  /* 0x0000005a035a7220 */ /* 0x040fe40000410000 */
[----:B------:R-:W-:Y:S02]  /*7640*/  FMUL.FTZ R91, R3, R91 ;  /* 0x0000005b035b7220 */ /* 0x000fe40000410000 */
[C---:B------:R-:W-:Y:S01]  /*7650*/  FMUL.FTZ R92, R132.reuse, R92 ;  /* 0x0000005c845c7220 */ /* 0x040fe20000410000 */
[C---:B-1----:R-:W-:Y:S04]  /*7660*/  HMMA.16816.F32.BF16 R84, R136.reuse, R104, R84 ;  /* 0x000000688854723c */ /* 0x042fe80000041854 */
[C---:B------:R-:W-:Y:S01]  /*7670*/  FMUL.FTZ R93, R132.reuse, R93 ;  /* 0x0000005d845d7220 */ /* 0x040fe20000410000 */
[----:B-----5:R-:W-:Y:S01]  /*7680*/  F2FP.BF16.PACK_AB R102, R179, R178 ;  /* 0x000000b2b366723e */ /* 0x020fe200000010ff */
[----:B------:R-:W-:Y:S01]  /*7690*/  FMUL.FTZ R94, R3, R94 ;  /* 0x0000005e035e7220 */ /* 0x000fe20000410000 */
[----:B----4-:R-:W-:Y:S01]  /*76a0*/  F2FP.BF16.PACK_AB R103, R213, R212 ;  /* 0x000000d4d567723e */ /* 0x010fe200000010ff */
[C---:B------:R-:W-:Y:S01]  /*76b0*/  HMMA.16816.F32.BF16 R88, R136.reuse, R106, R88 ;  /* 0x0000006a8858723c */ /* 0x040fe20000041858 */
[----:B------:R-:W1:Y:S03]  /*76c0*/  LDSM.16.MT88.4 R104, [R164+0x900] ;  /* 0x00090000a468783b */ /* 0x000e660000004200 */
[C---:B------:R-:W-:Y:S02]  /*76d0*/  FMUL.FTZ R95, R3.reuse, R95 ;  /* 0x0000005f035f7220 */ /* 0x040fe40000410000 */
[C---:B------:R-:W-:Y:S02]  /*76e0*/  FMUL.FTZ R96, R132.reuse, R96 ;  /* 0x0000006084607220 */ /* 0x040fe40000410000 */
[----:B------:R-:W-:Y:S03]  /*76f0*/  FMUL.FTZ R97, R132, R97 ;  /* 0x0000006184617220 */ /* 0x000fe60000410000 */
[C---:B--2---:R-:W-:Y:S03]  /*7700*/  HMMA.16816.F32.BF16 R92, R136.reuse, R108, R92 ;  /* 0x0000006c885c723c */ /* 0x044fe6000004185c */
[C---:B------:R-:W-:Y:S02]  /*7710*/  FMUL.FTZ R98, R3.reuse, R98 ;  /* 0x0000006203627220 */ /* 0x040fe40000410000 */
[----:B------:R-:W-:Y:S02]  /*7720*/  FMUL.FTZ R99, R3, R99 ;  /* 0x0000006303637220 */ /* 0x000fe40000410000 */
[--C-:B------:R-:W-:Y:S02]  /*7730*/  FFMA.FTZ R221, R214, c[0x0][0x2d0], -R159.reuse ;  /* 0x0000b400d6dd7a23 */ /* 0x100fe4000001089f */
[--C-:B------:R-:W-:Y:S03]  /*7740*/  FFMA.FTZ R214, R217, c[0x0][0x2d0], -R154.reuse ;  /* 0x0000b400d9d67a23 */ /* 0x100fe6000001089a */
[----:B------:R-:W-:Y:S01]  /*7750*/  HMMA.16816.F32.BF16 R96, R136, R110, R96 ;  /* 0x0000006e8860723c */ /* 0x000fe20000041860 */
[----:B------:R-:W2:Y:S01]  /*7760*/  LDSM.16.MT88.4 R108, [R165+0x2900] ;  /* 0x00290000a56c783b */ /* 0x000ea20000004200 */
[----:B------:R-:W-:Y:S01]  /*7770*/  MUFU.EX2 R221, R221 ;  /* 0x000000dd00dd7308 */ /* 0x000fe20000000800 */
[--C-:B------:R-:W-:Y:S02]  /*7780*/  FFMA.FTZ R217, R162, c[0x0][0x2d0], -R159.reuse ;  /* 0x0000b400a2d97a23 */ /* 0x100fe4000001089f */
[----:B------:R-:W-:Y:S02]  /*7790*/  FFMA.FTZ R159, R156, c[0x0][0x2d0], -R159 ;  /* 0x0000b4009c9f7a23 */ /* 0x000fe4000001089f */
[--C-:B------:R-:W-:Y:S01]  /*77a0*/  FFMA.FTZ R215, R215, c[0x0][0x2d0], -R154.reuse ;  /* 0x0000b400d7d77a23 */ /* 0x100fe2000001089a */
[C---:B------:R-:W-:Y:S01]  /*77b0*/  HMMA.16816.F32.BF16 R4, R100.reuse, R112, R4 ;  /* 0x000000706404723c */ /* 0x040fe20000041804 */
[----:B------:R-:W-:Y:S03]  /*77c0*/  LDSM.16.MT88.4 R160, [R164+0x5900] ;  /* 0x00590000a4a0783b */ /* 0x000fe60000004200 */
[----:B------:R-:W3:Y:S01]  /*77d0*/  MUFU.EX2 R227, R159 ;  /* 0x0000009f00e37308 */ /* 0x000ee20000000800 */
[----:B------:R-:W-:Y:S01]  /*77e0*/  FFMA.FTZ R154, R155, c[0x0][0x2d0], -R154 ;  /* 0x0000b4009b9a7a23 */ /* 0x000fe2000001089a */
[----:B------:R-:W-:Y:S01]  /*77f0*/  F2FP.BF16.PACK_AB R137, R225, R224 ;  /* 0x000000e0e189723e */ /* 0x000fe200000010ff */
[----:B------:R-:W-:Y:S01]  /*7800*/  FFMA.FTZ R173, R132, R197, R173 ;  /* 0x000000c584ad7223 */ /* 0x000fe200000100ad */
[C---:B------:R-:W-:Y:S01]  /*7810*/  HMMA.16816.F32.BF16 R8, R100.reuse, R114, R8 ;  /* 0x000000726408723c */ /* 0x040fe20000041808 */
[----:B------:R-:W-:Y:S03]  /*7820*/  LDSM.16.MT88.4 R112, [R164+0x4900] ;  /* 0x00490000a470783b */ /* 0x000fe60000004200 */
[----:B------:R-:W-:Y:S02]  /*7830*/  FFMA.FTZ R169, R3, R196, R169 ;  /* 0x000000c403a97223 */ /* 0x000fe400000100a9 */
[----:B------:R-:W4:Y:S01]  /*7840*/  MUFU.EX2 R229, R154 ;  /* 0x0000009a00e57308 */ /* 0x000f220000000800 */
[----:B------:R-:W-:Y:S01]  /*7850*/  FADD.FTZ R172, R172, R173 ;  /* 0x000000adacac7221 */ /* 0x000fe20000010000 */
[C---:B-1----:R-:W-:Y:S04]  /*7860*/  HMMA.16816.F32.BF16 R12, R100.reuse, R104, R12 ;  /* 0x00000068640c723c */ /* 0x042fe8000004180c */
[----:B------:R-:W-:Y:S02]  /*7870*/  FADD.FTZ R168, R168, R169 ;  /* 0x000000a9a8a87221 */ /* 0x000fe40000010000 */
[----:B------:R-:W-:Y:S02]  /*7880*/  FADD.FTZ R3, R171, R172 ;  /* 0x000000acab037221 */ /* 0x000fe40000010000 */
[C---:B------:R-:W-:Y:S01]  /*7890*/  HMMA.16816.F32.BF16 R16, R100.reuse, R106, R16 ;  /* 0x0000006a6410723c */ /* 0x040fe20000041810 */
[----:B------:R-:W1:Y:S01]  /*78a0*/  LDSM.16.MT88.4 R104, [R135+UR4+0x4900] ;  /* 0x004900048768783b */ /* 0x000e620008004200 */
[----:B------:R-:W-:Y:S02]  /*78b0*/  MUFU.EX2 R214, R214 ;  /* 0x000000d600d67308 */ /* 0x000fe40000000800 */
[----:B---3--:R-:W-:Y:S01]  /*78c0*/  F2FP.BF16.PACK_AB R138, R227, R226 ;  /* 0x000000e2e38a723e */ /* 0x008fe200000010ff */
[----:B------:R-:W-:Y:S03]  /*78d0*/  FADD.FTZ R3, R170, R3 ;  /* 0x00000003aa037221 */ /* 0x000fe60000010000 */
[C---:B------:R-:W-:Y:S01]  /*78e0*/  HMMA.16816.F32.BF16 R20, R100.reuse, R116, R20 ;  /* 0x000000746414723c */ /* 0x040fe20000041814 */
[----:B------:R-:W-:Y:S03]  /*78f0*/  LDSM.16.MT88.4 R156, [R135+UR4+0x5900] ;  /* 0x00590004879c783b */ /* 0x000fe60008004200 */
[----:B------:R-:W-:Y:S01]  /*7900*/  MUFU.EX2 R215, R215 ;  /* 0x000000d700d77308 */ /* 0x000fe20000000800 */
[----:B------:R-:W-:Y:S01]  /*7910*/  FADD.FTZ R174, R174, R3 ;  /* 0x00000003aeae7221 */ /* 0x000fe20000010000 */
[----:B----4-:R-:W-:Y:S02]  /*7920*/  F2FP.BF16.PACK_AB R139, R229, R228 ;  /* 0x000000e4e58b723e */ /* 0x010fe400000010ff */
[C---:B------:R-:W-:Y:S01]  /*7930*/  HMMA.16816.F32.BF16 R24, R100.reuse, R118, R24 ;  /* 0x000000766418723c */ /* 0x040fe20000041818 */
[----:B------:R-:W-:Y:S03]  /*7940*/  LDSM.16.MT88.4 R116, [R165+0x4900] ;  /* 0x00490000a574783b */ /* 0x000fe60000004200 */
[----:B------:R-:W-:Y:S02]  /*7950*/  FADD.FTZ R175, R175, R174 ;  /* 0x000000aeafaf7221 */ /* 0x000fe40000010000 */
[----:B------:R-:W3:Y:S02]  /*7960*/  MUFU.EX2 R217, R217 ;  /* 0x000000d900d97308 */ /* 0x000ee40000000800 */
[C---:B------:R-:W-:Y:S01]  /*7970*/  HMMA.16816.F32.BF16 R28, R100.reuse, R120, R28 ;  /* 0x00000078641c723c */ /* 0x040fe2000004181c */
[----:B------:R-:W-:Y:S03]  /*7980*/  LDSM.16.MT88.4 R152, [R165+0x3900] ;  /* 0x00390000a598783b */ /* 0x000fe60000004200 */
[----:B------:R-:W-:Y:S04]  /*7990*/  FADD.FTZ R178, R178, R175 ;  /* 0x000000afb2b27221 */ /* 0x000fe80000010000 */
[C---:B------:R-:W-:Y:S01]  /*79a0*/  HMMA.16816.F32.BF16 R32, R100.reuse, R122, R32 ;  /* 0x0000007a6420723c */ /* 0x040fe20000041820 */
[----:B------:R-:W-:Y:S03]  /*79b0*/  LDSM.16.MT88.4 R120, [R164+0x1100] ;  /* 0x00110000a478783b */ /* 0x000fe60000004200 */
[----:B------:R-:W-:Y:S04]  /*79c0*/  FADD.FTZ R179, R179, R178 ;  /* 0x000000b2b3b37221 */ /* 0x000fe80000010000 */
[C---:B------:R-:W-:Y:S04]  /*79d0*/  HMMA.16816.F32.BF16 R36, R100.reuse, R124, R36 ;  /* 0x0000007c6424723c */ /* 0x040fe80000041824 */
[----:B---3--:R-:W-:Y:S04]  /*79e0*/  F2FP.BF16.PACK_AB R136, R222, R217 ;  /* 0x000000d9de88723e */ /* 0x008fe800000010ff */
[C---:B------:R-:W-:Y:S01]  /*79f0*/  HMMA.16816.F32.BF16 R40, R100.reuse, R126, R40 ;  /* 0x0000007e6428723c */ /* 0x040fe20000041828 */
[----:B------:R-:W-:Y:S07]  /*7a00*/  LDSM.16.MT88.4 R124, [R165+0x1100] ;  /* 0x00110000a57c783b */ /* 0x000fee0000004200 */
[C---:B------:R-:W-:Y:S08]  /*7a10*/  HMMA.16816.F32.BF16 R44, R100.reuse, R128, R44 ;  /* 0x00000080642c723c */ /* 0x040ff0000004182c */
[C---:B------:R-:W-:Y:S08]  /*7a20*/  HMMA.16816.F32.BF16 R48, R100.reuse, R130, R48 ;  /* 0x000000826430723c */ /* 0x040ff00000041830 */
[C---:B------:R-:W-:Y:S08]  /*7a30*/  HMMA.16816.F32.BF16 R52, R100.reuse, R140, R52 ;  /* 0x0000008c6434723c */ /* 0x040ff00000041834 */
[C---:B------:R-:W-:Y:S01]  /*7a40*/  HMMA.16816.F32.BF16 R56, R100.reuse, R142, R56 ;  /* 0x0000008e6438723c */ /* 0x040fe20000041838 */
[----:B------:R-:W-:Y:S07]  /*7a50*/  LDSM.16.MT88.4 R140, [R135+UR4+0x3900] ;  /* 0x00390004878c783b */ /* 0x000fee0008004200 */
[C---:B--2---:R-:W-:Y:S08]  /*7a60*/  HMMA.16816.F32.BF16 R60, R100.reuse, R108, R60 ;  /* 0x0000006c643c723c */ /* 0x044ff0000004183c */
[C---:B------:R-:W-:Y:S01]  /*7a70*/  HMMA.16816.F32.BF16 R64, R100.reuse, R110, R64 ;  /* 0x0000006e6440723c */ /* 0x040fe20000041840 */
[----:B------:R-:W2:Y:S07]  /*7a80*/  LDSM.16.MT88.4 R108, [R134+UR4+0x4900] ;  /* 0x00490004866c783b */ /* 0x000eae0008004200 */
[C---:B-1----:R-:W-:Y:S08]  /*7a90*/  HMMA.16816.F32.BF16 R68, R100.reuse, R104, R68 ;  /* 0x000000686444723c */ /* 0x042ff00000041844 */
[C---:B------:R-:W-:Y:S01]  /*7aa0*/  HMMA.16816.F32.BF16 R72, R100.reuse, R106, R72 ;  /* 0x0000006a6448723c */ /* 0x040fe20000041848 */
[----:B------:R-:W1:Y:S07]  /*7ab0*/  LDSM.16.MT88.4 R104, [R135+UR4+0x1100] ;  /* 0x001100048768783b */ /* 0x000e6e0008004200 */
[C---:B------:R-:W-:Y:S08]  /*7ac0*/  HMMA.16816.F32.BF16 R76, R100.reuse, R112, R76 ;  /* 0x00000070644c723c */ /* 0x040ff0000004184c */
[C---:B------:R-:W-:Y:S01]  /*7ad0*/  HMMA.16816.F32.BF16 R80, R100.reuse, R114, R80 ;  /* 0x000000726450723c */ /* 0x040fe20000041850 */
[----:B------:R-:W3:Y:S07]  /*7ae0*/  LDSM.16.MT88.4 R112, [R134+UR4+0x1100] ;  /* 0x001100048670783b */ /* 0x000eee0008004200 */
[C---:B--2---:R-:W-:Y:S08]  /*7af0*/  HMMA.16816.F32.BF16 R84, R100.reuse, R108, R84 ;  /* 0x0000006c6454723c */ /* 0x044ff00000041854 */
[C---:B------:R-:W-:Y:S01]  /*7b00*/  HMMA.16816.F32.BF16 R88, R100.reuse, R110, R88 ;  /* 0x0000006e6458723c */ /* 0x040fe20000041858 */
[----:B------:R-:W2:Y:S07]  /*7b10*/  LDSM.16.MT88.4 R108, [R135+UR4+0x3100] ;  /* 0x00310004876c783b */ /* 0x000eae0008004200 */
[C---:B------:R-:W-:Y:S08]  /*7b20*/  HMMA.16816.F32.BF16 R92, R100.reuse, R116, R92 ;  /* 0x00000074645c723c */ /* 0x040ff0000004185c */
[----:B------:R-:W-:Y:S01]  /*7b30*/  HMMA.16816.F32.BF16 R96, R100, R118, R96 ;  /* 0x000000766460723c */ /* 0x000fe20000041860 */
[----:B------:R-:W4:Y:S06]  /*7b40*/  LDSM.16.MT88.4 R116, [R164+0x3100] ;  /* 0x00310000a474783b */ /* 0x000f2c0000004200 */
[----:B------:R-:W-:Y:S01]  /*7b50*/  F2FP.BF16.PACK_AB R100, R223, R220 ;  /* 0x000000dcdf64723e */ /* 0x000fe200000010ff */
[----:B------:R-:W-:Y:S01]  /*7b60*/  FADD.FTZ R220, R220, R179 ;  /* 0x000000b3dcdc7221 */ /* 0x000fe20000010000 */
[----:B------:R-:W-:Y:S03]  /*7b70*/  F2FP.BF16.PACK_AB R101, R219, R218 ;  /* 0x000000dadb65723e */ /* 0x000fe600000010ff */
[----:B------:R-:W-:Y:S01]  /*7b80*/  F2FP.BF16.PACK_AB R102, R221, R216 ;  /* 0x000000d8dd66723e */ /* 0x000fe200000010ff */
[----:B------:R-:W-:Y:S01]  /*7b90*/  FADD.FTZ R223, R223, R220 ;  /* 0x000000dcdfdf7221 */ /* 0x000fe20000010000 */
[----:B------:R-:W-:Y:S07]  /*7ba0*/  F2FP.BF16.PACK_AB R103, R215, R214 ;  /* 0x000000d6d767723e */ /* 0x000fee00000010ff */
[C---:B-1----:R-:W-:Y:S08]  /*7bb0*/  HMMA.16816.F32.BF16 R4, R100.reuse, R104, R4 ;  /* 0x000000686404723c */ /* 0x042ff00000041804 */
[C---:B------:R-:W-:Y:S01]  /*7bc0*/  HMMA.16816.F32.BF16 R8, R100.reuse, R106, R8 ;  /* 0x0000006a6408723c */ /* 0x040fe20000041808 */
[----:B------:R-:W1:Y:S07]  /*7bd0*/  LDSM.16.MT88.4 R104, [R134+UR4+0x3100] ;  /* 0x003100048668783b */ /* 0x000e6e0008004200 */
[C---:B------:R-:W-:Y:S08]  /*7be0*/  HMMA.16816.F32.BF16 R12, R100.reuse, R120, R12 ;  /* 0x00000078640c723c */ /* 0x040ff0000004180c */
[C---:B------:R-:W-:Y:S01]  /*7bf0*/  HMMA.16816.F32.BF16 R16, R100.reuse, R122, R16 ;  /* 0x0000007a6410723c */ /* 0x040fe20000041810 */
[----:B------:R-:W-:Y:S07]  /*7c00*/  LDSM.16.MT88.4 R120, [R165+0x1900] ;  /* 0x00190000a578783b */ /* 0x000fee0000004200 */
[C---:B---3--:R-:W-:Y:S08]  /*7c10*/  HMMA.16816.F32.BF16 R20, R100.reuse, R112, R20 ;  /* 0x000000706414723c */ /* 0x048ff00000041814 */
[C---:B------:R-:W-:Y:S01]  /*7c20*/  HMMA.16816.F32.BF16 R24, R100.reuse, R114, R24 ;  /* 0x000000726418723c */ /* 0x040fe20000041818 */
[----:B------:R-:W3:Y:S07]  /*7c30*/  LDSM.16.MT88.4 R112, [R165+0x3100] ;  /* 0x00310000a570783b */ /* 0x000eee0000004200 */
[C---:B------:R-:W-:Y:S08]  /*7c40*/  HMMA.16816.F32.BF16 R28, R100.reuse, R124, R28 ;  /* 0x0000007c641c723c */ /* 0x040ff0000004181c */
[C---:B------:R-:W-:Y:S01]  /*7c50*/  HMMA.16816.F32.BF16 R32, R100.reuse, R126, R32 ;  /* 0x0000007e6420723c */ /* 0x040fe20000041820 */
[----:B------:R-:W-:Y:S07]  /*7c60*/  LDSM.16.MT88.4 R124, [R135+UR4+0x1900] ;  /* 0x00190004877c783b */ /* 0x000fee0008004200 */
[C---:B--2---:R-:W-:Y:S08]  /*7c70*/  HMMA.16816.F32.BF16 R36, R100.reuse, R108, R36 ;  /* 0x0000006c6424723c */ /* 0x044ff00000041824 */
[C---:B------:R-:W-:Y:S01]  /*7c80*/  HMMA.16816.F32.BF16 R40, R100.reuse, R110, R40 ;  /* 0x0000006e6428723c */ /* 0x040fe20000041828 */
[----:B------:R-:W2:Y:S07]  /*7c90*/  LDSM.16.MT88.4 R108, [R135+UR4+0x5100] ;  /* 0x00510004876c783b */ /* 0x000eae0008004200 */
[C---:B----4-:R-:W-:Y:S08]  /*7ca0*/  HMMA.16816.F32.BF16 R44, R100.reuse, R116, R44 ;  /* 0x00000074642c723c */ /* 0x050ff0000004182c */
        /* <DEDUP_REMOVED lines=13> */
[----:B------:R-:W4:Y:S07]  /*7d80*/  LDSM.16.MT88.4 R116, [R134+UR4+0x1900] ;  /* 0x001900048674783b */ /* 0x000f2e0008004200 */
[C---:B-1----:R-:W-:Y:S08]  /*7d90*/  HMMA.16816.F32.BF16 R84, R100.reuse, R104, R84 ;  /* 0x000000686454723c */ /* 0x042ff00000041854 */
[C---:B------:R-:W-:Y:S08]  /*7da0*/  HMMA.16816.F32.BF16 R88, R100.reuse, R106, R88 ;  /* 0x0000006a6458723c */ /* 0x040ff00000041858 */
[C---:B---3--:R-:W-:Y:S08]  /*7db0*/  HMMA.16816.F32.BF16 R92, R100.reuse, R112, R92 ;  /* 0x00000070645c723c */ /* 0x048ff0000004185c */
[----:B------:R-:W-:Y:S08]  /*7dc0*/  HMMA.16816.F32.BF16 R96, R100, R114, R96 ;  /* 0x000000726460723c */ /* 0x000ff00000041860 */
[C---:B------:R-:W-:Y:S08]  /*7dd0*/  HMMA.16816.F32.BF16 R128, R136.reuse, R124, R4 ;  /* 0x0000007c8880723c */ /* 0x040ff00000041804 */
[C---:B------:R-:W-:Y:S08]  /*7de0*/  HMMA.16816.F32.BF16 R124, R136.reuse, R126, R8 ;  /* 0x0000007e887c723c */ /* 0x040ff00000041808 */
[C---:B--2---:R-:W-:Y:S08]  /*7df0*/  HMMA.16816.F32.BF16 R100, R136.reuse, R108, R12 ;  /* 0x0000006c8864723c */ /* 0x044ff0000004180c */
[C---:B------:R-:W-:Y:S08]  /*7e00*/  HMMA.16816.F32.BF16 R104, R136.reuse, R110, R16 ;  /* 0x0000006e8868723c */ /* 0x040ff00000041810 */
[C---:B----4-:R-:W-:Y:S08]  /*7e10*/  HMMA.16816.F32.BF16 R108, R136.reuse, R116, R20 ;  /* 0x00000074886c723c */ /* 0x050ff00000041814 */
[C---:B------:R-:W-:Y:S08]  /*7e20*/  HMMA.16816.F32.BF16 R112, R136.reuse, R118, R24 ;  /* 0x000000768870723c */ /* 0x040ff00000041818 */
[C---:B------:R-:W-:Y:S08]  /*7e30*/  HMMA.16816.F32.BF16 R116, R136.reuse, R120, R28 ;  /* 0x000000788874723c */ /* 0x040ff0000004181c */
[C---:B------:R-:W-:Y:S01]  /*7e40*/  HMMA.16816.F32.BF16 R120, R136.reuse, R122, R32 ;  /* 0x0000007a8878723c */ /* 0x040fe20000041820 */
[----:B------:R-:W1:Y:S07]  /*7e50*/  LDSM.16.MT88.4 R32, [R134+UR4+0x5900] ;  /* 0x005900048620783b */ /* 0x000e6e0008004200 */
[C---:B------:R-:W-:Y:S08]  /*7e60*/  HMMA.16816.F32.BF16 R36, R136.reuse, R140, R36 ;  /* 0x0000008c8824723c */ /* 0x040ff00000041824 */
[C---:B------:R-:W-:Y:S01]  /*7e70*/  HMMA.16816.F32.BF16 R40, R136.reuse, R142, R40 ;  /* 0x0000008e8828723c */ /* 0x040fe20000041828 */
[----:B------:R-:W2:Y:S07]  /*7e80*/  LDSM.16.MT88.4 R140, [R165+0x5900] ;  /* 0x00590000a58c783b */ /* 0x000eae0000004200 */
[C---:B------:R-:W-:Y:S08]  /*7e90*/  HMMA.16816.F32.BF16 R44, R136.reuse, R144, R44 ;  /* 0x00000090882c723c */ /* 0x040ff0000004182c */
[C---:B------:R-:W-:Y:S08]  /*7ea0*/  HMMA.16816.F32.BF16 R48, R136.reuse, R146, R48 ;  /* 0x000000928830723c */ /* 0x040ff00000041830 */
[C---:B------:R-:W-:Y:S08]  /*7eb0*/  HMMA.16816.F32.BF16 R52, R136.reuse, R148, R52 ;  /* 0x000000948834723c */ /* 0x040ff00000041834 */
[C---:B------:R-:W-:Y:S08]  /*7ec0*/  HMMA.16816.F32.BF16 R56, R136.reuse, R150, R56 ;  /* 0x000000968838723c */ /* 0x040ff00000041838 */
[C---:B------:R-:W-:Y:S08]  /*7ed0*/  HMMA.16816.F32.BF16 R60, R136.reuse, R152, R60 ;  /* 0x00000098883c723c */ /* 0x040ff0000004183c */
[C---:B------:R-:W-:Y:S07]  /*7ee0*/  HMMA.16816.F32.BF16 R64, R136.reuse, R154, R64 ;  /* 0x0000009a8840723c */ /* 0x040fee0000041840 */
        /* <DEDUP_REMOVED lines=10> */
[----:B------:R-:W-:Y:S03]  /*7f90*/  FADD.FTZ R213, R213, R212 ;  /* 0x000000d4d5d57221 */ /* 0x000fe60000010000 */
[----:B------:R-:W-:Y:S01]  /*7fa0*/  FADD.FTZ R32, R216, R223 ;  /* 0x000000dfd8207221 */ /* 0x000fe20000010000 */
[C---:B------:R-:W-:Y:S04]  /*7fb0*/  HMMA.16816.F32.BF16 R88, R136.reuse, R34, R88 ;  /* 0x000000228858723c */ /* 0x040fe80000041858 */
[----:B------:R-:W-:Y:S02]  /*7fc0*/  FADD.FTZ R218, R218, R213 ;  /* 0x000000d5dada7221 */ /* 0x000fe40000010000 */
[----:B------:R-:W-:Y:S02]  /*7fd0*/  FADD.FTZ R32, R221, R32 ;  /* 0x00000020dd207221 */ /* 0x000fe40000010000 */
[----:B------:R-:W-:Y:S01]  /*7fe0*/  FADD.FTZ R219, R219, R218 ;  /* 0x000000dadbdb7221 */ /* 0x000fe20000010000 */
[C---:B--2---:R-:W-:Y:S03]  /*7ff0*/  HMMA.16816.F32.BF16 R92, R136.reuse, R140, R92 ;  /* 0x0000008c885c723c */ /* 0x044fe6000004185c */
[----:B------:R-:W-:Y:S02]  /*8000*/  FADD.FTZ R214, R214, R219 ;  /* 0x000000dbd6d67221 */ /* 0x000fe40000010000 */
[----:B------:R-:W-:Y:S02]  /*8010*/  FADD.FTZ R217, R217, R32 ;  /* 0x00000020d9d97221 */ /* 0x000fe40000010000 */
[----:B------:R-:W-:Y:S01]  /*8020*/  FADD.FTZ R215, R215, R214 ;  /* 0x000000d6d7d77221 */ /* 0x000fe20000010000 */
[----:B------:R-:W-:Y:S04]  /*8030*/  HMMA.16816.F32.BF16 R96, R136, R142, R96 ;  /* 0x0000008e8860723c */ /* 0x000fe80000041860 */
[----:B------:R-:W-:Y:S02]  /*8040*/  FADD.FTZ R224, R224, R215 ;  /* 0x000000d7e0e07221 */ /* 0x000fe40000010000 */
[----:B------:R-:W-:Y:S02]  /*8050*/  FADD.FTZ R217, R222, R217 ;  /* 0x000000d9ded97221 */ /* 0x000fe40000010000 */
[----:B------:R-:W-:Y:S04]  /*8060*/  FADD.FTZ R225, R225, R224 ;  /* 0x000000e0e1e17221 */ /* 0x000fe80000010000 */
[----:B------:R-:W-:Y:S02]  /*8070*/  FADD.FTZ R226, R226, R217 ;  /* 0x000000d9e2e27221 */ /* 0x000fe40000010000 */
[----:B------:R-:W-:Y:S02]  /*8080*/  FADD.FTZ R196, R228, R225 ;  /* 0x000000e1e4c47221 */ /* 0x000fe40000010000 */
[----:B------:R-:W-:Y:S02]  /*8090*/  FADD.FTZ R197, R227, R226 ;  /* 0x000000e2e3c57221 */ /* 0x000fe40000010000 */
[----:B------:R-:W-:Y:S01]  /*80a0*/  FADD.FTZ R196, R229, R196 ;  /* 0x000000c4e5c47221 */ /* 0x000fe20000010000 */
[----:B------:R-:W-:-:S05]  /*80b0*/  @!P0 BRA `(.L_x_1556) ;  /* 0x000003f000008947 */ /* 0x000fca0003800000 */
[----:B------:R-:W-:Y:S01]  /*80c0*/  ISETP.NE.AND P2, PT, R190, 0x1, PT ;  /* 0x00000001be00780c */ /* 0x000fe20003f45270 */
[----:B------:R-:W-:Y:S01]  /*80d0*/  IMAD.U32 R4, RZ, RZ, UR7 ;  /* 0x00000007ff047e24 */ /* 0x000fe2000f8e00ff */
[----:B------:R-:W-:Y:S01]  /*80e0*/  IADD3 R11, -R209, 0x10, RZ ;  /* 0x00000010d10b7810 */ /* 0x000fe20007ffe1ff */
[----:B------:R-:W-:Y:S03]  /*80f0*/  IMAD.MOV.U32 R192, RZ, RZ, RZ ;  /* 0x000000ffffc07224 */ /* 0x000fe600078e00ff */
[----:B------:R-:W-:Y:S02]  /*8100*/  IADD3 R193, R195, UR15, R4 ;  /* 0x0000000fc3c17c10 */ /* 0x000fe4000fffe004 */
[----:B------:R-:W-:Y:S02]  /*8110*/  LOP3.LUT R11, R11, 0xf, RZ, 0xc0, !PT ;  /* 0x0000000f0b0b7812 */ /* 0x000fe400078ec0ff */
[----:B------:R-:W-:Y:S05]  /*8120*/  IADD3 R193, R193, -0x80, RZ ;  /* 0xffffff80c1c17810 */ /* 0x000fea0007ffe0ff */
        /* <DEDUP_REMOVED lines=23> */
[----:B------:R-:W-:Y:S02]  /*82a0*/  LEA R13, P0, R5, c[0x0][0x1c8], 0x1 ;  /* 0x00007200050d7a11 */ /* 0x000fe400078008ff */
[----:B------:R-:W-:Y:S02]  /*82b0*/  IADD3 R7, -R201, 0x10, RZ ;  /* 0x00000010c9077810 */ /* 0x000fe40007ffe1ff */
[----:B------:R-:W-:Y:S01]  /*82c0*/  LEA.HI.X R3, R5, c[0x0][0x1cc], R4, 0x1, P0 ;  /* 0x0000730005037a11 */ /* 0x000fe200000f0c04 */
[----:B------:R-:W1:Y:S01]  /*82d0*/  SHFL.IDX PT, R6, R13, 0x1, 0x181f ;  /* 0x00381f000d067f89 */ /* 0x000e6200000e0000 */
[----:B------:R-:W-:Y:S03]  /*82e0*/  LOP3.LUT R7, R7, 0xf, RZ, 0xc0, !PT ;  /* 0x0000000f07077812 */ /* 0x000fe600078ec0ff */
[----:B------:R-:W2:Y:S04]  /*82f0*/  SHFL.IDX PT, R12, R3, 0x1, 0x181f ;  /* 0x00381f00030c7f89 */ /* 0x000ea800000e0000 */
[----:B------:R3:W-:Y:S04]  /*8300*/  SHFL.IDX PT, R4, R3, RZ, 0x181f ;  /* 0x00181fff03047589 */ /* 0x0007e800000e0000 */
[----:B------:R-:W4:Y:S01]  /*8310*/  SHFL.IDX PT, R5, R13, RZ, 0x181f ;  /* 0x00181fff0d057589 */ /* 0x000f2200000e0000 */
[----:B-1----:R-:W-:Y:S04]  /*8320*/  IADD3 R10, P1, P0, R11, R6, R210 ;  /* 0x000000060b0a7210 */ /* 0x002fe8000783e0d2 */
[----:B--2---:R-:W-:Y:S02]  /*8330*/  IADD3.X R11, RZ, R12, R211, P1, P0 ;  /* 0x0000000cff0b7210 */ /* 0x004fe40000fe04d3 */
[----:B------:R-:W-:Y:S01]  /*8340*/  IADD3 R8, P1, P0, R8, R6, R207 ;  /* 0x0000000608087210 */ /* 0x000fe2000783e0cf */
[----:B---3--:R-:W-:Y:S03]  /*8350*/  IMAD.U32 R3, RZ, RZ, UR13 ;  /* 0x0000000dff037e24 */ /* 0x008fe6000f8e00ff */
[----:B------:R-:W-:Y:S01]  /*8360*/  IADD3.X R9, RZ, R12, R208, P1, P0 ;  /* 0x0000000cff097210 */ /* 0x000fe20000fe04d0 */
[----:B------:R-:W-:Y:S01]  /*8370*/  IMAD R3, R3, 0x3000, R194 ;  /* 0x0000300003037824 */ /* 0x000fe200078e02c2 */
[----:B------:R-:W-:Y:S04]  /*8380*/  IADD3 R6, P1, P0, R7, R6, R204 ;  /* 0x0000000607067210 */ /* 0x000fe8000783e0cc */
[----:B------:R-:W-:Y:S02]  /*8390*/  IADD3.X R7, RZ, R12, R205, P1, P0 ;  /* 0x0000000cff077210 */ /* 0x000fe40000fe04cd */
[C---:B----4-:R-:W-:Y:S02]  /*83a0*/  IADD3 R14, P1, R5.reuse, R210, RZ ;  /* 0x000000d2050e7210 */ /* 0x050fe40007f3e0ff */
[----:B------:R-:W-:Y:S03]  /*83b0*/  IADD3 R12, P0, R5, R207, RZ ;  /* 0x000000cf050c7210 */ /* 0x000fe60007f1e0ff */
[C---:B------:R-:W-:Y:S01]  /*83c0*/  IMAD.X R15, R4.reuse, 0x1, R211, P1 ;  /* 0x00000001040f7824 */ /* 0x040fe200008e06d3 */
[----:B------:R-:W-:Y:S01]  /*83d0*/  ISETP.NE.U32.AND P1, PT, R209, RZ, PT ;  /* 0x000000ffd100720c */ /* 0x000fe20003f25070 */
[C---:B------:R-:W-:Y:S01]  /*83e0*/  IMAD.X R13, R4.reuse, 0x1, R208, P0 ;  /* 0x00000001040d7824 */ /* 0x040fe200000e06d0 */
[----:B------:R-:W-:Y:S01]  /*83f0*/  IADD3 R16, P0, R5, R204, RZ ;  /* 0x000000cc05107210 */ /* 0x000fe20007f1e0ff */
[----:B------:R-:W-:Y:S04]  /*8400*/  IMAD.SHL.U32 R5, R3, 0x2, RZ ;  /* 0x0000000203057824 */ /* 0x000fe800078e00ff */
[----:B------:R-:W-:Y:S01]  /*8410*/  IMAD.X R17, R4, 0x1, R205, P0 ;  /* 0x0000000104117824 */ /* 0x000fe200000e06cd */
[----:B------:R1:W-:Y:S01]  /*8420*/  LDGSTS.E.BYPASS.LTC128B.128 [R5+0xc100], [R14.64], !P5 ;  /* 0x0c1000000e057fae */ /* 0x0003e2000e901d4a */
        /* <DEDUP_REMOVED lines=8> */
.L_x_1556:
[----:B------:R-:W-:Y:S01]  /*84b0*/  UISETP.GT.AND UP0, UPT, UR23, UR22, UPT ;  /* 0x000000161700728c */ /* 0x000fe2000bf04270 */
[----:B------:R-:W0:Y:S01]  /*84c0*/  LDGDEPBAR ;  /* 0x00000000000079af */ /* 0x000e220000000000 */
[----:B------:R-:W-:Y:S01]  /*84d0*/  UIADD3 UR4, UR5, 0x1, URZ ;  /* 0x0000000105047890 */ /* 0x000fe2000fffe03f */
[----:B------:R-:W-:Y:S01]  /*84e0*/  IMAD.MOV.U32 R132, RZ, RZ, R0 ;  /* 0x000000ffff847224 */ /* 0x000fe200078e0000 */
[----:B------:R-:W-:Y:S01]  /*84f0*/  UISETP.GE.AND UP2, UPT, UR5, 0x1, UPT ;  /* 0x000000010500788c */ /* 0x000fe2000bf46270 */
[----:B------:R-:W-:Y:S01]  /*8500*/  MOV R3, R2 ;  /* 0x0000000200037202 */ /* 0x000fe20000000f00 */
[----:B------:R-:W-:Y:S01]  /*8510*/  UIADD3 UR23, UR23, -0x1, URZ ;  /* 0xffffffff17177890 */ /* 0x000fe2000fffe03f */
[----:B------:R-:W-:Y:S01]  /*8520*/  PLOP3.LUT P0, PT, PT, PT, UP0, 0x80, 0x0 ;  /* 0x000000000000781c */ /* 0x000fe20003f0f008 */
[----:B------:R-:W-:Y:S11]  /*8530*/  USEL UR5, UR4, URZ, !UP2 ;  /* 0x0000003f04057287 */ /* 0x000ff6000d000000 */
[----:B------:R-:W-:Y:S01]  /*8540*/  @!UPT UIADD3 URZ, URZ, URZ, URZ ;  /* 0x0000003f3f3ff290 */ /* 0x000fe2000fffe03f */
[----:B------:R-:W-:-:S05]  /*8550*/  @P0 BRA `(.L_x_1557) ;  /* 0xffffcec000000947 */ /* 0x000fca000383ffff */
.L_x_1554:
[----:B------:R-:W-:-:S13]  /*8560*/  ISETP.LE.AND P0, PT, RZ, UR23, PT ;  /* 0x00000017ff007c0c */ /* 0x000fda000bf03270 */
[----:B------:R-:W-:Y:S05]  /*8570*/  @!P0 BRA `(.L_x_1558) ;  /* 0x00002bb000008947 */ /* 0x000fea0003800000 */
[----:B------:R-:W2:Y:S01]  /*8580*/  S2R R3, SR_TID.X ;  /* 0x0000000000037919 */ /* 0x000ea20000002100 */
[----:B-1----:R-:W-:Y:S01]  /*8590*/  SHF.R.S32.HI R5, RZ, 0x1f, R200 ;  /* 0x0000001fff057819 */ /* 0x002fe200000114c8 */
[----:B------:R-:W-:Y:S02]  /*85a0*/  IMAD.MOV.U32 R186, RZ, RZ, 0x40 ;  /* 0x00000040ffba7424 */ /* 0x000fe400078e00ff */
[C---:B------:R-:W-:Y:S01]  /*85b0*/  IMAD.SHL.U32 R201, R200.reuse, 0x2, RZ ;  /* 0x00000002c8c97824 */ /* 0x040fe200078e00ff */
[----:B------:R-:W-:Y:S01]  /*85c0*/  SHF.L.U64.HI R188, R200, 0x1, R5 ;  /* 0x00000001c8bc7819 */ /* 0x000fe20000010205 */
[----:B------:R-:W-:Y:S01]  /*85d0*/  IMAD.SHL.U32 R202, R199, 0x2, RZ ;  /* 0x00000002c7ca7824 */ /* 0x000fe200078e00ff */
[----:B------:R-:W-:Y:S01]  /*85e0*/  SHF.R.S32.HI R5, RZ, 0x1f, R198 ;  /* 0x0000001fff057819 */ /* 0x000fe200000114c6 */
[----:B------:R-:W-:Y:S01]  /*85f0*/  IMAD.MOV.U32 R133, RZ, RZ, R2 ;  /* 0x000000ffff857224 */ /* 0x000fe200078e0002 */
[----:B--2---:R-:W-:-:S04]  /*8600*/  SHF.R.S32.HI R4, RZ, 0x1f, R3 ;  /* 0x0000001fff047819 */ /* 0x004fc80000011403 */
[----:B------:R-:W-:-:S04]  /*8610*/  LEA.HI R4, R4, R3, RZ, 0x3 ;  /* 0x0000000304047211 */ /* 0x000fc800078f18ff */
[----:B------:R-:W-:-:S05]  /*8620*/  LOP3.LUT R4, R4, 0xfffffff8, RZ, 0xc0, !PT ;  /* 0xfffffff804047812 */ /* 0x000fca00078ec0ff */
[----:B------:R-:W-:Y:S02]  /*8630*/  IMAD.IADD R4, R3, 0x1, -R4 ;  /* 0x0000000103047824 */ /* 0x000fe400078e0a04 */
[----:B------:R-:W-:Y:S01]  /*8640*/  IMAD.MOV.U32 R3, RZ, RZ, R0 ;  /* 0x000000ffff037224 */ /* 0x000fe200078e0000 */
[----:B------:R-:W-:Y:S02]  /*8650*/  SHF.R.S32.HI R0, RZ, 0x1f, R199 ;  /* 0x0000001fff007819 */ /* 0x000fe400000114c7 */
[----:B------:R-:W-:Y:S02]  /*8660*/  LOP3.LUT P0, RZ, R4, 0x4, RZ, 0xc0, !PT ;  /* 0x0000000404ff7812 */ /* 0x000fe4000780c0ff */
[----:B------:R-:W-:Y:S02]  /*8670*/  SHF.L.U64.HI R200, R199, 0x1, R0 ;  /* 0x00000001c7c87819 */ /* 0x000fe40000010200 */
[C---:B------:R-:W-:Y:S01]  /*8680*/  SHF.L.U64.HI R199, R198.reuse, 0x1, R5 ;  /* 0x00000001c6c77819 */ /* 0x040fe20000010205 */
[----:B------:R-:W-:Y:S01]  /*8690*/  IMAD.SHL.U32 R198, R198, 0x2, RZ ;  /* 0x00000002c6c67824 */ /* 0x000fe200078e00ff */
[----:B------:R-:W-:-:S02]  /*86a0*/  SEL R186, R186, 0xffffffc0, !P0 ;  /* 0xffffffc0baba7807 */ /* 0x000fc40004000000 */
.L_x_1561:
[----:B------:R-:W-:Y:S04]  /*86b0*/  DEPBAR.LE SB0, 0x2 ;  /* 0x000080800000791a */ /* 0x000fe80000000000 */
[----:B------:R-:W-:Y:S01]  /*86c0*/  BAR.SYNC.DEFER_BLOCKING 0x0 ;  /* 0x0000000000007b1d */ /* 0x000fe20000010000 */
[----:B------:R-:W-:Y:S01]  /*86d0*/  UIMAD UR4, UR5, 0x6000, URZ ;  /* 0x00006000050478a4 */ /* 0x000fe2000f8e023f */
[----:B------:R-:W-:Y:S05]  /*86e0*/  ISETP.NE.AND P0, PT, RZ, UR23, PT ;  /* 0x00000017ff007c0c */ /* 0x000fea000bf05270 */
[----:B------:R-:W-:Y:S05]  /*86f0*/  IADD3 R29, R185, UR4, RZ ;  /* 0x00000004b91d7c10 */ /* 0x000fea000fffe0ff */
        /* <DEDUP_REMOVED lines=26> */
[----:B------:R-:W-:Y:S03]  /*88a0*/  IMAD.U32 R0, RZ, RZ, UR13 ;  /* 0x0000000dff007e24 */ /* 0x000fe6000f8e00ff */
[----:B------:R-:W4:Y:S01]  /*88b0*/  SHFL.IDX PT, R9, R6, RZ, 0x181f ;  /* 0x00181fff06097589 */ /* 0x000f2200000e0000 */
[----:B------:R-:W-:Y:S03]  /*88c0*/  IMAD R2, R0, 0x6000, R191 ;  /* 0x0000600000027824 */ /* 0x000fe600078e02bf */
[----:B------:R-:W3:Y:S04]  /*88d0*/  SHFL.IDX PT, R11, R4, RZ, 0x181f ;  /* 0x00181fff040b7589 */ /* 0x000ee800000e0000 */
[----:B------:R2:W1:Y:S01]  /*88e0*/  SHFL.IDX PT, R7, R4, 0x1, 0x181f ;  /* 0x00381f0004077f89 */ /* 0x00046200000e0000 */
[-C--:B-----5:R-:W-:Y:S02]  /*88f0*/  IADD3 R10, P2, R5, R201.reuse, RZ ;  /* 0x000000c9050a7210 */ /* 0x0a0fe40007f5e0ff */
[C---:B----4-:R-:W-:Y:S02]  /*8900*/  IADD3 R12, P0, R9.reuse, R201, RZ ;  /* 0x000000c9090c7210 */ /* 0x050fe40007f1e0ff */
[----:B------:R-:W-:Y:S02]  /*8910*/  IADD3 R8, P1, R9, R202, RZ ;  /* 0x000000ca09087210 */ /* 0x000fe40007f3e0ff */
[----:B---3--:R-:W-:Y:S02]  /*8920*/  IADD3.X R13, R11, R188, RZ, P0, !PT ;  /* 0x000000bc0b0d7210 */ /* 0x008fe400007fe4ff */
[----:B------:R-:W-:Y:S01]  /*8930*/  IADD3 R14, P0, R9, R198, RZ ;  /* 0x000000c6090e7210 */ /* 0x000fe20007f1e0ff */
[--C-:B------:R-:W-:Y:S01]  /*8940*/  IMAD.X R9, R11, 0x1, R200.reuse, P1 ;  /* 0x000000010b097824 */ /* 0x100fe200008e06c8 */
[----:B--2---:R-:W-:Y:S01]  /*8950*/  IADD3 R4, P1, R5, R202, RZ ;  /* 0x000000ca05047210 */ /* 0x004fe20007f3e0ff */
[----:B------:R2:W-:Y:S02]  /*8960*/  LDGSTS.E.BYPASS.LTC128B.128 [R2], [R12.64], !P5 ;  /* 0x000000000c027fae */ /* 0x0005e4000e901d4a */
[----:B------:R-:W-:Y:S01]  /*8970*/  IMAD.X R15, R11, 0x1, R199, P0 ;  /* 0x000000010b0f7824 */ /* 0x000fe200000e06c7 */
[----:B-1----:R-:W-:Y:S01]  /*8980*/  IADD3.X R11, R7, R188, RZ, P2, !PT ;  /* 0x000000bc070b7210 */ /* 0x002fe200017fe4ff */
[----:B------:R2:W-:Y:S01]  /*8990*/  LDGSTS.E.BYPASS.LTC128B.128 [R2+0x2000], [R8.64], !P4 ;  /* 0x0200000008027fae */ /* 0x0005e2000e101d4a */
[----:B------:R-:W-:Y:S01]  /*89a0*/  IADD3 R6, P0, R5, R198, RZ ;  /* 0x000000c605067210 */ /* 0x000fe20007f1e0ff */
[C---:B------:R-:W-:Y:S02]  /*89b0*/  IMAD.X R5, R7.reuse, 0x1, R200, P1 ;  /* 0x0000000107057824 */ /* 0x040fe400008e06c8 */
[----:B------:R2:W-:Y:S01]  /*89c0*/  LDGSTS.E.BYPASS.LTC128B.128 [R2+0x4000], [R14.64], !P6 ;  /* 0x040000000e027fae */ /* 0x0005e2000f101d4a */
[----:B------:R-:W-:Y:S03]  /*89d0*/  IADD3.X R7, R7, R199, RZ, P0, !PT ;  /* 0x000000c707077210 */ /* 0x000fe600007fe4ff */
[----:B------:R2:W-:Y:S04]  /*89e0*/  LDGSTS.E.BYPASS.LTC128B.128 [R2+0x1000], [R10.64], !P5 ;  /* 0x010000000a027fae */ /* 0x0005e8000e901d4a */
[----:B------:R2:W-:Y:S04]  /*89f0*/  LDGSTS.E.BYPASS.LTC128B.128 [R2+0x3000], [R4.64], !P4 ;  /* 0x0300000004027fae */ /* 0x0005e8000e101d4a */
[----:B------:R2:W-:Y:S02]  /*8a00*/  LDGSTS.E.BYPASS.LTC128B.128 [R2+0x5000], [R6.64], !P6 ;  /* 0x0500000006027fae */ /* 0x0005e4000f101d4a */
.L_x_1559:
[C---:B--23--:R-:W-:Y:S01]  /*8a10*/  HMMA.16816.F32.BF16 R4, R136.reuse, R140, RZ ;  /* 0x0000008c8804723c */ /* 0x04cfe200000418ff */
[----:B------:R-:W-:Y:S01]  /*8a20*/  LDSM.16.M88.4 R172, [R187+0x4000] ;  /* 0x00400000bbac783b */ /* 0x000fe20000000200 */
[----:B------:R-:W-:Y:S02]  /*8a30*/  UISETP.GE.AND UP0, UPT, UR23, 0x2, UPT ;  /* 0x000000021700788c */ /* 0x000fe4000bf06270 */
[C---:B------:R-:W-:Y:S01]  /*8a40*/  IADD3 R0, R186.reuse, R29, RZ ;  /* 0x0000001dba007210 */ /* 0x040fe20007ffe0ff */
[----:B------:R-:W-:Y:S01]  /*8a50*/  UIADD3 UR9, UR13, 0x1, URZ ;  /* 0x000000010d097890 */ /* 0x000fe2000fffe03f */
[C---:B------:R-:W-:Y:S01]  /*8a60*/  IADD3 R2, R186.reuse, R189, RZ ;  /* 0x000000bdba027210 */ /* 0x040fe20007ffe0ff */
[----:B------:R-:W-:Y:S01]  /*8a70*/  UISETP.GE.AND UP1, UPT, UR13, 0x1, UPT ;  /* 0x000000010d00788c */ /* 0x000fe2000bf26270 */
[C---:B------:R-:W-:Y:S01]  /*8a80*/  HMMA.16816.F32.BF16 R8, R136.reuse, R142, RZ ;  /* 0x0000008e8808723c */ /* 0x040fe200000418ff */
[----:B------:R-:W-:Y:S01]  /*8a90*/  LDSM.16.M88.4 R140, [R181] ;  /* 0x00000000b58c783b */ /* 0x000fe20000000200 */
[----:B------:R-:W-:Y:S01]  /*8aa0*/  PLOP3.LUT P0, PT, PT, PT, UP0, 0x80, 0x0 ;  /* 0x000000000000781c */ /* 0x000fe20003f0f008 */
[----:B------:R-:W-:Y:S05]  /*8ab0*/  USEL UR13, UR9, URZ, !UP1 ;  /* 0x0000003f090d7287 */ /* 0x000fea000c800000 */
[C---:B----4-:R-:W-:Y:S01]  /*8ac0*/  HMMA.16816.F32.BF16 R12, R136.reuse, R16, RZ ;  /* 0x00000010880c723c */ /* 0x050fe200000418ff */
[----:B------:R-:W2:Y:S07]  /*8ad0*/  LDSM.16.M88.4 R164, [R0+0xc100] ;  /* 0x00c1000000a4783b */ /* 0x000eae0000000200 */
[C---:B------:R-:W-:Y:S01]  /*8ae0*/  HMMA.16816.F32.BF16 R16, R136.reuse, R18, RZ ;  /* 0x000000128810723c */ /* 0x040fe200000418ff */
[----:B------:R-:W-:Y:S07]  /*8af0*/  LDSM.16.M88.4 R168, [R2+0xd900] ;  /* 0x00d9000002a8783b */ /* 0x000fee0000000200 */
[C---:B-1----:R-:W-:Y:S01]  /*8b00*/  HMMA.16816.F32.BF16 R20, R136.reuse, R24, RZ ;  /* 0x000000188814723c */ /* 0x042fe200000418ff */
[----:B------:R-:W-:Y:S07]  /*8b10*/  LDSM.16.M88.4 R176, [R185+UR4+0xe100] ;  /* 0x00e10004b9b0783b */ /* 0x000fee0008000200 */
[C---:B------:R-:W-:Y:S01]  /*8b20*/  HMMA.16816.F32.BF16 R24, R136.reuse, R26, RZ ;  /* 0x0000001a8818723c */ /* 0x040fe200000418ff */
[----:B------:R-:W0:Y:S07]  /*8b30*/  LDGDEPBAR ;  /* 0x00000000000079af */ /* 0x000e2e0000000000 */
        /* <DEDUP_REMOVED lines=14> */
[----:B------:R-:W4:Y:S07]  /*8c20*/  LDSM.16.M88.4 R144, [R0+0xd900] ;  /* 0x00d900000090783b */ /* 0x000f2e0000000200 */
[C---:B--2---:R-:W-:Y:S01]  /*8c30*/  HMMA.16816.F32.BF16 R4, R140.reuse, R164, R4 ;  /* 0x000000a48c04723c */ /* 0x044fe20000041804 */
[----:B------:R-:W2:Y:S07]  /*8c40*/  LDSM.16.M88.4 R160, [R2+0xc900] ;  /* 0x00c9000002a0783b */ /* 0x000eae0000000200 */
[C---:B------:R-:W-:Y:S01]  /*8c50*/  HMMA.16816.F32.BF16 R8, R140.reuse, R166, R8 ;  /* 0x000000a68c08723c */ /* 0x040fe20000041808 */
[----:B------:R-:W5:Y:S07]  /*8c60*/  LDSM.16.M88.4 R164, [R2+0xd100] ;  /* 0x00d1000002a4783b */ /* 0x000f6e0000000200 */
[C---:B-1----:R-:W-:Y:S08]  /*8c70*/  HMMA.16816.F32.BF16 R12, R140.reuse, R136, R12 ;  /* 0x000000888c0c723c */ /* 0x042ff0000004180c */
[C---:B------:R-:W-:Y:S01]  /*8c80*/  HMMA.16816.F32.BF16 R16, R140.reuse, R138, R16 ;  /* 0x0000008a8c10723c */ /* 0x040fe20000041810 */
[----:B------:R-:W1:Y:S07]  /*8c90*/  LDSM.16.M88.4 R136, [R185+UR4+0xe900] ;  /* 0x00e90004b988783b */ /* 0x000e6e0008000200 */
[C---:B---3--:R-:W-:Y:S08]  /*8ca0*/  HMMA.16816.F32.BF16 R20, R140.reuse, R148, R20 ;  /* 0x000000948c14723c */ /* 0x048ff00000041814 */
[C---:B------:R-:W-:Y:S01]  /*8cb0*/  HMMA.16816.F32.BF16 R24, R140.reuse, R150, R24 ;  /* 0x000000968c18723c */ /* 0x040fe20000041818 */
[----:B------:R-:W-:Y:S07]  /*8cc0*/  LDSM.16.M88.4 R148, [R183+0x4000] ;  /* 0x00400000b794783b */ /* 0x000fee0000000200 */
[C---:B----4-:R-:W-:Y:S08]  /*8cd0*/  HMMA.16816.F32.BF16 R28, R140.reuse, R144, R28 ;  /* 0x000000908c1c723c */ /* 0x050ff0000004181c */
[----:B------:R-:W-:Y:S01]  /*8ce0*/  HMMA.16816.F32.BF16 R32, R140, R146, R32 ;  /* 0x000000928c20723c */ /* 0x000fe20000041820 */
[----:B------:R-:W3:Y:S07]  /*8cf0*/  LDSM.16.M88.4 R140, [R185+UR4+0xf100] ;  /* 0x00f10004b98c783b */ /* 0x000eee0008000200 */
[C---:B------:R-:W-:Y:S01]  /*8d00*/  HMMA.16816.F32.BF16 R4, R152.reuse, R156, R4 ;  /* 0x0000009c9804723c */ /* 0x040fe20000041804 */
[----:B------:R-:W4:Y:S07]  /*8d10*/  LDSM.16.M88.4 R144, [R185+UR4+0xf900] ;  /* 0x00f90004b990783b */ /* 0x000f2e0008000200 */
[C---:B------:R-:W-:Y:S01]  /*8d20*/  HMMA.16816.F32.BF16 R8, R152.reuse, R158, R8 ;  /* 0x0000009e9808723c */ /* 0x040fe20000041808 */
[----:B------:R-:W-:Y:S07]  /*8d30*/  LDSM.16.M88.4 R156, [R189+0xe900] ;  /* 0x00e90000bd9c783b */ /* 0x000fee0000000200 */
[C---:B--2---:R-:W-:Y:S08]  /*8d40*/  HMMA.16816.F32.BF16 R12, R152.reuse, R160, R12 ;  /* 0x000000a0980c723c */ /* 0x044ff0000004180c */
[C---:B------:R-:W-:Y:S01]  /*8d50*/  HMMA.16816.F32.BF16 R16, R152.reuse, R162, R16 ;  /* 0x000000a29810723c */ /* 0x040fe20000041810 */
[----:B------:R-:W-:Y:S07]  /*8d60*/  LDSM.16.M88.4 R160, [R189+0xf100] ;  /* 0x00f10000bda0783b */ /* 0x000fee0000000200 */
[C---:B-----5:R-:W-:Y:S08]  /*8d70*/  HMMA.16816.F32.BF16 R20, R152.reuse, R164, R20 ;  /* 0x000000a49814723c */ /* 0x060ff00000041814 */
[C---:B------:R-:W-:Y:S01]  /*8d80*/  HMMA.16816.F32.BF16 R24, R152.reuse, R166, R24 ;  /* 0x000000a69818723c */ /* 0x040fe20000041818 */
[----:B------:R-:W-:Y:S07]  /*8d90*/  LDSM.16.M88.4 R164, [R0+0xe100] ;  /* 0x00e1000000a4783b */ /* 0x000fee0000000200 */
[C---:B------:R-:W-:Y:S08]  /*8da0*/  HMMA.16816.F32.BF16 R28, R152.reuse, R168, R28 ;  /* 0x000000a8981c723c */ /* 0x040ff0000004181c */
[----:B------:R-:W-:Y:S01]  /*8db0*/  HMMA.16816.F32.BF16 R32, R152, R170, R32 ;  /* 0x000000aa9820723c */ /* 0x000fe20000041820 */
[----:B------:R-:W2:Y:S07]  /*8dc0*/  LDSM.16.M88.4 R152, [R189+0xe100] ;  /* 0x00e10000bd98783b */ /* 0x000eae0000000200 */
[C---:B------:R-:W-:Y:S01]  /*8dd0*/  HMMA.16816.F32.BF16 R4, R172.reuse, R176, R4 ;  /* 0x000000b0ac04723c */ /* 0x040fe20000041804 */
[----:B------:R-:W-:Y:S07]  /*8de0*/  LDSM.16.M88.4 R168, [R189+0x10100] ;  /* 0x01010000bda8783b */ /* 0x000fee0000000200 */
[C---:B------:R-:W-:Y:S08]  /*8df0*/  HMMA.16816.F32.BF16 R8, R172.reuse, R178, R8 ;  /* 0x000000b2ac08723c */ /* 0x040ff00000041808 */
[C---:B-1----:R-:W-:Y:S08]  /*8e00*/  HMMA.16816.F32.BF16 R12, R172.reuse, R136, R12 ;  /* 0x00000088ac0c723c */ /* 0x042ff0000004180c */
[C---:B------:R-:W-:Y:S01]  /*8e10*/  HMMA.16816.F32.BF16 R16, R172.reuse, R138, R16 ;  /* 0x0000008aac10723c */ /* 0x040fe20000041810 */
[----:B------:R-:W1:Y:S07]  /*8e20*/  LDSM.16.M88.4 R136, [R189+0xf900] ;  /* 0x00f90000bd88783b */ /* 0x000e6e0000000200 */
[C---:B---3--:R-:W-:Y:S08]  /*8e30*/  HMMA.16816.F32.BF16 R20, R172.reuse, R140, R20 ;  /* 0x0000008cac14723c */ /* 0x048ff00000041814 */
[C---:B------:R-:W-:Y:S01]  /*8e40*/  HMMA.16816.F32.BF16 R24, R172.reuse, R142, R24 ;  /* 0x0000008eac18723c */ /* 0x040fe20000041818 */
[----:B------:R-:W3:Y:S07]  /*8e50*/  LDSM.16.M88.4 R140, [R181+0x4000] ;  /* 0x00400000b58c783b */ /* 0x000eee0000000200 */
[C---:B----4-:R-:W-:Y:S08]  /*8e60*/  HMMA.16816.F32.BF16 R28, R172.reuse, R144, R28 ;  /* 0x00000090ac1c723c */ /* 0x050ff0000004181c */
        /* <DEDUP_REMOVED lines=9> */
[C---:B------:R-:W-:Y:S07]  /*8f00*/  HMMA.16816.F32.BF16 R20, R148.reuse, R160, R20 ;  /* 0x000000a09414723c */ /* 0x040fee0000041814 */
[----:B------:R-:W-:Y:S01]  /*8f10*/  IADD3 R161, R186, UR4, R185 ;  /* 0x00000004baa17c10 */ /* 0x000fe2000fffe0b9 */
[C---:B------:R-:W-:Y:S04]  /*8f20*/  HMMA.16816.F32.BF16 R24, R148.reuse, R162, R24 ;  /* 0x000000a29418723c */ /* 0x040fe80000041818 */
[----:B------:R-:W-:Y:S04]  /*8f30*/  IADD3 R132, R182, R161, RZ ;  /* 0x000000a1b6847210 */ /* 0x000fe80007ffe0ff */
[C---:B-1----:R-:W-:Y:S01]  /*8f40*/  HMMA.16816.F32.BF16 R28, R148.reuse, R136, R28 ;  /* 0x00000088941c723c */ /* 0x042fe2000004181c */
[----:B------:R-:W-:Y:S07]  /*8f50*/  LDSM.16.M88.4 R160, [R132+0xe900] ;  /* 0x00e9000084a0783b */ /* 0x000fee0000000200 */
[----:B------:R-:W-:Y:S01]  /*8f60*/  HMMA.16816.F32.BF16 R32, R148, R138, R32 ;  /* 0x0000008a9420723c */ /* 0x000fe20000041820 */
[----:B------:R-:W1:Y:S07]  /*8f70*/  LDSM.16.M88.4 R136, [R0+0xf900] ;  /* 0x00f900000088783b */ /* 0x000e6e0000000200 */
[C---:B---3--:R-:W-:Y:S01]  /*8f80*/  HMMA.16816.F32.BF16 R4, R140.reuse, R164, R4 ;  /* 0x000000a48c04723c */ /* 0x048fe20000041804 */
[----:B------:R-:W3:Y:S07]  /*8f90*/  LDSM.16.M88.4 R148, [R180+0x4000] ;  /* 0x00400000b494783b */ /* 0x000eee0000000200 */
[C---:B------:R-:W-:Y:S01]  /*8fa0*/  HMMA.16816.F32.BF16 R8, R140.reuse, R166, R8 ;  /* 0x000000a68c08723c */ /* 0x040fe20000041808 */
[----:B------:R-:W-:Y:S07]  /*8fb0*/  LDSM.16.M88.4 R164, [R185+UR4+0x11100] ;  /* 0x01110004b9a4783b */ /* 0x000fee0008000200 */
[C---:B----4-:R-:W-:Y:S08]  /*8fc0*/  HMMA.16816.F32.BF16 R12, R140.reuse, R144, R12 ;  /* 0x000000908c0c723c */ /* 0x050ff0000004180c */
[C---:B------:R-:W-:Y:S01]  /*8fd0*/  HMMA.16816.F32.BF16 R16, R140.reuse, R146, R16 ;  /* 0x000000928c10723c */ /* 0x040fe20000041810 */
[----:B------:R-:W4:Y:S07]  /*8fe0*/  LDSM.16.M88.4 R144, [R132+0xf100] ;  /* 0x00f100008490783b */ /* 0x000f2e0000000200 */
[C---:B--2---:R-:W-:Y:S08]  /*8ff0*/  HMMA.16816.F32.BF16 R20, R140.reuse, R152, R20 ;  /* 0x000000988c14723c */ /* 0x044ff00000041814 */
[C---:B------:R-:W-:Y:S01]  /*9000*/  HMMA.16816.F32.BF16 R24, R140.reuse, R154, R24 ;  /* 0x0000009a8c18723c */ /* 0x040fe20000041818 */
[----:B------:R-:W2:Y:S07]  /*9010*/  LDSM.16.M88.4 R152, [R132+0xf900] ;  /* 0x00f900008498783b */ /* 0x000eae0000000200 */
[C---:B-1----:R-:W-:Y:S08]  /*9020*/  HMMA.16816.F32.BF16 R28, R140.reuse, R136, R28 ;  /* 0x000000888c1c723c */ /* 0x042ff0000004181c */
[----:B------:R-:W-:Y:S01]  /*9030*/  HMMA.16816.F32.BF16 R32, R140, R138, R32 ;  /* 0x0000008a8c20723c */ /* 0x000fe20000041820 */
[----:B------:R-:W-:Y:S07]  /*9040*/  LDSM.16.M88.4 R136, [R187+0x8000] ;  /* 0x00800000bb88783b */ /* 0x000fee0000000200 */
[C---:B---3--:R-:W-:Y:S01]  /*9050*/  HMMA.16816.F32.BF16 R4, R148.reuse, R156, R4 ;  /* 0x0000009c9404723c */ /* 0x048fe20000041804 */
[----:B------:R-:W1:Y:S07]  /*9060*/  LDSM.16.M88.4 R140, [R185+UR4+0x10100] ;  /* 0x01010004b98c783b */ /* 0x000e6e0008000200 */
[C---:B------:R-:W-:Y:S01]  /*9070*/  HMMA.16816.F32.BF16 R8, R148.reuse, R158, R8 ;  /* 0x0000009e9408723c */ /* 0x040fe20000041808 */
[----:B------:R-:W3:Y:S07]  /*9080*/  LDSM.16.M88.4 R156, [R185+UR4+0x10900] ;  /* 0x01090004b99c783b */ /* 0x000eee0008000200 */
[C---:B------:R-:W-:Y:S08]  /*9090*/  HMMA.16816.F32.BF16 R12, R148.reuse, R160, R12 ;  /* 0x000000a0940c723c */ /* 0x040ff0000004180c */
[C---:B------:R-:W-:Y:S01]  /*90a0*/  HMMA.16816.F32.BF16 R16, R148.reuse, R162, R16 ;  /* 0x000000a29410723c */ /* 0x040fe20000041810 */
[----:B------:R-:W5:Y:S07]  /*90b0*/  LDSM.16.M88.4 R160, [R185+UR4+0x11900] ;  /* 0x01190004b9a0783b */ /* 0x000f6e0008000200 */
[C---:B----4-:R-:W-:Y:S08]  /*90c0*/  HMMA.16816.F32.BF16 R20, R148.reuse, R144, R20 ;  /* 0x000000909414723c */ /* 0x050ff00000041814 */
[C---:B------:R-:W-:Y:S01]  /*90d0*/  HMMA.16816.F32.BF16 R24, R148.reuse, R146, R24 ;  /* 0x000000929418723c */ /* 0x040fe20000041818 */
[----:B------:R-:W4:Y:S07]  /*90e0*/  LDSM.16.M88.4 R144, [R183+0x8000] ;  /* 0x00800000b790783b */ /* 0x000f2e0000000200 */
[C---:B--2---:R-:W-:Y:S08]  /*90f0*/  HMMA.16816.F32.BF16 R28, R148.reuse, R152, R28 ;  /* 0x00000098941c723c */ /* 0x044ff0000004181c */
        /* <DEDUP_REMOVED lines=8> */
[----:B------:R-:W-:Y:S07]  /*9180*/  LDSM.16.M88.4 R156, [R181+0x8000] ;  /* 0x00800000b59c783b */ /* 0x000fee0000000200 */
[C---:B------:R-:W-:Y:S08]  /*9190*/  HMMA.16816.F32.BF16 R20, R136.reuse, R164, R20 ;  /* 0x000000a48814723c */ /* 0x040ff00000041814 */
[C---:B------:R-:W-:Y:S01]  /*91a0*/  HMMA.16816.F32.BF16 R24, R136.reuse, R166, R24 ;  /* 0x000000a68818723c */ /* 0x040fe20000041818 */
[----:B------:R-:W3:Y:S07]  /*91b0*/  LDSM.16.M88.4 R164, [R0+0x10100] ;  /* 0x0101000000a4783b */ /* 0x000eee0000000200 */
[C---:B-----5:R-:W-:Y:S08]  /*91c0*/  HMMA.16816.F32.BF16 R28, R136.reuse, R160, R28 ;  /* 0x000000a0881c723c */ /* 0x060ff0000004181c */
[----:B------:R-:W-:Y:S01]  /*91d0*/  HMMA.16816.F32.BF16 R32, R136, R162, R32 ;  /* 0x000000a28820723c */ /* 0x000fe20000041820 */
[----:B------:R-:W5:Y:S07]  /*91e0*/  LDSM.16.M88.4 R136, [R0+0x10900] ;  /* 0x010900000088783b */ /* 0x000f6e0000000200 */
[C---:B----4-:R-:W-:Y:S01]  /*91f0*/  HMMA.16816.F32.BF16 R4, R144.reuse, R168, R4 ;  /* 0x000000a89004723c */ /* 0x050fe20000041804 */
[----:B------:R-:W4:Y:S07]  /*9200*/  LDSM.16.M88.4 R160, [R0+0x11100] ;  /* 0x0111000000a0783b */ /* 0x000f2e0000000200 */
        /* <DEDUP_REMOVED lines=8> */
[C---:B------:R-:W-:Y:S08]  /*9290*/  HMMA.16816.F32.BF16 R28, R144.reuse, R152, R28 ;  /* 0x00000098901c723c */ /* 0x040ff0000004181c */
[----:B------:R-:W-:Y:S01]  /*92a0*/  HMMA.16816.F32.BF16 R32, R144, R154, R32 ;  /* 0x0000009a9020723c */ /* 0x000fe20000041820 */
[----:B------:R-:W-:Y:S07]  /*92b0*/  LDSM.16.M88.4 R144, [R132+0x11900] ;  /* 0x011900008490783b */ /* 0x000fee0000000200 */
[C---:B---3--:R-:W-:Y:S08]  /*92c0*/  HMMA.16816.F32.BF16 R4, R156.reuse, R164, R4 ;  /* 0x000000a49c04723c */ /* 0x048ff00000041804 */
[C---:B------:R-:W-:Y:S08]  /*92d0*/  HMMA.16816.F32.BF16 R8, R156.reuse, R166, R8 ;  /* 0x000000a69c08723c */ /* 0x040ff00000041808 */
[C---:B-----5:R-:W-:Y:S08]  /*92e0*/  HMMA.16816.F32.BF16 R12, R156.reuse, R136, R12 ;  /* 0x000000889c0c723c */ /* 0x060ff0000004180c */
[C---:B------:R-:W-:Y:S01]  /*92f0*/  HMMA.16816.F32.BF16 R16, R156.reuse, R138, R16 ;  /* 0x0000008a9c10723c */ /* 0x040fe20000041810 */
[----:B------:R-:W3:Y:S01]  /*9300*/  LDSM.16.M88.4 R136, [R132+0x11100] ;  /* 0x011100008488783b */ /* 0x000ee20000000200 */
[----:B------:R-:W-:Y:S06]  /*9310*/  DEPBAR.LE SB0, 0x2 ;  /* 0x000080800000791a */ /* 0x000fec0000000000 */
[C---:B----4-:R-:W-:Y:S01]  /*9320*/  HMMA.16816.F32.BF16 R20, R156.reuse, R160, R20 ;  /* 0x000000a09c14723c */ /* 0x050fe20000041814 */
[----:B------:R-:W-:Y:S07]  /*9330*/  BAR.SYNC.DEFER_BLOCKING 0x0 ;  /* 0x0000000000007b1d */ /* 0x000fee0000010000 */
[C---:B------:R-:W-:Y:S08]  /*9340*/  HMMA.16816.F32.BF16 R24, R156.reuse, R162, R24 ;  /* 0x000000a29c18723c */ /* 0x040ff00000041818 */
[C---:B--2---:R-:W-:Y:S08]  /*9350*/  HMMA.16816.F32.BF16 R28, R156.reuse, R148, R28 ;  /* 0x000000949c1c723c */ /* 0x044ff0000004181c */
[----:B------:R-:W-:Y:S08]  /*9360*/  HMMA.16816.F32.BF16 R32, R156, R150, R32 ;  /* 0x000000969c20723c */ /* 0x000ff00000041820 */
[C---:B------:R-:W-:Y:S01]  /*9370*/  HMMA.16816.F32.BF16 R4, R168.reuse, R172, R4 ;  /* 0x000000aca804723c */ /* 0x040fe20000041804 */
[----:B------:R-:W-:Y:S07]  /*9380*/  LDSM.16.MT88.4 R152, [R134+UR4+0x2900] ;  /* 0x002900048698783b */ /* 0x000fee0008004200 */
[C---:B------:R-:W-:Y:S08]  /*9390*/  HMMA.16816.F32.BF16 R8, R168.reuse, R174, R8 ;  /* 0x000000aea808723c */ /* 0x040ff00000041808 */
[C---:B-1----:R-:W-:Y:S08]  /*93a0*/  HMMA.16816.F32.BF16 R12, R168.reuse, R140, R12 ;  /* 0x0000008ca80c723c */ /* 0x042ff0000004180c */
[C---:B------:R-:W-:Y:S04]  /*93b0*/  HMMA.16816.F32.BF16 R16, R168.reuse, R142, R16 ;  /* 0x0000008ea810723c */ /* 0x040fe80000041810 */
[----:B------:R-:W-:Y:S02]  /*93c0*/  FMNMX.FTZ R0, R4, R133, !PT ;  /* 0x0000008504007209 */ /* 0x000fe40007810000 */
[----:B------:R-:W-:Y:S02]  /*93d0*/  FMNMX.FTZ R2, R6, R3, !PT ;  /* 0x0000000306027209 */ /* 0x000fe40007810000 */
[C---:B---3--:R-:W-:Y:S04]  /*93e0*/  HMMA.16816.F32.BF16 R20, R168.reuse, R136, R20 ;  /* 0x00000088a814723c */ /* 0x048fe80000041814 */
[----:B------:R-:W-:Y:S02]  /*93f0*/  FMNMX.FTZ R143, R5, R0, !PT ;  /* 0x00000000058f7209 */ /* 0x000fe40007810000 */
[----:B------:R-:W-:Y:S02]  /*9400*/  FMNMX.FTZ R149, R7, R2, !PT ;  /* 0x0000000207957209 */ /* 0x000fe40007810000 */
[C---:B------:R-:W-:Y:S01]  /*9410*/  HMMA.16816.F32.BF16 R24, R168.reuse, R138, R24 ;  /* 0x0000008aa818723c */ /* 0x040fe20000041818 */
[----:B------:R-:W-:Y:S03]  /*9420*/  LDSM.16.MT88.4 R136, [R135+UR4+0x100] ;  /* 0x000100048788783b */ /* 0x000fe60008004200 */
[----:B------:R-:W-:Y:S02]  /*9430*/  FMNMX.FTZ R0, R8, R143, !PT ;  /* 0x0000008f08007209 */ /* 0x000fe40007810000 */
[----:B------:R-:W-:Y:S02]  /*9440*/  FMNMX.FTZ R2, R10, R149, !PT ;  /* 0x000000950a027209 */ /* 0x000fe40007810000 */
[C---:B------:R-:W-:Y:S04]  /*9450*/  HMMA.16816.F32.BF16 R28, R168.reuse, R144, R28 ;  /* 0x00000090a81c723c */ /* 0x040fe8000004181c */
        /* <DEDUP_REMOVED lines=74> */
[C---:B------:R-:W-:Y:S02]  /*9900*/  FMUL.FTZ R103, R3.reuse, R103 ;  /* 0x0000006703677220 */ /* 0x040fe40000410000 */
[----:B------:R-:W4:Y:S01]  /*9910*/  MUFU.EX2 R160, R160 ;  /* 0x000000a000a07308 */ /* 0x000f220000000800 */
[C---:B------:R-:W-:Y:S02]  /*9920*/  FMUL.FTZ R104, R132.reuse, R104 ;  /* 0x0000006884687220 */ /* 0x040fe40000410000 */
[----:B------:R-:W-:Y:S01]  /*9930*/  FMUL.FTZ R105, R132, R105 ;  /* 0x0000006984697220 */ /* 0x000fe20000410000 */
        /* <DEDUP_REMOVED lines=37> */
[----:B------:R-:W-:Y:S02]  /*9b90*/  FMUL.FTZ R121, R132, R121 ;  /* 0x0000007984797220 */ /* 0x000fe40000410000 */
[C---:B------:R-:W-:Y:S01]  /*9ba0*/  FMUL.FTZ R122, R3.reuse, R122 ;  /* 0x0000007a037a7220 */ /* 0x040fe20000410000 */
        /* <DEDUP_REMOVED lines=111> */
[----:B------:R-:W-:Y:S03]  /*a2a0*/  FMUL.FTZ R97, R132, R97 ;  /* 0x0000006184617220 */ /* 0x000fe60000410000 */
[C---:B------:R-:W-:Y:S03]  /*a2b0*/  HMMA.16816.F32.BF16 R92, R128.reuse, R12, R92 ;  /* 0x0000000c805c723c */ /* 0x040fe6000004185c */
[C---:B------:R-:W-:Y:S02]  /*a2c0*/  FMUL.FTZ R98, R3.reuse, R98 ;  /* 0x0000006203627220 */ /* 0x040fe40000410000 */
[C---:B------:R-:W-:Y:S02]  /*a2d0*/  FMUL.FTZ R99, R3.reuse, R99 ;  /* 0x0000006303637220 */ /* 0x040fe40000410000 */
[----:B-1----:R-:W-:Y:S01]  /*a2e0*/  F2FP.BF16.PACK_AB R12, R168, R167 ;  /* 0x000000a7a80c723e */ /* 0x002fe200000010ff */
[----:B------:R-:W-:Y:S01]  /*a2f0*/  FFMA.FTZ R157, R132, R197, R157 ;  /* 0x000000c5849d7223 */ /* 0x000fe2000001009d */
[----:B----4-:R-:W-:Y:S03]  /*a300*/  F2FP.BF16.PACK_AB R13, R170, R169 ;  /* 0x000000a9aa0d723e */ /* 0x010fe600000010ff */
[----:B------:R-:W-:Y:S01]  /*a310*/  HMMA.16816.F32.BF16 R96, R128, R14, R96 ;  /* 0x0000000e8060723c */ /* 0x000fe20000041860 */
[----:B------:R-:W-:Y:S02]  /*a320*/  LDSM.16.MT88.4 R128, [R133+0x4900] ;  /* 0x004900008580783b */ /* 0x000fe40000004200 */
[----:B------:R-:W-:Y:S02]  /*a330*/  FFMA.FTZ R161, R3, R196, R161 ;  /* 0x000000c403a17223 */ /* 0x000fe400000100a1 */
[----:B------:R-:W-:Y:S02]  /*a340*/  FADD.FTZ R158, R158, R157 ;  /* 0x0000009d9e9e7221 */ /* 0x000fe40000010000 */
[----:B------:R-:W-:Y:S01]  /*a350*/  F2FP.BF16.PACK_AB R14, R172, R171 ;  /* 0x000000abac0e723e */ /* 0x000fe200000010ff */
        /* <DEDUP_REMOVED lines=16> */
[----:B------:R-:W-:Y:S04]  /*a460*/  FADD.FTZ R3, R171, R168 ;  /* 0x000000a8ab037221 */ /* 0x000fe80000010000 */
[C---:B---3--:R-:W-:Y:S04]  /*a470*/  HMMA.16816.F32.BF16 R108, R12.reuse, R136, R108 ;  /* 0x000000880c6c723c */ /* 0x048fe8000004186c */
[----:B------:R-:W-:Y:S04]  /*a480*/  FADD.FTZ R3, R172, R3 ;  /* 0x00000003ac037221 */ /* 0x000fe80000010000 */
        /* <DEDUP_REMOVED lines=55> */
[----:B---3--:R-:W-:Y:S07]  /*a800*/  F2FP.BF16.PACK_AB R15, R155, R154 ;  /* 0x0000009a9b0f723e */ /* 0x008fee00000010ff */
[C---:B--2---:R-:W-:Y:S08]  /*a810*/  HMMA.16816.F32.BF16 R4, R12.reuse, R16, R4 ;  /* 0x000000100c04723c */ /* 0x044ff00000041804 */
        /* <DEDUP_REMOVED lines=36> */
[----:B------:R-:W-:Y:S02]  /*aa60*/  F2FP.BF16.PACK_AB R14, R166, R179 ;  /* 0x000000b3a60e723e */ /* 0x000fe400000010ff */
[----:B------:R-:W-:Y:S07]  /*aa70*/  F2FP.BF16.PACK_AB R15, R204, R189 ;  /* 0x000000bdcc0f723e */ /* 0x000fee00000010ff */
[C---:B----4-:R-:W-:Y:S08]  /*aa80*/  HMMA.16816.F32.BF16 R128, R12.reuse, R124, R4 ;  /* 0x0000007c0c80723c */ /* 0x050ff00000041804 */
        /* <DEDUP_REMOVED lines=31> */
[----:B------:R-:W-:Y:S01]  /*ac80*/  FADD.FTZ R10, R154, R151 ;  /* 0x000000979a0a7221 */ /* 0x000fe20000010000 */
[C---:B------:R-:W-:Y:S03]  /*ac90*/  HMMA.16816.F32.BF16 R92, R12.reuse, R20, R92 ;  /* 0x000000140c5c723c */ /* 0x040fe6000004185c */
        /* <DEDUP_REMOVED lines=8> */
[----:B------:R-:W-:Y:S01]  /*ad20*/  FADD.FTZ R196, R204, R189 ;  /* 0x000000bdccc47221 */ /* 0x000fe20000010000 */
[----:B------:R-:W-:-:S05]  /*ad30*/  @!P0 BRA `(.L_x_1560) ;  /* 0x0000035000008947 */ /* 0x000fca0003800000 */
[----:B------:R-:W-:Y:S01]  /*ad40*/  ULEA UR4, UR23, UR7, 0x6 ;  /* 0x0000000717047291 */ /* 0x000fe2000f8e303f */
[----:B------:R-:W-:Y:S01]  /*ad50*/  ISETP.NE.AND P1, PT, R190, 0x1, PT ;  /* 0x00000001be00780c */ /* 0x000fe20003f25270 */
[----:B------:R-:W-:Y:S02]  /*ad60*/  IMAD.MOV.U32 R192, RZ, RZ, RZ ;  /* 0x000000ffffc07224 */ /* 0x000fe400078e00ff */
[----:B------:R-:W-:Y:S02]  /*ad70*/  IMAD.U32 R15, RZ, RZ, UR13 ;  /* 0x0000000dff0f7e24 */ /* 0x000fe4000f8e00ff */
        /* <DEDUP_REMOVED lines=15> */
[----:B-1----:R-:W-:Y:S05]  /*ae70*/  IMAD.WIDE.U32 R4, R193, c[0x0][0x1e0], RZ ;  /* 0x00007800c1047a25 */ /* 0x002fea00078e00ff */
[----:B------:R-:W-:Y:S02]  /*ae80*/  IADD3 R5, R5, R3, RZ ;  /* 0x0000000305057210 */ /* 0x000fe40007ffe0ff */
        /* <DEDUP_REMOVED lines=9> */
[----:B------:R-:W-:Y:S03]  /*af20*/  IMAD R4, R15, 0x3000, R194 ;  /* 0x000030000f047824 */ /* 0x000fe600078e02c2 */
[----:B------:R-:W2:Y:S01]  /*af30*/  SHFL.IDX PT, R11, R6, RZ, 0x181f ;  /* 0x00181fff060b7589 */ /* 0x000ea200000e0000 */
[----:B------:R-:W-:Y:S03]  /*af40*/  IMAD.SHL.U32 R3, R4, 0x2, RZ ;  /* 0x0000000204037824 */ /* 0x000fe600078e00ff */
[----:B------:R-:W3:Y:S04]  /*af50*/  SHFL.IDX PT, R5, R16, 0x1, 0x181f ;  /* 0x00381f0010057f89 */ /* 0x000ee800000e0000 */
[----:B------:R4:W5:Y:S01]  /*af60*/  SHFL.IDX PT, R7, R6, 0x1, 0x181f ;  /* 0x00381f0006077f89 */ /* 0x00096200000e0000 */
[CC--:B-1----:R-:W-:Y:S02]  /*af70*/  IADD3 R12, P0, R9.reuse, R201.reuse, RZ ;  /* 0x000000c9090c7210 */ /* 0x0c2fe40007f1e0ff */
[----:B------:R-:W-:Y:S03]  /*af80*/  IADD3 R8, P1, R9, R202, RZ ;  /* 0x000000ca09087210 */ /* 0x000fe60007f3e0ff */
[--C-:B--2---:R-:W-:Y:S01]  /*af90*/  IMAD.X R13, R11, 0x1, R188.reuse, P0 ;  /* 0x000000010b0d7824 */ /* 0x104fe200000e06bc */
[----:B------:R-:W-:Y:S02]  /*afa0*/  IADD3 R14, P0, R9, R198, RZ ;  /* 0x000000c6090e7210 */ /* 0x000fe40007f1e0ff */
[----:B------:R-:W-:Y:S02]  /*afb0*/  IADD3.X R9, R11, R200, RZ, P1, !PT ;  /* 0x000000c80b097210 */ /* 0x000fe40000ffe4ff */
[----:B------:R1:W-:Y:S01]  /*afc0*/  LDGSTS.E.BYPASS.LTC128B.128 [R3+0xc100], [R12.64], !P5 ;  /* 0x0c1000000c037fae */ /* 0x0003e2000e901d4a */
[----:B---3--:R-:W-:Y:S01]  /*afd0*/  IADD3 R10, P2, R5, R201, RZ ;  /* 0x000000c9050a7210 */ /* 0x008fe20007f5e0ff */
[--C-:B------:R-:W-:Y:S01]  /*afe0*/  IMAD.X R15, R11, 0x1, R199.reuse, P0 ;  /* 0x000000010b0f7824 */ /* 0x100fe200000e06c7 */
[C---:B------:R-:W-:Y:S01]  /*aff0*/  IADD3 R4, P1, R5.reuse, R202, RZ ;  /* 0x000000ca05047210 */ /* 0x040fe20007f3e0ff */
[----:B------:R1:W-:Y:S01]  /*b000*/  LDGSTS.E.BYPASS.LTC128B.128 [R3+0xe100], [R8.64], !P4 ;  /* 0x0e10000008037fae */ /* 0x0003e2000e101d4a */
[----:B----4-:R-:W-:Y:S01]  /*b010*/  IADD3 R6, P0, R5, R198, RZ ;  /* 0x000000c605067210 */ /* 0x010fe20007f1e0ff */
[C---:B-----5:R-:W-:Y:S01]  /*b020*/  IMAD.X R11, R7.reuse, 0x1, R188, P2 ;  /* 0x00000001070b7824 */ /* 0x060fe200010e06bc */
[C---:B------:R-:W-:Y:S01]  /*b030*/  IADD3.X R5, R7.reuse, R200, RZ, P1, !PT ;  /* 0x000000c807057210 */ /* 0x040fe20000ffe4ff */
[----:B------:R1:W-:Y:S02]  /*b040*/  LDGSTS.E.BYPASS.LTC128B.128 [R3+0x10100], [R14.64], !P6 ;  /* 0x101000000e037fae */ /* 0x0003e4000f101d4a */
[----:B------:R-:W-:Y:S02]  /*b050*/  IMAD.X R7, R7, 0x1, R199, P0 ;  /* 0x0000000107077824 */ /* 0x000fe400000e06c7 */
[----:B------:R1:W-:Y:S04]  /*b060*/  LDGSTS.E.BYPASS.LTC128B.128 [R3+0xd100], [R10.64], !P5 ;  /* 0x0d1000000a037fae */ /* 0x0003e8000e901d4a */
[----:B------:R1:W-:Y:S04]  /*b070*/  LDGSTS.E.BYPASS.LTC128B.128 [R3+0xf100], [R4.64], !P4 ;  /* 0x0f10000004037fae */ /* 0x0003e8000e101d4a */
[----:B------:R1:W-:Y:S02]  /*b080*/  LDGSTS.E.BYPASS.LTC128B.128 [R3+0x11100], [R6.64], !P6 ;  /* 0x1110000006037fae */ /* 0x0003e4000f101d4a */
.L_x_1560:
[----:B------:R-:W-:Y:S01]  /*b090*/  UIADD3 UR4, UR23, -0x1, URZ ;  /* 0xffffffff17047890 */ /* 0x000fe2000fffe03f */
[----:B------:R-:W0:Y:S01]  /*b0a0*/  LDGDEPBAR ;  /* 0x00000000000079af */ /* 0x000e220000000000 */
[----:B------:R-:W-:Y:S01]  /*b0b0*/  UIADD3 UR9, UR5, 0x1, URZ ;  /* 0x0000000105097890 */ /* 0x000fe2000fffe03f */
[----:B------:R-:W-:Y:S01]  /*b0c0*/  ISETP.LT.AND P0, PT, RZ, UR23, PT ;  /* 0x00000017ff007c0c */ /* 0x000fe2000bf01270 */
[----:B------:R-:W-:Y:S01]  /*b0d0*/  UISETP.GE.AND UP0, UPT, UR5, 0x1, UPT ;  /* 0x000000010500788c */ /* 0x000fe2000bf06270 */
[----:B-1----:R-:W-:Y:S01]  /*b0e0*/  IMAD.MOV.U32 R3, RZ, RZ, R0 ;  /* 0x000000ffff037224 */ /* 0x002fe200078e0000 */
[----:B------:R-:W-:Y:S01]  /*b0f0*/  MOV R133, R2 ;  /* 0x0000000200857202 */ /* 0x000fe20000000f00 */
[----:B------:R-:W-:Y:S02]  /*b100*/  UMOV UR23, UR4 ;  /* 0x0000000400177c82 */ /* 0x000fe40008000000 */
[----:B------:R-:W-:Y:S07]  /*b110*/  USEL UR5, UR9, URZ, !UP0 ;  /* 0x0000003f09057287 */ /* 0x000fee000c000000 */
[----:B------:R-:W-:-:S05]  /*b120*/  @P0 BRA `(.L_x_1561) ;  /* 0xffffd58000000947 */ /* 0x000fca000383ffff */
.L_x_1558:
        /* <DEDUP_REMOVED lines=122> */
.L_x_1544:
        /* <DEDUP_REMOVED lines=152> */
[----:B---3--:R-:W-:-:S05]  /*c250*/  IMAD.U32 R15, RZ, RZ, UR5 ;  /* 0x00000005ff0f7e24 */ /* 0x008fca000f8e00ff */
[----:B------:R1:W5:Y:S01]  /*c260*/  @P1 LDG.E R5, [R14.64] ;  /* 0x0000000a0e051981 */ /* 0x000362000c1e1900 */
[----:B------:R-:W-:Y:S02]  /*c270*/  UMOV UR20, URZ ;  /* 0x0000003f00147c82 */ /* 0x000fe40008000000 */
[----:B------:R-:W-:Y:S01]  /*c280*/  UMOV UR21, URZ ;  /* 0x0000003f00157c82 */ /* 0x000fe20008000000 */
[----:B----4-:R-:W2:Y:S02]  /*c290*/  @P0 R2UR UR5, R6 ;  /* 0x00000000060503c2 */ /* 0x010ea400000e0000 */
        /* <DEDUP_REMOVED lines=8> */
.L_x_1563:
[----:B-1----:R-:W-:Y:S01]  /*c320*/  SHF.R.S32.HI R9, RZ, 0x1f, R2 ;  /* 0x0000001fff097819 */ /* 0x002fe20000011402 */
[----:B------:R-:W1:Y:S01]  /*c330*/  S2R R57, SR_CTAID.X ;  /* 0x0000000000397919 */ /* 0x000e620000002500 */
[----:B------:R-:W-:Y:S01]  /*c340*/  LOP3.LUT R13, R4, 0xffffffe0, RZ, 0xc0, !PT ;  /* 0xffffffe0040d7812 */ /* 0x000fe200078ec0ff */
[----:B------:R-:W-:Y:S01]  /*c350*/  IMAD.MOV.U32 R6, RZ, RZ, c[0x0][0x4e8] ;  /* 0x00013a00ff067624 */ /* 0x000fe200078e00ff */
[----:B------:R-:W-:Y:S01]  /*c360*/  LEA.HI R9, R9, R2, RZ, 0x3 ;  /* 0x0000000209097211 */ /* 0x000fe200078f18ff */
[----:B------:R-:W-:Y:S01]  /*c370*/  UMOV UR14, UR20 ;  /* 0x00000014000e7c82 */ /* 0x000fe20008000000 */
[----:B------:R-:W-:Y:S01]  /*c380*/  BSSY B0, `(.L_x_1564) ;  /* 0x000008c000007945 */ /* 0x000fe20003800000 */
[----:B------:R-:W-:Y:S01]  /*c390*/  IMAD.IADD R4, R0, 0x1, -R13 ;  /* 0x0000000100047824 */ /* 0x000fe200078e0a0d */
[----:B------:R-:W-:Y:S01]  /*c3a0*/  LOP3.LUT R9, R9, 0xffffff8, RZ, 0xc0, !PT ;  /* 0x0ffffff809097812 */ /* 0x000fe200078ec0ff */
[----:B------:R-:W-:Y:S01]  /*c3b0*/  UMOV UR15, UR21 ;  /* 0x00000015000f7c82 */ /* 0x000fe20008000000 */
[----:B------:R-:W-:Y:S01]  /*c3c0*/  ISETP.NE.AND P1, PT, R6, 0x1, PT ;  /* 0x000000010600780c */ /* 0x000fe20003f25270 */
[----:B------:R-:W-:Y:S01]  /*c3d0*/  ULDC.64 UR12, c[0x0][0x490] ;  /* 0x00012400000c7ab9 */ /* 0x000fe20000000a00 */
[----:B------:R-:W-:Y:S01]  /*c3e0*/  LEA.HI R6, R11, R11, RZ, 0x1 ;  /* 0x0000000b0b067211 */ /* 0x000fe200078f08ff */
[----:B------:R-:W-:Y:S01]  /*c3f0*/  IMAD.IADD R2, R2, 0x1, -R9 ;  /* 0x0000000102027824 */ /* 0x000fe200078e0a09 */
[----:B------:R-:W-:Y:S01]  /*c400*/  SHF.R.S32.HI R9, RZ, 0x1f, R4 ;  /* 0x0000001fff097819 */ /* 0x000fe20000011404 */
[----:B------:R-:W-:Y:S01]  /*c410*/  UIMAD.WIDE.U32 UR14, UR6, UR12, UR14 ;  /* 0x0000000c060e72a5 */ /* 0x000fe2000f8e000e */
[----:B------:R-:W-:Y:S01]  /*c420*/  LOP3.LUT R6, R6, 0x1ffffffe, RZ, 0xc0, !PT ;  /* 0x1ffffffe06067812 */ /* 0x000fe200078ec0ff */
[----:B------:R-:W-:Y:S01]  /*c430*/  UIMAD UR12, UR7, UR12, URZ ;  /* 0x0000000c070c72a4 */ /* 0x000fe2000f8e023f */
[----:B------:R-:W-:Y:S01]  /*c440*/  LEA.HI R9, R9, R4, RZ, 0x2 ;  /* 0x0000000409097211 */ /* 0x000fe200078f10ff */
[----:B------:R-:W-:Y:S01]  /*c450*/  ULDC.64 UR4, c[0x0][0x3a0] ;  /* 0x0000e80000047ab9 */ /* 0x000fe20000000a00 */
        /* <DEDUP_REMOVED lines=11> */
[----:B------:R-:W-:Y:S01]  /*c510*/  USEL UR17, UR8, URZ, !UP1 ;  /* 0x0000003f08117287 */ /* 0x000fe2000c800000 */
[----:B------:R-:W-:Y:S01]  /*c520*/  IMAD.SHL.U32 R3, R3, 0x8, RZ ;  /* 0x0000000803037824 */ /* 0x000fe200078e00ff */
[----:B------:R-:W-:Y:S02]  /*c530*/  UIMAD.WIDE.U32 UR18, UR20, UR4, URZ ;  /* 0x00000004141272a5 */ /* 0x000fe4000f8e003f */
[----:B-1----:R-:W-:Y:S01]  /*c540*/  LEA R6, R57, R6, 0x7 ;  /* 0x0000000639067211 */ /* 0x002fe200078e38ff */
[----:B------:R-:W-:Y:S02]  /*c550*/  ULDC.64 UR8, c[0x0][0x498] ;  /* 0x0001260000087ab9 */ /* 0x000fe40000000a00 */
[----:B------:R-:W-:Y:S02]  /*c560*/  UIMAD UR16, UR20, UR5, UR16 ;  /* 0x00000005141072a4 */ /* 0x000fe4000f8e0210 */
        /* <DEDUP_REMOVED lines=26> */
[----:B------:R-:W-:Y:S01]  /*c710*/  LOP3.LUT R11, R11, 0x1c0, RZ, 0xc0, !PT ;  /* 0x000001c00b0b7812 */ /* 0x000fe200078ec0ff */
[----:B------:R-:W-:-:S02]  /*c720*/  ULDC.64 UR6, c[0x0][0x3f0] ;  /* 0x0000fc0000067ab9 */ /* 0x000fc40000000a00 */
[----:B------:R-:W-:Y:S01]  /*c730*/  IMAD R13, R57, 0x80, R0 ;  /* 0x00000080390d7824 */ /* 0x000fe200078e0200 */
[----:B------:R-:W-:Y:S01]  /*c740*/  LEA R16, P0, R14, c[0x0][0x450], 0x2 ;  /* 0x000114000e107a11 */ /* 0x000fe200078010ff */
[----:B------:R-:W-:Y:S01]  /*c750*/  IMAD R17, R6, c[0x0][0x48c], R17 ;  /* 0x0001230006117a24 */ /* 0x000fe200078e0211 */
[----:B------:R-:W-:Y:S01]  /*c760*/  UIMAD UR12, UR12, UR6, URZ ;  /* 0x000000060c0c72a4 */ /* 0x000fe2000f8e023f */
[----:B------:R-:W-:Y:S01]  /*c770*/  @P1 IMAD.HI.U32 R10, R13, c[0x0][0x4ec], RZ ;  /* 0x00013b000d0a1a27 */ /* 0x000fe200078e00ff */
[----:B------:R-:W-:Y:S01]  /*c780*/  UIADD3 UR19, UR19, UR5, URZ ;  /* 0x0000000513137290 */ /* 0x000fe2000fffe03f */
[----:B------:R-:W-:Y:S01]  /*c790*/  SHF.R.U32.HI R6, RZ, 0x3, R11 ;  /* 0x00000003ff067819 */ /* 0x000fe2000001160b */
[----:B------:R-:W-:Y:S01]  /*c7a0*/  UIMAD UR7, UR17, UR7, UR12 ;  /* 0x00000007110772a4 */ /* 0x000fe2000f8e020c */
[----:B------:R-:W-:Y:S01]  /*c7b0*/  IMAD.IADD R12, R15, 0x1, R17 ;  /* 0x000000010f0c7824 */ /* 0x000fe200078e0211 */
[----:B------:R-:W-:Y:S01]  /*c7c0*/  UIMAD.WIDE.U32 UR18, UR17, UR6, UR18 ;  /* 0x00000006111272a5 */ /* 0x000fe2000f8e0012 */
[----:B------:R-:W-:Y:S01]  /*c7d0*/  IMAD.SHL.U32 R0, R9, 0x8, RZ ;  /* 0x0000000809007824 */ /* 0x000fe200078e00ff */
[----:B------:R-:W-:Y:S01]  /*c7e0*/  SHFL.IDX PT, R50, R16, RZ, 0x1c1f ;  /* 0x001c1fff10327589 */ /* 0x000fe200000e0000 */
[----:B------:R-:W-:Y:S01]  /*c7f0*/  IMAD.MOV.U32 R9, RZ, RZ, R13 ;  /* 0x000000ffff097224 */ /* 0x000fe200078e000d */
[----:B------:R-:W-:Y:S01]  /*c800*/  @P1 SHF.R.U32.HI R9, RZ, c[0x0][0x4f0], R10 ;  /* 0x00013c00ff091a19 */ /* 0x000fe2000001160a */
[----:B------:R-:W-:Y:S01]  /*c810*/  UIADD3 UR7, UR19, UR7, URZ ;  /* 0x0000000713077290 */ /* 0x000fe2000fffe03f */
[----:B------:R-:W-:Y:S01]  /*c820*/  LEA.HI.X R12, R14, c[0x0][0x454], R12, 0x2, P0 ;  /* 0x000115000e0c7a11 */ /* 0x000fe200000f140c */
[----:B------:R-:W-:Y:S01]  /*c830*/  SHFL.IDX PT, R48, R16, 0x1, 0x1c1f ;  /* 0x003c1f0010307f89 */ /* 0x000fe200000e0000 */
        /* <DEDUP_REMOVED lines=20> */
[----:B------:R-:W-:Y:S02]  /*c980*/  IMAD.SHL.U32 R58, R6, 0x2, RZ ;  /* 0x00000002063a7824 */ /* 0x000fe400078e00ff */
[----:B------:R-:W-:Y:S01]  /*c990*/  IMAD R57, R57, 0x80, R4 ;  /* 0x0000008039397824 */ /* 0x000fe200078e0204 */
[----:B------:R-:W-:Y:S01]  /*c9a0*/  IADD3 R15, R15, R18, RZ ;  /* 0x000000120f0f7210 */ /* 0x000fe20007ffe0ff */
[----:B------:R-:W-:Y:S01]  /*c9b0*/  IMAD R9, R9, c[0x0][0x3d8], RZ ;  /* 0x0000f60009097a24 */ /* 0x000fe200078e02ff */
[----:B-1----:R1:W-:Y:S03]  /*c9c0*/  @!P1 ST.E [R50.64], R7 ;  /* 0x0000000732009985 */ /* 0x0023e6000c10190a */
        /* <DEDUP_REMOVED lines=39> */
.L_x_1565:
[----:B--2---:R-:W-:Y:S05]  /*cc40*/  BSYNC B0 ;  /* 0x0000000000007941 */ /* 0x004fea0003800000 */
.L_x_1564:
        /* <DEDUP_REMOVED lines=23> */
.L_x_1567:
[----:B------:R-:W-:Y:S05]  /*cdc0*/  BSYNC B0 ;  /* 0x0000000000007941 */ /* 0x000fea0003800000 */
.L_x_1566:
        /* <DEDUP_REMOVED lines=23> */
.L_x_1569:
[----:B------:R-:W-:Y:S05]  /*cf40*/  BSYNC B0 ;  /* 0x0000000000007941 */ /* 0x000fea0003800000 */
.L_x_1568:
        /* <DEDUP_REMOVED lines=24> */
.L_x_1562:
        /* <DEDUP_REMOVED lines=31> */
.L_x_1570:
        /* <DEDUP_REMOVED lines=24> */
[----:B------:R-:W-:-:S04]  /*d440*/  UIMAD UR14, UR8, UR4, URZ ;  /* 0x00000004080e72a4 */ /* 0x000fc8000f8e023f */
[----:B------:R-:W-:Y:S01]  /*d450*/  @P0 SHF.R.U32.HI R8, RZ, c[0x0][0x4f0], R0 ;  /* 0x00013c00ff080a19 */ /* 0x000fe20000011600 */
[----:B------:R-:W-:-:S03]  /*d460*/  UIMAD UR5, UR9, UR5, UR14 ;  /* 0x00000005090572a4 */ /* 0x000fc6000f8e020e */
[----:B------:R-:W-:Y:S01]  /*d470*/  IADD3 R4, -R8, RZ, RZ ;  /* 0x000000ff08047210 */ /* 0x000fe20007ffe1ff */
[----:B------:R-:W-:Y:S02]  /*d480*/  UMOV UR14, UR16 ;  /* 0x00000010000e7c82 */ /* 0x000fe40008000000 */
[----:B------:R-:W-:Y:S01]  /*d490*/  UIMAD.WIDE.U32 UR14, UR9, UR4, UR14 ;  /* 0x00000004090e72a5 */ /* 0x000fe2000f8e000e */
[----:B------:R-:W-:Y:S02]  /*d4a0*/  IMAD.U32 R0, RZ, RZ, UR5 ;  /* 0x00000005ff007e24 */ /* 0x000fe4000f8e00ff */
[----:B------:R-:W-:Y:S01]  /*d4b0*/  IMAD R4, R4, c[0x0][0x4e8], R5 ;  /* 0x00013a0004047a24 */ /* 0x000fe200078e0205 */
[----:B------:R-:W-:Y:S02]  /*d4c0*/  SHF.R.S32.HI R5, RZ, 0x1f, R8 ;  /* 0x0000001fff057819 */ /* 0x000fe40000011408 */
[----:B------:R-:W-:Y:S02]  /*d4d0*/  IADD3 R8, P0, R8, UR14, RZ ;  /* 0x0000000e08087c10 */ /* 0x000fe4000ff1e0ff */
[----:B------:R-:W-:-:S02]  /*d4e0*/  SHF.R.S32.HI R2, RZ, 0x1f, R4 ;  /* 0x0000001fff027819 */ /* 0x000fc40000011404 */
        /* <DEDUP_REMOVED lines=9> */
.L_x_1572:
[----:B------:R-:W-:Y:S05]  /*d580*/  BSYNC B0 ;  /* 0x0000000000007941 */ /* 0x000fea0003800000 */
.L_x_1571:
        /* <DEDUP_REMOVED lines=70> */
.L_x_1574:
[----:B------:R-:W-:Y:S05]  /*d9f0*/  BSYNC B0 ;  /* 0x0000000000007941 */ /* 0x000fea0003800000 */
.L_x_1573:
        /* <DEDUP_REMOVED lines=21> */
.L_x_1576:
[----:B------:R-:W-:Y:S05]  /*db50*/  BSYNC B0 ;  /* 0x0000000000007941 */ /* 0x000fea0003800000 */
.L_x_1575:
        /* <DEDUP_REMOVED lines=21> */
.L_x_1578:
[----:B------:R-:W-:Y:S05]  /*dcb0*/  BSYNC B0 ;  /* 0x0000000000007941 */ /* 0x000fea0003800000 */
.L_x_1577:
        /* <DEDUP_REMOVED lines=22> */
.L_x_1579:
        /* <DEDUP_REMOVED lines=14> */
.L_x_1723:


//--------------------- .text._ZN7cutlass13device_kernelIN5flash19enable_sm80_to_sm89INS1_16FlashAttnFwdSm80INS1_25CollectiveMainloopFwdSm80ILi8ELi2ELb0EN4cute5tupleIJNS5_1CILi128EEENS7_ILi64EEENS7_ILi192EEEEEELi192ENS_10bfloat16_tEfNS_4arch4Sm80ELb1ELb0ELb0ELb1ELb1ELb1ELb1ELb0EEENS1_21CollectiveEpilogueFwdINS6_IJS8_SA_S9_EEENS6_IJNS7_ILi1EEESI_SI_EEESC_SE_Li256ELb1ELb1ELb0ELb0EEENS1_19SingleTileSchedulerILb1ELb0ELb1ELi128EEEEEEEEEvNT_6ParamsE --------------------------
	.section	.text._ZN7cutlass13device_kernelIN5flash19enable_sm80_to_sm89INS1_16FlashAttnFwdSm80INS1_25CollectiveMainloopFwdSm80ILi8ELi2ELb0EN4cute5tupleIJNS5_1CILi128EEENS7_ILi64EEENS7_ILi192EEEEEELi192ENS_10bfloat16_tEfNS_4arch4Sm80ELb1ELb0ELb0ELb1ELb1ELb1ELb1ELb0EEENS1_21CollectiveEpilogueFwdINS6_IJS8_SA_S9_EEENS6_IJNS7_ILi1EEESI_SI_EEESC_SE_Li256ELb1ELb1ELb0ELb0EEENS1_19SingleTileSchedulerILb1ELb0ELb1ELi128EEEEEEEEEvNT_6ParamsE,"ax",@progbits
	.sectioninfo	@"SHI_REGISTERS=235"
	.align	128
.text._ZN7cutlass13device_kernelIN5flash19enable_sm80_to_sm89INS1_16FlashAttnFwdSm80INS1_25CollectiveMainloopFwdSm80ILi8ELi2ELb0EN4cute5tupleIJNS5_1CILi128EEENS7_ILi64EEENS7_ILi192EEEEEELi192ENS_10bfloat16_tEfNS_4arch4Sm80ELb1ELb0ELb0ELb1ELb1ELb1ELb1ELb0EEENS1_21CollectiveEpilogueFwdINS6_IJS8_SA_S9_EEENS6_IJNS7_ILi1EEESI_SI_EEESC_SE_Li256ELb1ELb1ELb0ELb0EEENS1_19SingleTileSchedulerILb1ELb0ELb1ELi128EEEEEEEEEvNT_6ParamsE:
        .type           _ZN7cutlass13device_kernelIN5flash19enable_sm80_to_sm89INS1_16FlashAttnFwdSm80INS1_25CollectiveMainloopFwdSm80ILi8ELi2ELb0EN4cute5tupleIJNS5_1CILi128EEENS7_ILi64EEENS7_ILi192EEEEEELi192ENS_10bfloat16_tEfNS_4arch4Sm80ELb1ELb0ELb0ELb1ELb1ELb1ELb1ELb0EEENS1_21CollectiveEpilogueFwdINS6_IJS8_SA_S9_EEENS6_IJNS7_ILi1EEESI_SI_EEESC_SE_Li256ELb1ELb1ELb0ELb0EEENS1_19SingleTileSchedulerILb1ELb0ELb1ELi128EEEEEEEEEvNT_6ParamsE,@function
        .size           _ZN7cutlass13device_kernelIN5flash19enable_sm80_to_sm89INS1_16FlashAttnFwdSm80INS1_25CollectiveMainloopFwdSm80ILi8ELi2ELb0EN4cute5tupleIJNS5_1CILi128EEENS7_ILi64EEENS7_ILi192EEEEEELi192ENS_10bfloat16_tEfNS_4arch4Sm80ELb1ELb0ELb0ELb1ELb1ELb1ELb1ELb0EEENS1_21CollectiveEpilogueFwdINS6_IJS8_SA_S9_EEENS6_IJNS7_ILi1EEESI_SI_EEESC_SE_Li256ELb1ELb1ELb0ELb0EEENS1_19SingleTileSchedulerILb1ELb0ELb1ELi128EEEEEEEEEvNT_6ParamsE,(.L_x_1724 - _ZN7cutlass13device_kernelIN5flash19enable_sm80_to_sm89INS1_16FlashAttnFwdSm80INS1_25CollectiveMainloopFwdSm80ILi8ELi2ELb0EN4cute5tupleIJNS5_1CILi128EEENS7_ILi64EEENS7_ILi192EEEEEELi192ENS_10bfloat16_tEfNS_4arch4Sm80ELb1ELb0ELb0ELb1ELb1ELb1ELb1ELb0EEENS1_21CollectiveEpilogueFwdINS6_IJS8_SA_S9_EEENS6_IJNS7_ILi1EEESI_SI_EEESC_SE_Li256ELb1ELb1ELb0ELb0EEENS1_19SingleTileSchedulerILb1ELb0ELb1ELi128EEEEEEEEEvNT_6ParamsE)
        .other          _ZN7cutlass13device_kernelIN5flash19enable_sm80_to_sm89INS1_16FlashAttnFwdSm80INS1_25CollectiveMainloopFwdSm80ILi8ELi2ELb0EN4cute5tupleIJNS5_1CILi128EEENS7_ILi64EEENS7_ILi192EEEEEELi192ENS_10bfloat16_tEfNS_4arch4Sm80ELb1ELb0ELb0ELb1ELb1ELb1ELb1ELb0EEENS1_21CollectiveEpilogueFwdINS6_IJS8_SA_S9_EEENS6_IJNS7_ILi1EEESI_SI_EEESC_SE_Li256ELb1ELb1ELb0ELb0EEENS1_19SingleTileSchedulerILb1ELb0ELb1ELi128EEEEEEEEEvNT_6ParamsE,@"STO_CUDA_ENTRY STV_DEFAULT"
_ZN7cutlass13device_kernelIN5flash19enable_sm80_to_sm89INS1_16FlashAttnFwdSm80INS1_25CollectiveMainloopFwdSm80ILi8ELi2ELb0EN4cute5tupleIJNS5_1CILi128EEENS7_ILi64EEENS7_ILi192EEEEEELi192ENS_10bfloat16_tEfNS_4arch4Sm80ELb1ELb0ELb0ELb1ELb1ELb1ELb1ELb0EEENS1_21CollectiveEpilogueFwdINS6_IJS8_SA_S9_EEENS6_IJNS7_ILi1EEESI_SI_EEESC_SE_Li256ELb1ELb1ELb0ELb0EEENS1_19SingleTileSchedulerILb1ELb0ELb1ELi128EEEEEEEEEvNT_6ParamsE:
[----:B------:R-:W-:Y:S02]  /*0000*/  MOV R1, c[0x0][0x28] ;  /* 0x00000a0000017a02 */ /* 0x000fe40000000f00 */
[----:B------:R-:W1:Y:S01]  /*0010*/  S2R R89, SR_TID.X ;  /* 0x0000000000597919 */ /* 0x000e620000002100 */
[----:B------:R-:W-:Y:S01]  /*0020*/  MOV R2, 0x4 ;  /* 0x0000000400027802 */ /* 0x000fe20000000f00 */
[----:B------:R-:W2:Y:S01]  /*0030*/  S2UR UR4, SR_CTAID.X ;  /* 0x00000000000479c3 */ /* 0x000ea20000002500 */
[----:B------:R-:W-:Y:S01]  /*0040*/  ULDC.64 UR10, c[0x0][0x118] ;  /* 0x00004600000a7ab9 */ /* 0x000fe20000000a00 */
[----:B------:R-:W3:Y:S01]  /*0050*/  S2R R191, SR_CTAID.Z ;  /* 0x0000000000bf7919 */ /* 0x000ee20000002700 */
[----:B-1----:R-:W-:Y:S01]  /*0060*/  SHF.R.U32.HI R0, RZ, 0x5, R89 ;  /* 0x00000005ff007819 */ /* 0x002fe20000011659 */
[----:B---3--:R-:W-:-:S05]  /*0070*/  IMAD.WIDE R4, R191, R2, c[0x0][0x568] ;  /* 0x00015a00bf047625 */ /* 0x008fca00078e0202 */
[----:B------:R-:W1:Y:S02]  /*0080*/  SHFL.IDX PT, R0, R0, RZ, 0x1f ;  /* 0x00001fff00007589 */ /* 0x000e6400000e0000 */
[----:B-1----:R-:W-:-:S13]  /*0090*/  ISETP.NE.AND P0, PT, R0, RZ, PT ;  /* 0x000000ff0000720c */ /* 0x002fda0003f05270 */
[----:B--2---:R-:W-:Y:S05]  /*00a0*/  @!P0 BRA `(.L_x_1580) ;  /* 0x0000014000008947 */ /* 0x004fea0003800000 */
[----:B------:R-:W-:-:S04]  /*00b0*/  ISETP.NE.U32.AND P0, PT, RZ, c[0x0][0x568], PT ;  /* 0x00015a00ff007a0c */ /* 0x000fc80003f05070 */
[----:B------:R-:W-:-:S13]  /*00c0*/  ISETP.NE.AND.EX P0, PT, RZ, c[0x0][0x56c], PT, P0 ;  /* 0x00015b00ff007a0c */ /* 0x000fda0003f05300 */
[----:B------:R-:W-:Y:S05]  /*00d0*/  @!P0 BRA `(.L_x_1581) ;  /* 0x0000002000008947 */ /* 0x000fea0003800000 */
[----:B------:R1:W5:Y:S01]  /*00e0*/  LDG.E R3, [R4.64] ;  /* 0x0000000a04037981 */ /* 0x000362000c1e1900 */
[----:B------:R-:W-:Y:S05]  /*00f0*/  BRA `(.L_x_1582) ;  /* 0x0000009000007947 */ /* 0x000fea0003800000 */
.L_x_1581:
        /* <DEDUP_REMOVED lines=8> */
.L_x_1583:
[----:B------:R-:W-:-:S04]  /*0180*/  MOV R3, c[0x0][0x54c] ;  /* 0x0001530000037a02 */ /* 0x000fc80000000f00 */
.L_x_1582:
[----:B------:R-:W-:Y:S01]  /*0190*/  USHF.L.U32 UR4, UR4, 0x7, URZ ;  /* 0x0000000704047899 */ /* 0x000fe2000800063f */
[----:B-----5:R-:W-:-:S05]  /*01a0*/  IMAD R3, R3, c[0x0][0x548], RZ ;  /* 0x0001520003037a24 */ /* 0x020fca00078e02ff */
[----:B-1----:R-:W-:-:S04]  /*01b0*/  MOV R4, UR4 ;  /* 0x0000000400047c02 */ /* 0x002fc80008000f00 */
[----:B------:R-:W-:-:S04]  /*01c0*/  ISETP.GE.AND P0, PT, R4, R3, PT ;  /* 0x000000030400720c */ /* 0x000fc80003f06270 */
[----:B------:R-:W-:Y:S01]  /*01d0*/  SEL R191, R191, 0xffffffff, !P0 ;  /* 0xffffffffbfbf7807 */ /* 0x000fe20004000000 */
[----:B------:R-:W-:Y:S05]  /*01e0*/  BRA `(.L_x_1584) ;  /* 0x0000013000007947 */ /* 0x000fea0003800000 */
.L_x_1580:
[----:B------:R-:W-:-:S04]  /*01f0*/  ISETP.NE.U32.AND P0, PT, RZ, c[0x0][0x568], PT ;  /* 0x00015a00ff007a0c */ /* 0x000fc80003f05070 */
[----:B------:R-:W-:-:S13]  /*0200*/  ISETP.NE.AND.EX P0, PT, RZ, c[0x0][0x56c], PT, P0 ;  /* 0x00015b00ff007a0c */ /* 0x000fda0003f05300 */
[----:B------:R-:W-:Y:S05]  /*0210*/  @!P0 BRA `(.L_x_1585) ;  /* 0x0000002000008947 */ /* 0x000fea0003800000 */
[----:B------:R1:W5:Y:S01]  /*0220*/  LDG.E R3, [R4.64] ;  /* 0x0000000a04037981 */ /* 0x000362000c1e1900 */
[----:B------:R-:W-:Y:S05]  /*0230*/  BRA `(.L_x_1586) ;  /* 0x0000009000007947 */ /* 0x000fea0003800000 */
.L_x_1585:
        /* <DEDUP_REMOVED lines=8> */
.L_x_1587:
[----:B------:R-:W-:-:S04]  /*02c0*/  MOV R3, c[0x0][0x54c] ;  /* 0x0001530000037a02 */ /* 0x000fc80000000f00 */
.L_x_1586:
[----:B------:R-:W-:Y:S01]  /*02d0*/  USHF.L.U32 UR4, UR4, 0x7, URZ ;  /* 0x0000000704047899 */ /* 0x000fe2000800063f */
[----:B-----5:R-:W-:-:S05]  /*02e0*/  IMAD R3, R3, c[0x0][0x548], RZ ;  /* 0x0001520003037a24 */ /* 0x020fca00078e02ff */
[----:B-1----:R-:W-:-:S04]  /*02f0*/  MOV R4, UR4 ;  /* 0x0000000400047c02 */ /* 0x002fc80008000f00 */
[----:B------:R-:W-:-:S04]  /*0300*/  ISETP.GE.AND P0, PT, R4, R3, PT ;  /* 0x000000030400720c */ /* 0x000fc80003f06270 */
[----:B------:R-:W-:-:S04]  /*0310*/  SEL R191, R191, 0xffffffff, !P0 ;  /* 0xffffffffbfbf7807 */ /* 0x000fc80004000000 */
.L_x_1584:
[----:B------:R-:W-:-:S13]  /*0320*/  ISETP.GE.AND P0, PT, R191, RZ, PT ;  /* 0x000000ffbf00720c */ /* 0x000fda0003f06270 */
[----:B------:R-:W-:Y:S05]  /*0330*/  @!P0 EXIT ;  /* 0x000000000000894d */ /* 0x000fea0003800000 */
[----:B------:R-:W-:Y:S02]  /*0340*/  ISETP.NE.U32.AND P0, PT, RZ, c[0x0][0x370], PT ;  /* 0x0000dc00ff007a0c */ /* 0x000fe40003f05070 */
[----:B------:R-:W-:Y:S02]  /*0350*/  ISETP.NE.U32.AND P2, PT, RZ, c[0x0][0x360], PT ;  /* 0x0000d800ff007a0c */ /* 0x000fe40003f45070 */
[----:B------:R-:W-:Y:S02]  /*0360*/  ISETP.NE.AND.EX P1, PT, RZ, c[0x0][0x374], PT, P0 ;  /* 0x0000dd00ff007a0c */ /* 0x000fe40003f25300 */
[----:B------:R-:W-:Y:S02]  /*0370*/  ISETP.NE.AND.EX P0, PT, RZ, c[0x0][0x364], PT, P2 ;  /* 0x0000d900ff007a0c */ /* 0x000fe40003f05320 */
[----:B------:R-:W-:Y:S02]  /*0380*/  ISETP.NE.U32.AND P2, PT, RZ, c[0x0][0x348], PT ;  /* 0x0000d200ff007a0c */ /* 0x000fe40003f45070 */
[----:B------:R-:W-:-:S02]  /*0390*/  ISETP.NE.U32.AND P3, PT, RZ, c[0x0][0x350], PT ;  /* 0x0000d400ff007a0c */ /* 0x000fc40003f65070 */
[----:B------:R-:W-:Y:S02]  /*03a0*/  ISETP.NE.U32.AND P4, PT, RZ, c[0x0][0x358], PT ;  /* 0x0000d600ff007a0c */ /* 0x000fe40003f85070 */
[----:B------:R-:W-:Y:S02]  /*03b0*/  ISETP.NE.AND.EX P2, PT, RZ, c[0x0][0x34c], PT, P2 ;  /* 0x0000d300ff007a0c */ /* 0x000fe40003f45320 */
[----:B------:R-:W-:Y:S01]  /*03c0*/  ISETP.NE.AND.EX P3, PT, RZ, c[0x0][0x354], PT, P3 ;  /* 0x0000d500ff007a0c */ /* 0x000fe20003f65330 */
[----:B------:R-:W-:Y:S01]  /*03d0*/  @P1 IMAD.WIDE R8, R191, R2, c[0x0][0x370] ;  /* 0x0000dc00bf081625 */ /* 0x000fe200078e0202 */
[----:B------:R-:W-:-:S03]  /*03e0*/  ISETP.NE.AND.EX P4, PT, RZ, c[0x0][0x35c], PT, P4 ;  /* 0x0000d700ff007a0c */ /* 0x000fc60003f85340 */
[CC--:B------:R-:W-:Y:S01]  /*03f0*/  @P0 IMAD.WIDE R6, R191.reuse, R2.reuse, c[0x0][0x360] ;  /* 0x0000d800bf060625 */ /* 0x0c0fe200078e0202 */
[----:B------:R1:W2:Y:S03]  /*0400*/  @P1 LDG.E R3, [R8.64] ;  /* 0x0000000a08031981 */ /* 0x0002a6000c1e1900 */
[----:B------:R-:W-:Y:S01]  /*0410*/  IMAD.MOV.U32 R92, RZ, RZ, RZ ;  /* 0x000000ffff5c7224 */ /* 0x000fe200078e00ff */
[----:B------:R3:W4:Y:S01]  /*0420*/  @P0 LDG.E R0, [R6.64] ;  /* 0x0000000a06000981 */ /* 0x000722000c1e1900 */
[----:B------:R-:W-:Y:S02]  /*0430*/  IMAD.MOV.U32 R100, RZ, RZ, RZ ;  /* 0x000000ffff647224 */ /* 0x000fe400078e00ff */
[----:B------:R-:W-:Y:S02]  /*0440*/  IMAD.MOV.U32 R15, RZ, RZ, RZ ;  /* 0x000000ffff0f7224 */ /* 0x000fe400078e00ff */
[----:B------:R-:W-:-:S05]  /*0450*/  IMAD.WIDE R10, R191, R2, c[0x0][0x348] ;  /* 0x0000d200bf0a7625 */ /* 0x000fca00078e0202 */
[----:B------:R2:W5:Y:S01]  /*0460*/  @P2 LDG.E R92, [R10.64] ;  /* 0x0000000a0a5c2981 */ /* 0x000562000c1e1900 */
[----:B-1----:R-:W-:-:S04]  /*0470*/  IMAD.WIDE R8, R191, R2, c[0x0][0x350] ;  /* 0x0000d400bf087625 */ /* 0x002fc800078e0202 */
[----:B---3--:R-:W-:Y:S01]  /*0480*/  IMAD.WIDE R6, R191, R2, c[0x0][0x358] ;  /* 0x0000d600bf067625 */ /* 0x008fe200078e0202 */
[----:B------:R1:W5:Y:S04]  /*0490*/  @P3 LDG.E R100, [R8.64] ;  /* 0x0000000a08643981 */ /* 0x000368000c1e1900 */
[----:B------:R1:W5:Y:S04]  /*04a0*/  @P4 LDG.E R15, [R6.64] ;  /* 0x0000000a060f4981 */ /* 0x000368000c1e1900 */
[----:B------:R-:W3:Y:S01]  /*04b0*/  S2R R190, SR_CTAID.Y ;  /* 0x0000000000be7919 */ /* 0x000ee20000002600 */
[----:B------:R-:W-:-:S02]  /*04c0*/  UMOV UR8, URZ ;  /* 0x0000003f00087c82 */ /* 0x000fc40008000000 */
[----:B------:R-:W-:Y:S02]  /*04d0*/  ULDC UR12, c[0x0][0x168] ;  /* 0x00005a00000c7ab9 */ /* 0x000fe40000000800 */
[----:B------:R-:W-:Y:S02]  /*04e0*/  ULDC UR4, c[0x0][0x2ac] ;  /* 0x0000ab0000047ab9 */ /* 0x000fe40000000800 */
[----:B------:R-:W-:Y:S02]  /*04f0*/  ULDC UR17, c[0x0][0x1d0] ;  /* 0x0000740000117ab9 */ /* 0x000fe40000000800 */
[----:B------:R-:W-:Y:S01]  /*0500*/  UIMAD UR17, UR4, UR17, URZ ;  /* 0x00000011041172a4 */ /* 0x000fe2000f8e023f */
[----:B------:R-:W-:Y:S01]  /*0510*/  IMAD.MOV.U32 R93, RZ, RZ, c[0x0][0x228] ;  /* 0x00008a00ff5d7624 */ /* 0x000fe200078e00ff */
[----:B---3--:R-:W-:Y:S01]  /*0520*/  SHF.R.S32.HI R90, RZ, 0x1f, R190 ;  /* 0x0000001fff5a7819 */ /* 0x008fe200000114be */
[----:B--2---:R1:W2:Y:S08]  /*0530*/  @P1 R2UR UR8, R3 ;  /* 0x00000000030813c2 */ /* 0x0042b000000e0000 */
[----:B----4-:R1:W3:Y:S01]  /*0540*/  @P0 R2UR UR12, R0 ;  /* 0x00000000000c03c2 */ /* 0x0102e200000e0000 */
[----:B------:R-:W-:Y:S05]  /*0550*/  @P0 BRA `(.L_x_1588) ;  /* 0x0000006000000947 */ /* 0x000fea0003800000 */
[----:B------:R-:W-:Y:S05]  /*0560*/  @!P2 BRA `(.L_x_1588) ;  /* 0x000000500000a947 */ /* 0x000fea0003800000 */
[----:B-1----:R-:W4:Y:S04]  /*0570*/  LDG.E R3, [R10.64] ;  /* 0x0000000a0a037981 */ /* 0x002f28000c1e1900 */
[----:B---3--:R-:W3:Y:S01]  /*0580*/  LDG.E R0, [R10.64+0x4] ;  /* 0x0000040a0a007981 */ /* 0x008ee2000c1e1900 */
[----:B----4-:R-:W1:Y:S08]  /*0590*/  R2UR UR12, R3 ;  /* 0x00000000030c73c2 */ /* 0x010e7000000e0000 */
[----:B---3--:R-:W1:Y:S02]  /*05a0*/  R2UR UR4, R0 ;  /* 0x00000000000473c2 */ /* 0x008e6400000e0000 */
[----:B-1----:R-:W-:-:S06]  /*05b0*/  UIADD3 UR12, -UR12, UR4, URZ ;  /* 0x000000040c0c7290 */ /* 0x002fcc000fffe13f */
.L_x_1588:
[----:B------:R-:W-:-:S04]  /*05c0*/  ISETP.NE.U32.AND P0, PT, RZ, c[0x0][0x368], PT ;  /* 0x0000da00ff007a0c */ /* 0x000fc80003f05070 */
[----:B------:R-:W-:-:S13]  /*05d0*/  ISETP.NE.AND.EX P0, PT, RZ, c[0x0][0x36c], PT, P0 ;  /* 0x0000db00ff007a0c */ /* 0x000fda0003f05300 */
[----:B------:R-:W-:Y:S05]  /*05e0*/  @!P0 BRA `(.L_x_1589) ;  /* 0x0000004000008947 */ /* 0x000fea0003800000 */
[----:B-1----:R-:W-:-:S05]  /*05f0*/  IMAD.WIDE R8, R191, R2, c[0x0][0x368] ;  /* 0x0000da00bf087625 */ /* 0x002fca00078e0202 */
[----:B------:R-:W4:Y:S02]  /*0600*/  LDG.E R0, [R8.64] ;  /* 0x0000000a08007981 */ /* 0x000f24000c1e1900 */
[----:B----4-:R1:W4:Y:S02]  /*0610*/  R2UR UR17, R0 ;  /* 0x00000000001173c2 */ /* 0x01032400000e0000 */
[----:B-1--4-:R-:W-:Y:S05]  /*0620*/  BRA `(.L_x_1590) ;  /* 0x0000006000007947 */ /* 0x012fea0003800000 */
.L_x_1589:
[----:B------:R-:W-:Y:S05]  /*0630*/  @!P3 BRA `(.L_x_1590) ;  /* 0x000000500000b947 */ /* 0x000fea0003800000 */
[----:B-1----:R-:W4:Y:S04]  /*0640*/  LDG.E R0, [R8.64] ;  /* 0x0000000a08007981 */ /* 0x002f28000c1e1900 */
[----:B---3--:R-:W3:Y:S01]  /*0650*/  LDG.E R3, [R8.64+0x4] ;  /* 0x0000040a08037981 */ /* 0x008ee2000c1e1900 */
[----:B----4-:R-:W1:Y:S08]  /*0660*/  R2UR UR17, R0 ;  /* 0x00000000001173c2 */ /* 0x010e7000000e0000 */
[----:B---3--:R-:W1:Y:S02]  /*0670*/  R2UR UR4, R3 ;  /* 0x00000000030473c2 */ /* 0x008e6400000e0000 */
[----:B-1----:R-:W-:-:S06]  /*0680*/  UIADD3 UR17, -UR17, UR4, URZ ;  /* 0x0000000411117290 */ /* 0x002fcc000fffe13f */
.L_x_1590:
[----:B-1----:R-:W4:Y:S04]  /*0690*/  @P4 LDG.E R0, [R6.64] ;  /* 0x0000000a06004981 */ /* 0x002f28000c1e1900 */
[----:B------:R-:W4:Y:S01]  /*06a0*/  @P4 LDG.E R5, [R6.64+0x4] ;  /* 0x0000040a06054981 */ /* 0x000f22000c1e1900 */
[----:B------:R-:W-:-:S04]  /*06b0*/  ISETP.NE.U32.AND P1, PT, RZ, c[0x0][0x378], PT ;  /* 0x0000de00ff007a0c */ /* 0x000fc80003f25070 */
[----:B------:R-:W-:-:S13]  /*06c0*/  ISETP.NE.AND.EX P1, PT, RZ, c[0x0][0x37c], PT, P1 ;  /* 0x0000df00ff007a0c */ /* 0x000fda0003f25310 */
[----:B------:R-:W-:-:S05]  /*06d0*/  @P1 IMAD.WIDE R8, R191, R2, c[0x0][0x378] ;  /* 0x0000de00bf081625 */ /* 0x000fca00078e0202 */
[----:B---3--:R-:W3:Y:S01]  /*06e0*/  @P1 LDG.E R3, [R8.64] ;  /* 0x0000000a08031981 */ /* 0x008ee2000c1e1900 */
[----:B------:R-:W1:Y:S01]  /*06f0*/  R2UR UR13, R4 ;  /* 0x00000000040d73c2 */ /* 0x000e6200000e0000 */
[----:B------:R-:W-:Y:S02]  /*0700*/  ULDC UR4, c[0x0][0x2c4] ;  /* 0x0000b10000047ab9 */ /* 0x000fe40000000800 */
[----:B------:R-:W-:Y:S02]  /*0710*/  UISETP.NE.AND UP2, UPT, UR4, 0x1, UPT ;  /* 0x000000010400788c */ /* 0x000fe4000bf45270 */
[----:B--2---:R-:W-:Y:S02]  /*0720*/  UIADD3 UR6, -UR8, UR17, URZ ;  /* 0x0000001108067290 */ /* 0x004fe4000fffe13f */
[----:B------:R-:W-:-:S04]  /*0730*/  ULDC.64 UR4, c[0x0][0x2c8] ;  /* 0x0000b20000047ab9 */ /* 0x000fc80000000a00 */
[----:B------:R-:W-:-:S05]  /*0740*/  IMAD R11, RZ, RZ, -UR6 ;  /* 0x80000006ff0b7e24 */ /* 0x000fca000f8e02ff */
[----:B------:R-:W-:Y:S01]  /*0750*/  IMNMX R11, RZ, R11, !PT ;  /* 0x0000000bff0b7217 */ /* 0x000fe20007800200 */
[----:B-1----:R-:W-:-:S04]  /*0760*/  @UP2 UIADD3 UR18, UR13, 0x7f, URZ ;  /* 0x0000007f0d122890 */ /* 0x002fc8000fffe03f */
[----:B------:R-:W-:Y:S01]  /*0770*/  UIMAD.WIDE.U32 UR18, UR18, UR4, URZ ;  /* 0x00000004121272a5 */ /* 0x000fe2000f8e003f */
[----:B----4-:R-:W-:Y:S01]  /*0780*/  @P4 IMAD.IADD R93, R5, 0x1, -R0 ;  /* 0x00000001055d4824 */ /* 0x010fe200078e0a00 */
[----:B------:R-:W-:-:S03]  /*0790*/  IADD3 R0, R4, 0x7f, RZ ;  /* 0x0000007f04007810 */ /* 0x000fc60007ffe0ff */
[----:B------:R-:W1:Y:S08]  /*07a0*/  R2UR UR9, R93 ;  /* 0x000000005d0973c2 */ /* 0x000e7000000e0000 */
[----:B------:R2:W4:Y:S02]  /*07b0*/  R2UR UR7, R0 ;  /* 0x00000000000773c2 */ /* 0x00052400000e0000 */
[----:B----4-:R-:W-:-:S02]  /*07c0*/  @UP2 USHF.R.U32.HI UR7, URZ, UR5, UR19 ;  /* 0x000000053f072299 */ /* 0x010fc40008011613 */
[----:B-1----:R-:W-:-:S04]  /*07d0*/  UIADD3 UR9, UR6, UR9, URZ ;  /* 0x0000000906097290 */ /* 0x002fc8000fffe03f */
[----:B------:R-:W-:Y:S02]  /*07e0*/  UIADD3 UR15, UR9, 0x40, -UR12 ;  /* 0x00000040090f7890 */ /* 0x000fe4000fffe80c */
[----:B------:R-:W-:Y:S02]  /*07f0*/  UIADD3 UR4, UR9, 0x3f, URZ ;  /* 0x0000003f09047890 */ /* 0x000fe4000fffe03f */
[----:B------:R-:W-:Y:S02]  /*0800*/  UIADD3 UR7, UR15, UR7, URZ ;  /* 0x000000070f077290 */ /* 0x000fe4000fffe03f */
[----:B------:R-:W-:Y:S02]  /*0810*/  USHF.R.S32.HI UR14, URZ, 0x1f, UR4 ;  /* 0x0000001f3f0e7899 */ /* 0x000fe40008011404 */
[----:B------:R-:W-:Y:S02]  /*0820*/  USHF.R.S32.HI UR5, URZ, 0x1f, UR7 ;  /* 0x0000001f3f057899 */ /* 0x000fe40008011407 */
[----:B------:R-:W-:-:S02]  /*0830*/  ULEA.HI UR14, UR14, UR4, URZ, 0x6 ;  /* 0x000000040e0e7291 */ /* 0x000fc4000f8f303f */
[----:B------:R-:W-:Y:S02]  /*0840*/  ULEA.HI UR5, UR5, UR7, URZ, 0x6 ;  /* 0x0000000705057291 */ /* 0x000fe4000f8f303f */
[----:B------:R-:W-:Y:S02]  /*0850*/  USHF.R.S32.HI UR16, URZ, 0x6, UR14 ;  /* 0x000000063f107899 */ /* 0x000fe4000801140e */
[----:B------:R-:W-:Y:S02]  /*0860*/  USHF.R.S32.HI UR5, URZ, 0x6, UR5 ;  /* 0x000000063f057899 */ /* 0x000fe40008011405 */
[----:B------:R-:W-:Y:S02]  /*0870*/  UMOV UR14, UR17 ;  /* 0x00000011000e7c82 */ /* 0x000fe40008000000 */
[----:B------:R-:W-:Y:S02]  /*0880*/  UISETP.LT.AND UP0, UPT, UR16, UR5, UPT ;  /* 0x000000051000728c */ /* 0x000fe4000bf01270 */
[----:B---3--:R1:W3:Y:S02]  /*0890*/  @P1 R2UR UR14, R3 ;  /* 0x00000000030e13c2 */ /* 0x0082e400000e0000 */
[----:B------:R-:W-:-:S04]  /*08a0*/  USEL UR4, UR16, UR5, UP0 ;  /* 0x0000000510047287 */ /* 0x000fc80008000000 */
[----:B------:R-:W-:-:S06]  /*08b0*/  ULEA UR4, UR4, -UR6, 0x6 ;  /* 0x8000000604047291 */ /* 0x000fcc000f8e303f */
[----:B------:R-:W-:-:S04]  /*08c0*/  IMNMX R4, R93, UR4, PT ;  /* 0x000000045d047c17 */ /* 0x000fc8000b800200 */
[----:B------:R-:W-:Y:S02]  /*08d0*/  ISETP.GT.AND P0, PT, R4, R11, PT ;  /* 0x0000000b0400720c */ /* 0x000fe40003f04270 */
[----:B------:R-:W-:-:S05]  /*08e0*/  SHF.R.U32.HI R11, RZ, 0x6, R11 ;  /* 0x00000006ff0b7819 */ /* 0x000fca000001160b */
[----:B--2---:R-:W-:-:S06]  /*08f0*/  IMAD.MOV.U32 R0, RZ, RZ, R11 ;  /* 0x000000ffff007224 */ /* 0x004fcc00078e000b */
[----:B------:R-:W-:-:S04]  /*0900*/  @P0 IADD3 R4, R4, 0x3f, RZ ;  /* 0x0000003f04040810 */ /* 0x000fc80007ffe0ff */
[----:B------:R-:W-:-:S04]  /*0910*/  @P0 SHF.R.S32.HI R5, RZ, 0x1f, R4 ;  /* 0x0000001fff050819 */ /* 0x000fc80000011404 */
[----:B------:R-:W-:-:S04]  /*0920*/  @P0 LEA.HI R5, R5, R4, RZ, 0x6 ;  /* 0x0000000405050211 */ /* 0x000fc800078f30ff */
[----:B------:R-:W-:-:S04]  /*0930*/  @P0 SHF.R.S32.HI R0, RZ, 0x6, R5 ;  /* 0x00000006ff000819 */ /* 0x000fc80000011405 */
[----:B------:R-:W-:-:S13]  /*0940*/  ISETP.GT.AND P0, PT, R0, R11, PT ;  /* 0x0000000b0000720c */ /* 0x000fda0003f04270 */
[----:B------:R-:W-:Y:S05]  /*0950*/  @!P0 BRA `(.L_x_1591) ;  /* 0x00005c1000008947 */ /* 0x000fea0003800000 */
[----:B-1-3--:R-:W-:Y:S02]  /*0960*/  ISETP.NE.U32.AND P3, PT, RZ, c[0x0][0x340], PT ;  /* 0x0000d000ff007a0c */ /* 0x00afe40003f65070 */
[----:B-----5:R-:W-:Y:S02]  /*0970*/  SHF.R.S32.HI R5, RZ, 0x1f, R15 ;  /* 0x0000001fff057819 */ /* 0x020fe4000001140f */
[----:B------:R-:W-:Y:S01]  /*0980*/  IADD3 R18, R0, -0x1, RZ ;  /* 0xffffffff00127810 */ /* 0x000fe20007ffe0ff */
[----:B------:R-:W-:Y:S01]  /*0990*/  IMAD.MOV.U32 R102, RZ, RZ, c[0x0][0x238] ;  /* 0x00008e00ff667624 */ /* 0x000fe200078e00ff */
[----:B------:R-:W-:Y:S01]  /*09a0*/  ISETP.NE.AND.EX P3, PT, RZ, c[0x0][0x344], PT, P3 ;  /* 0x0000d100ff007a0c */ /* 0x000fe20003f65330 */
[----:B------:R-:W-:Y:S02]  /*09b0*/  IMAD.MOV.U32 R107, RZ, RZ, 0x6 ;  /* 0x00000006ff6b7424 */ /* 0x000fe400078e00ff */
[----:B------:R-:W-:Y:S02]  /*09c0*/  IMAD.MOV.U32 R12, RZ, RZ, c[0x0][0x258] ;  /* 0x00009600ff0c7624 */ /* 0x000fe400078e00ff */
[----:B------:R-:W-:Y:S01]  /*09d0*/  IMAD R13, R90, c[0x0][0x240], RZ ;  /* 0x000090005a0d7a24 */ /* 0x000fe200078e02ff */
[----:B------:R-:W-:-:S02]  /*09e0*/  SEL R154, R191, RZ, !P4 ;  /* 0x000000ffbf9a7207 */ /* 0x000fc40006000000 */
[----:B------:R-:W-:Y:S01]  /*09f0*/  LOP3.LUT R91, R91, 0xfffffffe, RZ, 0xc0, !PT ;  /* 0xfffffffe5b5b7812 */ /* 0x000fe200078ec0ff */
[----:B------:R-:W-:Y:S02]  /*0a00*/  IMAD.U32 R164, RZ, RZ, UR14 ;  /* 0x0000000effa47e24 */ /* 0x000fe4000f8e00ff */
[----:B------:R-:W-:Y:S01]  /*0a10*/  IMAD.U32 R158, RZ, RZ, UR14 ;  /* 0x0000000eff9e7e24 */ /* 0x000fe2000f8e00ff */
[----:B------:R-:W-:Y:S01]  /*0a20*/  USHF.R.S32.HI UR18, URZ, 0x1f, UR14 ;  /* 0x0000001f3f127899 */ /* 0x000fe2000801140e */
[----:B------:R-:W-:Y:S01]  /*0a30*/  @P3 IMAD.WIDE R166, R191, R2, c[0x0][0x340] ;  /* 0x0000d000bfa63625 */ /* 0x000fe200078e0202 */
[----:B------:R-:W-:Y:S02]  /*0a40*/  ULDC.64 UR6, c[0x0][0x290] ;  /* 0x0000a40000067ab9 */ /* 0x000fe40000000a00 */
[----:B------:R-:W-:Y:S01]  /*0a50*/  UIMAD UR6, UR18, UR6, URZ ;  /* 0x00000006120672a4 */ /* 0x000fe2000f8e023f */
[----:B------:R-:W-:Y:S01]  /*0a60*/  IMAD.U32 R160, RZ, RZ, UR14 ;  /* 0x0000000effa07e24 */ /* 0x000fe2000f8e00ff */
[----:B------:R-:W-:Y:S01]  /*0a70*/  ULDC.64 UR4, c[0x0][0x280] ;  /* 0x0000a00000047ab9 */ /* 0x000fe20000000a00 */
[----:B------:R-:W2:Y:S01]  /*0a80*/  @P3 LDG.E R166, [R166.64] ;  /* 0x0000000aa6a63981 */ /* 0x000ea2000c1e1900 */
[----:B------:R-:W-:Y:S01]  /*0a90*/  SHF.R.S32.HI R2, RZ, 0x1f, R89 ;  /* 0x0000001fff027819 */ /* 0x000fe20000011459 */
[----:B------:R-:W-:Y:S01]  /*0aa0*/  IMAD.SHL.U32 R97, R102, 0x40, RZ ;  /* 0x0000004066617824 */ /* 0x000fe200078e00ff */
[----:B------:R-:W-:Y:S01]  /*0ab0*/  ISETP.GT.AND P0, PT, R18, R11, PT ;  /* 0x0000000b1200720c */ /* 0x000fe20003f04270 */
[----:B------:R-:W-:Y:S01]  /*0ac0*/  IMAD.SHL.U32 R96, R12, 0x40, RZ ;  /* 0x000000400c607824 */ /* 0x000fe200078e00ff */
[----:B------:R-:W-:Y:S01]  /*0ad0*/  LEA.HI R6, R2, R89, RZ, 0x3 ;  /* 0x0000005902067211 */ /* 0x000fe200078f18ff */
[----:B------:R-:W-:Y:S01]  /*0ae0*/  IMAD R156, R190, c[0x0][0x244], R13 ;  /* 0x00009100be9c7a24 */ /* 0x000fe200078e020d */
[C---:B------:R-:W-:Y:S01]  /*0af0*/  SHF.L.U64.HI R95, R102.reuse, R107, c[0x0][0x23c] ;  /* 0x00008f00665f7619 */ /* 0x040fe2000001026b */
[----:B------:R-:W-:Y:S01]  /*0b00*/  IMAD.SHL.U32 R111, R102, 0x20, RZ ;  /* 0x00000020666f7824 */ /* 0x000fe200078e00ff */
[----:B------:R-:W-:Y:S01]  /*0b10*/  SHF.R.S32.HI R4, RZ, 0x3, R6 ;  /* 0x00000003ff047819 */ /* 0x000fe20000011406 */
[----:B------:R-:W-:Y:S01]  /*0b20*/  IMAD.SHL.U32 R113, R12, 0x20, RZ ;  /* 0x000000200c717824 */ /* 0x000fe200078e00ff */
[----:B------:R-:W-:Y:S01]  /*0b30*/  LOP3.LUT R6, R6, 0x1ffffff8, RZ, 0xc0, !PT ;  /* 0x1ffffff806067812 */ /* 0x000fe200078ec0ff */
[----:B------:R-:W-:Y:S01]  /*0b40*/  IMAD R10, R95, R18, RZ ;  /* 0x000000125f0a7224 */ /* 0x000fe200078e02ff */
[----:B------:R-:W-:Y:S01]  /*0b50*/  IADD3 R15, P1, R4, R15, RZ ;  /* 0x0000000f040f7210 */ /* 0x000fe20007f3e0ff */
[----:B------:R-:W-:Y:S01]  /*0b60*/  IMAD.IADD R3, R93, 0x1, -R4 ;  /* 0x000000015d037824 */ /* 0x000fe200078e0a04 */
[----:B------:R-:W-:Y:S01]  /*0b70*/  SHF.L.U64.HI R94, R12, R107, c[0x0][0x25c] ;  /* 0x000097000c5e7619 */ /* 0x000fe2000001026b */
[----:B------:R-:W-:Y:S01]  /*0b80*/  IMAD.IADD R6, R89, 0x1, -R6 ;  /* 0x0000000159067824 */ /* 0x000fe200078e0a06 */
[----:B------:R-:W-:Y:S01]  /*0b90*/  LEA.HI.X.SX32 R20, R4, R5, 0x1, P1 ;  /* 0x0000000504147211 */ /* 0x000fe200008f0eff */
[----:B------:R-:W-:Y:S01]  /*0ba0*/  IMAD R3, R18, -0x40, R3 ;  /* 0xffffffc012037824 */ /* 0x000fe200078e0203 */
[----:B------:R-:W-:Y:S01]  /*0bb0*/  SHF.R.S32.HI R7, RZ, 0x1f, R18 ;  /* 0x0000001fff077819 */ /* 0x000fe20000011412 */
[----:B------:R-:W-:Y:S01]  /*0bc0*/  IMAD.SHL.U32 R22, R6, 0x8, RZ ;  /* 0x0000000806167824 */ /* 0x000fe200078e00ff */
[----:B------:R-:W-:Y:S01]  /*0bd0*/  UIMAD UR4, UR18, UR4, URZ ;  /* 0x00000004120472a4 */ /* 0x000fe2000f8e023f */
[C---:B------:R-:W-:Y:S01]  /*0be0*/  IMAD R16, R20.reuse, c[0x0][0x238], RZ ;  /* 0x00008e0014107a24 */ /* 0x040fe200078e02ff */
[C---:B------:R-:W-:Y:S01]  /*0bf0*/  ISETP.GE.AND P2, PT, R3.reuse, 0x1, PT ;  /* 0x000000010300780c */ /* 0x040fe20003f46270 */
[----:B------:R-:W-:Y:S01]  /*0c00*/  IMAD R20, R20, c[0x0][0x258], RZ ;  /* 0x0000960014147a24 */ /* 0x000fe200078e02ff */
[----:B------:R-:W-:Y:S01]  /*0c10*/  ISETP.GE.AND P1, PT, R3, 0x21, PT ;  /* 0x000000210300780c */ /* 0x000fe20003f26270 */
[----:B------:R-:W-:Y:S01]  /*0c20*/  IMAD.SHL.U32 R3, R4, 0x40, RZ ;  /* 0x0000004004037824 */ /* 0x000fe200078e00ff */
[----:B------:R-:W-:Y:S01]  /*0c30*/  SHF.R.S32.HI R23, RZ, 0x1f, R22 ;  /* 0x0000001fff177819 */ /* 0x000fe20000011416 */
[C---:B------:R-:W-:Y:S01]  /*0c40*/  IMAD R16, R15.reuse, c[0x0][0x23c], R16 ;  /* 0x00008f000f107a24 */ /* 0x040fe200078e0210 */
[----:B------:R-:W-:Y:S01]  /*0c50*/  UIMAD UR6, UR14, UR7, UR6 ;  /* 0x000000070e0672a4 */ /* 0x000fe2000f8e0206 */
[----:B------:R-:W-:Y:S01]  /*0c60*/  IMAD R20, R15, c[0x0][0x25c], R20 ;  /* 0x000097000f147a24 */ /* 0x000fe200078e0214 */
[----:B------:R-:W-:Y:S01]  /*0c70*/  LOP3.LUT R3, R3, 0x1c0, RZ, 0xc0, !PT ;  /* 0x000001c003037812 */ /* 0x000fe200078ec0ff */
[----:B------:R-:W-:Y:S01]  /*0c80*/  IMAD.WIDE.U32 R24, R15, c[0x0][0x238], R22 ;  /* 0x00008e000f187a25 */ /* 0x000fe200078e0016 */
[----:B------:R-:W-:Y:S01]  /*0c90*/  UIMAD UR4, UR14, UR5, UR4 ;  /* 0x000000050e0472a4 */ /* 0x000fe2000f8e0204 */
[----:B------:R-:W-:-:S02]  /*0ca0*/  IADD3 R100, R100, UR17, RZ ;  /* 0x0000001164647c10 */ /* 0x000fc4000fffe0ff */
[----:B------:R-:W-:Y:S01]  /*0cb0*/  IMAD.WIDE.U32 R14, R15, c[0x0][0x258], R22 ;  /* 0x000096000f0e7a25 */ /* 0x000fe200078e0016 */
[----:B------:R-:W-:Y:S02]  /*0cc0*/  LOP3.LUT R4, R3, 0x38, R22, 0xf8, !PT ;  /* 0x0000003803047812 */ /* 0x000fe400078ef816 */
[----:B------:R-:W-:Y:S01]  /*0cd0*/  SHF.R.U32.HI R3, RZ, 0x3, R3 ;  /* 0x00000003ff037819 */ /* 0x000fe20000011603 */
[----:B------:R-:W-:Y:S02]  /*0ce0*/  IMAD R8, R94, R18, RZ ;  /* 0x000000125e087224 */ /* 0x000fe400078e02ff */
[----:B------:R-:W-:Y:S01]  /*0cf0*/  IMAD.IADD R21, R15, 0x1, R20 ;  /* 0x000000010f157824 */ /* 0x000fe200078e0214 */
[----:B------:R-:W-:Y:S01]  /*0d00*/  LOP3.LUT R3, R4, R3, RZ, 0x3c, !PT ;  /* 0x0000000304037212 */ /* 0x000fe200078e3cff */
[----:B------:R-:W-:Y:S01]  /*0d10*/  IMAD.IADD R17, R25, 0x1, R16 ;  /* 0x0000000119117824 */ /* 0x000fe200078e0210 */
[----:B------:R-:W-:Y:S01]  /*0d20*/  LEA.HI R4, R2, R89, RZ, 0x2 ;  /* 0x0000005902047211 */ /* 0x000fe200078f10ff */
[----:B------:R-:W-:Y:S01]  /*0d30*/  IMAD.MOV.U32 R20, RZ, RZ, R14 ;  /* 0x000000ffff147224 */ /* 0x000fe200078e000e */
[----:B------:R-:W-:Y:S01]  /*0d40*/  SHF.R.S32.HI R14, RZ, 0x1f, R191 ;  /* 0x0000001fff0e7819 */ /* 0x000fe200000114bf */
[C---:B------:R-:W-:Y:S01]  /*0d50*/  IMAD R9, R7.reuse, R97, R10 ;  /* 0x0000006107097224 */ /* 0x040fe200078e020a */
[----:B------:R-:W-:Y:S01]  /*0d60*/  LOP3.LUT R10, R4, 0xfffffffc, RZ, 0xc0, !PT ;  /* 0xfffffffc040a7812 */ /* 0x000fe200078ec0ff */
[----:B------:R-:W-:Y:S01]  /*0d70*/  IMAD.MOV.U32 R16, RZ, RZ, R24 ;  /* 0x000000ffff107224 */ /* 0x000fe200078e0018 */
[----:B------:R-:W-:Y:S01]  /*0d80*/  SEL R173, R14, RZ, !P4 ;  /* 0x000000ff0ead7207 */ /* 0x000fe20006000000 */
[----:B------:R-:W-:Y:S01]  /*0d90*/  IMAD R7, R7, R96, R8 ;  /* 0x0000006007077224 */ /* 0x000fe200078e0208 */
[----:B------:R-:W-:Y:S01]  /*0da0*/  @P0 IADD3 R8, R0, -0x2, RZ ;  /* 0xfffffffe00080810 */ /* 0x000fe20007ffe0ff */
[----:B------:R-:W-:Y:S01]  /*0db0*/  IMAD.WIDE.U32 R16, R190, c[0x0][0x240], R16 ;  /* 0x00009000be107a25 */ /* 0x000fe200078e0010 */
[----:B------:R-:W-:-:S02]  /*0dc0*/  IADD3 R0, R22, 0x40, RZ ;  /* 0x0000004016007810 */ /* 0x000fc40007ffe0ff */
[----:B------:R-:W-:Y:S01]  /*0dd0*/  @P0 SHF.R.S32.HI R5, RZ, 0x1f, R8 ;  /* 0x0000001fff050819 */ /* 0x000fe20000011408 */
[----:B------:R-:W-:Y:S01]  /*0de0*/  IMAD.IADD R157, R17, 0x1, R156 ;  /* 0x00000001119d7824 */ /* 0x000fe200078e029c */
[----:B------:R-:W-:Y:S01]  /*0df0*/  ISETP.GE.AND P6, PT, R0, c[0x0][0x1d4], PT ;  /* 0x0000750000007a0c */ /* 0x000fe20003fc6270 */
[----:B------:R-:W-:Y:S01]  /*0e00*/  IMAD.MOV.U32 R156, RZ, RZ, R16 ;  /* 0x000000ffff9c7224 */ /* 0x000fe200078e0010 */
[C---:B------:R-:W-:Y:S01]  /*0e10*/  IADD3 R0, R22.reuse, 0x80, RZ ;  /* 0x0000008016007810 */ /* 0x040fe20007ffe0ff */
[----:B------:R-:W-:Y:S01]  /*0e20*/  IMAD R175, R173, c[0x0][0x248], RZ ;  /* 0x00009200adaf7a24 */ /* 0x000fe200078e02ff */
[----:B------:R-:W-:Y:S01]  /*0e30*/  ISETP.GE.AND P4, PT, R22, c[0x0][0x1d4], PT ;  /* 0x0000750016007a0c */ /* 0x000fe20003f86270 */
[----:B------:R-:W-:Y:S01]  /*0e40*/  @P0 IMAD R6, R95, R8, RZ ;  /* 0x000000085f060224 */ /* 0x000fe200078e02ff */
[----:B------:R-:W-:Y:S01]  /*0e50*/  ISETP.GE.AND P5, PT, R0, c[0x0][0x1d4], PT ;  /* 0x0000750000007a0c */ /* 0x000fe20003fa6270 */
[----:B------:R-:W-:Y:S01]  /*0e60*/  IMAD.IADD R0, R89, 0x1, -R10 ;  /* 0x0000000159007824 */ /* 0x000fe200078e0a0a */
[----:B------:R-:W-:Y:S01]  /*0e70*/  LEA.HI R10, R2, R89, RZ, 0x6 ;  /* 0x00000059020a7211 */ /* 0x000fe200078f30ff */
[C---:B------:R-:W-:Y:S01]  /*0e80*/  IMAD R175, R154.reuse, c[0x0][0x24c], R175 ;  /* 0x000093009aaf7a24 */ /* 0x040fe200078e02af */
[----:B------:R-:W-:Y:S01]  /*0e90*/  SHF.R.S32.HI R99, RZ, 0x2, R4 ;  /* 0x00000002ff637819 */ /* 0x000fe20000011404 */
[----:B------:R-:W-:-:S03]  /*0ea0*/  IMAD.WIDE.U32 R156, R154, c[0x0][0x248], R156 ;  /* 0x000092009a9c7a25 */ /* 0x000fc600078e009c */
[----:B------:R-:W-:Y:S01]  /*0eb0*/  SHF.R.S32.HI R26, RZ, 0x1f, R99 ;  /* 0x0000001fff1a7819 */ /* 0x000fe20000011463 */
[----:B------:R-:W-:Y:S02]  /*0ec0*/  @P0 IMAD R6, R5, R97, R6 ;  /* 0x0000006105060224 */ /* 0x000fe400078e0206 */
[----:B------:R-:W-:Y:S01]  /*0ed0*/  IMAD R5, R90, c[0x0][0x260], RZ ;  /* 0x000098005a057a24 */ /* 0x000fe200078e02ff */
[----:B------:R-:W-:Y:S01]  /*0ee0*/  @P4 LOP3.LUT R91, R91, 0x1, RZ, 0xfc, !PT ;  /* 0x000000015b5b4812 */ /* 0x000fe200078efcff */
[----:B------:R-:W-:Y:S02]  /*0ef0*/  IMAD.IADD R175, R157, 0x1, R175 ;  /* 0x000000019daf7824 */ /* 0x000fe400078e02af */
[----:B------:R-:W-:Y:S01]  /*0f00*/  IMAD.MOV.U32 R174, RZ, RZ, R156 ;  /* 0x000000ffffae7224 */ /* 0x000fe200078e009c */
[----:B------:R-:W-:Y:S01]  /*0f10*/  LOP3.LUT R91, R91, 0xfffffffb, RZ, 0xc0, !PT ;  /* 0xfffffffb5b5b7812 */ /* 0x000fe200078ec0ff */
[----:B------:R-:W-:Y:S02]  /*0f20*/  IMAD.SHL.U32 R10, R10, 0x8, RZ ;  /* 0x000000080a0a7824 */ /* 0x000fe400078e00ff */
[----:B------:R-:W-:-:S02]  /*0f30*/  IMAD R5, R190, c[0x0][0x264], R5 ;  /* 0x00009900be057a24 */ /* 0x000fc400078e0205 */
[----:B------:R-:W-:Y:S01]  /*0f40*/  IMAD.WIDE.U32 R20, R190, c[0x0][0x260], R20 ;  /* 0x00009800be147a25 */ /* 0x000fe200078e0014 */
[----:B------:R-:W-:-:S03]  /*0f50*/  LOP3.LUT R10, R3, 0xfffffe00, R10, 0xf8, !PT ;  /* 0xfffffe00030a7812 */ /* 0x000fc600078ef80a */
[----:B------:R-:W-:Y:S02]  /*0f60*/  IMAD.IADD R21, R21, 0x1, R5 ;  /* 0x0000000115157824 */ /* 0x000fe400078e0205 */
[----:B------:R-:W-:Y:S02]  /*0f70*/  IMAD.MOV.U32 R5, RZ, RZ, 0x5 ;  /* 0x00000005ff057424 */ /* 0x000fe400078e00ff */
[----:B------:R-:W-:Y:S02]  /*0f80*/  IMAD R173, R173, c[0x0][0x268], RZ ;  /* 0x00009a00adad7a24 */ /* 0x000fe400078e02ff */
[----:B------:R-:W-:Y:S01]  /*0f90*/  @P2 IMAD.SHL.U32 R13, R10, 0x2, RZ ;  /* 0x000000020a0d2824 */ /* 0x000fe200078e00ff */
[-C--:B------:R-:W-:Y:S01]  /*0fa0*/  SHF.L.U64.HI R102, R102, R5.reuse, c[0x0][0x23c] ;  /* 0x00008f0066667619 */ /* 0x080fe20000010205 */
[----:B------:R-:W-:Y:S01]  /*0fb0*/  IMAD R173, R154, c[0x0][0x26c], R173 ;  /* 0x00009b009aad7a24 */ /* 0x000fe200078e02ad */
[----:B------:R-:W-:Y:S01]  /*0fc0*/  SHF.L.U64.HI R104, R12, R5, c[0x0][0x25c] ;  /* 0x000097000c687619 */ /* 0x000fe20000010205 */
[----:B------:R-:W-:-:S04]  /*0fd0*/  IMAD.WIDE.U32 R154, R154, c[0x0][0x268], R20 ;  /* 0x00009a009a9a7a25 */ /* 0x000fc800078e0014 */
[----:B------:R-:W-:Y:S02]  /*0fe0*/  IMAD.IADD R173, R155, 0x1, R173 ;  /* 0x000000019bad7824 */ /* 0x000fe400078e02ad */
[----:B------:R-:W-:Y:S02]  /*0ff0*/  IMAD.MOV.U32 R172, RZ, RZ, R154 ;  /* 0x000000ffffac7224 */ /* 0x000fe400078e009a */
[----:B------:R-:W-:Y:S02]  /*1000*/  IMAD.SHL.U32 R24, R0, 0x8, RZ ;  /* 0x0000000800187824 */ /* 0x000fe400078e00ff */
[----:B------:R-:W-:-:S03]  /*1010*/  IMAD.WIDE.U32 R20, R18, R96, R172 ;  /* 0x0000006012147225 */ /* 0x000fc600078e00ac */
[----:B------:R-:W-:Y:S01]  /*1020*/  SHF.R.S32.HI R25, RZ, 0x1f, R24 ;  /* 0x0000001fff197819 */ /* 0x000fe20000011418 */
[----:B------:R-:W-:Y:S01]  /*1030*/  IMAD R28, R26, c[0x0][0x290], RZ ;  /* 0x0000a4001a1c7a24 */ /* 0x000fe200078e02ff */
[----:B------:R-:W-:Y:S01]  /*1040*/  IADD3 R129, R24, 0x80, RZ ;  /* 0x0000008018817810 */ /* 0x000fe20007ffe0ff */
[----:B------:R-:W-:Y:S01]  /*1050*/  IMAD.SHL.U32 R22, R0, 0x4, RZ ;  /* 0x0000000400167824 */ /* 0x000fe200078e00ff */
[C---:B------:R-:W-:Y:S01]  /*1060*/  IADD3 R130, R24.reuse, 0x60, RZ ;  /* 0x0000006018827810 */ /* 0x040fe20007ffe0ff */
[C---:B------:R-:W-:Y:S01]  /*1070*/  IMAD R28, R99.reuse, c[0x0][0x294], R28 ;  /* 0x0000a500631c7a24 */ /* 0x040fe200078e021c */
[----:B------:R-:W-:Y:S01]  /*1080*/  IADD3 R128, R24, 0xa0, RZ ;  /* 0x000000a018807810 */ /* 0x000fe20007ffe0ff */
[----:B------:R-:W-:Y:S01]  /*1090*/  IMAD.WIDE.U32 R16, R99, c[0x0][0x290], R24 ;  /* 0x0000a40063107a25 */ /* 0x000fe200078e0018 */
[----:B------:R-:W-:Y:S02]  /*10a0*/  SHF.R.S32.HI R23, RZ, 0x1f, R22 ;  /* 0x0000001fff177819 */ /* 0x000fe40000011416 */
[----:B------:R-:W-:Y:S01]  /*10b0*/  IADD3 R19, R22, 0x40, RZ ;  /* 0x0000004016137810 */ /* 0x000fe20007ffe0ff */
[----:B------:R-:W-:Y:S01]  /*10c0*/  IMAD.IADD R17, R17, 0x1, R28 ;  /* 0x0000000111117824 */ /* 0x000fe200078e021c */
[----:B------:R-:W-:Y:S01]  /*10d0*/  SHF.R.S32.HI R121, RZ, 0x1f, R130 ;  /* 0x0000001fff797819 */ /* 0x000fe20000011482 */
[----:B------:R-:W-:Y:S01]  /*10e0*/  IMAD R26, R26, c[0x0][0x280], RZ ;  /* 0x0000a0001a1a7a24 */ /* 0x000fe200078e02ff */
[----:B------:R-:W-:Y:S01]  /*10f0*/  SHF.R.S32.HI R117, RZ, 0x1f, R128 ;  /* 0x0000001fff757819 */ /* 0x000fe20000011480 */
[----:B------:R-:W-:Y:S01]  /*1100*/  IMAD.WIDE.U32 R164, R164, c[0x0][0x290], R16 ;  /* 0x0000a400a4a47a25 */ /* 0x000fe200078e0010 */
[----:B------:R-:W-:-:S02]  /*1110*/  LEA.HI R121, R121, R130, RZ, 0x3 ;  /* 0x0000008279797211 */ /* 0x000fc400078f18ff */
[----:B------:R-:W-:Y:S01]  /*1120*/  LEA.HI R117, R117, R128, RZ, 0x3 ;  /* 0x0000008075757211 */ /* 0x000fe200078f18ff */
[----:B------:R-:W-:Y:S01]  /*1130*/  IMAD R26, R99, c[0x0][0x284], R26 ;  /* 0x0000a100631a7a24 */ /* 0x000fe200078e021a */
[----:B------:R-:W-:Y:S01]  /*1140*/  LOP3.LUT R121, R121, 0xfffffff8, RZ, 0xc0, !PT ;  /* 0xfffffff879797812 */ /* 0x000fe200078ec0ff */
[----:B------:R-:W-:Y:S01]  /*1150*/  IMAD.WIDE.U32 R30, R99, c[0x0][0x280], R24 ;  /* 0x0000a000631e7a25 */ /* 0x000fe200078e0018 */
[----:B------:R-:W-:Y:S02]  /*1160*/  LOP3.LUT R117, R117, 0xfffffff8, RZ, 0xc0, !PT ;  /* 0xfffffff875757812 */ /* 0x000fe400078ec0ff */
[----:B------:R-:W-:Y:S01]  /*1170*/  SHF.R.S32.HI R112, RZ, 0x1f, R121 ;  /* 0x0000001fff707819 */ /* 0x000fe20000011479 */
[----:B------:R-:W-:Y:S01]  /*1180*/  IMAD.WIDE.U32 R38, R99, c[0x0][0x280], R22 ;  /* 0x0000a00063267a25 */ /* 0x000fe200078e0016 */
[----:B------:R-:W-:Y:S02]  /*1190*/  SHF.R.S32.HI R108, RZ, 0x1f, R117 ;  /* 0x0000001fff6c7819 */ /* 0x000fe40000011475 */
[----:B------:R-:W-:Y:S01]  /*11a0*/  IADD3 R135, R165, UR6, RZ ;  /* 0x00000006a5877c10 */ /* 0x000fe2000fffe0ff */
[----:B------:R-:W-:-:S02]  /*11b0*/  IMAD.IADD R31, R31, 0x1, R26 ;  /* 0x000000011f1f7824 */ /* 0x000fc400078e021a */
[----:B------:R-:W-:Y:S02]  /*11c0*/  IMAD.IADD R27, R26, 0x1, R39 ;  /* 0x000000011a1b7824 */ /* 0x000fe400078e0227 */
[----:B------:R-:W-:Y:S02]  /*11d0*/  IMAD.MOV.U32 R26, RZ, RZ, R38 ;  /* 0x000000ffff1a7224 */ /* 0x000fe400078e0026 */
[----:B------:R-:W-:Y:S02]  /*11e0*/  IMAD.IADD R16, R22, 0x1, R19 ;  /* 0x0000000116107824 */ /* 0x000fe400078e0213 */
[----:B------:R-:W-:-:S03]  /*11f0*/  IMAD.WIDE.U32 R158, R158, c[0x0][0x280], R26 ;  /* 0x0000a0009e9e7a25 */ /* 0x000fc600078e001a */
[----:B------:R-:W-:Y:S01]  /*1200*/  SHF.R.S32.HI R123, RZ, 0x1f, R16 ;  /* 0x0000001fff7b7819 */ /* 0x000fe20000011410 */
[----:B------:R-:W-:Y:S01]  /*1210*/  @P0 IMAD.WIDE.U32 R26, R8, R97, R174 ;  /* 0x00000061081a0225 */ /* 0x000fe200078e00ae */
[----:B------:R-:W-:Y:S02]  /*1220*/  SHF.R.S32.HI R8, RZ, 0x1f, R4 ;  /* 0x0000001fff087819 */ /* 0x000fe40000011404 */
[----:B------:R-:W-:Y:S01]  /*1230*/  LEA.HI R123, R123, R16, RZ, 0x3 ;  /* 0x000000107b7b7211 */ /* 0x000fe200078f18ff */
[----:B------:R-:W-:Y:S01]  /*1240*/  IMAD.MOV.U32 R136, RZ, RZ, 0x1 ;  /* 0x00000001ff887424 */ /* 0x000fe200078e00ff */
[----:B------:R-:W-:Y:S01]  /*1250*/  IADD3 R132, R159, UR4, RZ ;  /* 0x000000049f847c10 */ /* 0x000fe2000fffe0ff */
[----:B------:R-:W-:Y:S01]  /*1260*/  IMAD.MOV.U32 R131, RZ, RZ, c[0x0][0x27c] ;  /* 0x00009f00ff837624 */ /* 0x000fe200078e00ff */
[----:B------:R-:W-:Y:S01]  /*1270*/  LOP3.LUT R123, R123, 0xfffffff8, RZ, 0xc0, !PT ;  /* 0xfffffff87b7b7812 */ /* 0x000fe200078ec0ff */
[----:B------:R-:W-:Y:S01]  /*1280*/  IMAD R125, R0, 0x40, R99 ;  /* 0x00000040007d7824 */ /* 0x000fe200078e0263 */
[----:B------:R-:W-:Y:S01]  /*1290*/  SHF.R.S32.HI R0, RZ, 0x1f, R129 ;  /* 0x0000001fff007819 */ /* 0x000fe20000011481 */
[----:B------:R-:W-:Y:S01]  /*12a0*/  IMAD.WIDE.U32 R40, R99, c[0x0][0x290], R22 ;  /* 0x0000a40063287a25 */ /* 0x000fe200078e0016 */
[----:B------:R-:W-:-:S02]  /*12b0*/  SHF.R.S32.HI R144, RZ, 0x1f, R123 ;  /* 0x0000001fff907819 */ /* 0x000fc4000001147b */
[----:B------:R-:W-:Y:S01]  /*12c0*/  LEA.HI R119, R0, R129, RZ, 0x3 ;  /* 0x0000008100777211 */ /* 0x000fe200078f18ff */
[----:B------:R-:W-:-:S03]  /*12d0*/  IMAD.WIDE.U32 R168, R190, c[0x0][0x1e8], RZ ;  /* 0x00007a00bea87a25 */ /* 0x000fc600078e00ff */
[----:B------:R-:W-:Y:S01]  /*12e0*/  LOP3.LUT R119, R119, 0xfffffff8, RZ, 0xc0, !PT ;  /* 0xfffffff877777812 */ /* 0x000fe200078ec0ff */
[----:B------:R-:W-:Y:S02]  /*12f0*/  IMAD.IADD R29, R28, 0x1, R41 ;  /* 0x000000011c1d7824 */ /* 0x000fe400078e0229 */
[----:B------:R-:W-:Y:S01]  /*1300*/  IMAD.MOV.U32 R28, RZ, RZ, R40 ;  /* 0x000000ffff1c7224 */ /* 0x000fe200078e0028 */
[----:B------:R-:W-:Y:S01]  /*1310*/  SHF.R.S32.HI R110, RZ, 0x1f, R119 ;  /* 0x0000001fff6e7819 */ /* 0x000fe20000011477 */
[----:B------:R-:W-:Y:S02]  /*1320*/  IMAD R101, R90, c[0x0][0x210], RZ ;  /* 0x000084005a657a24 */ /* 0x000fe400078e02ff */
[----:B------:R-:W-:Y:S02]  /*1330*/  IMAD.U32 R162, RZ, RZ, UR14 ;  /* 0x0000000effa27e24 */ /* 0x000fe4000f8e00ff */
[----:B------:R-:W-:-:S04]  /*1340*/  IMAD.WIDE.U32 R160, R160, c[0x0][0x290], R28 ;  /* 0x0000a400a0a07a25 */ /* 0x000fc800078e001c */
[----:B------:R-:W-:Y:S01]  /*1350*/  IMAD.MOV.U32 R114, RZ, RZ, c[0x0][0x27c] ;  /* 0x00009f00ff727624 */ /* 0x000fe200078e00ff */
[----:B------:R-:W-:Y:S01]  /*1360*/  IADD3 R133, R161, UR6, RZ ;  /* 0x00000006a1857c10 */ /* 0x000fe2000fffe0ff */
[----:B------:R-:W-:-:S04]  /*1370*/  IMAD.WIDE.U32 R170, R190, c[0x0][0x210], RZ ;  /* 0x00008400beaa7a25 */ /* 0x000fc800078e00ff */
[----:B------:R-:W-:Y:S02]  /*1380*/  IMAD R101, R190, c[0x0][0x214], R101 ;  /* 0x00008500be657a24 */ /* 0x000fe400078e0265 */
[----:B------:R-:W-:-:S04]  /*1390*/  IMAD.WIDE.U32 R162, R162, c[0x0][0x280], R30 ;  /* 0x0000a000a2a27a25 */ /* 0x000fc800078e001e */
[----:B------:R-:W-:Y:S01]  /*13a0*/  IMAD.MOV.U32 R53, RZ, RZ, RZ ;  /* 0x000000ffff357224 */ /* 0x000fe200078e00ff */
[----:B------:R-:W-:Y:S01]  /*13b0*/  IADD3 R134, R163, UR4, RZ ;  /* 0x00000004a3867c10 */ /* 0x000fe2000fffe0ff */
[----:B------:R-:W-:Y:S01]  /*13c0*/  IMAD.MOV.U32 R67, RZ, RZ, 0x1 ;  /* 0x00000001ff437424 */ /* 0x000fe200078e00ff */
[----:B------:R-:W-:Y:S01]  /*13d0*/  ULDC.U8 UR4, c[0x0][0x298] ;  /* 0x0000a60000047ab9 */ /* 0x000fe20000000000 */
[----:B------:R-:W-:Y:S02]  /*13e0*/  IMAD.SHL.U32 R114, R114, 0x2, RZ ;  /* 0x0000000272727824 */ /* 0x000fe400078e00ff */
[----:B------:R-:W-:Y:S01]  /*13f0*/  IMAD.IADD R101, R171, 0x1, R101 ;  /* 0x00000001ab657824 */ /* 0x000fe200078e0265 */
[----:B--2---:R-:W-:Y:S01]  /*1400*/  @P3 SHF.R.S32.HI R167, RZ, 0x1f, R166 ;  /* 0x0000001fffa73819 */ /* 0x004fe200000114a6 */
[----:B------:R-:W-:Y:S02]  /*1410*/  @!P3 IMAD.MOV.U32 R167, RZ, RZ, R14 ;  /* 0x000000ffffa7b224 */ /* 0x000fe400078e000e */
[----:B------:R-:W-:-:S04]  /*1420*/  IMAD.WIDE.U32 R14, R18, R97, R174 ;  /* 0x00000061120e7225 */ /* 0x000fc800078e00ae */
[----:B------:R-:W-:Y:S01]  /*1430*/  @!P3 IMAD.MOV.U32 R166, RZ, RZ, R191 ;  /* 0x000000ffffa6b224 */ /* 0x000fe200078e00bf */
[----:B------:R-:W-:Y:S01]  /*1440*/  @P2 LEA R32, P3, R14, c[0x0][0x220], 0x1 ;  /* 0x000088000e202a11 */ /* 0x000fe200078608ff */
[----:B------:R-:W-:Y:S02]  /*1450*/  IMAD.IADD R3, R15, 0x1, R9 ;  /* 0x000000010f037824 */ /* 0x000fe400078e0209 */
[----:B------:R-:W-:-:S03]  /*1460*/  @P1 IMAD.SHL.U32 R9, R10, 0x2, RZ ;  /* 0x000000020a091824 */ /* 0x000fc600078e00ff */
[----:B------:R-:W-:Y:S02]  /*1470*/  @P2 LEA.HI.X R33, R14, c[0x0][0x224], R3, 0x1, P3 ;  /* 0x000089000e212a11 */ /* 0x000fe400018f0c03 */
[----:B------:R-:W-:-:S03]  /*1480*/  @P1 IADD3 R14, P3, R111, R14, RZ ;  /* 0x0000000e6f0e1210 */ /* 0x000fc60007f7e0ff */
[----:B------:R-:W-:Y:S01]  /*1490*/  @!PT LDS RZ, [RZ] ;  /* 0x00000000fffff984 */ /* 0x000fe20000000800 */
[----:B------:R-:W-:Y:S01]  /*14a0*/  @!PT LDS RZ, [RZ] ;  /* 0x00000000fffff984 */ /* 0x000fe20000000800 */
[----:B------:R-:W-:Y:S01]  /*14b0*/  @!PT LDS RZ, [RZ] ;  /* 0x00000000fffff984 */ /* 0x000fe20000000800 */
[----:B------:R1:W-:Y:S02]  /*14c0*/  @P2 LDGSTS.E.BYPASS.LTC128B.128 [R13+0xc100], [R32.64], !P4 ;  /* 0x0c100000200d2fae */ /* 0x0003e4000e101d4a */
[----:B------:R-:W-:Y:S01]  /*14d0*/  @P1 IMAD.X R3, R102, 0x1, R3, P3 ;  /* 0x0000000166031824 */ /* 0x000fe200018e0603 */
[C---:B------:R-:W-:Y:S01]  /*14e0*/  @P1 LEA R36, P3, R14.reuse, c[0x0][0x220], 0x1 ;  /* 0x000088000e241a11 */ /* 0x040fe200078608ff */
[----:B------:R1:W-:Y:S03]  /*14f0*/  @P2 LDGSTS.E.BYPASS.LTC128B.128 [R13+0xe100], [R32.64+0x80], !P6 ;  /* 0x0e100080200d2fae */ /* 0x0003e6000f101d4a */
[----:B------:R-:W-:Y:S01]  /*1500*/  @P1 LEA.HI.X R37, R14, c[0x0][0x224], R3, 0x1, P3 ;  /* 0x000089000e251a11 */ /* 0x000fe200018f0c03 */
[----:B------:R1:W-:Y:S01]  /*1510*/  @P2 LDGSTS.E.BYPASS.LTC128B.128 [R13+0x10100], [R32.64+0x100], !P5 ;  /* 0x10100100200d2fae */ /* 0x0003e2000e901d4a */
[----:B------:R-:W-:Y:S01]  /*1520*/  IMAD.IADD R3, R21, 0x1, R7 ;  /* 0x0000000115037824 */ /* 0x000fe200078e0207 */
[----:B------:R-:W-:-:S02]  /*1530*/  @P2 LEA R34, P3, R20, c[0x0][0x250], 0x1 ;  /* 0x0000940014222a11 */ /* 0x000fc400078608ff */
[----:B------:R2:W-:Y:S02]  /*1540*/  @P1 LDGSTS.E.BYPASS.LTC128B.128 [R9+0xd100], [R36.64], !P4 ;  /* 0x0d10000024091fae */ /* 0x0005e4000e101d4a */
[----:B------:R-:W-:Y:S02]  /*1550*/  @P2 LEA.HI.X R35, R20, c[0x0][0x254], R3, 0x1, P3 ;  /* 0x0000950014232a11 */ /* 0x000fe400018f0c03 */
[----:B------:R2:W-:Y:S01]  /*1560*/  @P1 LDGSTS.E.BYPASS.LTC128B.128 [R9+0xf100], [R36.64+0x80], !P6 ;  /* 0x0f10008024091fae */ /* 0x0005e2000f101d4a */
[----:B------:R-:W-:-:S03]  /*1570*/  ISETP.GE.AND P3, PT, R24, c[0x0][0x27c], PT ;  /* 0x00009f0018007a0c */ /* 0x000fc60003f66270 */
[----:B------:R2:W-:Y:S01]  /*1580*/  @P1 LDGSTS.E.BYPASS.LTC128B.128 [R9+0x11100], [R36.64+0x100], !P5 ;  /* 0x1110010024091fae */ /* 0x0005e2000e901d4a */
[----:B------:R-:W-:-:S03]  /*1590*/  SEL R7, RZ, c[0x0][0x27c], !P3 ;  /* 0x00009f00ff077a07 */ /* 0x000fc60005800000 */
[----:B------:R-:W0:Y:S02]  /*15a0*/  LDGDEPBAR ;  /* 0x00000000000079af */ /* 0x000e240000000000 */
[----:B------:R-:W-:Y:S02]  /*15b0*/  IMAD.IADD R14, R24, 0x1, R7 ;  /* 0x00000001180e7824 */ /* 0x000fe400078e0207 */
[----:B------:R-:W-:Y:S01]  /*15c0*/  @P2 IMAD.SHL.U32 R7, R10, 0x2, RZ ;  /* 0x000000020a072824 */ /* 0x000fe200078e00ff */
[----:B------:R-:W-:Y:S01]  /*15d0*/  BAR.SYNC.DEFER_BLOCKING 0x0 ;  /* 0x0000000000007b1d */ /* 0x000fe20000010000 */
[----:B------:R-:W-:Y:S02]  /*15e0*/  @P3 LOP3.LUT R91, R91, 0x4, RZ, 0xfc, !PT ;  /* 0x000000045b5b3812 */ /* 0x000fe400078efcff */
[----:B------:R-:W-:Y:S02]  /*15f0*/  SHF.R.S32.HI R5, RZ, 0x1f, R14 ;  /* 0x0000001fff057819 */ /* 0x000fe4000001140e */
[----:B------:R-:W-:-:S02]  /*1600*/  LOP3.LUT R91, R91, 0xfffffffd, RZ, 0xc0, !PT ;  /* 0xfffffffd5b5b7812 */ /* 0x000fc400078ec0ff */
[CC--:B------:R-:W-:Y:S02]  /*1610*/  LEA.HI R122, R5.reuse, R14.reuse, RZ, 0x3 ;  /* 0x0000000e057a7211 */ /* 0x0c0fe400078f18ff */
[----:B------:R-:W-:Y:S02]  /*1620*/  LEA.HI R5, R5, R14, RZ, 0x6 ;  /* 0x0000000e05057211 */ /* 0x000fe400078f30ff */
[----:B------:R-:W-:-:S03]  /*1630*/  LOP3.LUT R138, R122, 0xfffffff8, RZ, 0xc0, !PT ;  /* 0xfffffff87a8a7812 */ /* 0x000fc600078ec0ff */
[----:B------:R-:W-:Y:S01]  /*1640*/  IMAD.SHL.U32 R5, R5, 0x40, RZ ;  /* 0x0000004005057824 */ /* 0x000fe200078e00ff */
[----:B------:R-:W-:-:S04]  /*1650*/  SHF.R.S32.HI R137, RZ, 0x1f, R138 ;  /* 0x0000001fff897819 */ /* 0x000fc8000001148a */
[----:B------:R-:W-:Y:S02]  /*1660*/  LOP3.LUT R5, R5, 0xfffff000, RZ, 0xc0, !PT ;  /* 0xfffff00005057812 */ /* 0x000fe400078ec0ff */
[C---:B------:R-:W-:Y:S01]  /*1670*/  SHF.L.U64.HI R137, R138.reuse, 0x1, R137 ;  /* 0x000000018a897819 */ /* 0x040fe20000010289 */
[----:B------:R-:W-:Y:S01]  /*1680*/  IMAD.SHL.U32 R138, R138, 0x2, RZ ;  /* 0x000000028a8a7824 */ /* 0x000fe200078e00ff */
[----:B------:R-:W-:Y:S01]  /*1690*/  @!PT LDS RZ, [RZ] ;  /* 0x00000000fffff984 */ /* 0x000fe20000000800 */
[----:B------:R-:W-:Y:S01]  /*16a0*/  @!PT LDS RZ, [RZ] ;  /* 0x00000000fffff984 */ /* 0x000fe20000000800 */
[----:B------:R-:W-:Y:S01]  /*16b0*/  @!PT LDS RZ, [RZ] ;  /* 0x00000000fffff984 */ /* 0x000fe20000000800 */
[----:B------:R3:W-:Y:S04]  /*16c0*/  @P2 LDGSTS.E.BYPASS.LTC128B.128 [R7+0x100], [R34.64], !P4 ;  /* 0x0010000022072fae */ /* 0x0007e8000e101d4a */
[----:B------:R3:W-:Y:S04]  /*16d0*/  @P2 LDGSTS.E.BYPASS.LTC128B.128 [R7+0x2100], [R34.64+0x80], !P6 ;  /* 0x0210008022072fae */ /* 0x0007e8000f101d4a */
[----:B------:R3:W-:Y:S01]  /*16e0*/  @P2 LDGSTS.E.BYPASS.LTC128B.128 [R7+0x4100], [R34.64+0x100], !P5 ;  /* 0x0410010022072fae */ /* 0x0007e2000e901d4a */
[----:B------:R-:W-:-:S02]  /*16f0*/  @P1 IADD3 R12, P2, R113, R20, RZ ;  /* 0x00000014710c1210 */ /* 0x000fc40007f5e0ff */
[----:B------:R-:W-:-:S03]  /*1700*/  IADD3 R20, R22, 0x20, RZ ;  /* 0x0000002016147810 */ /* 0x000fc60007ffe0ff */
[----:B------:R-:W-:Y:S01]  /*1710*/  @P1 IMAD.X R3, R104, 0x1, R3, P2 ;  /* 0x0000000168031824 */ /* 0x000fe200010e0603 */
[----:B------:R-:W-:Y:S01]  /*1720*/  @P1 LEA R14, P2, R12, c[0x0][0x250], 0x1 ;  /* 0x000094000c0e1a11 */ /* 0x000fe200078408ff */
[----:B------:R-:W-:-:S03]  /*1730*/  IMAD.IADD R17, R22, 0x1, R20 ;  /* 0x0000000116117824 */ /* 0x000fc600078e0214 */
[----:B------:R-:W-:Y:S01]  /*1740*/  @P1 LEA.HI.X R15, R12, c[0x0][0x254], R3, 0x1, P2 ;  /* 0x000095000c0f1a11 */ /* 0x000fe200010f0c03 */
[----:B------:R-:W-:Y:S01]  /*1750*/  @P0 IMAD.IADD R3, R27, 0x1, R6 ;  /* 0x000000011b030824 */ /* 0x000fe200078e0206 */
[----:B------:R-:W-:Y:S02]  /*1760*/  ISETP.GE.AND P3, PT, R17, c[0x0][0x27c], PT ;  /* 0x00009f0011007a0c */ /* 0x000fe40003f66270 */
[----:B------:R-:W-:Y:S01]  /*1770*/  LEA.HI R6, R8, R99, RZ, 0x3 ;  /* 0x0000006308067211 */ /* 0x000fe200078f18ff */
[----:B------:R4:W-:Y:S01]  /*1780*/  @P1 LDGSTS.E.BYPASS.LTC128B.128 [R9+0x1100], [R14.64], !P4 ;  /* 0x011000000e091fae */ /* 0x0009e2000e101d4a */
[----:B------:R-:W-:Y:S02]  /*1790*/  SEL R12, RZ, c[0x0][0x27c], !P3 ;  /* 0x00009f00ff0c7a07 */ /* 0x000fe40005800000 */
[----:B------:R-:W-:Y:S01]  /*17a0*/  LOP3.LUT R6, R6, 0xfffffff8, RZ, 0xc0, !PT ;  /* 0xfffffff806067812 */ /* 0x000fe200078ec0ff */
[----:B------:R4:W-:Y:S01]  /*17b0*/  @P1 LDGSTS.E.BYPASS.LTC128B.128 [R9+0x3100], [R14.64+0x80], !P6 ;  /* 0x031000800e091fae */ /* 0x0009e2000f101d4a */
[----:B------:R-:W-:-:S03]  /*17c0*/  SHF.R.S32.HI R124, RZ, 0x1f, R17 ;  /* 0x0000001fff7c7819 */ /* 0x000fc60000011411 */
[----:B------:R4:W-:Y:S01]  /*17d0*/  @P1 LDGSTS.E.BYPASS.LTC128B.128 [R9+0x5100], [R14.64+0x100], !P5 ;  /* 0x051001000e091fae */ /* 0x0009e2000e901d4a */
[----:B------:R-:W-:Y:S01]  /*17e0*/  IMAD.IADD R126, R99, 0x1, -R6 ;  /* 0x00000001637e7824 */ /* 0x000fe200078e0a06 */
[----:B------:R-:W-:Y:S01]  /*17f0*/  @P3 LOP3.LUT R91, R91, 0x2, RZ, 0xfc, !PT ;  /* 0x000000025b5b3812 */ /* 0x000fe200078efcff */
[----:B---3--:R-:W-:Y:S01]  /*1800*/  IMAD.IADD R7, R12, 0x1, R17 ;  /* 0x000000010c077824 */ /* 0x008fe200078e0211 */
[----:B------:R-:W-:Y:S01]  /*1810*/  @P0 LEA R12, P1, R26, c[0x0][0x220], 0x1 ;  /* 0x000088001a0c0a11 */ /* 0x000fe200078208ff */
[----:B------:R-:W0:Y:S01]  /*1820*/  LDGDEPBAR ;  /* 0x00000000000079af */ /* 0x000e220000000000 */
[----:B------:R-:W-:Y:S01]  /*1830*/  IMAD.SHL.U32 R127, R126, 0x40, RZ ;  /* 0x000000407e7f7824 */ /* 0x000fe200078e00ff */
[----:B------:R-:W-:Y:S02]  /*1840*/  LOP3.LUT R91, R91, 0xffffffef, RZ, 0xc0, !PT ;  /* 0xffffffef5b5b7812 */ /* 0x000fe400078ec0ff */
[----:B------:R-:W-:Y:S02]  /*1850*/  SHF.R.S32.HI R4, RZ, 0x1f, R7 ;  /* 0x0000001fff047819 */ /* 0x000fe40000011407 */
[----:B-1----:R-:W-:-:S02]  /*1860*/  @P0 LEA.HI.X R13, R26, c[0x0][0x224], R3, 0x1, P1 ;  /* 0x000089001a0d0a11 */ /* 0x002fc400008f0c03 */
[CC--:B------:R-:W-:Y:S02]  /*1870*/  LEA.HI R146, R4.reuse, R7.reuse, RZ, 0x3 ;  /* 0x0000000704927211 */ /* 0x0c0fe400078f18ff */
[----:B------:R-:W-:Y:S01]  /*1880*/  LEA.HI R4, R4, R7, RZ, 0x6 ;  /* 0x0000000704047211 */ /* 0x000fe200078f30ff */
[----:B------:R-:W-:Y:S01]  /*1890*/  @P0 IMAD.SHL.U32 R7, R10, 0x2, RZ ;  /* 0x000000020a070824 */ /* 0x000fe200078e00ff */
[----:B------:R-:W-:Y:S02]  /*18a0*/  @P0 LEA R26, P1, R111, R12, 0x1 ;  /* 0x0000000c6f1a0211 */ /* 0x000fe400078208ff */
[----:B------:R-:W-:Y:S01]  /*18b0*/  LOP3.LUT R127, R127, 0x1c0, RZ, 0xc0, !PT ;  /* 0x000001c07f7f7812 */ /* 0x000fe200078ec0ff */
[----:B------:R-:W-:Y:S01]  /*18c0*/  IMAD.SHL.U32 R4, R4, 0x40, RZ ;  /* 0x0000004004047824 */ /* 0x000fe200078e00ff */
[----:B------:R-:W-:Y:S01]  /*18d0*/  @P0 LEA.HI.X R27, R111, R13, R102, 0x1, P1 ;  /* 0x0000000d6f1b0211 */ /* 0x000fe200008f0c66 */
[----:B------:R1:W-:Y:S01]  /*18e0*/  @P0 LDGSTS.E.BYPASS.LTC128B.128 [R7+0x12100], [R12.64], !P4 ;  /* 0x121000000c070fae */ /* 0x0003e2000e101d4a */
[----:B------:R-:W-:-:S02]  /*18f0*/  LOP3.LUT P1, RZ, R126, 0x4, RZ, 0xc0, !PT ;  /* 0x000000047eff7812 */ /* 0x000fc4000782c0ff */
[----:B------:R-:W-:Y:S01]  /*1900*/  SHF.R.U32.HI R115, RZ, 0x3, R127 ;  /* 0x00000003ff737819 */ /* 0x000fe2000001167f */
[----:B------:R1:W-:Y:S01]  /*1910*/  @P0 LDGSTS.E.BYPASS.LTC128B.128 [R7+0x14100], [R12.64+0x80], !P6 ;  /* 0x141000800c070fae */ /* 0x0003e2000f101d4a */
[----:B----4-:R-:W-:Y:S02]  /*1920*/  LEA.HI R15, R2, R89, RZ, 0x5 ;  /* 0x00000059020f7211 */ /* 0x010fe400078f28ff */
[----:B------:R-:W-:Y:S01]  /*1930*/  LOP3.LUT R118, R127, 0x38, R146, 0xf8, !PT ;  /* 0x000000387f767812 */ /* 0x000fe200078ef892 */
[----:B------:R1:W-:Y:S01]  /*1940*/  @P0 LDGSTS.E.BYPASS.LTC128B.128 [R7+0x16100], [R12.64+0x100], !P5 ;  /* 0x161001000c070fae */ /* 0x0003e2000e901d4a */
[----:B------:R-:W-:Y:S01]  /*1950*/  LOP3.LUT R4, R4, 0xfffff000, RZ, 0xc0, !PT ;  /* 0xfffff00004047812 */ /* 0x000fe200078ec0ff */
[----:B------:R-:W-:Y:S01]  /*1960*/  IMAD.SHL.U32 R15, R15, 0x10, RZ ;  /* 0x000000100f0f7824 */ /* 0x000fe200078e00ff */
[----:B------:R-:W-:Y:S01]  /*1970*/  LOP3.LUT R118, R118, R115, RZ, 0x3c, !PT ;  /* 0x0000007376767212 */ /* 0x000fe200078e3cff */
[----:B------:R2:W-:Y:S01]  /*1980*/  @P0 LDGSTS.E.BYPASS.LTC128B.128 [R7+0x13100], [R26.64], !P4 ;  /* 0x131000001a070fae */ /* 0x0005e2000e101d4a */
[----:B------:R-:W-:-:S02]  /*1990*/  LOP3.LUT R0, R127, 0x18, R24, 0xf8, !PT ;  /* 0x000000187f007812 */ /* 0x000fc400078ef818 */
[----:B------:R-:W-:Y:S01]  /*19a0*/  @P1 LOP3.LUT R91, R91, 0x10, RZ, 0xfc, !PT ;  /* 0x000000105b5b1812 */ /* 0x000fe200078efcff */
[----:B------:R2:W-:Y:S01]  /*19b0*/  @P0 LDGSTS.E.BYPASS.LTC128B.128 [R7+0x15100], [R26.64+0x80], !P6 ;  /* 0x151000801a070fae */ /* 0x0005e2000f101d4a */
[----:B------:R-:W-:Y:S02]  /*19c0*/  LOP3.LUT R15, R15, 0xfffffe00, RZ, 0xc0, !PT ;  /* 0xfffffe000f0f7812 */ /* 0x000fe400078ec0ff */
[----:B------:R-:W-:Y:S01]  /*19d0*/  LOP3.LUT R91, R91, 0xfffffff7, RZ, 0xc0, !PT ;  /* 0xfffffff75b5b7812 */ /* 0x000fe200078ec0ff */
[----:B------:R2:W-:Y:S01]  /*19e0*/  @P0 LDGSTS.E.BYPASS.LTC128B.128 [R7+0x17100], [R26.64+0x100], !P5 ;  /* 0x171001001a070fae */ /* 0x0005e2000e901d4a */
[----:B------:R-:W-:Y:S02]  /*19f0*/  ISETP.GE.AND P0, PT, R16, c[0x0][0x27c], PT ;  /* 0x00009f0010007a0c */ /* 0x000fe40003f06270 */
[----:B------:R-:W-:Y:S01]  /*1a00*/  ISETP.NE.AND P1, PT, R136, c[0x0][0x2b8], PT ;  /* 0x0000ae0088007a0c */ /* 0x000fe20003f25270 */
[----:B------:R-:W0:Y:S01]  /*1a10*/  LDGDEPBAR ;  /* 0x00000000000079af */ /* 0x000e220000000000 */
[----:B------:R-:W-:-:S02]  /*1a20*/  SEL R3, RZ, c[0x0][0x27c], !P0 ;  /* 0x00009f00ff037a07 */ /* 0x000fc40004000000 */
[----:B------:R-:W-:Y:S02]  /*1a30*/  LOP3.LUT R140, R146, 0xfffffff8, RZ, 0xc0, !PT ;  /* 0xfffffff8928c7812 */ /* 0x000fe400078ec0ff */
[----:B------:R-:W-:Y:S01]  /*1a40*/  LOP3.LUT R120, R127, 0x38, R122, 0xf8, !PT ;  /* 0x000000387f787812 */ /* 0x000fe200078ef87a */
[----:B------:R-:W-:Y:S01]  /*1a50*/  IMAD.IADD R6, R3, 0x1, R16 ;  /* 0x0000000103067824 */ /* 0x000fe200078e0210 */
[----:B------:R-:W-:Y:S02]  /*1a60*/  LEA.HI R124, R124, R17, RZ, 0x3 ;  /* 0x000000117c7c7211 */ /* 0x000fe400078f18ff */
[----:B------:R-:W-:Y:S01]  /*1a70*/  IADD3 R118, R118, R4, R15 ;  /* 0x0000000476767210 */ /* 0x000fe20007ffe00f */
[----:B------:R-:W-:Y:S01]  /*1a80*/  IMAD.MOV.U32 R4, RZ, RZ, c[0x0][0x280] ;  /* 0x0000a000ff047624 */ /* 0x000fe200078e00ff */
[----:B------:R-:W-:Y:S02]  /*1a90*/  SHF.R.S32.HI R3, RZ, 0x1f, R6 ;  /* 0x0000001fff037819 */ /* 0x000fe40000011406 */
[----:B------:R-:W-:Y:S01]  /*1aa0*/  @P0 LOP3.LUT R91, R91, 0x8, RZ, 0xfc, !PT ;  /* 0x000000085b5b0812 */ /* 0x000fe200078efcff */
[----:B------:R-:W-:Y:S01]  /*1ab0*/  IMAD.SHL.U32 R109, R4, 0x40, RZ ;  /* 0x00000040046d7824 */ /* 0x000fe200078e00ff */
[----:B------:R-:W-:-:S02]  /*1ac0*/  LEA.HI R2, R3, R6, RZ, 0x3 ;  /* 0x0000000603027211 */ /* 0x000fc400078f18ff */
[----:B------:R-:W-:Y:S01]  /*1ad0*/  LEA.HI R3, R3, R6, RZ, 0x6 ;  /* 0x0000000603037211 */ /* 0x000fe200078f30ff */
[----:B------:R-:W-:Y:S01]  /*1ae0*/  IMAD.MOV.U32 R6, RZ, RZ, c[0x0][0x290] ;  /* 0x0000a400ff067624 */ /* 0x000fe200078e00ff */
[----:B------:R-:W-:Y:S02]  /*1af0*/  LOP3.LUT R116, R127, 0x38, R2, 0xf8, !PT ;  /* 0x000000387f747812 */ /* 0x000fe400078ef802 */
[----:B------:R-:W-:Y:S01]  /*1b00*/  ISETP.GE.AND P0, PT, R131, 0x1, PT ;  /* 0x000000018300780c */ /* 0x000fe20003f06270 */
[----:B------:R-:W-:Y:S01]  /*1b10*/  IMAD.SHL.U32 R3, R3, 0x40, RZ ;  /* 0x0000004003037824 */ /* 0x000fe200078e00ff */
[----:B------:R-:W-:Y:S01]  /*1b20*/  LOP3.LUT R116, R116, R115, RZ, 0x3c, !PT ;  /* 0x0000007374747212 */ /* 0x000fe200078e3cff */
[----:B------:R-:W-:Y:S01]  /*1b30*/  IMAD.SHL.U32 R105, R6, 0x40, RZ ;  /* 0x0000004006697824 */ /* 0x000fe200078e00ff */
[----:B------:R-:W-:Y:S02]  /*1b40*/  LOP3.LUT R91, R91, 0xffffffbf, RZ, 0xc0, !PT ;  /* 0xffffffbf5b5b7812 */ /* 0x000fe400078ec0ff */
[----:B------:R-:W-:-:S02]  /*1b50*/  LOP3.LUT R3, R3, 0xfffff000, RZ, 0xc0, !PT ;  /* 0xfffff00003037812 */ /* 0x000fc400078ec0ff */
[----:B------:R-:W-:Y:S02]  /*1b60*/  LOP3.LUT R142, R2, 0xfffffff8, RZ, 0xc0, !PT ;  /* 0xfffffff8028e7812 */ /* 0x000fe400078ec0ff */
[----:B------:R-:W-:Y:S01]  /*1b70*/  IADD3 R116, R116, R3, R15 ;  /* 0x0000000374747210 */ /* 0x000fe20007ffe00f */
[----:B------:R-:W-:Y:S01]  /*1b80*/  IMAD R3, R90, c[0x0][0x1e8], RZ ;  /* 0x00007a005a037a24 */ /* 0x000fe200078e02ff */
[----:B------:R-:W-:Y:S02]  /*1b90*/  LOP3.LUT R91, R91, 0xffffffdf, RZ, 0xc0, !PT ;  /* 0xffffffdf5b5b7812 */ /* 0x000fe400078ec0ff */
[-C--:B------:R-:W-:Y:S01]  /*1ba0*/  LOP3.LUT R0, R0, R115.reuse, RZ, 0x3c, !PT ;  /* 0x0000007300007212 */ /* 0x080fe200078e3cff */
[----:B------:R-:W-:Y:S01]  /*1bb0*/  IMAD R3, R190, c[0x0][0x1ec], R3 ;  /* 0x00007b00be037a24 */ /* 0x000fe200078e0203 */
[----:B------:R-:W-:Y:S02]  /*1bc0*/  SHF.R.S32.HI R139, RZ, 0x1f, R140 ;  /* 0x0000001fff8b7819 */ /* 0x000fe4000001148c */
[----:B------:R-:W-:Y:S01]  /*1bd0*/  SHF.R.S32.HI R141, RZ, 0x1f, R142 ;  /* 0x0000001fff8d7819 */ /* 0x000fe2000001148e */
[----:B------:R-:W-:Y:S01]  /*1be0*/  IMAD.IADD R106, R169, 0x1, R3 ;  /* 0x00000001a96a7824 */ /* 0x000fe200078e0203 */
[----:B------:R-:W-:Y:S01]  /*1bf0*/  LOP3.LUT R120, R120, R115, RZ, 0x3c, !PT ;  /* 0x0000007378787212 */ /* 0x000fe200078e3cff */
[----:B------:R-:W-:Y:S01]  /*1c00*/  IMAD R3, R167, c[0x0][0x2b0], RZ ;  /* 0x0000ac00a7037a24 */ /* 0x000fe200078e02ff */
[----:B------:R-:W-:Y:S01]  /*1c10*/  LOP3.LUT R124, R124, 0xfffffff8, RZ, 0xc0, !PT ;  /* 0xfffffff87c7c7812 */ /* 0x000fe200078ec0ff */
[----:B------:R-:W-:Y:S01]  /*1c20*/  IMAD.IADD R0, R0, 0x1, R15 ;  /* 0x0000000100007824 */ /* 0x000fe200078e020f */
[----:B------:R-:W-:Y:S01]  /*1c30*/  @P1 LOP3.LUT R91, R91, 0x20, RZ, 0xfc, !PT ;  /* 0x000000205b5b1812 */ /* 0x000fe200078efcff */
[----:B------:R-:W-:Y:S01]  /*1c40*/  IMAD R3, R166, c[0x0][0x2b4], R3 ;  /* 0x0000ad00a6037a24 */ /* 0x000fe200078e0203 */
[----:B------:R-:W-:Y:S01]  /*1c50*/  SHF.L.U64.HI R103, R6, R107, c[0x0][0x294] ;  /* 0x0000a50006677619 */ /* 0x000fe2000001026b */
[----:B------:R-:W-:Y:S01]  /*1c60*/  IMAD.WIDE.U32 R166, R166, c[0x0][0x2b0], RZ ;  /* 0x0000ac00a6a67a25 */ /* 0x000fe200078e00ff */
[----:B------:R-:W-:-:S02]  /*1c70*/  SHF.L.U64.HI R139, R140, 0x1, R139 ;  /* 0x000000018c8b7819 */ /* 0x000fc4000001028b */
[----:B------:R-:W-:Y:S01]  /*1c80*/  SHF.L.U64.HI R141, R142, 0x1, R141 ;  /* 0x000000018e8d7819 */ /* 0x000fe2000001028d */
[----:B------:R-:W-:Y:S01]  /*1c90*/  IMAD.IADD R98, R167, 0x1, R3 ;  /* 0x00000001a7627824 */ /* 0x000fe200078e0203 */
[----:B------:R-:W-:Y:S01]  /*1ca0*/  IADD3 R120, R120, R5, R15 ;  /* 0x0000000578787210 */ /* 0x000fe20007ffe00f */
[----:B------:R-:W-:Y:S01]  /*1cb0*/  IMAD.SHL.U32 R140, R140, 0x2, RZ ;  /* 0x000000028c8c7824 */ /* 0x000fe200078e00ff */
[----:B------:R-:W-:Y:S01]  /*1cc0*/  SHF.L.U64.HI R107, R4, R107, c[0x0][0x284] ;  /* 0x0000a100046b7619 */ /* 0x000fe2000001026b */
[----:B------:R-:W-:Y:S01]  /*1cd0*/  IMAD.SHL.U32 R142, R142, 0x2, RZ ;  /* 0x000000028e8e7824 */ /* 0x000fe200078e00ff */
[C---:B------:R-:W-:Y:S02]  /*1ce0*/  IADD3 R14, R22.reuse, 0x50, RZ ;  /* 0x00000050160e7810 */ /* 0x040fe40007ffe0ff */
[C---:B-1----:R-:W-:Y:S02]  /*1cf0*/  IADD3 R13, R22.reuse, 0x30, RZ ;  /* 0x00000030160d7810 */ /* 0x042fe40007ffe0ff */
[----:B------:R-:W-:-:S02]  /*1d00*/  IADD3 R12, R22, 0x10, RZ ;  /* 0x00000010160c7810 */ /* 0x000fc40007ffe0ff */
[----:B------:R-:W-:Y:S02]  /*1d10*/  SHF.R.S32.HI R122, RZ, 0x3, R122 ;  /* 0x00000003ff7a7819 */ /* 0x000fe4000001147a */
[----:B------:R-:W-:Y:S02]  /*1d20*/  SHF.R.S32.HI R143, RZ, 0x1f, R124 ;  /* 0x0000001fff8f7819 */ /* 0x000fe4000001147c */
[----:B------:R-:W-:Y:S02]  /*1d30*/  SHF.R.S32.HI R146, RZ, 0x3, R146 ;  /* 0x00000003ff927819 */ /* 0x000fe40000011492 */
[----:B------:R-:W-:Y:S02]  /*1d40*/  SHF.R.S32.HI R145, RZ, 0x3, R2 ;  /* 0x00000003ff917819 */ /* 0x000fe40000011402 */
[----:B--2---:R-:W-:Y:S02]  /*1d50*/  @P0 LOP3.LUT R91, R91, 0x40, RZ, 0xfc, !PT ;  /* 0x000000405b5b0812 */ /* 0x004fe400078efcff */
.L_x_1616:
[----:B------:R-:W-:Y:S01]  /*1d60*/  ISETP.NE.AND P1, PT, R136, c[0x0][0x2b8], PT ;  /* 0x0000ae0088007a0c */ /* 0x000fe20003f25270 */
[----:B------:R-:W-:Y:S01]  /*1d70*/  IMAD.SHL.U32 R150, R18, 0x40, RZ ;  /* 0x0000004012967824 */ /* 0x000fe200078e00ff */
        /* <DEDUP_REMOVED lines=17> */
[C---:B-1----:R-:W-:Y:S04]  /*1e90*/  @!P0 IADD3 R5, P1, R3.reuse, R166, RZ ;  /* 0x000000a603058210 */ /* 0x042fe80007f3e0ff */
        /* <DEDUP_REMOVED lines=11> */
[-C--:B------:R-:W-:Y:S01]  /*1f50*/  IMAD R9, R103, R18.reuse, RZ ;  /* 0x0000001267097224 */ /* 0x080fe200078e02ff */
[----:B------:R-:W-:Y:S01]  /*1f60*/  IADD3 R150, -R150, R93, RZ ;  /* 0x0000005d96967210 */ /* 0x000fe20007ffe1ff */
[----:B------:R-:W-:Y:S02]  /*1f70*/  IMAD R2, R153, c[0x0][0x1e0], RZ ;  /* 0x0000780099027a24 */ /* 0x000fe400078e02ff */
[----:B------:R-:W-:Y:S01]  /*1f80*/  IMAD R81, R152, c[0x0][0x1f0], RZ ;  /* 0x00007c0098517a24 */ /* 0x000fe200078e02ff */
[----:B------:R-:W-:Y:S01]  /*1f90*/  IMNMX R150, R150, 0x40, PT ;  /* 0x0000004096967817 */ /* 0x000fe20003800200 */
[----:B------:R-:W-:Y:S02]  /*1fa0*/  IMAD R2, R147, c[0x0][0x1e4], R2 ;  /* 0x0000790093027a24 */ /* 0x000fe400078e0202 */
[C---:B------:R-:W-:Y:S02]  /*1fb0*/  IMAD R81, R148.reuse, c[0x0][0x1f4], R81 ;  /* 0x00007d0094517a24 */ /* 0x040fe400078e0251 */
[----:B-1----:R-:W-:Y:S01]  /*1fc0*/  IMAD.WIDE.U32 R6, R109, R18, RZ ;  /* 0x000000126d067225 */ /* 0x002fe200078e00ff */
        /* <DEDUP_REMOVED lines=75> */
.L_x_1596:
[----:B------:R-:W-:Y:S05]  /*2480*/  BSYNC B0 ;  /* 0x0000000000007941 */ /* 0x000fea0003800000 */
.L_x_1595:
        /* <DEDUP_REMOVED lines=104> */
.L_x_1599:
[----:B------:R-:W-:Y:S05]  /*2b10*/  BSYNC B0 ;  /* 0x0000000000007941 */ /* 0x000fea0003800000 */
.L_x_1598:
        /* <DEDUP_REMOVED lines=58> */
.L_x_1601:
[----:B------:R-:W-:Y:S05]  /*2ec0*/  BSYNC B0 ;  /* 0x0000000000007941 */ /* 0x000fea0003800000 */
.L_x_1600:
        /* <DEDUP_REMOVED lines=58> */
.L_x_1603:
[----:B------:R-:W-:Y:S05]  /*3270*/  BSYNC B0 ;  /* 0x0000000000007941 */ /* 0x000fea0003800000 */
.L_x_1602:
        /* <DEDUP_REMOVED lines=58> */
.L_x_1605:
[----:B------:R-:W-:Y:S05]  /*3620*/  BSYNC B0 ;  /* 0x0000000000007941 */ /* 0x000fea0003800000 */
.L_x_1604:
        /* <DEDUP_REMOVED lines=58> */
.L_x_1607:
[----:B------:R-:W-:Y:S05]  /*39d0*/  BSYNC B0 ;  /* 0x0000000000007941 */ /* 0x000fea0003800000 */
.L_x_1606:
        /* <DEDUP_REMOVED lines=58> */
.L_x_1594:
        /* <DEDUP_REMOVED lines=47> */
.L_x_1609:
[----:B------:R-:W-:Y:S05]  /*4070*/  BSYNC B0 ;  /* 0x0000000000007941 */ /* 0x000fea0003800000 */
.L_x_1608:
        /* <DEDUP_REMOVED lines=65> */
[----:B------:R-:W-:Y:S02]  /*4490*/  LOP3.LUT R183, R183, 0x7ffff000, RZ, 0xc0, !PT ;  /* 0x7ffff000b7b77812 */ /* 0x000fe400078ec0ff */
[----:B------:R-:W-:Y:S02]  /*44a0*/  LOP3.LUT R184, R184, R115, RZ, 0x3c, !PT ;  /* 0x00000073b8b87212 */ /* 0x000fe400078e3cff */
        /* <DEDUP_REMOVED lines=103> */
.L_x_1611:
[----:B------:R-:W-:Y:S05]  /*4b20*/  BSYNC B0 ;  /* 0x0000000000007941 */ /* 0x000fea0003800000 */
.L_x_1610:
        /* <DEDUP_REMOVED lines=126> */
.L_x_1613:
[----:B------:R-:W-:Y:S05]  /*5310*/  BSYNC B0 ;  /* 0x0000000000007941 */ /* 0x000fea0003800000 */
.L_x_1612:
        /* <DEDUP_REMOVED lines=129> */
.L_x_1593:
        /* <DEDUP_REMOVED lines=50> */
.L_x_1597:
[----:B------:R-:W-:Y:S05]  /*5e50*/  BSYNC B1 ;  /* 0x0000000000017941 */ /* 0x000fea0003800000 */
.L_x_1592:
        /* <DEDUP_REMOVED lines=78> */
.L_x_1615:
[----:B-123--:R-:W-:Y:S05]  /*6340*/  BSYNC B0 ;  /* 0x0000000000007941 */ /* 0x00efea0003800000 */
.L_x_1614:
        /* <DEDUP_REMOVED lines=34> */
.L_x_1591:
[----:B-1-3--:R-:W-:Y:S01]  /*6570*/  UIADD3 UR6, UR13, 0x7f, URZ ;  /* 0x0000007f0d067890 */ /* 0x00afe2000fffe03f */
[----:B------:R-:W-:Y:S01]  /*6580*/  PLOP3.LUT P2, PT, PT, PT, PT, 0x80, 0x0 ;  /* 0x000000000000781c */ /* 0x000fe20003f4f070 */
[----:B------:R-:W-:Y:S01]  /*6590*/  ULDC.64 UR4, c[0x0][0x2c8] ;  /* 0x0000b20000047ab9 */ /* 0x000fe20000000a00 */
[----:B------:R-:W-:Y:S01]  /*65a0*/  CS2R R98, SRZ ;  /* 0x0000000000627805 */ /* 0x000fe2000001ff00 */
[----:B------:R-:W-:Y:S01]  /*65b0*/  UIMAD.WIDE.U32 UR18, UR6, UR4, URZ ;  /* 0x00000004061272a5 */ /* 0x000fe2000f8e003f */
[----:B------:R-:W-:Y:S01]  /*65c0*/  IMAD.MOV.U32 R5, RZ, RZ, RZ ;  /* 0x000000ffff057224 */ /* 0x000fe200078e00ff */
[----:B------:R-:W-:Y:S01]  /*65d0*/  CS2R R94, SRZ ;  /* 0x00000000005e7805 */ /* 0x000fe2000001ff00 */
[----:B------:R-:W-:Y:S01]  /*65e0*/  IMAD.MOV.U32 R96, RZ, RZ, RZ ;  /* 0x000000ffff607224 */ /* 0x000fe200078e00ff */
[----:B------:R-:W-:Y:S01]  /*65f0*/  @UP2 USHF.R.U32.HI UR6, URZ, UR5, UR19 ;  /* 0x000000053f062299 */ /* 0x000fe20008011613 */
[----:B------:R-:W-:Y:S01]  /*6600*/  MOV R93, RZ ;  /* 0x000000ff005d7202 */ /* 0x000fe20000000f00 */
[----:B------:R-:W-:Y:S01]  /*6610*/  CS2R R8, SRZ ;  /* 0x0000000000087805 */ /* 0x000fe2000001ff00 */
[----:B------:R-:W-:Y:S01]  /*6620*/  CS2R R10, SRZ ;  /* 0x00000000000a7805 */ /* 0x000fe2000001ff00 */
[----:B------:R-:W-:Y:S01]  /*6630*/  UIADD3 UR6, UR15, UR6, URZ ;  /* 0x000000060f067290 */ /* 0x000fe2000fffe03f */
[----:B------:R-:W-:Y:S01]  /*6640*/  IMAD.MOV.U32 R7, RZ, RZ, RZ ;  /* 0x000000ffff077224 */ /* 0x000fe200078e00ff */
[----:B------:R-:W-:Y:S01]  /*6650*/  MOV R88, RZ ;  /* 0x000000ff00587202 */ /* 0x000fe20000000f00 */
[----:B------:R-:W-:Y:S01]  /*6660*/  CS2R R86, SRZ ;  /* 0x0000000000567805 */ /* 0x000fe2000001ff00 */
[----:B------:R-:W-:Y:S01]  /*6670*/  USHF.R.S32.HI UR4, URZ, 0x1f, UR6 ;  /* 0x0000001f3f047899 */ /* 0x000fe20008011406 */
[----:B------:R-:W-:Y:S01]  /*6680*/  CS2R R84, SRZ ;  /* 0x0000000000547805 */ /* 0x000fe2000001ff00 */
[----:B------:R-:W-:Y:S01]  /*6690*/  CS2R R82, SRZ ;  /* 0x0000000000527805 */ /* 0x000fe2000001ff00 */
[----:B------:R-:W-:Y:S01]  /*66a0*/  CS2R R80, SRZ ;  /* 0x0000000000507805 */ /* 0x000fe2000001ff00 */
[----:B------:R-:W-:Y:S01]  /*66b0*/  ULEA.HI UR4, UR4, UR6, URZ, 0x6 ;  /* 0x0000000604047291 */ /* 0x000fe2000f8f303f */
[----:B-----5:R-:W-:Y:S01]  /*66c0*/  CS2R R78, SRZ ;  /* 0x00000000004e7805 */ /* 0x020fe2000001ff00 */
[----:B------:R-:W-:Y:S01]  /*66d0*/  CS2R R76, SRZ ;  /* 0x00000000004c7805 */ /* 0x000fe2000001ff00 */
        /* <DEDUP_REMOVED lines=50> */
[----:B------:R-:W-:Y:S01]  /*6a00*/  PLOP3.LUT P1, PT, PT, PT, UP2, 0x80, 0x0 ;  /* 0x000000000000781c */ /* 0x000fe20003f2f028 */
[----:B------:R-:W-:Y:S01]  /*6a10*/  ULDC UR19, c[0x0][0x2c4] ;  /* 0x0000b10000137ab9 */ /* 0x000fe20000000800 */
[-C--:B------:R-:W-:Y:S01]  /*6a20*/  LEA.HI R2, R84, R89.reuse, RZ, 0x3 ;  /* 0x0000005954027211 */ /* 0x080fe200078f18ff */
[----:B------:R-:W-:Y:S01]  /*6a30*/  UIMAD UR19, UR12, UR19, URZ ;  /* 0x000000130c1372a4 */ /* 0x000fe2000f8e023f */
[----:B------:R-:W-:Y:S01]  /*6a40*/  SHF.R.S32.HI R3, RZ, 0x1f, R92 ;  /* 0x0000001fff037819 */ /* 0x000fe2000001145c */
[----:B------:R-:W-:Y:S01]  /*6a50*/  BSSY B0, `(.L_x_1618) ;  /* 0x0000072000007945 */ /* 0x000fe20003800000 */
[----:B------:R-:W-:Y:S02]  /*6a60*/  LOP3.LUT R132, R2, 0xfffffff8, RZ, 0xc0, !PT ;  /* 0xfffffff802847812 */ /* 0x000fe400078ec0ff */
[----:B------:R-:W-:Y:S01]  /*6a70*/  SHF.R.S32.HI R11, RZ, 0x3, R2 ;  /* 0x00000003ff0b7819 */ /* 0x000fe20000011402 */
[----:B------:R-:W-:Y:S01]  /*6a80*/  IMAD R3, R3, c[0x0][0x178], RZ ;  /* 0x00005e0003037a24 */ /* 0x000fe200078e02ff */
[----:B------:R-:W-:Y:S01]  /*6a90*/  PLOP3.LUT P0, PT, PT, PT, UP2, 0x80, 0x0 ;  /* 0x000000000000781c */ /* 0x000fe20003f0f028 */
[----:B------:R-:W-:Y:S01]  /*6aa0*/  IMAD.IADD R132, R89, 0x1, -R132 ;  /* 0x0000000159847824 */ /* 0x000fe200078e0a84 */
[----:B------:R-:W-:Y:S01]  /*6ab0*/  ISETP.NE.U32.AND P2, PT, RZ, c[0x0][0x348], PT ;  /* 0x0000d200ff007a0c */ /* 0x000fe20003f45070 */
[----:B------:R-:W-:Y:S01]  /*6ac0*/  IMAD R3, R92, c[0x0][0x17c], R3 ;  /* 0x00005f005c037a24 */ /* 0x000fe200078e0203 */
[----:B------:R-:W-:Y:S01]  /*6ad0*/  LEA.HI R6, R84, R89, RZ, 0x4 ;  /* 0x0000005954067211 */ /* 0x000fe200078f20ff */
[----:B------:R-:W-:Y:S01]  /*6ae0*/  IMAD R200, R132, 0x20, R11 ;  /* 0x0000002084c87824 */ /* 0x000fe200078e020b */
[----:B------:R-:W-:Y:S01]  /*6af0*/  SHF.R.S32.HI R9, RZ, 0x1f, R191 ;  /* 0x0000001fff097819 */ /* 0x000fe200000114bf */
[----:B------:R-:W-:Y:S01]  /*6b00*/  IMAD.IADD R15, R15, 0x1, R3 ;  /* 0x000000010f0f7824 */ /* 0x000fe200078e0203 */
[----:B------:R-:W-:Y:S01]  /*6b10*/  ISETP.NE.AND.EX P2, PT, RZ, c[0x0][0x34c], PT, P2 ;  /* 0x0000d300ff007a0c */ /* 0x000fe20003f45320 */
[----:B------:R-:W-:Y:S01]  /*6b20*/  IMAD R3, R90, c[0x0][0x1b8], RZ ;  /* 0x00006e005a037a24 */ /* 0x000fe200078e02ff */
[----:B------:R-:W-:Y:S01]  /*6b30*/  IADD3 R4, R200, UR13, RZ ;  /* 0x0000000dc8047c10 */ /* 0x000fe2000fffe0ff */
[----:B------:R-:W-:Y:S01]  /*6b40*/  IMAD.WIDE.U32 R14, R190, c[0x0][0x1b8], R14 ;  /* 0x00006e00be0e7a25 */ /* 0x000fe200078e000e */
[----:B------:R-:W-:-:S02]  /*6b50*/  SHF.R.S32.HI R7, RZ, 0x4, R6 ;  /* 0x00000004ff077819 */ /* 0x000fc40000011406 */
[----:B------:R-:W-:Y:S01]  /*6b60*/  SEL R9, R9, RZ, !P2 ;  /* 0x000000ff09097207 */ /* 0x000fe20005000000 */
[----:B------:R-:W-:Y:S01]  /*6b70*/  @P1 IMAD.HI.U32 R0, R4, c[0x0][0x2c8], RZ ;  /* 0x0000b20004001a27 */ /* 0x000fe200078e00ff */
[----:B------:R-:W-:Y:S02]  /*6b80*/  SEL R12, R191, RZ, !P2 ;  /* 0x000000ffbf0c7207 */ /* 0x000fe40005000000 */
[----:B------:R-:W-:Y:S01]  /*6b90*/  LOP3.LUT R91, R91, 0xfffffffb, RZ, 0xc0, !PT ;  /* 0xfffffffb5b5b7812 */ /* 0x000fe200078ec0ff */
[----:B------:R-:W-:Y:S01]  /*6ba0*/  IMAD.MOV.U32 R8, RZ, RZ, R4 ;  /* 0x000000ffff087224 */ /* 0x000fe200078e0004 */
[----:B------:R-:W-:Y:S01]  /*6bb0*/  @P0 SHF.R.U32.HI R8, RZ, c[0x0][0x2cc], R0 ;  /* 0x0000b300ff080a19 */ /* 0x000fe20000011600 */
[----:B------:R-:W-:Y:S01]  /*6bc0*/  IMAD R3, R190, c[0x0][0x1bc], R3 ;  /* 0x00006f00be037a24 */ /* 0x000fe200078e0203 */
[C---:B------:R-:W-:Y:S01]  /*6bd0*/  LEA.HI R0, R6.reuse, R7, RZ, 0x1 ;  /* 0x0000000706007211 */ /* 0x040fe200078f08ff */
[----:B------:R-:W-:Y:S01]  /*6be0*/  IMAD R9, R9, c[0x0][0x1c0], RZ ;  /* 0x0000700009097a24 */ /* 0x000fe200078e02ff */
[----:B------:R-:W-:Y:S01]  /*6bf0*/  LOP3.LUT R6, R6, 0xfffffff0, RZ, 0xc0, !PT ;  /* 0xfffffff006067812 */ /* 0x000fe200078ec0ff */
[----:B------:R-:W-:Y:S01]  /*6c00*/  IMAD.IADD R15, R15, 0x1, R3 ;  /* 0x000000010f0f7824 */ /* 0x000fe200078e0203 */
[----:B------:R-:W-:Y:S01]  /*6c10*/  LOP3.LUT R0, R0, 0xfffffffe, RZ, 0xc0, !PT ;  /* 0xfffffffe00007812 */ /* 0x000fe200078ec0ff */
[C---:B------:R-:W-:Y:S01]  /*6c20*/  IMAD R9, R12.reuse, c[0x0][0x1c4], R9 ;  /* 0x000071000c097a24 */ /* 0x040fe200078e0209 */
[----:B------:R-:W-:Y:S01]  /*6c30*/  SHF.R.S32.HI R3, RZ, 0x1f, R8 ;  /* 0x0000001fff037819 */ /* 0x000fe20000011408 */
[----:B------:R-:W-:Y:S01]  /*6c40*/  IMAD.WIDE.U32 R12, R12, c[0x0][0x1c0], R14 ;  /* 0x000070000c0c7a25 */ /* 0x000fe200078e000e */
[----:B------:R-:W-:-:S02]  /*6c50*/  LOP3.LUT P0, RZ, R132, 0x2, RZ, 0xc0, !PT ;  /* 0x0000000284ff7812 */ /* 0x000fc4000780c0ff */
[----:B------:R-:W-:Y:S01]  /*6c60*/  LEA.HI R199, R84, R89, RZ, 0x6 ;  /* 0x0000005954c77211 */ /* 0x000fe200078f30ff */
[----:B------:R-:W-:Y:S01]  /*6c70*/  IMAD.IADD R0, R7, 0x1, -R0 ;  /* 0x0000000107007824 */ /* 0x000fe200078e0a00 */
[----:B------:R-:W-:Y:S01]  /*6c80*/  LOP3.LUT P1, RZ, R132, 0x4, RZ, 0xc0, !PT ;  /* 0x0000000484ff7812 */ /* 0x000fe2000782c0ff */
[----:B------:R-:W-:Y:S02]  /*6c90*/  IMAD.IADD R7, R89, 0x1, -R6 ;  /* 0x0000000159077824 */ /* 0x000fe400078e0a06 */
[----:B------:R-:W-:Y:S02]  /*6ca0*/  IMAD R3, R3, c[0x0][0x1b0], RZ ;  /* 0x00006c0003037a24 */ /* 0x000fe400078e02ff */
[----:B------:R-:W-:Y:S01]  /*6cb0*/  IMAD.MOV R5, RZ, RZ, -R8 ;  /* 0x000000ffff057224 */ /* 0x000fe200078e0a08 */
[----:B------:R-:W-:Y:S01]  /*6cc0*/  SHF.R.S32.HI R10, RZ, 0x1f, R7 ;  /* 0x0000001fff0a7819 */ /* 0x000fe20000011407 */
[----:B------:R-:W-:Y:S02]  /*6cd0*/  IMAD.IADD R13, R13, 0x1, R9 ;  /* 0x000000010d0d7824 */ /* 0x000fe400078e0209 */
[----:B------:R-:W-:Y:S01]  /*6ce0*/  IMAD R3, R8, c[0x0][0x1b4], R3 ;  /* 0x00006d0008037a24 */ /* 0x000fe200078e0203 */
[----:B------:R-:W-:Y:S01]  /*6cf0*/  LEA.HI R10, R10, R7, RZ, 0x3 ;  /* 0x000000070a0a7211 */ /* 0x000fe200078f18ff */
[----:B------:R-:W-:Y:S01]  /*6d00*/  IMAD R4, R5, c[0x0][0x2c4], R4 ;  /* 0x0000b10005047a24 */ /* 0x000fe200078e0204 */
[----:B------:R-:W-:Y:S01]  /*6d10*/  @P0 LOP3.LUT R91, R91, 0x4, RZ, 0xfc, !PT ;  /* 0x000000045b5b0812 */ /* 0x000fe200078efcff */
[----:B------:R-:W-:Y:S01]  /*6d20*/  IMAD.WIDE.U32 R8, R8, c[0x0][0x1b0], R12 ;  /* 0x00006c0008087a25 */ /* 0x000fe200078e000c */
[----:B------:R-:W-:-:S02]  /*6d30*/  LOP3.LUT R6, R10, 0xfffffff8, RZ, 0xc0, !PT ;  /* 0xfffffff80a067812 */ /* 0x000fc400078ec0ff */
[----:B------:R-:W-:Y:S01]  /*6d40*/  IADD3 R12, R11, UR13, RZ ;  /* 0x0000000d0b0c7c10 */ /* 0x000fe2000fffe0ff */
[C---:B------:R-:W-:Y:S02]  /*6d50*/  IMAD.SHL.U32 R5, R132.reuse, 0x40, RZ ;  /* 0x0000004084057824 */ /* 0x040fe400078e00ff */
[----:B------:R-:W-:Y:S01]  /*6d60*/  IMAD.IADD R9, R9, 0x1, R3 ;  /* 0x0000000109097824 */ /* 0x000fe200078e0203 */
[----:B------:R-:W-:Y:S01]  /*6d70*/  SHF.R.S32.HI R3, RZ, 0x1f, R4 ;  /* 0x0000001fff037819 */ /* 0x000fe20000011404 */
[----:B------:R-:W-:Y:S01]  /*6d80*/  IMAD.SHL.U32 R13, R11, 0x40, RZ ;  /* 0x000000400b0d7824 */ /* 0x000fe200078e00ff */
[----:B------:R-:W-:Y:S01]  /*6d90*/  LOP3.LUT R5, R5, 0x1c0, RZ, 0xc0, !PT ;  /* 0x000001c005057812 */ /* 0x000fe200078ec0ff */
[----:B------:R-:W-:Y:S02]  /*6da0*/  IMAD.IADD R6, R7, 0x1, -R6 ;  /* 0x0000000107067824 */ /* 0x000fe400078e0a06 */
[----:B------:R-:W-:Y:S01]  /*6db0*/  IMAD R3, R3, c[0x0][0x1a8], RZ ;  /* 0x00006a0003037a24 */ /* 0x000fe200078e02ff */
[----:B------:R-:W-:Y:S01]  /*6dc0*/  LOP3.LUT R2, R5, 0x8, R2, 0xf8, !PT ;  /* 0x0000000805027812 */ /* 0x000fe200078ef802 */
[----:B------:R-:W-:Y:S01]  /*6dd0*/  IMAD.SHL.U32 R212, R132, 0x8, RZ ;  /* 0x0000000884d47824 */ /* 0x000fe200078e00ff */
[----:B------:R-:W-:Y:S01]  /*6de0*/  LOP3.LUT R13, R13, 0x1c0, RZ, 0xc0, !PT ;  /* 0x000001c00d0d7812 */ /* 0x000fe200078ec0ff */
[----:B------:R-:W-:Y:S01]  /*6df0*/  IMAD.SHL.U32 R7, R6, 0x40, RZ ;  /* 0x0000004006077824 */ /* 0x000fe200078e00ff */
[----:B------:R-:W-:Y:S01]  /*6e00*/  SHF.R.U32.HI R5, RZ, 0x3, R5 ;  /* 0x00000003ff057819 */ /* 0x000fe20000011605 */
[C---:B------:R-:W-:Y:S01]  /*6e10*/  IMAD R3, R4.reuse, c[0x0][0x1ac], R3 ;  /* 0x00006b0004037a24 */ /* 0x040fe200078e0203 */
[----:B------:R-:W-:Y:S01]  /*6e20*/  SHF.R.U32.HI R16, RZ, 0x3, R13 ;  /* 0x00000003ff107819 */ /* 0x000fe2000001160d */
[----:B------:R-:W-:Y:S01]  /*6e30*/  IMAD.WIDE.U32 R8, R4, c[0x0][0x1a8], R8 ;  /* 0x00006a0004087a25 */ /* 0x000fe200078e0008 */
[----:B------:R-:W-:-:S02]  /*6e40*/  LOP3.LUT R5, R2, R5, RZ, 0x3c, !PT ;  /* 0x0000000502057212 */ /* 0x000fc400078e3cff */
[----:B------:R-:W-:Y:S01]  /*6e50*/  LOP3.LUT R13, R13, 0x38, R212, 0xf8, !PT ;  /* 0x000000380d0d7812 */ /* 0x000fe200078ef8d4 */
[----:B------:R-:W-:Y:S01]  /*6e60*/  IMAD.SHL.U32 R2, R0, 0x8, RZ ;  /* 0x0000000800027824 */ /* 0x000fe200078e00ff */
[----:B------:R-:W-:Y:S01]  /*6e70*/  LOP3.LUT R7, R7, 0x1c0, RZ, 0xc0, !PT ;  /* 0x000001c007077812 */ /* 0x000fe200078ec0ff */
[----:B------:R-:W-:Y:S01]  /*6e80*/  IMAD.IADD R3, R9, 0x1, R3 ;  /* 0x0000000109037824 */ /* 0x000fe200078e0203 */
[----:B------:R-:W-:Y:S01]  /*6e90*/  LEA R14, P0, R8, c[0x0][0x160], 0x1 ;  /* 0x00005800080e7a11 */ /* 0x000fe200078008ff */
[----:B------:R-:W-:Y:S01]  /*6ea0*/  IMAD.SHL.U32 R10, R10, 0x40, RZ ;  /* 0x000000400a0a7824 */ /* 0x000fe200078e00ff */
[----:B------:R-:W-:Y:S01]  /*6eb0*/  LOP3.LUT R16, R13, R16, RZ, 0x3c, !PT ;  /* 0x000000100d107212 */ /* 0x000fe200078e3cff */
[----:B------:R-:W-:Y:S01]  /*6ec0*/  IMAD.SHL.U32 R199, R199, 0x8, RZ ;  /* 0x00000008c7c77824 */ /* 0x000fe200078e00ff */
[----:B------:R-:W-:Y:S01]  /*6ed0*/  LOP3.LUT R2, R7, 0x8, R2, 0xf8, !PT ;  /* 0x0000000807027812 */ /* 0x000fe200078ef802 */
[----:B------:R1:W2:Y:S01]  /*6ee0*/  SHFL.IDX PT, R18, R14, RZ, 0x181f ;  /* 0x00181fff0e127589 */ /* 0x0002a200000e0000 */
[----:B------:R-:W-:Y:S01]  /*6ef0*/  LEA.HI.X R13, R8, c[0x0][0x164], R3, 0x1, P0 ;  /* 0x00005900080d7a11 */ /* 0x000fe200000f0c03 */
[----:B------:R-:W-:Y:S01]  /*6f00*/  IMAD.MOV.U32 R3, RZ, RZ, 0x20 ;  /* 0x00000020ff037424 */ /* 0x000fe200078e00ff */
[----:B------:R-:W-:Y:S01]  /*6f10*/  LOP3.LUT P5, RZ, R6, 0x4, RZ, 0xc0, !PT ;  /* 0x0000000406ff7812 */ /* 0x000fe200078ac0ff */
[----:B------:R-:W-:Y:S01]  /*6f20*/  IMAD R5, R0, 0x200, R5 ;  /* 0x0000020000057824 */ /* 0x000fe200078e0205 */
[----:B------:R-:W-:Y:S01]  /*6f30*/  SHF.R.U32.HI R7, RZ, 0x3, R7 ;  /* 0x00000003ff077819 */ /* 0x000fe20000011607 */
[----:B------:R1:W3:Y:S01]  /*6f40*/  SHFL.IDX PT, R19, R13, RZ, 0x181f ;  /* 0x00181fff0d137589 */ /* 0x0002e200000e0000 */
[----:B------:R-:W-:-:S02]  /*6f50*/  LOP3.LUT P4, RZ, R6, 0x2, RZ, 0xc0, !PT ;  /* 0x0000000206ff7812 */ /* 0x000fc4000788c0ff */
[----:B------:R-:W-:Y:S02]  /*6f60*/  ISETP.GE.AND P0, PT, R12, UR19, PT ;  /* 0x000000130c007c0c */ /* 0x000fe4000bf06270 */
[----:B------:R-:W-:Y:S02]  /*6f70*/  LEA.HI R6, R84, R89, RZ, 0x5 ;  /* 0x0000005954067211 */ /* 0x000fe400078f28ff */
[----:B------:R-:W-:Y:S01]  /*6f80*/  LOP3.LUT R4, R2, R7, RZ, 0x3c, !PT ;  /* 0x0000000702047212 */ /* 0x000fe200078e3cff */
[----:B------:R-:W-:Y:S01]  /*6f90*/  IMAD.MOV.U32 R2, RZ, RZ, 0x10 ;  /* 0x00000010ff027424 */ /* 0x000fe200078e00ff */
[----:B------:R-:W-:Y:S02]  /*6fa0*/  SHF.R.S32.HI R7, RZ, 0x5, R6 ;  /* 0x00000005ff077819 */ /* 0x000fe40000011406 */
[----:B------:R-:W-:Y:S02]  /*6fb0*/  LOP3.LUT R10, R10, 0xfffffe00, RZ, 0xc0, !PT ;  /* 0xfffffe000a0a7812 */ /* 0x000fe400078ec0ff */
[----:B------:R-:W-:-:S02]  /*6fc0*/  IADD3 R9, R212, 0x40, RZ ;  /* 0x00000040d4097810 */ /* 0x000fc40007ffe0ff */
[----:B------:R-:W-:Y:S01]  /*6fd0*/  IADD3 R8, R212, 0x80, RZ ;  /* 0x00000080d4087810 */ /* 0x000fe20007ffe0ff */
[----:B------:R-:W-:Y:S01]  /*6fe0*/  IMAD R15, R7, 0x400, R10 ;  /* 0x00000400070f7824 */ /* 0x000fe200078e020a */
[----:B------:R-:W-:Y:S02]  /*6ff0*/  SEL R2, R2, 0xfffffff0, !P4 ;  /* 0xfffffff002027807 */ /* 0x000fe40006000000 */
[----:B------:R-:W-:Y:S01]  /*7000*/  ISETP.GE.AND P2, PT, R212, c[0x0][0x198], PT ;  /* 0x00006600d4007a0c */ /* 0x000fe20003f46270 */
[----:B------:R-:W-:Y:S01]  /*7010*/  IMAD.IADD R0, R15, 0x1, R4 ;  /* 0x000000010f007824 */ /* 0x000fe200078e0204 */
[----:B------:R-:W-:Y:S02]  /*7020*/  ISETP.GE.AND P4, PT, R8, c[0x0][0x198], PT ;  /* 0x0000660008007a0c */ /* 0x000fe40003f86270 */
[----:B------:R-:W-:Y:S02]  /*7030*/  LOP3.LUT R199, R16, 0xfffffe00, R199, 0xf8, !PT ;  /* 0xfffffe0010c77812 */ /* 0x000fe400078ef8c7 */
[----:B------:R-:W-:-:S02]  /*7040*/  LOP3.LUT R4, R4, R10, RZ, 0xfc, !PT ;  /* 0x0000000a04047212 */ /* 0x000fc400078efcff */
[----:B------:R-:W-:Y:S01]  /*7050*/  SEL R3, R3, 0xffffffe0, !P5 ;  /* 0xffffffe003037807 */ /* 0x000fe20006800000 */
[----:B------:R-:W-:Y:S01]  /*7060*/  @!P3 IMAD.MOV.U32 R204, RZ, RZ, R191 ;  /* 0x000000ffffccb224 */ /* 0x000fe200078e00bf */
[----:B------:R-:W-:Y:S01]  /*7070*/  ISETP.GE.AND P3, PT, R9, c[0x0][0x198], PT ;  /* 0x0000660009007a0c */ /* 0x000fe20003f66270 */
[----:B------:R-:W-:Y:S07]  /*7080*/  @P0 BRA `(.L_x_1619) ;  /* 0x000000e000000947 */ /* 0x000fee0003800000 */
[----:B-123--:R-:W-:Y:S01]  /*7090*/  SHF.R.S32.HI R10, RZ, 0x1f, R9 ;  /* 0x0000001fff0a7819 */ /* 0x00efe20000011409 */
        /* <DEDUP_REMOVED lines=13> */
.L_x_1619:
[----:B-123--:R-:W-:Y:S05]  /*7170*/  BSYNC B0 ;  /* 0x0000000000007941 */ /* 0x00efea0003800000 */
.L_x_1618:
        /* <DEDUP_REMOVED lines=20> */
.L_x_1621:
[----:B------:R-:W-:Y:S05]  /*72c0*/  BSYNC B0 ;  /* 0x0000000000007941 */ /* 0x000fea0003800000 */
.L_x_1620:
[----:B------:R-:W-:Y:S01]  /*72d0*/  IADD3 R10, R12, 0x40, RZ ;  /* 0x000000400c0a7810 */ /* 0x000fe20007ffe0ff */
[----:B--2---:R2:W1:Y:S01]  /*72e0*/  SHFL.IDX PT, R19, R13, 0x2, 0x181f ;  /* 0x00581f000d137f89 */ /* 0x00446200000e0000 */
[----:B------:R-:W-:Y:S02]  /*72f0*/  BSSY B0, `(.L_x_1622) ;  /* 0x0000012000007945 */ /* 0x000fe40003800000 */
[----:B------:R-:W-:Y:S01]  /*7300*/  ISETP.GE.AND P0, PT, R10, UR19, PT ;  /* 0x000000130a007c0c */ /* 0x000fe2000bf06270 */
[----:B---3--:R2:W3:-:S12]  /*7310*/  SHFL.IDX PT, R18, R14, 0x2, 0x181f ;  /* 0x00581f000e127f89 */ /* 0x0084d800000e0000 */
[----:B------:R-:W-:Y:S05]  /*7320*/  @P0 BRA `(.L_x_1623) ;  /* 0x000000e000000947 */ /* 0x000fea0003800000 */
[----:B------:R-:W-:Y:S01]  /*7330*/  SHF.R.S32.HI R10, RZ, 0x1f, R9 ;  /* 0x0000001fff0a7819 */ /* 0x000fe20000011409 */
[----:B------:R-:W-:Y:S01]  /*7340*/  IMAD.SHL.U32 R16, R199, 0x2, RZ ;  /* 0x00000002c7107824 */ /* 0x000fe200078e00ff */
[----:B------:R-:W-:Y:S01]  /*7350*/  SHF.R.S32.HI R17, RZ, 0x1f, R8 ;  /* 0x0000001fff117819 */ /* 0x000fe20000011408 */
[----:B-1-3--:R-:W-:Y:S01]  /*7360*/  IMAD.WIDE R20, R212, 0x2, R18 ;  /* 0x00000002d4147825 */ /* 0x00afe200078e0212 */
        /* <DEDUP_REMOVED lines=10> */
.L_x_1623:
[----:B------:R-:W-:Y:S05]  /*7410*/  BSYNC B0 ;  /* 0x0000000000007941 */ /* 0x000fea0003800000 */
.L_x_1622:
[----:B-1----:R-:W-:Y:S01]  /*7420*/  SHFL.IDX PT, R16, R14, 0x3, 0x181f ;  /* 0x00781f000e107f89 */ /* 0x002fe200000e0000 */
[----:B------:R-:W-:Y:S01]  /*7430*/  IADD3 R12, R12, 0x60, RZ ;  /* 0x000000600c0c7810 */ /* 0x000fe20007ffe0ff */
[----:B------:R-:W-:Y:S01]  /*7440*/  IMAD.U32 R15, RZ, RZ, UR15 ;  /* 0x0000000fff0f7e24 */ /* 0x000fe2000f8e00ff */
[----:B------:R-:W-:Y:S01]  /*7450*/  SHF.R.S32.HI R208, RZ, 0x1f, R9 ;  /* 0x0000001fffd07819 */ /* 0x000fe20000011409 */
[----:B------:R-:W1:Y:S01]  /*7460*/  SHFL.IDX PT, R17, R13, 0x3, 0x181f ;  /* 0x00781f000d117f89 */ /* 0x000e6200000e0000 */
[----:B------:R-:W-:Y:S01]  /*7470*/  ISETP.GE.AND P0, PT, R12, UR19, PT ;  /* 0x000000130c007c0c */ /* 0x000fe2000bf06270 */
[----:B------:R-:W-:Y:S01]  /*7480*/  IMAD.MOV.U32 R195, RZ, RZ, c[0x0][0x2b8] ;  /* 0x0000ae00ffc37624 */ /* 0x000fe200078e00ff */
[----:B------:R-:W-:Y:S01]  /*7490*/  SHF.R.S32.HI R207, RZ, 0x1f, R8 ;  /* 0x0000001fffcf7819 */ /* 0x000fe20000011408 */
[----:B------:R-:W-:Y:S01]  /*74a0*/  IMAD R198, R15, 0x40, R200 ;  /* 0x000000400fc67824 */ /* 0x000fe200078e02c8 */
[----:B------:R-:W-:Y:S01]  /*74b0*/  LEA.HI R208, R208, R9, RZ, 0x3 ;  /* 0x00000009d0d07211 */ /* 0x000fe200078f18ff */
[----:B------:R-:W-:Y:S01]  /*74c0*/  IMAD.SHL.U32 R20, R199, 0x2, RZ ;  /* 0x00000002c7147824 */ /* 0x000fe200078e00ff */
[----:B------:R-:W-:Y:S01]  /*74d0*/  LEA.HI R207, R207, R8, RZ, 0x3 ;  /* 0x00000008cfcf7211 */ /* 0x000fe200078f18ff */
[----:B------:R-:W-:Y:S01]  /*74e0*/  IMAD.MOV.U32 R197, RZ, RZ, RZ ;  /* 0x000000ffffc57224 */ /* 0x000fe200078e00ff */
[----:B------:R-:W-:-:S02]  /*74f0*/  LOP3.LUT R208, R208, 0xfffffff8, RZ, 0xc0, !PT ;  /* 0xfffffff8d0d07812 */ /* 0x000fc400078ec0ff */
[----:B------:R-:W-:Y:S02]  /*7500*/  ISETP.NE.AND P5, PT, R195, 0x1, PT ;  /* 0x00000001c300780c */ /* 0x000fe40003fa5270 */
[----:B------:R-:W-:Y:S02]  /*7510*/  LOP3.LUT R207, R207, 0xfffffff8, RZ, 0xc0, !PT ;  /* 0xfffffff8cfcf7812 */ /* 0x000fe400078ec0ff */
[----:B------:R-:W-:Y:S02]  /*7520*/  IADD3 R198, R198, -0x40, RZ ;  /* 0xffffffc0c6c67810 */ /* 0x000fe40007ffe0ff */
[----:B-----5:R-:W-:Y:S02]  /*7530*/  SHF.R.S32.HI R15, RZ, 0x1f, R204 ;  /* 0x0000001fff0f7819 */ /* 0x020fe400000114cc */
[----:B------:R-:W-:Y:S02]  /*7540*/  LOP3.LUT R91, R91, 0xfffffffd, RZ, 0xc0, !PT ;  /* 0xfffffffd5b5b7812 */ /* 0x000fe400078ec0ff */
[----:B------:R-:W-:Y:S01]  /*7550*/  P2R R10, PR, RZ, 0x2 ;  /* 0x00000002ff0a7803 */ /* 0x000fe20000000000 */
[----:B------:R-:W-:-:S02]  /*7560*/  IMAD R15, R15, c[0x0][0x2b0], RZ ;  /* 0x0000ac000f0f7a24 */ /* 0x000fc400078e02ff */
[----:B-1-3--:R-:W-:-:S04]  /*7570*/  @!P0 IMAD.WIDE R18, R212, 0x2, R16 ;  /* 0x00000002d4128825 */ /* 0x00afc800078e0210 */
[----:B------:R-:W-:Y:S01]  /*7580*/  IMAD R193, R90, c[0x0][0x1e8], RZ ;  /* 0x00007a005ac17a24 */ /* 0x000fe200078e02ff */
[----:B------:R-:W-:Y:S01]  /*7590*/  @!PT LDS RZ, [RZ] ;  /* 0x00000000fffff984 */ /* 0x000fe20000000800 */
[----:B------:R1:W-:Y:S01]  /*75a0*/  @!P0 LDGSTS.E.BYPASS.LTC128B.128 [R20+0x1b100], [R18.64], !P2 ;  /* 0x1b10000012148fae */ /* 0x0003e2000d101d4a */
[C---:B------:R-:W-:Y:S01]  /*75b0*/  ISETP.GE.AND P2, PT, R198.reuse, UR9, PT ;  /* 0x00000009c6007c0c */ /* 0x040fe2000bf46270 */
[----:B------:R-:W-:Y:S01]  /*75c0*/  @!P0 IMAD.WIDE R24, R207, 0x2, R16 ;  /* 0x00000002cf188825 */ /* 0x000fe200078e0210 */
[----:B------:R-:W-:Y:S02]  /*75d0*/  IADD3 R198, R198, UR8, RZ ;  /* 0x00000008c6c67c10 */ /* 0x000fe4000fffe0ff */
[----:B------:R-:W-:Y:S01]  /*75e0*/  ISETP.GT.OR P2, PT, R200, 0x3f, P2 ;  /* 0x0000003fc800780c */ /* 0x000fe20001744670 */
[----:B------:R-:W-:Y:S02]  /*75f0*/  IMAD R15, R204, c[0x0][0x2b4], R15 ;  /* 0x0000ad00cc0f7a24 */ /* 0x000fe400078e020f */
[----:B------:R-:W-:Y:S01]  /*7600*/  IMAD.WIDE.U32 R202, R190, c[0x0][0x1e8], RZ ;  /* 0x00007a00beca7a25 */ /* 0x000fe200078e00ff */
[----:B------:R-:W-:Y:S01]  /*7610*/  ULEA UR18, UR15, 0xffffffc0, 0x6 ;  /* 0xffffffc00f127891 */ /* 0x000fe2000f8e303f */
[----:B------:R-:W-:-:S02]  /*7620*/  @P5 LOP3.LUT R91, R91, 0x2, RZ, 0xfc, !PT ;  /* 0x000000025b5b5812 */ /* 0x000fc400078efcff */
[----:B------:R-:W-:-:S04]  /*7630*/  @P5 IMAD.HI.U32 R12, R198, c[0x0][0x2bc], RZ ;  /* 0x0000af00c60c5a27 */ /* 0x000fc800078e00ff */
[----:B--2---:R-:W-:Y:S01]  /*7640*/  IMAD.MOV.U32 R13, RZ, RZ, R198 ;  /* 0x000000ffff0d7224 */ /* 0x004fe200078e00c6 */
[----:B------:R-:W-:Y:S01]  /*7650*/  @P5 SHF.R.U32.HI R13, RZ, c[0x0][0x2c0], R12 ;  /* 0x0000b000ff0d5a19 */ /* 0x000fe2000001160c */
[----:B------:R-:W-:-:S04]  /*7660*/  IMAD.WIDE.U32 R204, R204, c[0x0][0x2b0], RZ ;  /* 0x0000ac00cccc7a25 */ /* 0x000fc800078e00ff */
[----:B------:R-:W-:Y:S02]  /*7670*/  IMAD.IADD R194, R205, 0x1, R15 ;  /* 0x00000001cdc27824 */ /* 0x000fe400078e020f */
[----:B-1----:R-:W-:-:S05]  /*7680*/  @!P0 IMAD.WIDE R18, R208, 0x2, R16 ;  /* 0x00000002d0128825 */ /* 0x002fca00078e0210 */
        /* <DEDUP_REMOVED lines=8> */
[----:B----4-:R3:W4:Y:S01]  /*7710*/  @!P2 LDG.E R197, [R22.64] ;  /* 0x0000000a16c5a981 */ /* 0x010722000c1e1900 */
[----:B------:R-:W-:Y:S01]  /*7720*/  IMAD.MOV R13, RZ, RZ, -R13 ;  /* 0x000000ffff0d7224 */ /* 0x000fe200078e0a0d */
[----:B------:R-:W-:Y:S01]  /*7730*/  UIADD3 UR18, UR9, -UR18, URZ ;  /* 0x8000001209127290 */ /* 0x000fe2000fffe03f */
[----:B------:R-:W-:Y:S01]  /*7740*/  IMAD R193, R190, c[0x0][0x1ec], R193 ;  /* 0x00007b00bec17a24 */ /* 0x000fe200078e02c1 */
[----:B------:R-:W-:Y:S01]  /*7750*/  ISETP.GE.AND P5, PT, R212, c[0x0][0x1d4], PT ;  /* 0x00007500d4007a0c */ /* 0x000fe20003fa6270 */
[----:B------:R-:W-:Y:S01]  /*7760*/  IMAD R198, R13, c[0x0][0x2b8], R198 ;  /* 0x0000ae000dc67a24 */ /* 0x000fe200078e02c6 */
[----:B------:R-:W-:Y:S01]  /*7770*/  ISETP.GE.AND P4, PT, R9, c[0x0][0x1d4], PT ;  /* 0x0000750009007a0c */ /* 0x000fe20003f86270 */
[----:B------:R-:W-:Y:S01]  /*7780*/  IMAD.IADD R193, R203, 0x1, R193 ;  /* 0x00000001cbc17824 */ /* 0x000fe200078e02c1 */
[----:B------:R-:W-:Y:S01]  /*7790*/  IADD3 R11, -R11, UR18, RZ ;  /* 0x000000120b0b7c10 */ /* 0x000fe2000fffe1ff */
[----:B------:R-:W-:Y:S01]  /*77a0*/  IMAD.WIDE.U32 R14, R198, c[0x0][0x1e0], RZ ;  /* 0x00007800c60e7a25 */ /* 0x000fe200078e00ff */
[----:B------:R-:W-:Y:S01]  /*77b0*/  SHF.R.S32.HI R13, RZ, 0x1f, R198 ;  /* 0x0000001fff0d7819 */ /* 0x000fe200000114c6 */
[----:B------:R-:W-:Y:S01]  /*77c0*/  UISETP.GE.AND UP1, UPT, UR15, 0x2, UPT ;  /* 0x000000020f00788c */ /* 0x000fe2000bf26270 */
[----:B------:R-:W-:-:S02]  /*77d0*/  ISETP.GE.AND P6, PT, R8, c[0x0][0x1d4], PT ;  /* 0x0000750008007a0c */ /* 0x000fc40003fc6270 */
[----:B------:R-:W-:Y:S01]  /*77e0*/  ISETP.GE.AND P3, PT, R212, c[0x0][0x1d4], PT ;  /* 0x00007500d4007a0c */ /* 0x000fe20003f66270 */
[----:B------:R-:W-:Y:S01]  /*77f0*/  IMAD R17, R13, c[0x0][0x1e0], RZ ;  /* 0x000078000d117a24 */ /* 0x000fe200078e02ff */
[----:B------:R-:W-:Y:S01]  /*7800*/  ISETP.GE.AND P2, PT, R9, c[0x0][0x1d4], PT ;  /* 0x0000750009007a0c */ /* 0x000fe20003f46270 */
[----:B------:R-:W-:Y:S01]  /*7810*/  IMAD R13, R13, c[0x0][0x208], RZ ;  /* 0x000082000d0d7a24 */ /* 0x000fe200078e02ff */
[----:B------:R-:W-:Y:S01]  /*7820*/  SHF.R.S32.HI R209, RZ, 0x1f, R212 ;  /* 0x0000001fffd17819 */ /* 0x000fe200000114d4 */
[----:B-1----:R-:W-:Y:S01]  /*7830*/  IMAD R18, R198, c[0x0][0x1e4], R17 ;  /* 0x00007900c6127a24 */ /* 0x002fe200078e0211 */
[----:B------:R-:W-:Y:S02]  /*7840*/  SEL R210, RZ, 0x10, P6 ;  /* 0x00000010ffd27807 */ /* 0x000fe40003000000 */
[----:B------:R-:W-:Y:S01]  /*7850*/  IADD3 R196, R20, 0x100, RZ ;  /* 0x0000010014c47810 */ /* 0x000fe20007ffe0ff */
[----:B------:R-:W-:Y:S01]  /*7860*/  IMAD.IADD R19, R15, 0x1, R18 ;  /* 0x000000010f137824 */ /* 0x000fe200078e0212 */
[----:B------:R-:W-:Y:S01]  /*7870*/  SHF.R.S32.HI R211, RZ, 0x1f, R208 ;  /* 0x0000001fffd37819 */ /* 0x000fe200000114d0 */
[----:B------:R-:W-:Y:S01]  /*7880*/  IMAD.MOV.U32 R18, RZ, RZ, R14 ;  /* 0x000000ffff127224 */ /* 0x000fe200078e000e */
[----:B------:R-:W-:Y:S01]  /*7890*/  SHF.R.S32.HI R144, RZ, 0x1f, R207 ;  /* 0x0000001fff907819 */ /* 0x000fe200000114cf */
[----:B---3--:R-:W-:Y:S01]  /*78a0*/  IMAD.WIDE.U32 R22, R190, c[0x0][0x210], RZ ;  /* 0x00008400be167a25 */ /* 0x008fe200078e00ff */
[----:B----4-:R-:W-:-:S03]  /*78b0*/  SHF.R.S32.HI R12, RZ, 0x1f, R197 ;  /* 0x0000001fff0c7819 */ /* 0x010fc600000114c5 */
[----:B------:R-:W-:-:S04]  /*78c0*/  IMAD.WIDE.U32 R18, R197, c[0x0][0x1f0], R18 ;  /* 0x00007c00c5127a25 */ /* 0x000fc800078e0012 */
[----:B------:R-:W-:Y:S01]  /*78d0*/  IMAD R14, R12, c[0x0][0x1f0], RZ ;  /* 0x00007c000c0e7a24 */ /* 0x000fe200078e02ff */
[----:B------:R-:W-:Y:S01]  /*78e0*/  IADD3 R17, P0, R202, R18, RZ ;  /* 0x00000012ca117210 */ /* 0x000fe20007f1e0ff */
[----:B------:R-:W-:Y:S02]  /*78f0*/  IMAD R12, R12, c[0x0][0x218], RZ ;  /* 0x000086000c0c7a24 */ /* 0x000fe400078e02ff */
[----:B------:R-:W-:-:S05]  /*7900*/  IMAD R14, R197, c[0x0][0x1f4], R14 ;  /* 0x00007d00c50e7a24 */ /* 0x000fca00078e020e */
[----:B------:R-:W-:Y:S01]  /*7910*/  IADD3.X R14, R193, R19, R14, P0, !PT ;  /* 0x00000013c10e7210 */ /* 0x000fe200007fe40e */
[----:B------:R-:W-:Y:S01]  /*7920*/  IMAD.WIDE.U32 R18, R198, c[0x0][0x208], RZ ;  /* 0x00008200c6127a25 */ /* 0x000fe200078e00ff */
[----:B------:R-:W-:-:S04]  /*7930*/  LEA R21, P0, R17, c[0x0][0x1c8], 0x1 ;  /* 0x0000720011157a11 */ /* 0x000fc800078008ff */
[----:B------:R-:W-:Y:S01]  /*7940*/  LEA.HI.X R17, R17, c[0x0][0x1cc], R14, 0x1, P0 ;  /* 0x0000730011117a11 */ /* 0x000fe200000f0c0e */
[----:B--2---:R-:W-:Y:S01]  /*7950*/  SHFL.IDX PT, R24, R21, RZ, 0x181f ;  /* 0x00181fff15187589 */ /* 0x004fe200000e0000 */
[----:B------:R-:W-:Y:S01]  /*7960*/  ISETP.GE.AND P0, PT, R11, 0x1, PT ;  /* 0x000000010b00780c */ /* 0x000fe20003f06270 */
[----:B------:R-:W-:Y:S02]  /*7970*/  IMAD R14, R198, c[0x0][0x20c], R13 ;  /* 0x00008300c60e7a24 */ /* 0x000fe400078e020d */
[----:B------:R-:W1:Y:S01]  /*7980*/  SHFL.IDX PT, R25, R17, RZ, 0x181f ;  /* 0x00181fff11197589 */ /* 0x000e6200000e0000 */
[----:B------:R-:W-:Y:S02]  /*7990*/  IMAD R13, R90, c[0x0][0x210], RZ ;  /* 0x000084005a0d7a24 */ /* 0x000fe400078e02ff */
[----:B------:R-:W-:Y:S01]  /*79a0*/  IMAD.IADD R15, R19, 0x1, R14 ;  /* 0x00000001130f7824 */ /* 0x000fe200078e020e */
[----:B------:R-:W-:Y:S01]  /*79b0*/  SHFL.IDX PT, R16, R21, 0x1, 0x181f ;  /* 0x00381f0015107f89 */ /* 0x000fe200000e0000 */
[----:B------:R-:W-:-:S02]  /*79c0*/  IMAD.MOV.U32 R14, RZ, RZ, R18 ;  /* 0x000000ffff0e7224 */ /* 0x000fc400078e0012 */
[----:B------:R-:W-:Y:S01]  /*79d0*/  IMAD R13, R190, c[0x0][0x214], R13 ;  /* 0x00008500be0d7a24 */ /* 0x000fe200078e020d */
[----:B------:R-:W2:Y:S01]  /*79e0*/  SHFL.IDX PT, R17, R17, 0x1, 0x181f ;  /* 0x00381f0011117f89 */ /* 0x000ea200000e0000 */
[----:B------:R-:W-:-:S04]  /*79f0*/  IMAD.WIDE.U32 R14, R197, c[0x0][0x218], R14 ;  /* 0x00008600c50e7a25 */ /* 0x000fc800078e000e */
[----:B------:R-:W-:Y:S02]  /*7a00*/  IMAD.IADD R192, R23, 0x1, R13 ;  /* 0x0000000117c07824 */ /* 0x000fe400078e020d */
[----:B------:R-:W-:Y:S02]  /*7a10*/  IMAD R13, R197, c[0x0][0x21c], R12 ;  /* 0x00008700c50d7a24 */ /* 0x000fe400078e020c */
[----:B-1----:R-:W-:-:S04]  /*7a20*/  @P0 IMAD.WIDE R28, R212, 0x2, R24 ;  /* 0x00000002d41c0825 */ /* 0x002fc800078e0218 */
[--C-:B------:R-:W-:Y:S01]  /*7a30*/  @P0 IMAD.WIDE R26, R208, 0x2, R24.reuse ;  /* 0x00000002d01a0825 */ /* 0x100fe200078e0218 */
[----:B------:R1:W-:Y:S03]  /*7a40*/  @P0 LDGSTS.E.BYPASS.LTC128B.128 [R20+0xc100], [R28.64], !P5 ;  /* 0x0c1000001c140fae */ /* 0x0003e6000e901d4a */
[----:B------:R-:W-:Y:S01]  /*7a50*/  @P0 IMAD.WIDE R24, R207, 0x2, R24 ;  /* 0x00000002cf180825 */ /* 0x000fe200078e0218 */
[----:B------:R3:W-:Y:S04]  /*7a60*/  @P0 LDGSTS.E.BYPASS.LTC128B.128 [R20+0xe100], [R26.64], !P4 ;  /* 0x0e1000001a140fae */ /* 0x0007e8000e101d4a */
[----:B------:R4:W-:Y:S01]  /*7a70*/  @P0 LDGSTS.E.BYPASS.LTC128B.128 [R20+0x10100], [R24.64], !P6 ;  /* 0x1010000018140fae */ /* 0x0009e2000f101d4a */
[----:B------:R-:W-:-:S04]  /*7a80*/  IADD3 R18, P0, R22, R14, RZ ;  /* 0x0000000e16127210 */ /* 0x000fc80007f1e0ff */
[----:B------:R-:W-:Y:S02]  /*7a90*/  IADD3.X R13, R192, R15, R13, P0, !PT ;  /* 0x0000000fc00d7210 */ /* 0x000fe400007fe40d */
[----:B------:R-:W-:-:S04]  /*7aa0*/  LEA R19, P0, R18, c[0x0][0x1f8], 0x1 ;  /* 0x00007e0012137a11 */ /* 0x000fc800078008ff */
[----:B------:R-:W-:Y:S01]  /*7ab0*/  LEA.HI.X R18, R18, c[0x0][0x1fc], R13, 0x1, P0 ;  /* 0x00007f0012127a11 */ /* 0x000fe200000f0c0d */
[----:B------:R-:W4:Y:S01]  /*7ac0*/  SHFL.IDX PT, R14, R19, RZ, 0x181f ;  /* 0x00181fff130e7589 */ /* 0x000f2200000e0000 */
[----:B------:R-:W-:-:S03]  /*7ad0*/  ISETP.GT.AND P0, PT, R11, 0x20, PT ;  /* 0x000000200b00780c */ /* 0x000fc60003f04270 */
[----:B------:R-:W4:Y:S01]  /*7ae0*/  SHFL.IDX PT, R15, R18, RZ, 0x181f ;  /* 0x00181fff120f7589 */ /* 0x000f2200000e0000 */
[----:B-1----:R-:W-:-:S03]  /*7af0*/  IMAD.WIDE R28, R208, 0x2, RZ ;  /* 0x00000002d01c7825 */ /* 0x002fc600078e02ff */
[----:B------:R-:W1:Y:S01]  /*7b00*/  SHFL.IDX PT, R12, R19, 0x1, 0x181f ;  /* 0x00381f00130c7f89 */ /* 0x000e6200000e0000 */
[----:B---3--:R-:W-:-:S03]  /*7b10*/  IMAD.WIDE R26, R207, 0x2, RZ ;  /* 0x00000002cf1a7825 */ /* 0x008fc600078e02ff */
[----:B------:R3:W1:Y:S02]  /*7b20*/  SHFL.IDX PT, R13, R18, 0x1, 0x181f ;  /* 0x00381f00120d7f89 */ /* 0x00066400000e0000 */
[----:B--2---:R-:W-:-:S04]  /*7b30*/  @P0 IMAD.WIDE R32, R212, 0x2, R16 ;  /* 0x00000002d4200825 */ /* 0x004fc800078e0210 */
[--C-:B------:R-:W-:Y:S01]  /*7b40*/  @P0 IMAD.WIDE R30, R208, 0x2, R16.reuse ;  /* 0x00000002d01e0825 */ /* 0x100fe200078e0210 */
[----:B------:R2:W-:Y:S03]  /*7b50*/  @P0 LDGSTS.E.BYPASS.LTC128B.128 [R20+0xd100], [R32.64], !P5 ;  /* 0x0d10000020140fae */ /* 0x0005e6000e901d4a */
[----:B------:R-:W-:Y:S01]  /*7b60*/  @P0 IMAD.WIDE R34, R207, 0x2, R16 ;  /* 0x00000002cf220825 */ /* 0x000fe200078e0210 */
[----:B------:R2:W-:Y:S03]  /*7b70*/  @P0 LDGSTS.E.BYPASS.LTC128B.128 [R20+0xf100], [R30.64], !P4 ;  /* 0x0f1000001e140fae */ /* 0x0005e6000e101d4a */
[----:B------:R-:W-:Y:S01]  /*7b80*/  IMAD.WIDE R16, R212, 0x2, RZ ;  /* 0x00000002d4107825 */ /* 0x000fe200078e02ff */
[----:B------:R2:W-:Y:S04]  /*7b90*/  @P0 LDGSTS.E.BYPASS.LTC128B.128 [R20+0x11100], [R34.64], !P6 ;  /* 0x1110000022140fae */ /* 0x0005e8000f101d4a */
[C---:B----4-:R-:W-:Y:S01]  /*7ba0*/  IADD3 R24, P0, R14.reuse, R16, RZ ;  /* 0x000000100e187210 */ /* 0x050fe20007f1e0ff */
[----:B------:R-:W0:Y:S04]  /*7bb0*/  LDGDEPBAR ;  /* 0x00000000000079af */ /* 0x000e280000000000 */
[----:B------:R-:W-:Y:S01]  /*7bc0*/  IMAD.X R25, R15, 0x1, R17, P0 ;  /* 0x000000010f197824 */ /* 0x000fe200000e0611 */
[----:B---3--:R-:W-:-:S05]  /*7bd0*/  IADD3 R18, P0, R14, R28, RZ ;  /* 0x0000001c0e127210 */ /* 0x008fca0007f1e0ff */
[----:B------:R-:W-:Y:S01]  /*7be0*/  IMAD.X R19, R15, 0x1, R29, P0 ;  /* 0x000000010f137824 */ /* 0x000fe200000e061d */
[----:B-1----:R-:W-:-:S05]  /*7bf0*/  IADD3 R16, P0, R16, R12, RZ ;  /* 0x0000000c10107210 */ /* 0x002fca0007f1e0ff */
        /* <DEDUP_REMOVED lines=33> */
[----:B------:R-:W-:-:S04]  /*7e10*/  @!P3 IADD3 R11, P0, R9, R204, RZ ;  /* 0x000000cc090bb210 */ /* 0x000fc80007f1e0ff */
[----:B------:R-:W-:Y:S02]  /*7e20*/  @!P3 LEA.HI.X.SX32 R8, R9, R194, 0x1, P0 ;  /* 0x000000c20908b211 */ /* 0x000fe400000f0eff */
[----:B--2---:R-:W-:-:S04]  /*7e30*/  @!P3 LEA R12, P0, R11, c[0x0][0x2a0], 0x2 ;  /* 0x0000a8000b0cba11 */ /* 0x004fc800078010ff */
[----:B------:R-:W-:-:S05]  /*7e40*/  @!P3 LEA.HI.X R13, R11, c[0x0][0x2a4], R8, 0x2, P0 ;  /* 0x0000a9000b0dba11 */ /* 0x000fca00000f1408 */
[----:B------:R1:W2:Y:S01]  /*7e50*/  @!P3 LDG.E R197, [R12.64] ;  /* 0x0000000a0cc5b981 */ /* 0x0002a2000c1e1900 */
        /* <DEDUP_REMOVED lines=11> */
[----:B-1----:R-:W-:Y:S02]  /*7f10*/  SEL R13, RZ, 0x10, P5 ;  /* 0x00000010ff0d7807 */ /* 0x002fe40002800000 */
[----:B------:R-:W-:Y:S02]  /*7f20*/  SHF.L.U64.HI R12, R208, 0x1, R211 ;  /* 0x00000001d00c7819 */ /* 0x000fe400000102d3 */
[----:B------:R-:W-:-:S04]  /*7f30*/  IADD3 R29, -R13, 0x10, RZ ;  /* 0x000000100d1d7810 */ /* 0x000fc80007ffe1ff */
[----:B------:R-:W-:Y:S02]  /*7f40*/  LOP3.LUT R29, R29, 0xf, RZ, 0xc0, !PT ;  /* 0x0000000f1d1d7812 */ /* 0x000fe400078ec0ff */
[----:B--2---:R-:W-:Y:S01]  /*7f50*/  SHF.R.S32.HI R8, RZ, 0x1f, R197 ;  /* 0x0000001fff087819 */ /* 0x004fe200000114c5 */
[----:B------:R-:W-:-:S04]  /*7f60*/  IMAD.WIDE.U32 R10, R197, c[0x0][0x1f0], R10 ;  /* 0x00007c00c50a7a25 */ /* 0x000fc800078e000a */
[----:B------:R-:W-:Y:S01]  /*7f70*/  IMAD R8, R8, c[0x0][0x1f0], RZ ;  /* 0x00007c0008087a24 */ /* 0x000fe200078e02ff */
[----:B------:R-:W-:Y:S02]  /*7f80*/  IADD3 R9, P0, R202, R10, RZ ;  /* 0x0000000aca097210 */ /* 0x000fe40007f1e0ff */
[----:B------:R-:W-:Y:S01]  /*7f90*/  SEL R10, RZ, 0x10, P4 ;  /* 0x00000010ff0a7807 */ /* 0x000fe20002000000 */
[----:B------:R-:W-:Y:S02]  /*7fa0*/  IMAD R16, R197, c[0x0][0x1f4], R8 ;  /* 0x00007d00c5107a24 */ /* 0x000fe400078e0208 */
[----:B------:R-:W-:Y:S01]  /*7fb0*/  IMAD.SHL.U32 R8, R207, 0x2, RZ ;  /* 0x00000002cf087824 */ /* 0x000fe200078e00ff */
[----:B------:R-:W-:Y:S02]  /*7fc0*/  IADD3 R26, -R10, 0x10, RZ ;  /* 0x000000100a1a7810 */ /* 0x000fe40007ffe1ff */
[----:B------:R-:W-:Y:S01]  /*7fd0*/  IADD3.X R16, R193, R11, R16, P0, !PT ;  /* 0x0000000bc1107210 */ /* 0x000fe200007fe410 */
[----:B------:R-:W-:Y:S01]  /*7fe0*/  IMAD.SHL.U32 R11, R208, 0x2, RZ ;  /* 0x00000002d00b7824 */ /* 0x000fe200078e00ff */
[----:B------:R-:W-:-:S02]  /*7ff0*/  LEA R17, P0, R9, c[0x0][0x1c8], 0x1 ;  /* 0x0000720009117a11 */ /* 0x000fc400078008ff */
[----:B------:R-:W-:Y:S02]  /*8000*/  LOP3.LUT R26, R26, 0xf, RZ, 0xc0, !PT ;  /* 0x0000000f1a1a7812 */ /* 0x000fe400078ec0ff */
[----:B------:R-:W-:Y:S01]  /*8010*/  LEA.HI.X R16, R9, c[0x0][0x1cc], R16, 0x1, P0 ;  /* 0x0000730009107a11 */ /* 0x000fe200000f0c10 */
[----:B------:R-:W1:Y:S01]  /*8020*/  SHFL.IDX PT, R18, R17, 0x1, 0x181f ;  /* 0x00381f0011127f89 */ /* 0x000e6200000e0000 */
[----:B------:R-:W-:-:S03]  /*8030*/  SHF.L.U64.HI R9, R207, 0x1, R144 ;  /* 0x00000001cf097819 */ /* 0x000fc60000010290 */
        /* <DEDUP_REMOVED lines=24> */
.L_x_1624:
[----:B------:R-:W-:Y:S01]  /*81c0*/  ISETP.LT.AND P0, PT, RZ, c[0x0][0x27c], PT ;  /* 0x00009f00ff007a0c */ /* 0x000fe20003f01270 */
[----:B------:R-:W0:-:S12]  /*81d0*/  LDGDEPBAR ;  /* 0x00000000000079af */ /* 0x000e180000000000 */
[----:B------:R-:W-:Y:S05]  /*81e0*/  @P0 BRA `(.L_x_1625) ;  /* 0x0000002000000947 */ /* 0x000fea0003800000 */
[----:B------:R-:W-:-:S04]  /*81f0*/  DEPBAR.LE SB0, 0x3 ;  /* 0x000080c00000791a */ /* 0x000fc80000000000 */
[----:B------:R-:W-:Y:S05]  /*8200*/  BRA `(.L_x_1626) ;  /* 0x000077a000007947 */ /* 0x000fea0003800000 */
.L_x_1625:
[----:B------:R-:W-:Y:S01]  /*8210*/  USHF.R.S32.HI UR17, URZ, 0x1f, UR14 ;  /* 0x0000001f3f117899 */ /* 0x000fe2000801140e */
[----:B------:R-:W-:Y:S01]  /*8220*/  LEA.HI R21, R84, R89, RZ, 0x2 ;  /* 0x0000005954157211 */ /* 0x000fe200078f10ff */
[----:B------:R-:W-:Y:S01]  /*8230*/  ULDC.64 UR6, c[0x0][0x280] ;  /* 0x0000a00000067ab9 */ /* 0x000fe20000000a00 */
[----:B------:R-:W-:Y:S01]  /*8240*/  BSSY B2, `(.L_x_1626) ;  /* 0x0000776000027945 */ /* 0x000fe20003800000 */
[----:B------:R-:W-:Y:S01]  /*8250*/  ULDC.64 UR4, c[0x0][0x290] ;  /* 0x0000a40000047ab9 */ /* 0x000fe20000000a00 */
[----:B-1----:R-:W-:Y:S01]  /*8260*/  LOP3.LUT R8, R21, 0xfffffffc, RZ, 0xc0, !PT ;  /* 0xfffffffc15087812 */ /* 0x002fe200078ec0ff */
[----:B------:R-:W-:Y:S01]  /*8270*/  UIMAD UR16, UR17, UR6, URZ ;  /* 0x00000006111072a4 */ /* 0x000fe2000f8e023f */
[----:B------:R-:W-:Y:S01]  /*8280*/  SHF.R.S32.HI R21, RZ, 0x2, R21 ;  /* 0x00000002ff157819 */ /* 0x000fe20000011415 */
[----:B------:R-:W-:Y:S02]  /*8290*/  UIMAD UR17, UR17, UR4, URZ ;  /* 0x00000004111172a4 */ /* 0x000fe4000f8e023f */
[----:B------:R-:W-:Y:S01]  /*82a0*/  UIMAD.WIDE.U32 UR22, UR14, UR4, URZ ;  /* 0x000000040e1672a5 */ /* 0x000fe2000f8e003f */
[----:B------:R-:W-:Y:S01]  /*82b0*/  IMAD.IADD R95, R89, 0x1, -R8 ;  /* 0x00000001595f7824 */ /* 0x000fe200078e0a08 */
[----:B------:R-:W-:Y:S01]  /*82c0*/  UIMAD.WIDE.U32 UR20, UR14, UR6, URZ ;  /* 0x000000060e1472a5 */ /* 0x000fe2000f8e003f */
[----:B------:R-:W-:Y:S01]  /*82d0*/  IADD3 R8, R21, UR13, RZ ;  /* 0x0000000d15087c10 */ /* 0x000fe2000fffe0ff */
[----:B------:R-:W-:Y:S01]  /*82e0*/  ULDC.U8 UR4, c[0x0][0x298] ;  /* 0x0000a60000047ab9 */ /* 0x000fe20000000000 */
[C---:B------:R-:W-:Y:S01]  /*82f0*/  IMAD.SHL.U32 R68, R95.reuse, 0x8, RZ ;  /* 0x000000085f447824 */ /* 0x040fe200078e00ff */
[----:B------:R-:W-:Y:S01]  /*8300*/  ISETP.NE.AND P0, PT, RZ, UR4, PT ;  /* 0x00000004ff007c0c */ /* 0x000fe2000bf05270 */
[----:B------:R-:W-:Y:S01]  /*8310*/  UIMAD UR7, UR14, UR7, UR16 ;  /* 0x000000070e0772a4 */ /* 0x000fe2000f8e0210 */
[----:B------:R-:W-:Y:S01]  /*8320*/  IMAD R9, R95, 0x40, R8 ;  /* 0x000000405f097824 */ /* 0x000fe200078e0208 */
[----:B------:R-:W-:-:S02]  /*8330*/  UIMAD UR5, UR14, UR5, UR17 ;  /* 0x000000050e0572a4 */ /* 0x000fc4000f8e0211 */
[----:B------:R-:W-:Y:S02]  /*8340*/  UIADD3 UR7, UR7, UR21, URZ ;  /* 0x0000001507077290 */ /* 0x000fe4000fffe03f */
[----:B------:R-:W-:-:S06]  /*8350*/  UIADD3 UR5, UR5, UR23, URZ ;  /* 0x0000001705057290 */ /* 0x000fcc000fffe03f */
[----:B------:R-:W-:Y:S05]  /*8360*/  @!P0 BRA `(.L_x_1627) ;  /* 0x000039c000008947 */ /* 0x000fea0003800000 */
[----:B------:R-:W-:Y:S01]  /*8370*/  PLOP3.LUT P0, PT, PT, PT, UP2, 0x80, 0x0 ;  /* 0x000000000000781c */ /* 0x000fe20003f0f028 */
[----:B--2---:R-:W-:Y:S01]  /*8380*/  IMAD.U32 R14, RZ, RZ, UR20 ;  /* 0x00000014ff0e7e24 */ /* 0x004fe2000f8e00ff */
[----:B------:R-:W-:Y:S01]  /*8390*/  MOV R15, UR21 ;  /* 0x00000015000f7c02 */ /* 0x000fe20008000f00 */
[----:B------:R-:W-:Y:S01]  /*83a0*/  IMAD.U32 R17, RZ, RZ, UR7 ;  /* 0x00000007ff117e24 */ /* 0x000fe2000f8e00ff */
[----:B------:R-:W-:Y:S01]  /*83b0*/  MOV R13, UR23 ;  /* 0x00000017000d7c02 */ /* 0x000fe20008000f00 */
        /* <DEDUP_REMOVED lines=9> */
[----:B------:R-:W-:Y:S01]  /*8450*/  PLOP3.LUT P0, PT, PT, PT, UP2, 0x80, 0x0 ;  /* 0x000000000000781c */ /* 0x000fe20003f0f028 */
[----:B------:R-:W-:Y:S01]  /*8460*/  CS2R R102, SRZ ;  /* 0x0000000000667805 */ /* 0x000fe2000001ff00 */
[----:B------:R-:W-:Y:S01]  /*8470*/  CS2R R86, SRZ ;  /* 0x0000000000567805 */ /* 0x000fe2000001ff00 */
[----:B------:R-:W-:Y:S01]  /*8480*/  CS2R R94, SRZ ;  /* 0x00000000005e7805 */ /* 0x000fe2000001ff00 */
[----:B------:R-:W-:Y:S01]  /*8490*/  CS2R R108, SRZ ;  /* 0x00000000006c7805 */ /* 0x000fe2000001ff00 */
[----:B------:R-:W-:Y:S01]  /*84a0*/  CS2R R114, SRZ ;  /* 0x0000000000727805 */ /* 0x000fe2000001ff00 */
[----:B------:R-:W-:Y:S01]  /*84b0*/  CS2R R118, SRZ ;  /* 0x0000000000767805 */ /* 0x000fe2000001ff00 */
[----:B------:R-:W-:-:S06]  /*84c0*/  CS2R R106, SRZ ;  /* 0x00000000006a7805 */ /* 0x000fcc000001ff00 */
[----:B------:R-:W-:-:S04]  /*84d0*/  @P0 SHF.R.U32.HI R9, RZ, c[0x0][0x2cc], R10 ;  /* 0x0000b300ff090a19 */ /* 0x000fc8000001160a */
[----:B------:R-:W-:Y:S01]  /*84e0*/  SHF.R.S32.HI R10, RZ, 0x1f, R9 ;  /* 0x0000001fff0a7819 */ /* 0x000fe20000011409 */
[----:B------:R-:W-:-:S04]  /*84f0*/  IMAD.WIDE.U32 R14, R9, c[0x0][0x280], R16 ;  /* 0x0000a000090e7a25 */ /* 0x000fc800078e0010 */
[----:B------:R-:W-:Y:S01]  /*8500*/  IMAD R12, R10, c[0x0][0x280], RZ ;  /* 0x0000a0000a0c7a24 */ /* 0x000fe200078e02ff */
[----:B------:R-:W-:Y:S01]  /*8510*/  LEA R16, P0, R14, c[0x0][0x270], 0x1 ;  /* 0x00009c000e107a11 */ /* 0x000fe200078008ff */
[----:B------:R-:W-:Y:S02]  /*8520*/  IMAD R10, R10, c[0x0][0x290], RZ ;  /* 0x0000a4000a0a7a24 */ /* 0x000fe400078e02ff */
[----:B------:R-:W-:Y:S02]  /*8530*/  IMAD R19, R9, c[0x0][0x284], R12 ;  /* 0x0000a10009137a24 */ /* 0x000fe400078e020c */
[----:B------:R-:W-:Y:S01]  /*8540*/  IMAD.U32 R12, RZ, RZ, UR22 ;  /* 0x00000016ff0c7e24 */ /* 0x000fe2000f8e00ff */
[----:B------:R1:W2:Y:S01]  /*8550*/  SHFL.IDX PT, R24, R16, RZ, 0x1c1f ;  /* 0x001c1fff10187589 */ /* 0x0002a200000e0000 */
[----:B------:R-:W-:Y:S01]  /*8560*/  IMAD.IADD R19, R15, 0x1, R19 ;  /* 0x000000010f137824 */ /* 0x000fe200078e0213 */
[----:B------:R-:W-:Y:S01]  /*8570*/  MOV R15, UR5 ;  /* 0x00000005000f7c02 */ /* 0x000fe20008000f00 */
[----:B------:R-:W-:-:S03]  /*8580*/  IMAD R10, R9, c[0x0][0x294], R10 ;  /* 0x0000a500090a7a24 */ /* 0x000fc600078e020a */
[----:B------:R-:W-:Y:S01]  /*8590*/  LEA.HI.X R19, R14, c[0x0][0x274], R19, 0x1, P0 ;  /* 0x00009d000e137a11 */ /* 0x000fe200000f0c13 */
[----:B------:R-:W-:-:S04]  /*85a0*/  IMAD.MOV.U32 R14, RZ, RZ, R12 ;  /* 0x000000ffff0e7224 */ /* 0x000fc800078e000c */
[----:B------:R-:W-:Y:S01]  /*85b0*/  IMAD.WIDE.U32 R12, R9, c[0x0][0x290], R14 ;  /* 0x0000a400090c7a25 */ /* 0x000fe200078e000e */
[----:B------:R1:W3:Y:S04]  /*85c0*/  SHFL.IDX PT, R25, R19, RZ, 0x1c1f ;  /* 0x001c1fff13197589 */ /* 0x0002e800000e0000 */
[----:B------:R-:W-:Y:S02]  /*85d0*/  IADD3 R18, R13, R10, RZ ;  /* 0x0000000a0d127210 */ /* 0x000fe40007ffe0ff */
[----:B------:R-:W-:-:S04]  /*85e0*/  LEA R10, P0, R12, c[0x0][0x288], 0x1 ;  /* 0x0000a2000c0a7a11 */ /* 0x000fc800078008ff */
[----:B------:R-:W-:Y:S01]  /*85f0*/  LEA.HI.X R18, R12, c[0x0][0x28c], R18, 0x1, P0 ;  /* 0x0000a3000c127a11 */ /* 0x000fe200000f0c12 */
[----:B------:R1:W4:Y:S01]  /*8600*/  SHFL.IDX PT, R14, R10, RZ, 0x1c1f ;  /* 0x001c1fff0a0e7589 */ /* 0x00032200000e0000 */
[----:B------:R-:W-:Y:S02]  /*8610*/  ISETP.GE.AND P0, PT, R8, UR19, PT ;  /* 0x0000001308007c0c */ /* 0x000fe4000bf06270 */
[----:B------:R-:W-:Y:S01]  /*8620*/  LEA.HI R12, R84, R89, RZ, 0x2 ;  /* 0x00000059540c7211 */ /* 0x000fe200078f10ff */
[----:B------:R1:W1:Y:S03]  /*8630*/  SHFL.IDX PT, R15, R18, RZ, 0x1c1f ;  /* 0x001c1fff120f7589 */ /* 0x00026600000e0000 */
[----:B------:R-:W-:-:S05]  /*8640*/  LOP3.LUT R12, R12, 0xfffffffc, RZ, 0xc0, !PT ;  /* 0xfffffffc0c0c7812 */ /* 0x000fca00078ec0ff */
[----:B------:R-:W-:-:S05]  /*8650*/  IMAD.IADD R13, R89, 0x1, -R12 ;  /* 0x00000001590d7824 */ /* 0x000fca00078e0a0c */
[----:B------:R-:W-:Y:S01]  /*8660*/  SHF.L.U32 R13, R13, 0x2, RZ ;  /* 0x000000020d0d7819 */ /* 0x000fe200000006ff */
[----:B------:R-:W-:Y:S05]  /*8670*/  @P0 BRA `(.L_x_1629) ;  /* 0x000003e000000947 */ /* 0x000fea0003800000 */
[C---:B--23--:R-:W-:Y:S01]  /*8680*/  ISETP.GE.AND P0, PT, R13.reuse, c[0x0][0x27c], PT ;  /* 0x00009f000d007a0c */ /* 0x04cfe20003f06270 */
[----:B------:R-:W-:Y:S01]  /*8690*/  CS2R R102, SRZ ;  /* 0x0000000000667805 */ /* 0x000fe2000001ff00 */
[----:B------:R-:W-:Y:S01]  /*86a0*/  CS2R R106, SRZ ;  /* 0x00000000006a7805 */ /* 0x000fe2000001ff00 */
[----:B------:R-:W-:-:S10]  /*86b0*/  IADD3 R9, R13, 0x10, RZ ;  /* 0x000000100d097810 */ /* 0x000fd40007ffe0ff */
[----:B------:R-:W-:-:S04]  /*86c0*/  @!P0 IMAD.WIDE R28, R13, 0x2, R24 ;  /* 0x000000020d1c8825 */ /* 0x000fc800078e0218 */
[----:B-1--4-:R-:W-:Y:S01]  /*86d0*/  @!P0 IMAD.WIDE R26, R13, 0x2, R14 ;  /* 0x000000020d1a8825 */ /* 0x012fe200078e020e */
[----:B------:R1:W5:Y:S04]  /*86e0*/  @!P0 LD.E.64 R102, [R28.64] ;  /* 0x0000000a1c668980 */ /* 0x000368000c101b00 */
[----:B------:R2:W5:Y:S01]  /*86f0*/  @!P0 LD.E.64 R106, [R26.64] ;  /* 0x0000000a1a6a8980 */ /* 0x000562000c101b00 */
[----:B------:R-:W-:Y:S01]  /*8700*/  ISETP.GE.AND P0, PT, R9, c[0x0][0x27c], PT ;  /* 0x00009f0009007a0c */ /* 0x000fe20003f06270 */
        /* <DEDUP_REMOVED lines=27> */
[----:B---3--:R-:W-:-:S04]  /*88c0*/  @!P0 IMAD.WIDE R30, R9, 0x2, R24 ;  /* 0x00000002091e8825 */ /* 0x008fc800078e0218 */
[----:B----4-:R-:W-:Y:S01]  /*88d0*/  @!P0 IMAD.WIDE R32, R9, 0x2, R14 ;  /* 0x0000000209208825 */ /* 0x010fe200078e020e */
        /* <DEDUP_REMOVED lines=9> */
[----:B-1----:R-:W-:-:S04]  /*8970*/  @!P0 IMAD.WIDE R26, R9, 0x2, R24 ;  /* 0x00000002091a8825 */ /* 0x002fc800078e0218 */
[----:B--2---:R-:W-:Y:S01]  /*8980*/  @!P0 IMAD.WIDE R28, R9, 0x2, R14 ;  /* 0x00000002091c8825 */ /* 0x004fe200078e020e */
        /* <DEDUP_REMOVED lines=13> */
.L_x_1629:
[----:B--23--:R-:W-:Y:S05]  /*8a60*/  BSYNC B0 ;  /* 0x0000000000007941 */ /* 0x00cfea0003800000 */
.L_x_1628:
[----:B-----5:R-:W-:Y:S01]  /*8a70*/  IMAD.MOV.U32 R9, RZ, RZ, R91 ;  /* 0x000000ffff097224 */ /* 0x020fe200078e005b */
[----:B------:R-:W-:Y:S01]  /*8a80*/  IADD3 R8, R8, 0x40, RZ ;  /* 0x0000004008087810 */ /* 0x000fe20007ffe0ff */
[----:B------:R-:W-:Y:S01]  /*8a90*/  IMAD.MOV.U32 R12, RZ, RZ, R97 ;  /* 0x000000ffff0c7224 */ /* 0x000fe200078e0061 */
[----:B------:R2:W3:Y:S01]  /*8aa0*/  SHFL.IDX PT, R17, R19, 0x1, 0x1c1f ;  /* 0x003c1f0013117f89 */ /* 0x0004e200000e0000 */
[----:B------:R-:W-:Y:S01]  /*8ab0*/  IMAD.MOV.U32 R11, RZ, RZ, R90 ;  /* 0x000000ffff0b7224 */ /* 0x000fe200078e005a */
[----:B------:R-:W-:Y:S01]  /*8ac0*/  PRMT R53, R9, 0x7610, R53 ;  /* 0x0000761009357816 */ /* 0x000fe20000000035 */
[----:B------:R-:W-:Y:S01]  /*8ad0*/  IMAD.MOV.U32 R9, RZ, RZ, R111 ;  /* 0x000000ffff097224 */ /* 0x000fe200078e006f */
[----:B------:R-:W-:Y:S01]  /*8ae0*/  PRMT R61, R12, 0x7610, R61 ;  /* 0x000076100c3d7816 */ /* 0x000fe2000000003d */
[----:B----4-:R-:W-:Y:S01]  /*8af0*/  IMAD.MOV.U32 R14, RZ, RZ, R96 ;  /* 0x000000ffff0e7224 */ /* 0x010fe200078e0060 */
        /* <DEDUP_REMOVED lines=38> */
[----:B------:R-:W1:Y:S01]  /*8d60*/  SHFL.IDX PT, R16, R16, 0x1, 0x1c1f ;  /* 0x003c1f0010107f89 */ /* 0x000e6200000e0000 */
[----:B------:R-:W-:Y:S01]  /*8d70*/  BSSY B0, `(.L_x_1630) ;  /* 0x0000051000007945 */ /* 0x000fe20003800000 */
[----:B------:R-:W-:Y:S01]  /*8d80*/  PRMT R85, R14, 0x7610, R85 ;  /* 0x000076100e557816 */ /* 0x000fe20000000055 */
[----:B------:R-:W-:Y:S01]  /*8d90*/  CS2R R50, SRZ ;  /* 0x0000000000327805 */ /* 0x000fe2000001ff00 */
[----:B------:R2:W4:Y:S01]  /*8da0*/  SHFL.IDX PT, R11, R18, 0x1, 0x1c1f ;  /* 0x003c1f00120b7f89 */ /* 0x00052200000e0000 */
        /* <DEDUP_REMOVED lines=18> */
[----:B------:R-:W-:-:S10]  /*8ed0*/  IADD3 R9, R13, 0x10, RZ ;  /* 0x000000100d097810 */ /* 0x000fd40007ffe0ff */
[----:B-1----:R-:W-:-:S04]  /*8ee0*/  @!P0 IMAD.WIDE R24, R13, 0x2, R16 ;  /* 0x000000020d188825 */ /* 0x002fc800078e0210 */
[----:B--2-4-:R-:W-:Y:S01]  /*8ef0*/  @!P0 IMAD.WIDE R18, R13, 0x2, R10 ;  /* 0x000000020d128825 */ /* 0x014fe200078e020a */
        /* <DEDUP_REMOVED lines=20> */
[----:B--2---:R-:W-:-:S04]  /*9040*/  @!P0 IMAD.WIDE R18, R8, 0x2, R16 ;  /* 0x0000000208128825 */ /* 0x004fc800078e0210 */
[----:B-1----:R-:W-:Y:S01]  /*9050*/  @!P0 IMAD.WIDE R24, R8, 0x2, R10 ;  /* 0x0000000208188825 */ /* 0x002fe200078e020a */
        /* <DEDUP_REMOVED lines=34> */
.L_x_1631:
[----:B---3--:R-:W-:Y:S05]  /*9280*/  BSYNC B0 ;  /* 0x0000000000007941 */ /* 0x008fea0003800000 */
.L_x_1630:
[----:B------:R-:W-:Y:S01]  /*9290*/  SHF.R.S32.HI R8, RZ, 0x1f, R21 ;  /* 0x0000001fff087819 */ /* 0x000fe20000011415 */
[----:B-1---5:R-:W-:Y:S01]  /*92a0*/  IMAD.MOV.U32 R10, RZ, RZ, R50 ;  /* 0x000000ffff0a7224 */ /* 0x022fe200078e0032 */
[----:B------:R-:W-:Y:S01]  /*92b0*/  UIADD3 UR4, -UR13, UR19, URZ ;  /* 0x000000130d047290 */ /* 0x000fe2000fffe13f */
[----:B----4-:R-:W-:Y:S01]  /*92c0*/  IMAD.MOV.U32 R11, RZ, RZ, R43 ;  /* 0x000000ffff0b7224 */ /* 0x010fe200078e002b */
[----:B------:R-:W-:Y:S01]  /*92d0*/  LEA.HI R8, R8, R21, RZ, 0x3 ;  /* 0x0000001508087211 */ /* 0x000fe200078f18ff */
[----:B------:R-:W-:-:S04]  /*92e0*/  DEPBAR.LE SB0, 0x3 ;  /* 0x000080c00000791a */ /* 0x000fc80000000000 */
[----:B------:R-:W-:Y:S01]  /*92f0*/  LOP3.LUT R8, R8, 0xfffffff8, RZ, 0xc0, !PT ;  /* 0xfffffff808087812 */ /* 0x000fe200078ec0ff */
[----:B------:R-:W-:Y:S01]  /*9300*/  UISETP.LT.AND UP0, UPT, UR4, 0x80, UPT ;  /* 0x000000800400788c */ /* 0x000fe2000bf01270 */
[----:B------:R-:W-:Y:S01]  /*9310*/  PRMT R26, R10, 0x7610, R26 ;  /* 0x000076100a1a7816 */ /* 0x000fe2000000001a */
[----:B------:R-:W-:Y:S01]  /*9320*/  IMAD.MOV.U32 R10, RZ, RZ, R66 ;  /* 0x000000ffff0a7224 */ /* 0x000fe200078e0042 */
[----:B------:R-:W-:Y:S01]  /*9330*/  PRMT R16, R11, 0x7610, R16 ;  /* 0x000076100b107816 */ /* 0x000fe20000000010 */
[----:B------:R-:W-:Y:S01]  /*9340*/  IMAD.IADD R8, R21, 0x1, -R8 ;  /* 0x0000000115087824 */ /* 0x000fe200078e0a08 */
[----:B------:R-:W-:Y:S01]  /*9350*/  USEL UR4, UR4, 0x80, UP0 ;  /* 0x0000008004047887 */ /* 0x000fe20008000000 */
[----:B------:R-:W-:Y:S01]  /*9360*/  IMAD.MOV.U32 R11, RZ, RZ, R59 ;  /* 0x000000ffff0b7224 */ /* 0x000fe200078e003b */
[----:B------:R-:W-:Y:S01]  /*9370*/  PRMT R34, R10, 0x7610, R34 ;  /* 0x000076100a227816 */ /* 0x000fe20000000022 */
[C---:B------:R-:W-:Y:S01]  /*9380*/  IMAD.SHL.U32 R9, R8.reuse, 0x40, RZ ;  /* 0x0000004008097824 */ /* 0x040fe200078e00ff */
[----:B------:R-:W-:Y:S01]  /*9390*/  BAR.SYNC.DEFER_BLOCKING 0x0 ;  /* 0x0000000000007b1d */ /* 0x000fe20000010000 */
[----:B------:R-:W-:Y:S01]  /*93a0*/  LOP3.LUT P0, RZ, R8, 0x4, RZ, 0xc0, !PT ;  /* 0x0000000408ff7812 */ /* 0x000fe2000780c0ff */
[----:B------:R-:W-:Y:S01]  /*93b0*/  IMAD.MOV.U32 R8, RZ, RZ, R42 ;  /* 0x000000ffff087224 */ /* 0x000fe200078e002a */
[----:B------:R-:W-:Y:S01]  /*93c0*/  PRMT R29, R11, 0x7610, R29 ;  /* 0x000076100b1d7816 */ /* 0x000fe2000000001d */
[----:B------:R-:W-:Y:S01]  /*93d0*/  IMAD.MOV.U32 R10, RZ, RZ, R78 ;  /* 0x000000ffff0a7224 */ /* 0x000fe200078e004e */
[----:B------:R-:W-:Y:S01]  /*93e0*/  LOP3.LUT R9, R9, 0x1c0, RZ, 0xc0, !PT ;  /* 0x000001c009097812 */ /* 0x000fe200078ec0ff */
[----:B------:R-:W-:Y:S01]  /*93f0*/  IMAD.MOV.U32 R11, RZ, RZ, R73 ;  /* 0x000000ffff0b7224 */ /* 0x000fe200078e0049 */
[----:B------:R-:W-:Y:S01]  /*9400*/  PRMT R17, R8, 0x7610, R17 ;  /* 0x0000761008117816 */ /* 0x000fe20000000011 */
[----:B------:R-:W-:Y:S01]  /*9410*/  IMAD.MOV.U32 R8, RZ, RZ, R58 ;  /* 0x000000ffff087224 */ /* 0x000fe200078e003a */
[----:B------:R-:W-:Y:S01]  /*9420*/  LOP3.LUT R68, R9, 0x18, R68, 0xf8, !PT ;  /* 0x0000001809447812 */ /* 0x000fe200078ef844 */
[----:B------:R-:W-:Y:S01]  /*9430*/  BSSY B1, `(.L_x_1632) ;  /* 0x000015c000017945 */ /* 0x000fe20003800000 */
[----:B------:R-:W-:-:S02]  /*9440*/  SHF.R.U32.HI R9, RZ, 0x3, R9 ;  /* 0x00000003ff097819 */ /* 0x000fc40000011609 */
[----:B------:R-:W-:Y:S01]  /*9450*/  PRMT R30, R8, 0x7610, R30 ;  /* 0x00007610081e7816 */ /* 0x000fe2000000001e */
[----:B------:R-:W-:Y:S01]  /*9460*/  IMAD.MOV.U32 R8, RZ, RZ, R72 ;  /* 0x000000ffff087224 */ /* 0x000fe200078e0048 */
[----:B--2---:R-:W-:Y:S01]  /*9470*/  LOP3.LUT R18, R68, R9, RZ, 0x3c, !PT ;  /* 0x0000000944127212 */ /* 0x004fe200078e3cff */
        /* <DEDUP_REMOVED lines=8> */
[----:B------:R-:W-:Y:S01]  /*9500*/  IMAD R18, R7, 0x200, R18 ;  /* 0x0000020007127824 */ /* 0x000fe200078e0212 */
[----:B------:R-:W-:Y:S01]  /*9510*/  PRMT R15, R8, 0x7610, R15 ;  /* 0x00007610080f7816 */ /* 0x000fe2000000000f */
[----:B------:R-:W-:Y:S01]  /*9520*/  IMAD.MOV.U32 R8, RZ, RZ, R56 ;  /* 0x000000ffff087224 */ /* 0x000fe200078e0038 */
[----:B------:R-:W-:Y:S01]  /*9530*/  PRMT R33, R9, 0x7610, R33 ;  /* 0x0000761009217816 */ /* 0x000fe20000000021 */
[----:B------:R-:W-:Y:S01]  /*9540*/  IMAD.MOV.U32 R9, RZ, RZ, R79 ;  /* 0x000000ffff097224 */ /* 0x000fe200078e004f */
[C---:B------:R-:W-:Y:S01]  /*9550*/  IADD3 R12, R18.reuse, 0x20, RZ ;  /* 0x00000020120c7810 */ /* 0x040fe20007ffe0ff */
[----:B------:R-:W-:Y:S01]  /*9560*/  IMAD.MOV.U32 R11, RZ, RZ, R41 ;  /* 0x000000ffff0b7224 */ /* 0x000fe200078e0029 */
[----:B------:R-:W-:-:S02]  /*9570*/  @P0 IADD3 R12, R18, -0x20, RZ ;  /* 0xffffffe0120c0810 */ /* 0x000fc40007ffe0ff */
[----:B------:R-:W-:Y:S01]  /*9580*/  PRMT R45, R9, 0x7610, R45 ;  /* 0x00007610092d7816 */ /* 0x000fe2000000002d */
[----:B------:R-:W-:Y:S01]  /*9590*/  IMAD.MOV.U32 R9, RZ, RZ, R49 ;  /* 0x000000ffff097224 */ /* 0x000fe200078e0031 */
[----:B------:R-:W-:Y:S02]  /*95a0*/  ISETP.GE.AND P0, PT, R21, UR4, PT ;  /* 0x0000000415007c0c */ /* 0x000fe4000bf06270 */
        /* <DEDUP_REMOVED lines=16> */
[----:B------:R-:W-:Y:S02]  /*96b0*/  PRMT R44, R9, 0x7610, R44 ;  /* 0x00007610092c7816 */ /* 0x000fe4000000002c */
        /* <DEDUP_REMOVED lines=8> */
[----:B------:R-:W-:Y:S02]  /*9740*/  SHF.R.U32.HI R68, RZ, 0x10, R103 ;  /* 0x00000010ff447819 */ /* 0x000fe40000011667 */
[----:B------:R-:W-:Y:S02]  /*9750*/  SHF.R.U32.HI R101, RZ, 0x10, R107 ;  /* 0x00000010ff657819 */ /* 0x000fe4000001166b */
[----:B------:R-:W-:Y:S02]  /*9760*/  SHF.R.U64 R105, R102, 0x10, R103 ;  /* 0x0000001066697819 */ /* 0x000fe40000001267 */
[----:B------:R-:W-:Y:S02]  /*9770*/  PRMT R99, R99, 0x5410, R68 ;  /* 0x0000541063637816 */ /* 0x000fe40000000044 */
[----:B------:R-:W-:Y:S02]  /*9780*/  PRMT R68, R14, 0x5432, R101 ;  /* 0x000054320e447816 */ /* 0x000fe40000000065 */
[----:B------:R-:W-:-:S02]  /*9790*/  SHF.R.U64 R103, R106, 0x10, R107 ;  /* 0x000000106a677819 */ /* 0x000fc4000000126b */
        /* <DEDUP_REMOVED lines=38> */
[----:B------:R1:W-:Y:S02]  /*9a00*/  STS.128 [R18], R8 ;  /* 0x0000000812007388 */ /* 0x0003e40000000c00 */
.L_x_1635:
[----:B------:R-:W-:Y:S05]  /*9a10*/  BSYNC B0 ;  /* 0x0000000000007941 */ /* 0x000fea0003800000 */
.L_x_1634:
        /* <DEDUP_REMOVED lines=42> */
[----:B------:R-:W-:Y:S02]  /*9cc0*/  FFMA.FTZ R68, R102, R68, R101 ;  /* 0x0000004466447223 */ /* 0x000fe40000010065 */
[C---:B------:R-:W-:Y:S01]  /*9cd0*/  FFMA.FTZ R93, R8.reuse, R93, -R10 ;  /* 0x0000005d085d7223 */ /* 0x040fe2000001080a */
[----:B------:R-:W-:Y:S01]  /*9ce0*/  F2FP.BF16.PACK_AB R10, R11, R92 ;  /* 0x0000005c0b0a723e */ /* 0x000fe200000010ff */
[----:B------:R-:W-:Y:S01]  /*9cf0*/  FFMA.FTZ R104, R8, R99, R104 ;  /* 0x0000006308687223 */ /* 0x000fe20000010068 */
[----:B------:R-:W-:Y:S02]  /*9d00*/  F2FP.BF16.PACK_AB R11, R100, R9 ;  /* 0x00000009640b723e */ /* 0x000fe400000010ff */
[----:B------:R-:W-:Y:S02]  /*9d10*/  F2FP.BF16.PACK_AB R8, R68, R85 ;  /* 0x000000554408723e */ /* 0x000fe400000010ff */
[----:B------:R-:W-:-:S05]  /*9d20*/  F2FP.BF16.PACK_AB R9, R104, R93 ;  /* 0x0000005d6809723e */ /* 0x000fca00000010ff */
[----:B------:R1:W-:Y:S02]  /*9d30*/  STS.128 [R12], R8 ;  /* 0x000000080c007388 */ /* 0x0003e40000000c00 */
.L_x_1637:
[----:B------:R-:W-:Y:S05]  /*9d40*/  BSYNC B0 ;  /* 0x0000000000007941 */ /* 0x000fea0003800000 */
.L_x_1636:
        /* <DEDUP_REMOVED lines=50> */
.L_x_1639:
[----:B------:R-:W-:Y:S05]  /*a070*/  BSYNC B0 ;  /* 0x0000000000007941 */ /* 0x000fea0003800000 */
.L_x_1638:
        /* <DEDUP_REMOVED lines=29> */
[C---:B------:R-:W-:Y:S01]  /*a250*/  SHF.L.U32 R80, R75.reuse, 0x10, RZ ;  /* 0x000000104b507819 */ /* 0x040fe200000006ff */
[C---:B------:R-:W-:Y:S01]  /*a260*/  FMUL.FTZ R9, R82.reuse, R63 ;  /* 0x0000003f52097220 */ /* 0x040fe20000410000 */
        /* <DEDUP_REMOVED lines=19> */
.L_x_1641:
[----:B------:R-:W-:Y:S05]  /*a3a0*/  BSYNC B0 ;  /* 0x0000000000007941 */ /* 0x000fea0003800000 */
.L_x_1640:
        /* <DEDUP_REMOVED lines=50> */
.L_x_1643:
[----:B------:R-:W-:Y:S05]  /*a6d0*/  BSYNC B0 ;  /* 0x0000000000007941 */ /* 0x000fea0003800000 */
.L_x_1642:
[----:B-1----:R-:W-:-:S04]  /*a6e0*/  IADD3 R8, R13, 0x50, RZ ;  /* 0x000000500d087810 */ /* 0x002fc80007ffe0ff */
        /* <DEDUP_REMOVED lines=48> */
.L_x_1633:
[----:B------:R-:W-:Y:S05]  /*a9f0*/  BSYNC B1 ;  /* 0x0000000000017941 */ /* 0x000fea0003800000 */
.L_x_1632:
[----:B------:R-:W-:-:S04]  /*aa00*/  IADD3 R21, R21, 0x40, RZ ;  /* 0x0000004015157810 */ /* 0x000fc80007ffe0ff */
[----:B------:R-:W-:-:S13]  /*aa10*/  ISETP.GE.AND P0, PT, R21, UR4, PT ;  /* 0x0000000415007c0c */ /* 0x000fda000bf06270 */
[----:B------:R-:W-:Y:S05]  /*aa20*/  @P0 BRA `(.L_x_1644) ;  /* 0x00004f7000000947 */ /* 0x000fea0003800000 */
[----:B------:R-:W-:Y:S01]  /*aa30*/  ISETP.GE.AND P0, PT, R13, c[0x0][0x27c], PT ;  /* 0x00009f000d007a0c */ /* 0x000fe20003f06270 */
[----:B------:R-:W-:-:S12]  /*aa40*/  BSSY B0, `(.L_x_1645) ;  /* 0x0000030000007945 */ /* 0x000fd80003800000 */
        /* <DEDUP_REMOVED lines=12> */
[C---:B-1----:R-:W-:Y:S01]  /*ab10*/  LOP3.LUT R21, R10.reuse, 0xffff0000, RZ, 0xc0, !PT ;  /* 0xffff00000a157812 */ /* 0x042fe200078ec0ff */
[----:B------:R-:W-:Y:S01]  /*ab20*/  IMAD.U32 R47, R10, 0x10000, RZ ;  /* 0x000100000a2f7824 */ /* 0x000fe200078e00ff */
[C---:B------:R-:W-:Y:S01]  /*ab30*/  SHF.L.U32 R55, R8.reuse, 0x10, RZ ;  /* 0x0000001008377819 */ /* 0x040fe200000006ff */
[----:B------:R-:W-:Y:S01]  /*ab40*/  IMAD.U32 R10, R11, 0x10000, RZ ;  /* 0x000100000b0a7824 */ /* 0x000fe200078e00ff */
[----:B------:R-:W-:Y:S01]  /*ab50*/  LOP3.LUT R54, R8, 0xffff0000, RZ, 0xc0, !PT ;  /* 0xffff000008367812 */ /* 0x000fe200078ec0ff */
[----:B------:R-:W-:Y:S01]  /*ab60*/  IMAD.U32 R8, R39, 0x10000, RZ ;  /* 0x0001000027087824 */ /* 0x000fe200078e00ff */
[----:B------:R-:W-:-:S02]  /*ab70*/  LOP3.LUT R11, R11, 0xffff0000, RZ, 0xc0, !PT ;  /* 0xffff00000b0b7812 */ /* 0x000fc400078ec0ff */
[----:B------:R-:W-:Y:S01]  /*ab80*/  LOP3.LUT R39, R39, 0xffff0000, RZ, 0xc0, !PT ;  /* 0xffff000027277812 */ /* 0x000fe200078ec0ff */
[----:B------:R-:W-:Y:S01]  /*ab90*/  FMUL.FTZ R45, R21, R8 ;  /* 0x00000008152d7220 */ /* 0x000fe20000410000 */
[----:B------:R-:W-:Y:S01]  /*aba0*/  SHF.L.U32 R53, R9, 0x10, RZ ;  /* 0x0000001009357819 */ /* 0x000fe200000006ff */
        /* <DEDUP_REMOVED lines=24> */
[----:B------:R1:W-:Y:S02]  /*ad30*/  STS.128 [R18+0x2000], R8 ;  /* 0x0020000812007388 */ /* 0x0003e40000000c00 */
.L_x_1646:
[----:B------:R-:W-:Y:S05]  /*ad40*/  BSYNC B0 ;  /* 0x0000000000007941 */ /* 0x000fea0003800000 */
.L_x_1645:
        /* <DEDUP_REMOVED lines=50> */
.L_x_1648:
[----:B------:R-:W-:Y:S05]  /*b070*/  BSYNC B0 ;  /* 0x0000000000007941 */ /* 0x000fea0003800000 */
.L_x_1647:
        /* <DEDUP_REMOVED lines=50> */
.L_x_1650:
[----:B------:R-:W-:Y:S05]  /*b3a0*/  BSYNC B0 ;  /* 0x0000000000007941 */ /* 0x000fea0003800000 */
.L_x_1649:
        /* <DEDUP_REMOVED lines=50> */
.L_x_1652:
[----:B------:R-:W-:Y:S05]  /*b6d0*/  BSYNC B0 ;  /* 0x0000000000007941 */ /* 0x000fea0003800000 */
.L_x_1651:
        /* <DEDUP_REMOVED lines=50> */
.L_x_1654:
[----:B------:R-:W-:Y:S05]  /*ba00*/  BSYNC B0 ;  /* 0x0000000000007941 */ /* 0x000fea0003800000 */
.L_x_1653:
        /* <DEDUP_REMOVED lines=27> */
[C---:B------:R-:W-:Y:S01]  /*bbc0*/  FFMA.FTZ R16, R18.reuse, R11, -R16 ;  /* 0x0000000b12107223 */ /* 0x040fe20000010810 */
[----:B------:R-:W-:Y:S01]  /*bbd0*/  SHF.L.U32 R11, R17, 0x10, RZ ;  /* 0x00000010110b7819 */ /* 0x000fe200000006ff */
[----:B------:R-:W-:Y:S01]  /*bbe0*/  FFMA.FTZ R13, R18, R8, R13 ;  /* 0x00000008120d7223 */ /* 0x000fe2000001000d */
[----:B------:R-:W-:Y:S01]  /*bbf0*/  LOP3.LUT R18, R15, 0xffff0000, RZ, 0xc0, !PT ;  /* 0xffff00000f127812 */ /* 0x000fe200078ec0ff */
[-C--:B------:R-:W-:Y:S02]  /*bc00*/  FMUL.FTZ R19, R19, R26.reuse ;  /* 0x0000001a13137220 */ /* 0x080fe40000410000 */
[C---:B------:R-:W-:Y:S01]  /*bc10*/  FFMA.FTZ R9, R10.reuse, R26, -R9 ;  /* 0x0000001a0a097223 */ /* 0x040fe20000010809 */
[----:B------:R-:W-:Y:S01]  /*bc20*/  LOP3.LUT R26, R17, 0xffff0000, RZ, 0xc0, !PT ;  /* 0xffff0000111a7812 */ /* 0x000fe200078ec0ff */
[----:B------:R-:W-:Y:S02]  /*bc30*/  IMAD.U32 R8, R15, 0x10000, RZ ;  /* 0x000100000f087824 */ /* 0x000fe400078e00ff */
[----:B------:R-:W-:-:S02]  /*bc40*/  FFMA.FTZ R14, R10, R14, R19 ;  /* 0x0000000e0a0e7223 */ /* 0x000fc40000010013 */
[C---:B------:R-:W-:Y:S02]  /*bc50*/  FMUL.FTZ R10, R24.reuse, R8 ;  /* 0x00000008180a7220 */ /* 0x040fe40000410000 */
[C---:B------:R-:W-:Y:S02]  /*bc60*/  FMUL.FTZ R15, R27.reuse, R18 ;  /* 0x000000121b0f7220 */ /* 0x040fe40000410000 */
[-C--:B------:R-:W-:Y:S02]  /*bc70*/  FMUL.FTZ R24, R24, R11.reuse ;  /* 0x0000000b18187220 */ /* 0x080fe40000410000 */
[----:B------:R-:W-:Y:S02]  /*bc80*/  FMUL.FTZ R27, R27, R26 ;  /* 0x0000001a1b1b7220 */ /* 0x000fe40000410000 */
[C---:B------:R-:W-:Y:S01]  /*bc90*/  FFMA.FTZ R17, R25.reuse, R11, -R10 ;  /* 0x0000000b19117223 */ /* 0x040fe2000001080a */
[----:B------:R-:W-:Y:S01]  /*bca0*/  F2FP.BF16.PACK_AB R11, R14, R9 ;  /* 0x000000090e0b723e */ /* 0x000fe200000010ff */
[----:B------:R-:W-:Y:S01]  /*bcb0*/  FFMA.FTZ R8, R25, R8, R24 ;  /* 0x0000000819087223 */ /* 0x000fe20000010018 */
[----:B------:R-:W-:Y:S01]  /*bcc0*/  F2FP.BF16.PACK_AB R10, R13, R16 ;  /* 0x000000100d0a723e */ /* 0x000fe200000010ff */
[----:B------:R-:W-:-:S02]  /*bcd0*/  FFMA.FTZ R15, R21, R26, -R15 ;  /* 0x0000001a150f7223 */ /* 0x000fc4000001080f */
[----:B------:R-:W-:Y:S01]  /*bce0*/  FFMA.FTZ R18, R21, R18, R27 ;  /* 0x0000001215127223 */ /* 0x000fe2000001001b */
[----:B------:R-:W-:-:S04]  /*bcf0*/  F2FP.BF16.PACK_AB R8, R8, R17 ;  /* 0x000000110808723e */ /* 0x000fc800000010ff */
[----:B------:R-:W-:-:S05]  /*bd00*/  F2FP.BF16.PACK_AB R9, R18, R15 ;  /* 0x0000000f1209723e */ /* 0x000fca00000010ff */
[----:B------:R1:W-:Y:S01]  /*bd10*/  STS.128 [R12+0xa000], R8 ;  /* 0x00a000080c007388 */ /* 0x0003e20000000c00 */
[----:B------:R-:W-:Y:S05]  /*bd20*/  BRA `(.L_x_1644) ;  /* 0x00003c7000007947 */ /* 0x000fea0003800000 */
.L_x_1627:
[----:B------:R-:W-:Y:S01]  /*bd30*/  PLOP3.LUT P0, PT, PT, PT, UP2, 0x80, 0x0 ;  /* 0x000000000000781c */ /* 0x000fe20003f0f028 */
[----:B--2---:R-:W-:Y:S01]  /*bd40*/  IMAD.U32 R12, RZ, RZ, UR20 ;  /* 0x00000014ff0c7e24 */ /* 0x004fe2000f8e00ff */
[----:B------:R-:W-:Y:S01]  /*bd50*/  MOV R13, UR21 ;  /* 0x00000015000d7c02 */ /* 0x000fe20008000f00 */
[----:B------:R-:W-:Y:S01]  /*bd60*/  IMAD.U32 R15, RZ, RZ, UR7 ;  /* 0x00000007ff0f7e24 */ /* 0x000fe2000f8e00ff */
[----:B------:R-:W-:Y:S01]  /*bd70*/  BSSY B0, `(.L_x_1655) ;  /* 0x000004c000007945 */ /* 0x000fe20003800000 */
[----:B------:R-:W-:Y:S01]  /*bd80*/  IMAD.MOV.U32 R14, RZ, RZ, R12 ;  /* 0x000000ffff0e7224 */ /* 0x000fe200078e000c */
[----:B------:R-:W-:Y:S01]  /*bd90*/  CS2R R26, SRZ ;  /* 0x00000000001a7805 */ /* 0x000fe2000001ff00 */
[----:B------:R-:W-:Y:S01]  /*bda0*/  IMAD.U32 R17, RZ, RZ, UR5 ;  /* 0x00000005ff117e24 */ /* 0x000fe2000f8e00ff */
        /* <DEDUP_REMOVED lines=20> */
[C---:B------:R-:W-:Y:S02]  /*bef0*/  IMAD R18, R9.reuse, c[0x0][0x284], R18 ;  /* 0x0000a10009127a24 */ /* 0x040fe400078e0212 */
[----:B------:R-:W-:Y:S01]  /*bf00*/  IMAD R10, R9, c[0x0][0x294], R10 ;  /* 0x0000a500090a7a24 */ /* 0x000fe200078e020a */
[----:B------:R1:W2:Y:S02]  /*bf10*/  SHFL.IDX PT, R28, R12, RZ, 0x1c1f ;  /* 0x001c1fff0c1c7589 */ /* 0x0002a400000e0000 */
[----:B------:R-:W-:Y:S01]  /*bf20*/  IADD3 R18, R15, R18, RZ ;  /* 0x000000120f127210 */ /* 0x000fe20007ffe0ff */
[----:B------:R-:W-:-:S03]  /*bf30*/  IMAD.U32 R15, RZ, RZ, UR23 ;  /* 0x00000017ff0f7e24 */ /* 0x000fc6000f8e00ff */
[----:B------:R-:W-:Y:S02]  /*bf40*/  LEA.HI.X R18, R14, c[0x0][0x274], R18, 0x1, P0 ;  /* 0x00009d000e127a11 */ /* 0x000fe400000f0c12 */
[----:B------:R-:W-:-:S03]  /*bf50*/  MOV R14, UR22 ;  /* 0x00000016000e7c02 */ /* 0x000fc60008000f00 */
[----:B------:R1:W3:Y:S01]  /*bf60*/  SHFL.IDX PT, R29, R18, RZ, 0x1c1f ;  /* 0x001c1fff121d7589 */ /* 0x0002e200000e0000 */
[----:B------:R-:W-:-:S05]  /*bf70*/  MOV R16, R14 ;  /* 0x0000000e00107202 */ /* 0x000fca0000000f00 */
[----:B------:R-:W-:-:S04]  /*bf80*/  IMAD.WIDE.U32 R14, R9, c[0x0][0x290], R16 ;  /* 0x0000a400090e7a25 */ /* 0x000fc800078e0010 */
[----:B------:R-:W-:Y:S01]  /*bf90*/  IMAD.IADD R17, R15, 0x1, R10 ;  /* 0x000000010f117824 */ /* 0x000fe200078e020a */
[----:B------:R-:W-:-:S04]  /*bfa0*/  LEA R10, P0, R14, c[0x0][0x288], 0x1 ;  /* 0x0000a2000e0a7a11 */ /* 0x000fc800078008ff */
[----:B------:R-:W-:Y:S01]  /*bfb0*/  LEA.HI.X R17, R14, c[0x0][0x28c], R17, 0x1, P0 ;  /* 0x0000a3000e117a11 */ /* 0x000fe200000f0c11 */
[----:B------:R1:W4:Y:S01]  /*bfc0*/  SHFL.IDX PT, R24, R10, RZ, 0x1c1f ;  /* 0x001c1fff0a187589 */ /* 0x00032200000e0000 */
[----:B------:R-:W-:-:S03]  /*bfd0*/  ISETP.GE.AND P0, PT, R8, UR19, PT ;  /* 0x0000001308007c0c */ /* 0x000fc6000bf06270 */
[----:B------:R1:W1:Y:S10]  /*bfe0*/  SHFL.IDX PT, R25, R17, RZ, 0x1c1f ;  /* 0x001c1fff11197589 */ /* 0x00027400000e0000 */
[----:B------:R-:W-:Y:S05]  /*bff0*/  @P0 BRA `(.L_x_1656) ;  /* 0x0000023000000947 */ /* 0x000fea0003800000 */
[C---:B--23--:R-:W-:Y:S01]  /*c000*/  ISETP.GE.AND P0, PT, R68.reuse, c[0x0][0x27c], PT ;  /* 0x00009f0044007a0c */ /* 0x04cfe20003f06270 */
[----:B------:R-:W-:Y:S01]  /*c010*/  CS2R R78, SRZ ;  /* 0x00000000004e7805 */ /* 0x000fe2000001ff00 */
[----:B------:R-:W-:Y:S01]  /*c020*/  CS2R R76, SRZ ;  /* 0x00000000004c7805 */ /* 0x000fe2000001ff00 */
[----:B------:R-:W-:Y:S01]  /*c030*/  CS2R R74, SRZ ;  /* 0x00000000004a7805 */ /* 0x000fe2000001ff00 */
[----:B------:R-:W-:Y:S01]  /*c040*/  CS2R R72, SRZ ;  /* 0x0000000000487805 */ /* 0x000fe2000001ff00 */
[----:B------:R-:W-:-:S08]  /*c050*/  IADD3 R14, R68, 0x20, RZ ;  /* 0x00000020440e7810 */ /* 0x000fd00007ffe0ff */
[----:B------:R-:W-:-:S04]  /*c060*/  @!P0 IMAD.WIDE R30, R68, 0x2, R28 ;  /* 0x00000002441e8825 */ /* 0x000fc800078e021c */
[----:B-1--4-:R-:W-:Y:S01]  /*c070*/  @!P0 IMAD.WIDE R32, R68, 0x2, R24 ;  /* 0x0000000244208825 */ /* 0x012fe200078e0218 */
[----:B------:R1:W5:Y:S04]  /*c080*/  @!P0 LD.E.128 R76, [R30.64] ;  /* 0x0000000a1e4c8980 */ /* 0x000368000c101d00 */
[----:B------:R2:W5:Y:S01]  /*c090*/  @!P0 LD.E.128 R72, [R32.64] ;  /* 0x0000000a20488980 */ /* 0x000562000c101d00 */
[----:B------:R-:W-:Y:S01]  /*c0a0*/  ISETP.GE.AND P0, PT, R14, c[0x0][0x27c], PT ;  /* 0x00009f000e007a0c */ /* 0x000fe20003f06270 */
        /* <DEDUP_REMOVED lines=24> */
.L_x_1656:
[----:B--23--:R-:W-:Y:S05]  /*c230*/  BSYNC B0 ;  /* 0x0000000000007941 */ /* 0x00cfea0003800000 */
.L_x_1655:
[----:B-----5:R-:W-:Y:S01]  /*c240*/  IMAD.MOV.U32 R9, RZ, RZ, R51 ;  /* 0x000000ffff097224 */ /* 0x020fe200078e0033 */
[----:B------:R-:W-:Y:S01]  /*c250*/  IADD3 R8, R8, 0x40, RZ ;  /* 0x0000004008087810 */ /* 0x000fe20007ffe0ff */
[----:B------:R-:W-:Y:S01]  /*c260*/  IMAD.MOV.U32 R14, RZ, RZ, R48 ;  /* 0x000000ffff0e7224 */ /* 0x000fe200078e0030 */
[----:B-1----:R-:W1:Y:S01]  /*c270*/  SHFL.IDX PT, R12, R12, 0x1, 0x1c1f ;  /* 0x003c1f000c0c7f89 */ /* 0x002e6200000e0000 */
        /* <DEDUP_REMOVED lines=43> */
[----:B------:R2:W3:Y:S01]  /*c530*/  SHFL.IDX PT, R13, R18, 0x1, 0x1c1f ;  /* 0x003c1f00120d7f89 */ /* 0x0004e200000e0000 */
[----:B------:R-:W-:Y:S01]  /*c540*/  BSSY B0, `(.L_x_1657) ;  /* 0x0000036000007945 */ /* 0x000fe20003800000 */
[----:B------:R-:W-:Y:S01]  /*c550*/  PRMT R117, R16, 0x7610, R117 ;  /* 0x0000761010757816 */ /* 0x000fe20000000075 */
[----:B----4-:R-:W-:Y:S01]  /*c560*/  CS2R R24, SRZ ;  /* 0x0000000000187805 */ /* 0x010fe2000001ff00 */
[----:B------:R4:W1:Y:S01]  /*c570*/  SHFL.IDX PT, R11, R17, 0x1, 0x1c1f ;  /* 0x003c1f00110b7f89 */ /* 0x00086200000e0000 */
        /* <DEDUP_REMOVED lines=12> */
[----:B--2---:R-:W-:Y:S01]  /*c640*/  CS2R R18, SRZ ;  /* 0x0000000000127805 */ /* 0x004fe2000001ff00 */
[----:B----4-:R-:W-:Y:S01]  /*c650*/  CS2R R16, SRZ ;  /* 0x0000000000107805 */ /* 0x010fe2000001ff00 */
[----:B------:R-:W-:Y:S05]  /*c660*/  @P0 BRA `(.L_x_1658) ;  /* 0x0000023000000947 */ /* 0x000fea0003800000 */
[C---:B---3--:R-:W-:Y:S01]  /*c670*/  ISETP.GE.AND P0, PT, R68.reuse, c[0x0][0x27c], PT ;  /* 0x00009f0044007a0c */ /* 0x048fe20003f06270 */
[----:B------:R-:W-:Y:S01]  /*c680*/  CS2R R42, SRZ ;  /* 0x00000000002a7805 */ /* 0x000fe2000001ff00 */
[----:B------:R-:W-:Y:S01]  /*c690*/  CS2R R40, SRZ ;  /* 0x0000000000287805 */ /* 0x000fe2000001ff00 */
[----:B------:R-:W-:Y:S01]  /*c6a0*/  CS2R R38, SRZ ;  /* 0x0000000000267805 */ /* 0x000fe2000001ff00 */
[----:B------:R-:W-:Y:S01]  /*c6b0*/  CS2R R36, SRZ ;  /* 0x0000000000247805 */ /* 0x000fe2000001ff00 */
[----:B------:R-:W-:-:S08]  /*c6c0*/  IADD3 R9, R68, 0x20, RZ ;  /* 0x0000002044097810 */ /* 0x000fd00007ffe0ff */
[----:B-1----:R-:W-:-:S04]  /*c6d0*/  @!P0 IMAD.WIDE R14, R68, 0x2, R12 ;  /* 0x00000002440e8825 */ /* 0x002fc800078e020c */
[----:B------:R-:W-:Y:S01]  /*c6e0*/  @!P0 IMAD.WIDE R16, R68, 0x2, R10 ;  /* 0x0000000244108825 */ /* 0x000fe200078e020a */
        /* <DEDUP_REMOVED lines=21> */
[----:B------:R-:W-:Y:S01]  /*c840*/  @!P0 LOP3.LUT R8, R8, 0xfffffff8, RZ, 0xc0, !PT ;  /* 0xfffffff808088812 */ /* 0x000fe200078ec0ff */
[----:B--2---:R-:W-:-:S04]  /*c850*/  CS2R R16, SRZ ;  /* 0x0000000000107805 */ /* 0x004fc8000001ff00 */
[----:B------:R-:W-:-:S04]  /*c860*/  @!P0 IMAD.WIDE R12, R8, 0x2, R12 ;  /* 0x00000002080c8825 */ /* 0x000fc800078e020c */
[----:B------:R-:W-:Y:S01]  /*c870*/  @!P0 IMAD.WIDE R8, R8, 0x2, R10 ;  /* 0x0000000208088825 */ /* 0x000fe200078e020a */
[----:B------:R1:W5:Y:S04]  /*c880*/  @!P0 LD.E.128 R24, [R12.64] ;  /* 0x0000000a0c188980 */ /* 0x000368000c101d00 */
[----:B------:R1:W5:Y:S02]  /*c890*/  @!P0 LD.E.128 R16, [R8.64] ;  /* 0x0000000a08108980 */ /* 0x000364000c101d00 */
.L_x_1658:
[----:B---3--:R-:W-:Y:S05]  /*c8a0*/  BSYNC B0 ;  /* 0x0000000000007941 */ /* 0x008fea0003800000 */
.L_x_1657:
[----:B-1---5:R-:W-:Y:S01]  /*c8b0*/  IMAD.MOV.U32 R11, RZ, RZ, R26 ;  /* 0x000000ffff0b7224 */ /* 0x022fe200078e001a */
[----:B------:R-:W-:Y:S01]  /*c8c0*/  UIADD3 UR4, -UR13, UR19, URZ ;  /* 0x000000130d047290 */ /* 0x000fe2000fffe13f */
[----:B------:R-:W-:Y:S01]  /*c8d0*/  IMAD.MOV.U32 R10, RZ, RZ, R27 ;  /* 0x000000ffff0a7224 */ /* 0x000fe200078e001b */
[----:B------:R-:W-:-:S04]  /*c8e0*/  DEPBAR.LE SB0, 0x3 ;  /* 0x000080c00000791a */ /* 0x000fc80000000000 */
        /* <DEDUP_REMOVED lines=64> */
[----:B------:R-:W-:-:S02]  /*ccf0*/  LOP3.LUT R13, R15, 0x38, R68, 0xf8, !PT ;  /* 0x000000380f0d7812 */ /* 0x000fc400078ef844 */
[----:B------:R-:W-:Y:S02]  /*cd00*/  LEA.HI R9, R9, R12, RZ, 0x3 ;  /* 0x0000000c09097211 */ /* 0x000fe400078f18ff */
[----:B------:R-:W-:Y:S02]  /*cd10*/  SHF.R.U32.HI R11, RZ, 0x3, R15 ;  /* 0x00000003ff0b7819 */ /* 0x000fe4000001160f */
[----:B------:R-:W-:Y:S01]  /*cd20*/  LOP3.LUT R10, R15, 0x38, R10, 0xf8, !PT ;  /* 0x000000380f0a7812 */ /* 0x000fe200078ef80a */
[----:B------:R-:W-:Y:S01]  /*cd30*/  IMAD.SHL.U32 R9, R9, 0x400, RZ ;  /* 0x0000040009097824 */ /* 0x000fe200078e00ff */
[----:B------:R-:W-:Y:S02]  /*cd40*/  LOP3.LUT R13, R8, R13, R11, 0xf6, !PT ;  /* 0x0000000d080d7212 */ /* 0x000fe400078ef60b */
[----:B------:R-:W-:Y:S02]  /*cd50*/  LOP3.LUT R11, R10, R11, RZ, 0x3c, !PT ;  /* 0x0000000b0a0b7212 */ /* 0x000fe400078e3cff */
[----:B------:R-:W-:Y:S01]  /*cd60*/  LOP3.LUT R9, R9, 0x7fffe000, RZ, 0xc0, !PT ;  /* 0x7fffe00009097812 */ /* 0x000fe200078ec0ff */
[----:B------:R-:W-:Y:S01]  /*cd70*/  IMAD.SHL.U32 R113, R13, 0x2, RZ ;  /* 0x000000020d717824 */ /* 0x000fe200078e00ff */
[----:B------:R-:W-:-:S02]  /*cd80*/  SHF.R.U64 R74, R74, 0x10, R75 ;  /* 0x000000104a4a7819 */ /* 0x000fc4000000124b */
[----:B------:R-:W-:Y:S02]  /*cd90*/  IADD3 R112, R11, R9, R8 ;  /* 0x000000090b707210 */ /* 0x000fe40007ffe008 */
[----:B------:R-:W1:Y:S01]  /*cda0*/  LDS.128 R12, [R113+0x18100] ;  /* 0x01810000710c7984 */ /* 0x000e620000000c00 */
[----:B------:R-:W-:Y:S02]  /*cdb0*/  SHF.R.U64 R76, R76, 0x10, R77 ;  /* 0x000000104c4c7819 */ /* 0x000fe4000000124d */
[----:B------:R-:W-:Y:S01]  /*cdc0*/  IMAD.SHL.U32 R112, R112, 0x2, RZ ;  /* 0x0000000270707824 */ /* 0x000fe200078e00ff */
[----:B------:R-:W-:Y:S02]  /*cdd0*/  SHF.R.U32.HI R75, RZ, 0x10, R75 ;  /* 0x00000010ff4b7819 */ /* 0x000fe4000001164b */
[----:B------:R-:W-:Y:S02]  /*cde0*/  SHF.R.U32.HI R77, RZ, 0x10, R77 ;  /* 0x00000010ff4d7819 */ /* 0x000fe4000001164d */
[----:B------:R-:W2:Y:S01]  /*cdf0*/  LDS.128 R8, [R112+0x18100] ;  /* 0x0181000070087984 */ /* 0x000ea20000000c00 */
[----:B------:R-:W-:-:S02]  /*ce00*/  PRMT R115, R115, 0x5410, R72 ;  /* 0x0000541073737816 */ /* 0x000fc40000000048 */
[----:B------:R-:W-:Y:S02]  /*ce10*/  PRMT R114, R114, 0x5410, R73 ;  /* 0x0000541072727816 */ /* 0x000fe40000000049 */
[----:B------:R-:W-:Y:S02]  /*ce20*/  PRMT R116, R116, 0x5410, R75 ;  /* 0x0000541074747816 */ /* 0x000fe4000000004b */
[----:B------:R-:W-:Y:S02]  /*ce30*/  SHF.R.U64 R78, R78, 0x10, R79 ;  /* 0x000000104e4e7819 */ /* 0x000fe4000000124f */
[----:B------:R-:W-:Y:S02]  /*ce40*/  PRMT R118, R118, 0x5410, R77 ;  /* 0x0000541076767816 */ /* 0x000fe4000000004d */
[----:B------:R-:W-:Y:S02]  /*ce50*/  SHF.R.U32.HI R79, RZ, 0x10, R79 ;  /* 0x00000010ff4f7819 */ /* 0x000fe4000001164f */
[----:B------:R-:W-:-:S02]  /*ce60*/  PRMT R119, R119, 0x5410, R76 ;  /* 0x0000541077777816 */ /* 0x000fc4000000004c */
[----:B------:R-:W-:Y:S02]  /*ce70*/  PRMT R120, R120, 0x5410, R79 ;  /* 0x0000541078787816 */ /* 0x000fe4000000004f */
[C---:B------:R-:W-:Y:S01]  /*ce80*/  LOP3.LUT R126, R119.reuse, 0xffff0000, RZ, 0xc0, !PT ;  /* 0xffff0000777e7812 */ /* 0x040fe200078ec0ff */
[----:B------:R-:W-:Y:S01]  /*ce90*/  IMAD.U32 R79, R119, 0x10000, RZ ;  /* 0x00010000774f7824 */ /* 0x000fe200078e00ff */
[----:B------:R-:W-:Y:S01]  /*cea0*/  PRMT R121, R121, 0x5410, R78 ;  /* 0x0000541079797816 */ /* 0x000fe2000000004e */
[----:B------:R-:W-:Y:S01]  /*ceb0*/  IMAD.U32 R119, R114, 0x10000, RZ ;  /* 0x0001000072777824 */ /* 0x000fe200078e00ff */
[----:B------:R-:W-:Y:S02]  /*cec0*/  SHF.L.U32 R125, R116, 0x10, RZ ;  /* 0x00000010747d7819 */ /* 0x000fe400000006ff */
[----:B------:R-:W-:Y:S02]  /*ced0*/  PRMT R117, R117, 0x5410, R74 ;  /* 0x0000541075757816 */ /* 0x000fe4000000004a */
[----:B------:R-:W-:-:S02]  /*cee0*/  LOP3.LUT R114, R114, 0xffff0000, RZ, 0xc0, !PT ;  /* 0xffff000072727812 */ /* 0x000fc400078ec0ff */
[----:B------:R-:W-:Y:S02]  /*cef0*/  LOP3.LUT R116, R116, 0xffff0000, RZ, 0xc0, !PT ;  /* 0xffff000074747812 */ /* 0x000fe400078ec0ff */
        /* <DEDUP_REMOVED lines=20> */
[C---:B------:R-:W-:Y:S02]  /*d040*/  FFMA.FTZ R10, R73.reuse, R79, -R10 ;  /* 0x0000004f490a7223 */ /* 0x040fe4000001080a */
[----:B------:R-:W-:Y:S02]  /*d050*/  FFMA.FTZ R76, R73, R9, R76 ;  /* 0x00000009494c7223 */ /* 0x000fe4000001004c */
[C---:B------:R-:W-:Y:S02]  /*d060*/  FMUL.FTZ R79, R15.reuse, R115 ;  /* 0x000000730f4f7220 */ /* 0x040fe40000410000 */
[C---:B------:R-:W-:Y:S01]  /*d070*/  IMAD.U32 R9, R118.reuse, 0x10000, RZ ;  /* 0x0001000076097824 */ /* 0x040fe200078e00ff */
[----:B------:R-:W-:Y:S01]  /*d080*/  LOP3.LUT R118, R118, 0xffff0000, RZ, 0xc0, !PT ;  /* 0xffff000076767812 */ /* 0x000fe200078ec0ff */
[----:B------:R-:W-:-:S02]  /*d090*/  FMUL.FTZ R15, R15, R126 ;  /* 0x0000007e0f0f7220 */ /* 0x000fc40000410000 */
[C---:B------:R-:W-:Y:S02]  /*d0a0*/  FMUL.FTZ R73, R8.reuse, R119 ;  /* 0x0000007708497220 */ /* 0x040fe40000410000 */
[----:B------:R-:W-:Y:S02]  /*d0b0*/  FMUL.FTZ R8, R8, R9 ;  /* 0x0000000908087220 */ /* 0x000fe40000410000 */
[C---:B------:R-:W-:Y:S02]  /*d0c0*/  FFMA.FTZ R79, R72.reuse, R126, -R79 ;  /* 0x0000007e484f7223 */ /* 0x040fe4000001084f */
[----:B------:R-:W-:Y:S02]  /*d0d0*/  FFMA.FTZ R15, R72, R115, R15 ;  /* 0x00000073480f7223 */ /* 0x000fe4000001000f */
[C---:B------:R-:W-:Y:S01]  /*d0e0*/  IMAD.U32 R72, R120.reuse, 0x10000, RZ ;  /* 0x0001000078487824 */ /* 0x040fe200078e00ff */
[----:B------:R-:W-:Y:S01]  /*d0f0*/  LOP3.LUT R120, R120, 0xffff0000, RZ, 0xc0, !PT ;  /* 0xffff000078787812 */ /* 0x000fe200078ec0ff */
[----:B------:R-:W-:-:S02]  /*d100*/  FFMA.FTZ R73, R12, R9, -R73 ;  /* 0x000000090c497223 */ /* 0x000fc40000010849 */
        /* <DEDUP_REMOVED lines=10> */
[-C--:B------:R-:W-:Y:S02]  /*d1b0*/  FMUL.FTZ R123, R123, R115.reuse ;  /* 0x000000737b7b7220 */ /* 0x080fe40000410000 */
[C---:B------:R-:W-:Y:S02]  /*d1c0*/  FMUL.FTZ R8, R124.reuse, R114 ;  /* 0x000000727c087220 */ /* 0x040fe40000410000 */
[----:B------:R-:W-:Y:S02]  /*d1d0*/  FMUL.FTZ R124, R124, R118 ;  /* 0x000000767c7c7220 */ /* 0x000fe40000410000 */
[----:B------:R-:W-:-:S02]  /*d1e0*/  FFMA.FTZ R115, R74, R115, -R13 ;  /* 0x000000734a737223 */ /* 0x000fc4000001080d */
[----:B------:R-:W-:Y:S02]  /*d1f0*/  FFMA.FTZ R123, R74, R12, R123 ;  /* 0x0000000c4a7b7223 */ /* 0x000fe4000001007b */
[----:B------:R-:W-:Y:S02]  /*d200*/  FFMA.FTZ R118, R75, R118, -R8 ;  /* 0x000000764b767223 */ /* 0x000fe40000010808 */
[----:B------:R-:W-:Y:S02]  /*d210*/  FMUL.FTZ R74, R122, R117 ;  /* 0x000000757a4a7220 */ /* 0x000fe40000410000 */
[C---:B------:R-:W-:Y:S01]  /*d220*/  FMUL.FTZ R12, R11.reuse, R116 ;  /* 0x000000740b0c7220 */ /* 0x040fe20000410000 */
[----:B------:R-:W-:Y:S01]  /*d230*/  F2FP.BF16.PACK_AB R13, R118, R73 ;  /* 0x00000049760d723e */ /* 0x000fe200000010ff */
[----:B------:R-:W-:Y:S02]  /*d240*/  FMUL.FTZ R78, R122, R121 ;  /* 0x000000797a4e7220 */ /* 0x000fe40000410000 */
[----:B------:R-:W-:-:S02]  /*d250*/  FMUL.FTZ R8, R11, R120 ;  /* 0x000000780b087220 */ /* 0x000fc40000410000 */
[C---:B------:R-:W-:Y:S02]  /*d260*/  FFMA.FTZ R74, R14.reuse, R121, -R74 ;  /* 0x000000790e4a7223 */ /* 0x040fe4000001084a */
[----:B------:R-:W-:Y:S01]  /*d270*/  FFMA.FTZ R11, R77, R120, -R12 ;  /* 0x000000784d0b7223 */ /* 0x000fe2000001080c */
[----:B------:R-:W-:Y:S01]  /*d280*/  F2FP.BF16.PACK_AB R12, R79, R10 ;  /* 0x0000000a4f0c723e */ /* 0x000fe200000010ff */
[----:B------:R-:W-:Y:S02]  /*d290*/  FFMA.FTZ R124, R75, R114, R124 ;  /* 0x000000724b7c7223 */ /* 0x000fe4000001007c */
[----:B------:R-:W-:Y:S01]  /*d2a0*/  FFMA.FTZ R78, R14, R117, R78 ;  /* 0x000000750e4e7223 */ /* 0x000fe2000001004e */
[----:B------:R-:W-:Y:S01]  /*d2b0*/  F2FP.BF16.PACK_AB R14, R74, R115 ;  /* 0x000000734a0e723e */ /* 0x000fe200000010ff */
[----:B------:R-:W-:Y:S01]  /*d2c0*/  FFMA.FTZ R116, R77, R116, R8 ;  /* 0x000000744d747223 */ /* 0x000fe20000010008 */
[----:B------:R-:W-:Y:S02]  /*d2d0*/  F2FP.BF16.PACK_AB R8, R15, R76 ;  /* 0x0000004c0f08723e */ /* 0x000fe400000010ff */
[----:B------:R-:W-:-:S02]  /*d2e0*/  F2FP.BF16.PACK_AB R15, R11, R72 ;  /* 0x000000480b0f723e */ /* 0x000fc400000010ff */
[----:B------:R-:W-:Y:S02]  /*d2f0*/  F2FP.BF16.PACK_AB R9, R124, R9 ;  /* 0x000000097c09723e */ /* 0x000fe400000010ff */
[----:B------:R-:W-:Y:S01]  /*d300*/  F2FP.BF16.PACK_AB R10, R78, R123 ;  /* 0x0000007b4e0a723e */ /* 0x000fe200000010ff */
[----:B------:R1:W-:Y:S01]  /*d310*/  STS.128 [R113+0x18100], R12 ;  /* 0x0181000c71007388 */ /* 0x0003e20000000c00 */
[----:B------:R-:W-:-:S05]  /*d320*/  F2FP.BF16.PACK_AB R11, R116, R125 ;  /* 0x0000007d740b723e */ /* 0x000fca00000010ff */
[----:B------:R1:W-:Y:S02]  /*d330*/  STS.128 [R112+0x18100], R8 ;  /* 0x0181000870007388 */ /* 0x0003e40000000c00 */
.L_x_1662:
[----:B------:R-:W-:Y:S05]  /*d340*/  BSYNC B0 ;  /* 0x0000000000007941 */ /* 0x000fea0003800000 */
.L_x_1661:
        /* <DEDUP_REMOVED lines=28> */
[----:B------:R-:W-:Y:S01]  /*d510*/  SHF.R.U64 R54, R54, 0x10, R55 ;  /* 0x0000001036367819 */ /* 0x000fe20000001237 */
[----:B------:R-:W-:Y:S01]  /*d520*/  IMAD R8, R7, 0x200, R8 ;  /* 0x0000020007087824 */ /* 0x000fe200078e0208 */
[----:B------:R-:W-:Y:S01]  /*d530*/  SHF.R.U64 R56, R56, 0x10, R57 ;  /* 0x0000001038387819 */ /* 0x000fe20000001239 */
[----:B------:R-:W-:Y:S01]  /*d540*/  IMAD.SHL.U32 R73, R12, 0x2, RZ ;  /* 0x000000020c497824 */ /* 0x000fe200078e00ff */
[----:B------:R-:W-:Y:S02]  /*d550*/  SHF.R.U32.HI R55, RZ, 0x10, R55 ;  /* 0x00000010ff377819 */ /* 0x000fe40000011637 */
[----:B------:R-:W-:-:S02]  /*d560*/  IADD3 R72, R8, R9, RZ ;  /* 0x0000000908487210 */ /* 0x000fc40007ffe0ff */
[----:B------:R-:W1:Y:S01]  /*d570*/  LDS.128 R12, [R73+0x18100] ;  /* 0x01810000490c7984 */ /* 0x000e620000000c00 */
[----:B------:R-:W-:Y:S02]  /*d580*/  SHF.R.U32.HI R57, RZ, 0x10, R57 ;  /* 0x00000010ff397819 */ /* 0x000fe40000011639 */
[----:B------:R-:W-:Y:S01]  /*d590*/  IMAD.SHL.U32 R72, R72, 0x2, RZ ;  /* 0x0000000248487824 */ /* 0x000fe200078e00ff */
[----:B------:R-:W-:Y:S02]  /*d5a0*/  PRMT R105, R105, 0x5410, R52 ;  /* 0x0000541069697816 */ /* 0x000fe40000000034 */
[----:B------:R-:W-:Y:S02]  /*d5b0*/  PRMT R104, R104, 0x5410, R53 ;  /* 0x0000541068687816 */ /* 0x000fe40000000035 */
[----:B------:R-:W2:Y:S01]  /*d5c0*/  LDS.128 R8, [R72+0x18100] ;  /* 0x0181000048087984 */ /* 0x000ea20000000c00 */
        /* <DEDUP_REMOVED lines=34> */
[C---:B------:R-:W-:Y:S01]  /*d7f0*/  SHF.L.U32 R9, R108.reuse, 0x10, RZ ;  /* 0x000000106c097819 */ /* 0x040fe200000006ff */
[C---:B------:R-:W-:Y:S01]  /*d800*/  FMUL.FTZ R59, R15.reuse, R105 ;  /* 0x000000690f3b7220 */ /* 0x040fe20000410000 */
[----:B------:R-:W-:Y:S01]  /*d810*/  LOP3.LUT R108, R108, 0xffff0000, RZ, 0xc0, !PT ;  /* 0xffff00006c6c7812 */ /* 0x000fe200078ec0ff */
[----:B------:R-:W-:-:S02]  /*d820*/  FMUL.FTZ R15, R15, R78 ;  /* 0x0000004e0f0f7220 */ /* 0x000fc40000410000 */
[----:B------:R-:W-:Y:S02]  /*d830*/  FMUL.FTZ R53, R8, R77 ;  /* 0x0000004d08357220 */ /* 0x000fe40000410000 */
[----:B------:R-:W-:Y:S02]  /*d840*/  FFMA.FTZ R59, R52, R78, -R59 ;  /* 0x0000004e343b7223 */ /* 0x000fe4000001083b */
[----:B------:R-:W-:Y:S02]  /*d850*/  FMUL.FTZ R8, R8, R9 ;  /* 0x0000000908087220 */ /* 0x000fe40000410000 */
[C---:B------:R-:W-:Y:S01]  /*d860*/  IMAD.U32 R78, R106.reuse, 0x10000, RZ ;  /* 0x000100006a4e7824 */ /* 0x040fe200078e00ff */
[----:B------:R-:W-:Y:S01]  /*d870*/  LOP3.LUT R106, R106, 0xffff0000, RZ, 0xc0, !PT ;  /* 0xffff00006a6a7812 */ /* 0x000fe200078ec0ff */
        /* <DEDUP_REMOVED lines=39> */
.L_x_1664:
[----:B------:R-:W-:Y:S05]  /*daf0*/  BSYNC B0 ;  /* 0x0000000000007941 */ /* 0x000fea0003800000 */
.L_x_1663:
        /* <DEDUP_REMOVED lines=121> */
.L_x_1660:
[----:B------:R-:W-:Y:S05]  /*e290*/  BSYNC B1 ;  /* 0x0000000000017941 */ /* 0x000fea0003800000 */
.L_x_1659:
        /* <DEDUP_REMOVED lines=17> */
[C---:B------:R-:W-:Y:S02]  /*e3b0*/  LOP3.LUT R13, R9.reuse, 0x38, R68, 0xf8, !PT ;  /* 0x00000038090d7812 */ /* 0x040fe400078ef844 */
[----:B------:R-:W-:Y:S01]  /*e3c0*/  SHF.R.U32.HI R11, RZ, 0x3, R9 ;  /* 0x00000003ff0b7819 */ /* 0x000fe20000011609 */
[----:B------:R-:W-:Y:S01]  /*e3d0*/  IMAD.SHL.U32 R10, R10, 0x400, RZ ;  /* 0x000004000a0a7824 */ /* 0x000fe200078e00ff */
[----:B------:R-:W-:Y:S02]  /*e3e0*/  LOP3.LUT R8, R8, 0xfffffe00, RZ, 0xc0, !PT ;  /* 0xfffffe0008087812 */ /* 0x000fe400078ec0ff */
[----:B------:R-:W-:Y:S02]  /*e3f0*/  LOP3.LUT R12, R9, 0x38, R12, 0xf8, !PT ;  /* 0x00000038090c7812 */ /* 0x000fe400078ef80c */
[----:B------:R-:W-:Y:S02]  /*e400*/  LOP3.LUT R13, R8, R13, R11, 0xf6, !PT ;  /* 0x0000000d080d7212 */ /* 0x000fe400078ef60b */
[----:B------:R-:W-:-:S02]  /*e410*/  LOP3.LUT R11, R12, R11, RZ, 0x3c, !PT ;  /* 0x0000000b0c0b7212 */ /* 0x000fc400078e3cff */
[----:B------:R-:W-:Y:S01]  /*e420*/  LOP3.LUT R10, R10, 0x7fffe000, RZ, 0xc0, !PT ;  /* 0x7fffe0000a0a7812 */ /* 0x000fe200078ec0ff */
[----:B------:R-:W-:Y:S01]  /*e430*/  IMAD.SHL.U32 R45, R13, 0x2, RZ ;  /* 0x000000020d2d7824 */ /* 0x000fe200078e00ff */
[----:B------:R-:W-:Y:S02]  /*e440*/  SHF.R.U32.HI R40, RZ, 0x10, R41 ;  /* 0x00000010ff287819 */ /* 0x000fe40000011629 */
[----:B------:R-:W-:Y:S02]  /*e450*/  IADD3 R44, R11, R10, R8 ;  /* 0x0000000a0b2c7210 */ /* 0x000fe40007ffe008 */
[----:B------:R-:W1:Y:S01]  /*e460*/  LDS.128 R12, [R45+0x18100] ;  /* 0x018100002d0c7984 */ /* 0x000e620000000c00 */
[--C-:B------:R-:W-:Y:S02]  /*e470*/  SHF.R.U64 R41, R42, 0x10, R43.reuse ;  /* 0x000000102a297819 */ /* 0x100fe4000000122b */
[----:B------:R-:W-:Y:S01]  /*e480*/  IMAD.SHL.U32 R44, R44, 0x2, RZ ;  /* 0x000000022c2c7824 */ /* 0x000fe200078e00ff */
[----:B------:R-:W-:-:S02]  /*e490*/  SHF.R.U32.HI R42, RZ, 0x10, R43 ;  /* 0x00000010ff2a7819 */ /* 0x000fc4000001162b */
[--C-:B------:R-:W-:Y:S02]  /*e4a0*/  SHF.R.U64 R36, R36, 0x10, R37.reuse ;  /* 0x0000001024247819 */ /* 0x100fe40000001225 */
[----:B------:R-:W2:Y:S01]  /*e4b0*/  LDS.128 R8, [R44+0x18100] ;  /* 0x018100002c087984 */ /* 0x000ea20000000c00 */
[----:B------:R-:W-:Y:S02]  /*e4c0*/  SHF.R.U32.HI R37, RZ, 0x10, R37 ;  /* 0x00000010ff257819 */ /* 0x000fe40000011625 */
[--C-:B------:R-:W-:Y:S02]  /*e4d0*/  SHF.R.U64 R43, R38, 0x10, R39.reuse ;  /* 0x00000010262b7819 */ /* 0x100fe40000001227 */
[----:B------:R-:W-:Y:S02]  /*e4e0*/  SHF.R.U32.HI R39, RZ, 0x10, R39 ;  /* 0x00000010ff277819 */ /* 0x000fe40000011627 */
[----:B------:R-:W-:Y:S02]  /*e4f0*/  PRMT R87, R87, 0x5410, R36 ;  /* 0x0000541057577816 */ /* 0x000fe40000000024 */
[----:B------:R-:W-:-:S02]  /*e500*/  PRMT R86, R86, 0x5410, R37 ;  /* 0x0000541056567816 */ /* 0x000fc40000000025 */
[----:B------:R-:W-:Y:S02]  /*e510*/  PRMT R88, R88, 0x5410, R39 ;  /* 0x0000541058587816 */ /* 0x000fe40000000027 */
[----:B------:R-:W-:Y:S01]  /*e520*/  PRMT R92, R92, 0x5410, R47 ;  /* 0x000054105c5c7816 */ /* 0x000fe2000000002f */
[----:B------:R-:W-:Y:S01]  /*e530*/  IMAD.U32 R49, R86, 0x10000, RZ ;  /* 0x0001000056317824 */ /* 0x000fe200078e00ff */
[----:B------:R-:W-:Y:S01]  /*e540*/  PRMT R94, R94, 0x5410, R41 ;  /* 0x000054105e5e7816 */ /* 0x000fe20000000029 */
[----:B------:R-:W-:Y:S01]  /*e550*/  IMAD.U32 R50, R88, 0x10000, RZ ;  /* 0x0001000058327824 */ /* 0x000fe200078e00ff */
[----:B------:R-:W-:Y:S02]  /*e560*/  PRMT R91, R91, 0x5410, R40 ;  /* 0x000054105b5b7816 */ /* 0x000fe40000000028 */
[----:B------:R-:W-:Y:S01]  /*e570*/  PRMT R90, R90, 0x5410, R43 ;  /* 0x000054105a5a7816 */ /* 0x000fe2000000002b */
[C---:B------:R-:W-:Y:S01]  /*e580*/  IMAD.U32 R43, R92.reuse, 0x10000, RZ ;  /* 0x000100005c2b7824 */ /* 0x040fe200078e00ff */
[----:B------:R-:W-:-:S02]  /*e590*/  LOP3.LUT R92, R92, 0xffff0000, RZ, 0xc0, !PT ;  /* 0xffff00005c5c7812 */ /* 0x000fc400078ec0ff */
[----:B------:R-:W-:Y:S02]  /*e5a0*/  PRMT R93, R93, 0x5410, R42 ;  /* 0x000054105d5d7816 */ /* 0x000fe4000000002a */
        /* <DEDUP_REMOVED lines=29> */
[----:B------:R-:W-:Y:S02]  /*e780*/  FMUL.FTZ R8, R8, R9 ;  /* 0x0000000908087220 */ /* 0x000fe40000410000 */
        /* <DEDUP_REMOVED lines=12> */
[C---:B------:R-:W-:Y:S02]  /*e850*/  FMUL.FTZ R13, R47.reuse, R12 ;  /* 0x0000000c2f0d7220 */ /* 0x040fe40000410000 */
[----:B------:R-:W-:Y:S02]  /*e860*/  FMUL.FTZ R48, R48, R91 ;  /* 0x0000005b30307220 */ /* 0x000fe40000410000 */
[-C--:B------:R-:W-:Y:S02]  /*e870*/  FMUL.FTZ R47, R47, R49.reuse ;  /* 0x000000312f2f7220 */ /* 0x080fe40000410000 */
        /* <DEDUP_REMOVED lines=25> */
.L_x_1666:
[----:B------:R-:W-:Y:S05]  /*ea10*/  BSYNC B0 ;  /* 0x0000000000007941 */ /* 0x000fea0003800000 */
.L_x_1665:
        /* <DEDUP_REMOVED lines=34> */
[--C-:B------:R-:W-:Y:S02]  /*ec40*/  SHF.R.U64 R33, R28, 0x10, R29.reuse ;  /* 0x000000101c217819 */ /* 0x100fe4000000121d */
[----:B------:R-:W1:Y:S01]  /*ec50*/  LDS.128 R12, [R37+0x18100] ;  /* 0x01810000250c7984 */ /* 0x000e620000000c00 */
[----:B------:R-:W-:Y:S02]  /*ec60*/  SHF.R.U32.HI R28, RZ, 0x10, R29 ;  /* 0x00000010ff1c7819 */ /* 0x000fe4000001161d */
[----:B------:R-:W-:Y:S01]  /*ec70*/  SHF.R.U64 R29, R30, 0x10, R31 ;  /* 0x000000101e1d7819 */ /* 0x000fe2000000121f */
[----:B------:R-:W2:Y:S01]  /*ec80*/  LDS.128 R8, [R36+0x18100] ;  /* 0x0181000024087984 */ /* 0x000ea20000000c00 */
[----:B------:R-:W-:-:S02]  /*ec90*/  PRMT R69, R69, 0x5410, R28 ;  /* 0x0000541045457816 */ /* 0x000fc4000000001c */
[----:B------:R-:W-:Y:S02]  /*eca0*/  PRMT R80, R80, 0x5410, R29 ;  /* 0x0000541050507816 */ /* 0x000fe4000000001d */
[----:B------:R-:W-:Y:S01]  /*ecb0*/  SHF.R.U32.HI R30, RZ, 0x10, R31 ;  /* 0x00000010ff1e7819 */ /* 0x000fe2000001161f */
[----:B------:R-:W-:Y:S01]  /*ecc0*/  IMAD.U32 R41, R69, 0x10000, RZ ;  /* 0x0001000045297824 */ /* 0x000fe200078e00ff */
[----:B------:R-:W-:Y:S02]  /*ecd0*/  PRMT R70, R70, 0x5410, R33 ;  /* 0x0000541046467816 */ /* 0x000fe40000000021 */
[----:B------:R-:W-:Y:S02]  /*ece0*/  PRMT R82, R82, 0x5410, R39 ;  /* 0x0000541052527816 */ /* 0x000fe40000000027 */
[----:B------:R-:W-:Y:S02]  /*ecf0*/  PRMT R81, R81, 0x5410, R32 ;  /* 0x0000541051517816 */ /* 0x000fe40000000020 */
[----:B------:R-:W-:-:S02]  /*ed00*/  SHF.R.U32.HI R38, RZ, 0x10, R35 ;  /* 0x00000010ff267819 */ /* 0x000fc40000011623 */
[----:B------:R-:W-:Y:S01]  /*ed10*/  SHF.R.U64 R34, R34, 0x10, R35 ;  /* 0x0000001022227819 */ /* 0x000fe20000001223 */
[C---:B------:R-:W-:Y:S01]  /*ed20*/  IMAD.U32 R35, R82.reuse, 0x10000, RZ ;  /* 0x0001000052237824 */ /* 0x040fe200078e00ff */
[----:B------:R-:W-:Y:S02]  /*ed30*/  PRMT R83, R83, 0x5410, R38 ;  /* 0x0000541053537816 */ /* 0x000fe40000000026 */
[----:B------:R-:W-:Y:S02]  /*ed40*/  LOP3.LUT R82, R82, 0xffff0000, RZ, 0xc0, !PT ;  /* 0xffff000052527812 */ /* 0x000fe400078ec0ff */
[----:B------:R-:W-:Y:S02]  /*ed50*/  PRMT R71, R71, 0x5410, R30 ;  /* 0x0000541047477816 */ /* 0x000fe4000000001e */
[----:B------:R-:W-:Y:S02]  /*ed60*/  PRMT R85, R85, 0x5410, R34 ;  /* 0x0000541055557816 */ /* 0x000fe40000000022 */
        /* <DEDUP_REMOVED lines=38> */
[C---:B------:R-:W-:Y:S01]  /*efd0*/  IMAD.U32 R41, R85.reuse, 0x10000, RZ ;  /* 0x0001000055297824 */ /* 0x040fe200078e00ff */
[----:B------:R-:W-:Y:S01]  /*efe0*/  LOP3.LUT R85, R85, 0xffff0000, RZ, 0xc0, !PT ;  /* 0xffff000055557812 */ /* 0x000fe200078ec0ff */
[----:B------:R-:W-:Y:S02]  /*eff0*/  FFMA.FTZ R42, R13, R42, R34 ;  /* 0x0000002a0d2a7223 */ /* 0x000fe40000010022 */
[C---:B------:R-:W-:Y:S01]  /*f000*/  IMAD.U32 R30, R14.reuse, 0x10000, RZ ;  /* 0x000100000e1e7824 */ /* 0x040fe200078e00ff */
[----:B------:R-:W-:Y:S01]  /*f010*/  LOP3.LUT R14, R14, 0xffff0000, RZ, 0xc0, !PT ;  /* 0xffff00000e0e7812 */ /* 0x000fe200078ec0ff */
[----:B------:R-:W-:Y:S02]  /*f020*/  FMUL.FTZ R8, R40, R69 ;  /* 0x0000004528087220 */ /* 0x000fe40000410000 */
[C---:B------:R-:W-:Y:S02]  /*f030*/  FMUL.FTZ R13, R39.reuse, R12 ;  /* 0x0000000c270d7220 */ /* 0x040fe40000410000 */
[----:B------:R-:W-:-:S02]  /*f040*/  FMUL.FTZ R39, R39, R41 ;  /* 0x0000002927277220 */ /* 0x000fc40000410000 */
[----:B------:R-:W-:Y:S01]  /*f050*/  FFMA.FTZ R34, R31, R81, -R8 ;  /* 0x000000511f227223 */ /* 0x000fe20000010808 */
[----:B------:R-:W-:Y:S01]  /*f060*/  LOP3.LUT R8, R71, 0xffff0000, RZ, 0xc0, !PT ;  /* 0xffff000047087812 */ /* 0x000fe200078ec0ff */
[----:B------:R-:W-:Y:S01]  /*f070*/  FFMA.FTZ R41, R30, R41, -R13 ;  /* 0x000000291e297223 */ /* 0x000fe2000001080d */
[----:B------:R-:W-:Y:S01]  /*f080*/  LOP3.LUT R13, R80, 0xffff0000, RZ, 0xc0, !PT ;  /* 0xffff0000500d7812 */ /* 0x000fe200078ec0ff */
[----:B------:R-:W-:Y:S02]  /*f090*/  FMUL.FTZ R40, R40, R81 ;  /* 0x0000005128287220 */ /* 0x000fe40000410000 */
[----:B------:R-:W-:Y:S02]  /*f0a0*/  FFMA.FTZ R39, R30, R12, R39 ;  /* 0x0000000c1e277223 */ /* 0x000fe40000010027 */
[----:B------:R-:W-:Y:S02]  /*f0b0*/  FFMA.FTZ R40, R31, R69, R40 ;  /* 0x000000451f287223 */ /* 0x000fe40000010028 */
[----:B------:R-:W-:-:S02]  /*f0c0*/  FMUL.FTZ R30, R38, R13 ;  /* 0x0000000d261e7220 */ /* 0x000fc40000410000 */
[C---:B------:R-:W-:Y:S01]  /*f0d0*/  FMUL.FTZ R31, R11.reuse, R8 ;  /* 0x000000080b1f7220 */ /* 0x040fe20000410000 */
[----:B------:R-:W-:Y:S01]  /*f0e0*/  F2FP.BF16.PACK_AB R9, R40, R9 ;  /* 0x000000092809723e */ /* 0x000fe200000010ff */
[-C--:B------:R-:W-:Y:S02]  /*f0f0*/  FMUL.FTZ R38, R38, R85.reuse ;  /* 0x0000005526267220 */ /* 0x080fe40000410000 */
[-C--:B------:R-:W-:Y:S02]  /*f100*/  FMUL.FTZ R12, R11, R44.reuse ;  /* 0x0000002c0b0c7220 */ /* 0x080fe40000410000 */
[C---:B------:R-:W-:Y:S02]  /*f110*/  FFMA.FTZ R30, R14.reuse, R85, -R30 ;  /* 0x000000550e1e7223 */ /* 0x040fe4000001081e */
[C---:B------:R-:W-:Y:S02]  /*f120*/  FFMA.FTZ R11, R33.reuse, R44, -R31 ;  /* 0x0000002c210b7223 */ /* 0x040fe4000001081f */
[----:B------:R-:W-:Y:S01]  /*f130*/  FFMA.FTZ R38, R14, R13, R38 ;  /* 0x0000000d0e267223 */ /* 0x000fe20000010026 */
[----:B------:R-:W-:Y:S01]  /*f140*/  F2FP.BF16.PACK_AB R13, R34, R29 ;  /* 0x0000001d220d723e */ /* 0x000fe200000010ff */
[----:B------:R-:W-:Y:S01]  /*f150*/  FFMA.FTZ R33, R33, R8, R12 ;  /* 0x0000000821217223 */ /* 0x000fe2000001000c */
[----:B------:R-:W-:-:S02]  /*f160*/  F2FP.BF16.PACK_AB R8, R15, R32 ;  /* 0x000000200f08723e */ /* 0x000fc400000010ff */
[----:B------:R-:W-:Y:S02]  /*f170*/  F2FP.BF16.PACK_AB R12, R35, R10 ;  /* 0x0000000a230c723e */ /* 0x000fe400000010ff */
[----:B------:R-:W-:Y:S02]  /*f180*/  F2FP.BF16.PACK_AB R14, R30, R41 ;  /* 0x000000291e0e723e */ /* 0x000fe400000010ff */
[----:B------:R-:W-:Y:S02]  /*f190*/  F2FP.BF16.PACK_AB R15, R11, R28 ;  /* 0x0000001c0b0f723e */ /* 0x000fe400000010ff */
[----:B------:R-:W-:Y:S02]  /*f1a0*/  F2FP.BF16.PACK_AB R10, R38, R39 ;  /* 0x00000027260a723e */ /* 0x000fe400000010ff */
[----:B------:R-:W-:Y:S01]  /*f1b0*/  F2FP.BF16.PACK_AB R11, R33, R42 ;  /* 0x0000002a210b723e */ /* 0x000fe200000010ff */
[----:B------:R1:W-:Y:S04]  /*f1c0*/  STS.128 [R37+0x18100], R12 ;  /* 0x0181000c25007388 */ /* 0x0003e80000000c00 */
[----:B------:R1:W-:Y:S02]  /*f1d0*/  STS.128 [R36+0x18100], R8 ;  /* 0x0181000824007388 */ /* 0x0003e40000000c00 */
.L_x_1668:
[----:B------:R-:W-:Y:S05]  /*f1e0*/  BSYNC B0 ;  /* 0x0000000000007941 */ /* 0x000fea0003800000 */
.L_x_1667:
        /* <DEDUP_REMOVED lines=73> */
[C---:B------:R-:W-:Y:S01]  /*f680*/  IMAD.U32 R9, R64.reuse, 0x10000, RZ ;  /* 0x0001000040097824 */ /* 0x040fe200078e00ff */
[----:B------:R-:W-:Y:S01]  /*f690*/  LOP3.LUT R64, R64, 0xffff0000, RZ, 0xc0, !PT ;  /* 0xffff000040407812 */ /* 0x000fe200078ec0ff */
[----:B------:R-:W-:Y:S02]  /*f6a0*/  FMUL.FTZ R27, R15, R61 ;  /* 0x0000003d0f1b7220 */ /* 0x000fe40000410000 */
[----:B------:R-:W-:-:S02]  /*f6b0*/  FMUL.FTZ R17, R8, R33 ;  /* 0x0000002108117220 */ /* 0x000fc40000410000 */
[-C--:B------:R-:W-:Y:S02]  /*f6c0*/  FMUL.FTZ R15, R15, R32.reuse ;  /* 0x000000200f0f7220 */ /* 0x080fe40000410000 */
[-C--:B------:R-:W-:Y:S02]  /*f6d0*/  FMUL.FTZ R8, R8, R9.reuse ;  /* 0x0000000908087220 */ /* 0x080fe40000410000 */
[----:B------:R-:W-:Y:S02]  /*f6e0*/  FFMA.FTZ R27, R16, R32, -R27 ;  /* 0x00000020101b7223 */ /* 0x000fe4000001081b */
[C---:B------:R-:W-:Y:S01]  /*f6f0*/  IMAD.U32 R26, R11.reuse, 0x10000, RZ ;  /* 0x000100000b1a7824 */ /* 0x040fe200078e00ff */
[----:B------:R-:W-:Y:S01]  /*f700*/  LOP3.LUT R11, R11, 0xffff0000, RZ, 0xc0, !PT ;  /* 0xffff00000b0b7812 */ /* 0x000fe200078ec0ff */
[C---:B------:R-:W-:Y:S01]  /*f710*/  IMAD.U32 R32, R62.reuse, 0x10000, RZ ;  /* 0x000100003e207824 */ /* 0x040fe200078e00ff */
[----:B------:R-:W-:Y:S01]  /*f720*/  LOP3.LUT R62, R62, 0xffff0000, RZ, 0xc0, !PT ;  /* 0xffff00003e3e7812 */ /* 0x000fe200078ec0ff */
[----:B------:R-:W-:-:S02]  /*f730*/  FFMA.FTZ R17, R12, R9, -R17 ;  /* 0x000000090c117223 */ /* 0x000fc40000010811 */
[----:B------:R-:W-:Y:S02]  /*f740*/  FFMA.FTZ R15, R16, R61, R15 ;  /* 0x0000003d100f7223 */ /* 0x000fe4000001000f */
[----:B------:R-:W-:Y:S02]  /*f750*/  FFMA.FTZ R9, R12, R33, R8 ;  /* 0x000000210c097223 */ /* 0x000fe40000010008 */
[C---:B------:R-:W-:Y:S01]  /*f760*/  IMAD.U32 R16, R66.reuse, 0x10000, RZ ;  /* 0x0001000042107824 */ /* 0x040fe200078e00ff */
[----:B------:R-:W-:Y:S01]  /*f770*/  LOP3.LUT R66, R66, 0xffff0000, RZ, 0xc0, !PT ;  /* 0xffff000042427812 */ /* 0x000fe200078ec0ff */
[C---:B------:R-:W-:Y:S01]  /*f780*/  IMAD.U32 R33, R63.reuse, 0x10000, RZ ;  /* 0x000100003f217824 */ /* 0x040fe200078e00ff */
[----:B------:R-:W-:Y:S01]  /*f790*/  LOP3.LUT R63, R63, 0xffff0000, RZ, 0xc0, !PT ;  /* 0xffff00003f3f7812 */ /* 0x000fe200078ec0ff */
[C---:B------:R-:W-:Y:S02]  /*f7a0*/  FMUL.FTZ R8, R26.reuse, R32 ;  /* 0x000000201a087220 */ /* 0x040fe40000410000 */
[----:B------:R-:W-:-:S02]  /*f7b0*/  FMUL.FTZ R26, R26, R16 ;  /* 0x000000101a1a7220 */ /* 0x000fc40000410000 */
[----:B------:R-:W-:Y:S02]  /*f7c0*/  FMUL.FTZ R12, R30, R33 ;  /* 0x000000211e0c7220 */ /* 0x000fe40000410000 */
[C---:B------:R-:W-:Y:S01]  /*f7d0*/  IMAD.U32 R18, R14.reuse, 0x10000, RZ ;  /* 0x000100000e127824 */ /* 0x040fe200078e00ff */
[----:B------:R-:W-:Y:S01]  /*f7e0*/  LOP3.LUT R14, R14, 0xffff0000, RZ, 0xc0, !PT ;  /* 0xffff00000e0e7812 */ /* 0x000fe200078ec0ff */
        /* <DEDUP_REMOVED lines=27> */
.L_x_1644:
[----:B------:R-:W-:Y:S05]  /*f9a0*/  BSYNC B2 ;  /* 0x0000000000027941 */ /* 0x000fea0003800000 */
.L_x_1626:
[----:B------:R-:W-:-:S04]  /*f9b0*/  DEPBAR.LE SB0, 0x2 ;  /* 0x000080800000791a */ /* 0x000fc80000000000 */
[----:B------:R-:W-:Y:S01]  /*f9c0*/  IMAD.MOV.U32 R182, RZ, RZ, 0x20 ;  /* 0x00000020ffb67424 */ /* 0x000fe200078e00ff */
[----:B------:R-:W-:Y:S01]  /*f9d0*/  BAR.SYNC.DEFER_BLOCKING 0x0 ;  /* 0x0000000000007b1d */ /* 0x000fe20000010000 */
[----:B------:R-:W-:Y:S01]  /*f9e0*/  LOP3.LUT P0, RZ, R132, 0x2, RZ, 0xc0, !PT ;  /* 0x0000000284ff7812 */ /* 0x000fe2000780c0ff */
[----:B------:R-:W-:Y:S01]  /*f9f0*/  IMAD.SHL.U32 R185, R5, 0x2, RZ ;  /* 0x0000000205b97824 */ /* 0x000fe200078e00ff */
[----:B------:R-:W-:Y:S01]  /*fa00*/  LEA R184, R0, 0x18100, 0x1 ;  /* 0x0001810000b87811 */ /* 0x000fe200078e08ff */
[----:B------:R-:W-:Y:S01]  /*fa10*/  IMAD.SHL.U32 R183, R2, 0x2, RZ ;  /* 0x0000000202b77824 */ /* 0x000fe200078e00ff */
[----:B------:R-:W-:Y:S02]  /*fa20*/  SEL R182, R182, 0xffffffe0, !P0 ;  /* 0xffffffe0b6b67807 */ /* 0x000fe40004000000 */
[----:B------:R-:W-:Y:S02]  /*fa30*/  PLOP3.LUT P0, PT, PT, PT, UP1, 0x40, 0x0 ;  /* 0x000000000000781c */ /* 0x000fe40003f0e818 */
[----:B------:R-:W-:Y:S01]  /*fa40*/  SHF.L.U32 R40, R0, 0x1, RZ ;  /* 0x0000000100287819 */ /* 0x000fe200000006ff */
[----:B------:R-:W-:Y:S01]  /*fa50*/  IMAD.IADD R0, R184, 0x1, R183 ;  /* 0x00000001b8007824 */ /* 0x000fe200078e02b7 */
[----:B------:R-:W-:-:S04]  /*fa60*/  IADD3 R86, R185, R182, RZ ;  /* 0x000000b6b9567210 */ /* 0x000fc80007ffe0ff */
[----:B------:R-:W3:Y:S04]  /*fa70*/  LDSM.16.M88.4 R40, [R40+0x18100] ;  /* 0x018100002828783b */ /* 0x000ee80000000200 */
[----:B-12---:R1:W2:Y:S04]  /*fa80*/  LDSM.16.M88.4 R16, [R185+0xc100] ;  /* 0x00c10000b910783b */ /* 0x0062a80000000200 */
        /* <DEDUP_REMOVED lines=14> */
[----:B------:R-:W-:Y:S01]  /*fb70*/  IADD3 R29, -R210, 0x10, RZ ;  /* 0x00000010d21d7810 */ /* 0x000fe20007ffe1ff */
[----:B------:R-:W-:Y:S01]  /*fb80*/  IMAD R2, R2, c[0x0][0x218], RZ ;  /* 0x0000860002027a24 */ /* 0x000fe200078e02ff */
[----:B------:R-:W-:Y:S01]  /*fb90*/  IADD3 R34, -R15, 0x10, RZ ;  /* 0x000000100f227810 */ /* 0x000fe20007ffe1ff */
[----:B------:R-:W-:Y:S01]  /*fba0*/  IMAD R5, R198, c[0x0][0x20c], R5 ;  /* 0x00008300c6057a24 */ /* 0x000fe200078e0205 */
[----:B------:R-:W-:Y:S01]  /*fbb0*/  SHF.L.U64.HI R14, R208, 0x1, R211 ;  /* 0x00000001d00e7819 */ /* 0x000fe200000102d3 */
[----:B------:R-:W-:Y:S01]  /*fbc0*/  IMAD.SHL.U32 R21, R212, 0x2, RZ ;  /* 0x00000002d4157824 */ /* 0x000fe200078e00ff */
[----:B------:R-:W-:Y:S01]  /*fbd0*/  LOP3.LUT R34, R34, 0xf, RZ, 0xc0, !PT ;  /* 0x0000000f22227812 */ /* 0x000fe200078ec0ff */
[----:B------:R-:W-:Y:S01]  /*fbe0*/  IMAD.IADD R13, R13, 0x1, R5 ;  /* 0x000000010d0d7824 */ /* 0x000fe200078e0205 */
[----:B------:R-:W-:Y:S01]  /*fbf0*/  LOP3.LUT R29, R29, 0xf, RZ, 0xc0, !PT ;  /* 0x0000000f1d1d7812 */ /* 0x000fe200078ec0ff */
[----:B------:R-:W-:-:S02]  /*fc00*/  IMAD R5, R197, c[0x0][0x21c], R2 ;  /* 0x00008700c5057a24 */ /* 0x000fc400078e0202 */
[----:B------:R-:W-:-:S04]  /*fc10*/  IMAD.WIDE.U32 R12, R197, c[0x0][0x218], R12 ;  /* 0x00008600c50c7a25 */ /* 0x000fc800078e000c */
[----:B------:R-:W-:Y:S01]  /*fc20*/  IMAD.SHL.U32 R2, R207, 0x2, RZ ;  /* 0x00000002cf027824 */ /* 0x000fe200078e00ff */
[----:B------:R-:W-:Y:S02]  /*fc30*/  IADD3 R23, P0, R22, R12, RZ ;  /* 0x0000000c16177210 */ /* 0x000fe40007f1e0ff */
[----:B------:R-:W-:Y:S02]  /*fc40*/  SHF.L.U64.HI R22, R212, 0x1, R209 ;  /* 0x00000001d4167819 */ /* 0x000fe400000102d1 */
[----:B------:R-:W-:Y:S01]  /*fc50*/  IADD3.X R12, R192, R13, R5, P0, !PT ;  /* 0x0000000dc00c7210 */ /* 0x000fe200007fe405 */
[----:B------:R-:W-:Y:S01]  /*fc60*/  IMAD.SHL.U32 R13, R208, 0x2, RZ ;  /* 0x00000002d00d7824 */ /* 0x000fe200078e00ff */
[----:B------:R-:W-:Y:S02]  /*fc70*/  LEA R28, P0, R23, c[0x0][0x1f8], 0x1 ;  /* 0x00007e00171c7a11 */ /* 0x000fe400078008ff */
[----:B------:R-:W-:Y:S02]  /*fc80*/  SHF.L.U64.HI R5, R207, 0x1, R144 ;  /* 0x00000001cf057819 */ /* 0x000fe40000010290 */
[----:B------:R-:W-:Y:S01]  /*fc90*/  LEA.HI.X R23, R23, c[0x0][0x1fc], R12, 0x1, P0 ;  /* 0x00007f0017177a11 */ /* 0x000fe200000f0c0c */
[----:B------:R-:W5:Y:S01]  /*fca0*/  SHFL.IDX PT, R30, R28, 0x1, 0x181f ;  /* 0x00381f001c1e7f89 */ /* 0x000f6200000e0000 */
[----:B------:R-:W-:-:S03]  /*fcb0*/  SEL R12, RZ, 0x10, P4 ;  /* 0x00000010ff0c7807 */ /* 0x000fc60002000000 */
[----:B------:R-:W4:Y:S01]  /*fcc0*/  SHFL.IDX PT, R31, R23, 0x1, 0x181f ;  /* 0x00381f00171f7f89 */ /* 0x000f2200000e0000 */
[----:B------:R-:W-:-:S03]  /*fcd0*/  IADD3 R32, -R12, 0x10, RZ ;  /* 0x000000100c207810 */ /* 0x000fc60007ffe1ff */
[----:B------:R-:W3:Y:S01]  /*fce0*/  SHFL.IDX PT, R28, R28, RZ, 0x181f ;  /* 0x00181fff1c1c7589 */ /* 0x000ee200000e0000 */
[----:B------:R-:W-:-:S03]  /*fcf0*/  LOP3.LUT R32, R32, 0xf, RZ, 0xc0, !PT ;  /* 0x0000000f20207812 */ /* 0x000fc600078ec0ff */
        /* <DEDUP_REMOVED lines=22> */
.L_x_1669:
[----:B------:R-:W-:Y:S01]  /*fe60*/  IMAD.MOV.U32 R2, RZ, RZ, 0x40 ;  /* 0x00000040ff027424 */ /* 0x000fe200078e00ff */
[C---:B--23--:R-:W-:Y:S01]  /*fe70*/  HMMA.16816.F32.BF16 R20, R40.reuse, R16, RZ ;  /* 0x000000102814723c */ /* 0x04cfe200000418ff */
[C---:B------:R-:W-:Y:S01]  /*fe80*/  IMAD R181, R3.reuse, 0x2, R184 ;  /* 0x0000000203b57824 */ /* 0x040fe200078e02b8 */
[----:B------:R-:W-:Y:S01]  /*fe90*/  LEA.HI R84, R84, R89, RZ, 0x2 ;  /* 0x0000005954547211 */ /* 0x000fe200078f10ff */
[----:B------:R-:W-:Y:S01]  /*fea0*/  IMAD R180, R3, 0x2, R0 ;  /* 0x0000000203b47824 */ /* 0x000fe200078e0200 */
[----:B------:R-:W-:Y:S01]  /*feb0*/  SEL R187, R2, 0xffffffc0, !P1 ;  /* 0xffffffc002bb7807 */ /* 0x000fe20004800000 */
[----:B------:R-:W-:Y:S01]  /*fec0*/  UMOV UR4, 0xffffffc0 ;  /* 0xffffffc000047882 */ /* 0x000fe20000000000 */
[----:B------:R-:W-:Y:S01]  /*fed0*/  LDSM.16.M88.4 R12, [R181] ;  /* 0x00000000b50c783b */ /* 0x000fe20000000200 */
[----:B------:R-:W-:Y:S01]  /*fee0*/  LOP3.LUT R6, R6, 0xffffffe0, RZ, 0xc0, !PT ;  /* 0xffffffe006067812 */ /* 0x000fe200078ec0ff */
[C---:B------:R-:W-:Y:S01]  /*fef0*/  HMMA.16816.F32.BF16 R16, R40.reuse, R18, RZ ;  /* 0x000000122810723c */ /* 0x040fe200000418ff */
[----:B------:R-:W-:Y:S01]  /*ff00*/  IMAD.IADD R5, R185, 0x1, R187 ;  /* 0x00000001b9057824 */ /* 0x000fe200078e02bb */
[----:B------:R-:W-:Y:S01]  /*ff10*/  LDSM.16.M88.4 R80, [R180] ;  /* 0x00000000b450783b */ /* 0x000fe20000000200 */
[----:B------:R-:W-:Y:S01]  /*ff20*/  IMAD.IADD R2, R187, 0x1, R86 ;  /* 0x00000001bb027824 */ /* 0x000fe200078e0256 */
[----:B------:R-:W-:Y:S01]  /*ff30*/  LOP3.LUT R84, R84, 0xfffffffc, RZ, 0xc0, !PT ;  /* 0xfffffffc54547812 */ /* 0x000fe200078ec0ff */
[C---:B------:R-:W-:Y:S01]  /*ff40*/  IMAD.IADD R6, R89.reuse, 0x1, -R6 ;  /* 0x0000000159067824 */ /* 0x040fe200078e0a06 */
[----:B------:R-:W2:Y:S01]  /*ff50*/  LDSM.16.M88.4 R36, [R5+0xc100] ;  /* 0x00c100000524783b */ /* 0x000ea20000000200 */
[----:B------:R-:W-:Y:S01]  /*ff60*/  PLOP3.LUT P0, PT, PT, PT, UP2, 0x80, 0x0 ;  /* 0x000000000000781c */ /* 0x000fe20003f0f028 */
[C---:B----4-:R-:W-:Y:S01]  /*ff70*/  HMMA.16816.F32.BF16 R64, R40.reuse, R60, RZ ;  /* 0x0000003c2840723c */ /* 0x050fe200000418ff */
[----:B------:R-:W-:Y:S01]  /*ff80*/  IMAD.IADD R89, R89, 0x1, -R84 ;  /* 0x0000000159597824 */ /* 0x000fe200078e0a54 */
[----:B------:R-:W-:Y:S01]  /*ff90*/  LDSM.16.M88.4 R32, [R5+0xc900] ;  /* 0x00c900000520783b */ /* 0x000fe20000000200 */
[----:B------:R-:W-:Y:S01]  /*ffa0*/  UIMAD UR4, UR15, UR4, 0x41 ;  /* 0x000000410f0474a4 */ /* 0x000fe2000f8e0204 */
[----:B------:R-:W-:Y:S01]  /*ffb0*/  IMAD.SHL.U32 R135, R4, 0x2, RZ ;  /* 0x0000000204877824 */ /* 0x000fe200078e00ff */
[----:B------:R-:W-:Y:S01]  /*ffc0*/  UISETP.GE.AND UP0, UPT, UR15, 0x3, UPT ;  /* 0x000000030f00788c */ /* 0x000fe2000bf06270 */
[----:B------:R-:W-:Y:S02]  /*ffd0*/  LDSM.16.M88.4 R28, [R5+0xd100] ;  /* 0x00d10000051c783b */ /* 0x000fe40000000200 */
[----:B-1----:R-:W-:Y:S01]  /*ffe0*/  HMMA.16816.F32.BF16 R56, R40, R52, RZ ;  /* 0x000000342838723c */ /* 0x002fe200000418ff */
[--C-:B------:R-:W-:Y:S01]  /*fff0*/  IMAD R134, R3, 0x2, R135.reuse ;  /* 0x0000000203867824 */ /* 0x100fe200078e0287 */
[----:B------:R-:W0:Y:S01]  /*10000*/  LDGDEPBAR ;  /* 0x00000000000079af */ /* 0x000e220000000000 */
[----:B------:R-:W-:-:S02]  /*10010*/  IMAD.IADD R188, R183, 0x1, R135 ;  /* 0x00000001b7bc7824 */ /* 0x000fc400078e0287 */
[----:B------:R-:W-:Y:S02]  /*10020*/  IMAD.IADD R143, R183, 0x1, R134 ;  /* 0x00000001b78f7824 */ /* 0x000fe400078e0286 */
[----:B------:R-:W-:Y:S01]  /*10030*/  IMAD R3, R3, 0x2, R188 ;  /* 0x0000000203037824 */ /* 0x000fe200078e02bc */
[----:B------:R-:W-:Y:S01]  /*10040*/  HMMA.16816.F32.BF16 R60, R40, R62, RZ ;  /* 0x0000003e283c723c */ /* 0x000fe200000418ff */
[----:B------:R-:W-:-:S07]  /*10050*/  IMAD.IADD R171, R183, 0x1, R134 ;  /* 0x00000001b7ab7824 */ /* 0x000fce00078e0286 */
        /* <DEDUP_REMOVED lines=88> */
[----:B------:R2:W-:Y:S07]  /*105e0*/  LDSM.16.M88.4 R36, [R0+0x8000] ;  /* 0x008000000024783b */ /* 0x0005ee0000000200 */
[C---:B---3--:R-:W-:Y:S08]  /*105f0*/  HMMA.16816.F32.BF16 R48, R52.reuse, R8, R48 ;  /* 0x000000083430723c */ /* 0x048ff00000041830 */
[----:B------:R-:W-:Y:S01]  /*10600*/  HMMA.16816.F32.BF16 R44, R52, R10, R44 ;  /* 0x0000000a342c723c */ /* 0x000fe2000004182c */
[----:B------:R-:W-:Y:S04]  /*10610*/  LDSM.16.M88.4 R8, [R86+0x11100] ;  /* 0x011100005608783b */ /* 0x000fe80000000200 */
[----:B------:R-:W-:Y:S03]  /*10620*/  LDSM.16.M88.4 R52, [R5+0x10100] ;  /* 0x010100000534783b */ /* 0x000fe60000000200 */
[----:B-----5:R-:W-:Y:S01]  /*10630*/  HMMA.16816.F32.BF16 R64, R40, R28, R64 ;  /* 0x0000001c2840723c */ /* 0x020fe20000041840 */
[----:B--2---:R-:W-:-:S04]  /*10640*/  SHF.R.S32.HI R0, RZ, 0x1f, R7 ;  /* 0x0000001fff007819 */ /* 0x004fc80000011407 */
[----:B------:R-:W-:-:S03]  /*10650*/  LEA.HI R0, R0, R7, RZ, 0x3 ;  /* 0x0000000700007211 */ /* 0x000fc600078f18ff */
[----:B------:R-:W-:Y:S01]  /*10660*/  HMMA.16816.F32.BF16 R60, R40, R30, R60 ;  /* 0x0000001e283c723c */ /* 0x000fe2000004183c */
[----:B------:R-:W2:Y:S01]  /*10670*/  LDSM.16.M88.4 R28, [R86+0x10900] ;  /* 0x01090000561c783b */ /* 0x000ea20000000200 */
[----:B------:R-:W-:-:S05]  /*10680*/  LOP3.LUT R0, R0, 0xffffff8, RZ, 0xc0, !PT ;  /* 0x0ffffff800007812 */ /* 0x000fca00078ec0ff */
[----:B------:R-:W-:Y:S01]  /*10690*/  IMAD.IADD R0, R7, 0x1, -R0 ;  /* 0x0000000107007824 */ /* 0x000fe200078e0a00 */
[C---:B----4-:R-:W-:Y:S08]  /*106a0*/  HMMA.16816.F32.BF16 R56, R40.reuse, R68, R56 ;  /* 0x000000442838723c */ /* 0x050ff00000041838 */
[C---:B------:R-:W-:Y:S08]  /*106b0*/  HMMA.16816.F32.BF16 R72, R40.reuse, R70, R72 ;  /* 0x000000462848723c */ /* 0x040ff00000041848 */
[C---:B-1----:R-:W-:Y:S01]  /*106c0*/  HMMA.16816.F32.BF16 R68, R40.reuse, R24, R48 ;  /* 0x000000182844723c */ /* 0x042fe20000041830 */
[----:B------:R-:W-:Y:S07]  /*106d0*/  LDSM.16.M88.4 R48, [R181+0x8000] ;  /* 0x00800000b530783b */ /* 0x000fee0000000200 */
[C---:B------:R-:W-:Y:S01]  /*106e0*/  HMMA.16816.F32.BF16 R44, R40.reuse, R26, R44 ;  /* 0x0000001a282c723c */ /* 0x040fe2000004182c */
[----:B------:R-:W1:Y:S07]  /*106f0*/  LDSM.16.M88.4 R24, [R5+0x10900] ;  /* 0x010900000518783b */ /* 0x000e6e0000000200 */
[C---:B------:R-:W-:Y:S08]  /*10700*/  HMMA.16816.F32.BF16 R20, R40.reuse, R32, R20 ;  /* 0x000000202814723c */ /* 0x040ff00000041814 */
[----:B------:R-:W-:Y:S01]  /*10710*/  HMMA.16816.F32.BF16 R16, R40, R34, R16 ;  /* 0x000000222810723c */ /* 0x000fe20000041810 */
[----:B------:R-:W3:Y:S07]  /*10720*/  LDSM.16.M88.4 R32, [R86+0x11900] ;  /* 0x011900005620783b */ /* 0x000eee0000000200 */
[C---:B--2---:R-:W-:Y:S07]  /*10730*/  HMMA.16816.F32.BF16 R64, R36.reuse, R28, R64 ;  /* 0x0000001c2440723c */ /* 0x044fee0000041840 */
[----:B------:R-:W-:Y:S01]  /*10740*/  SHF.R.S32.HI R29, RZ, 0x1f, R6 ;  /* 0x0000001fff1d7819 */ /* 0x000fe20000011406 */
[----:B------:R-:W-:Y:S03]  /*10750*/  HMMA.16816.F32.BF16 R56, R36, R8, R56 ;  /* 0x000000082438723c */ /* 0x000fe60000041838 */
[----:B------:R-:W-:-:S05]  /*10760*/  LEA.HI R7, R29, R6, RZ, 0x2 ;  /* 0x000000061d077211 */ /* 0x000fca00078f10ff */
[C---:B------:R-:W-:Y:S01]  /*10770*/  HMMA.16816.F32.BF16 R72, R36.reuse, R10, R72 ;  /* 0x0000000a2448723c */ /* 0x040fe20000041848 */
[----:B------:R-:W2:Y:S07]  /*10780*/  LDSM.16.M88.4 R8, [R5+0x11100] ;  /* 0x011100000508783b */ /* 0x000eae0000000200 */
[C---:B------:R-:W-:Y:S08]  /*10790*/  HMMA.16816.F32.BF16 R20, R36.reuse, R12, R20 ;  /* 0x0000000c2414723c */ /* 0x040ff00000041814 */
[----:B------:R-:W-:Y:S01]  /*107a0*/  HMMA.16816.F32.BF16 R16, R36, R14, R16 ;  /* 0x0000000e2410723c */ /* 0x000fe20000041810 */
[----:B------:R4:W5:Y:S07]  /*107b0*/  LDSM.16.M88.4 R12, [R5+0x11900] ;  /* 0x01190000050c783b */ /* 0x00096e0000000200 */
        /* <DEDUP_REMOVED lines=8> */
[C---:B---3--:R-:W-:Y:S01]  /*10840*/  HMMA.16816.F32.BF16 R68, R36.reuse, R32, R68 ;  /* 0x000000202444723c */ /* 0x048fe20000041844 */
[----:B------:R-:W-:Y:S02]  /*10850*/  IMAD.IADD R213, R89, 0x1, -R24 ;  /* 0x0000000159d57824 */ /* 0x000fe400078e0a18 */
[----:B------:R-:W-:Y:S02]  /*10860*/  IMAD.IADD R7, R6, 0x1, -R7 ;  /* 0x0000000106077824 */ /* 0x000fe400078e0a07 */
[----:B------:R-:W-:Y:S02]  /*10870*/  IMAD R213, R213, 0x8, R0 ;  /* 0x00000008d5d57824 */ /* 0x000fe400078e0200 */
[----:B------:R-:W-:Y:S01]  /*10880*/  IMAD.SHL.U32 R214, R7, 0x2, RZ ;  /* 0x0000000207d67824 */ /* 0x000fe200078e00ff */
[----:B------:R-:W-:Y:S01]  /*10890*/  HMMA.16816.F32.BF16 R44, R36, R34, R44 ;  /* 0x00000022242c723c */ /* 0x000fe2000004182c */
[----:B------:R-:W1:Y:S01]  /*108a0*/  LDSM.16.M88.4 R32, [R2+0x10100] ;  /* 0x010100000220783b */ /* 0x000e620000000200 */
[----:B----4-:R-:W-:Y:S01]  /*108b0*/  @P0 IMAD.HI.U32 R5, R213, c[0x0][0x2c8], RZ ;  /* 0x0000b200d5050a27 */ /* 0x010fe200078e00ff */
[----:B------:R-:W-:-:S03]  /*108c0*/  PLOP3.LUT P0, PT, PT, PT, UP2, 0x80, 0x0 ;  /* 0x000000000000781c */ /* 0x000fc60003f0f028 */
[----:B------:R-:W-:Y:S02]  /*108d0*/  IMAD.MOV.U32 R0, RZ, RZ, R213 ;  /* 0x000000ffff007224 */ /* 0x000fe400078e00d5 */
[C---:B------:R-:W-:Y:S08]  /*108e0*/  HMMA.16816.F32.BF16 R20, R48.reuse, R52, R20 ;  /* 0x000000343014723c */ /* 0x040ff00000041814 */
[----:B--2---:R-:W-:Y:S01]  /*108f0*/  HMMA.16816.F32.BF16 R56, R48, R8, R56 ;  /* 0x000000083038723c */ /* 0x004fe20000041838 */
[----:B------:R-:W-:Y:S01]  /*10900*/  @P0 SHF.R.U32.HI R0, RZ, c[0x0][0x2cc], R5 ;  /* 0x0000b300ff000a19 */ /* 0x000fe20000011605 */
[----:B------:R-:W-:-:S05]  /*10910*/  IMAD.U32 R5, RZ, RZ, UR4 ;  /* 0x00000004ff057e24 */ /* 0x000fca000f8e00ff */
[----:B------:R-:W-:Y:S01]  /*10920*/  IADD3 R5, -R214, UR9, R5 ;  /* 0x00000009d6057c10 */ /* 0x000fe2000fffe105 */
[----:B------:R-:W-:Y:S01]  /*10930*/  HMMA.16816.F32.BF16 R72, R48, R10, R72 ;  /* 0x0000000a3048723c */ /* 0x000fe20000041848 */
[----:B------:R-:W-:Y:S02]  /*10940*/  LDSM.16.M88.4 R8, [R2+0x10900] ;  /* 0x010900000208783b */ /* 0x000fe40000000200 */
[----:B------:R-:W-:-:S05]  /*10950*/  IADD3 R5, R5, -UR12, RZ ;  /* 0x8000000c05057c10 */ /* 0x000fca000fffe0ff */
[C---:B------:R-:W-:Y:S08]  /*10960*/  HMMA.16816.F32.BF16 R16, R48.reuse, R54, R16 ;  /* 0x000000363010723c */ /* 0x040ff00000041810 */
[C---:B-----5:R-:W-:Y:S01]  /*10970*/  HMMA.16816.F32.BF16 R68, R48.reuse, R12, R68 ;  /* 0x0000000c3044723c */ /* 0x060fe20000041844 */
[----:B------:R-:W2:Y:S04]  /*10980*/  SHFL.IDX PT, R12, R0, RZ, 0x1c1f ;  /* 0x001c1fff000c7589 */ /* 0x000ea800000e0000 */
[----:B------:R-:W3:Y:S03]  /*10990*/  SHFL.IDX PT, R0, R0, 0x1, 0x1c1f ;  /* 0x003c1f0000007f89 */ /* 0x000ee600000e0000 */
[----:B------:R-:W-:Y:S01]  /*109a0*/  HMMA.16816.F32.BF16 R60, R48, R26, R60 ;  /* 0x0000001a303c723c */ /* 0x000fe2000004183c */
[----:B------:R-:W4:Y:S07]  /*109b0*/  LDSM.16.M88.4 R24, [R2+0x11100] ;  /* 0x011100000218783b */ /* 0x000f2e0000000200 */
[C---:B-1----:R-:W-:Y:S07]  /*109c0*/  HMMA.16816.F32.BF16 R20, R28.reuse, R32, R20 ;  /* 0x000000201c14723c */ /* 0x042fee0000041814 */
[----:B------:R-:W-:Y:S01]  /*109d0*/  IADD3 R33, -R214, UR18, RZ ;  /* 0x00000012d6217c10 */ /* 0x000fe2000fffe1ff */
[----:B------:R-:W-:Y:S01]  /*109e0*/  HMMA.16816.F32.BF16 R16, R28, R34, R16 ;  /* 0x000000221c10723c */ /* 0x000fe20000041810 */
[----:B--2---:R-:W-:-:S02]  /*109f0*/  IMAD.IADD R12, R5, 0x1, R12 ;  /* 0x00000001050c7824 */ /* 0x004fc400078e020c */
[----:B---3--:R-:W-:-:S03]  /*10a00*/  IMAD.IADD R0, R5, 0x1, R0 ;  /* 0x0000000105007824 */ /* 0x008fc600078e0200 */
[----:B------:R-:W-:Y:S02]  /*10a10*/  IMNMX R7, R33, R12, PT ;  /* 0x0000000c21077217 */ /* 0x000fe40003800200 */
[----:B------:R-:W-:Y:S01]  /*10a20*/  HMMA.16816.F32.BF16 R44, R48, R14, R44 ;  /* 0x0000000e302c723c */ /* 0x000fe2000004182c */
[----:B------:R-:W1:Y:S01]  /*10a30*/  LDSM.16.M88.4 R12, [R2+0x11900] ;  /* 0x01190000020c783b */ /* 0x000e620000000200 */
[----:B------:R-:W-:Y:S01]  /*10a40*/  ISETP.GT.AND P0, PT, R7, RZ, PT ;  /* 0x000000ff0700720c */ /* 0x000fe20003f04270 */
[----:B------:R-:W-:-:S04]  /*10a50*/  DEPBAR.LE SB0, 0x2 ;  /* 0x000080800000791a */ /* 0x000fc80000000000 */
[----:B------:R-:W-:Y:S01]  /*10a60*/  IMNMX R33, R33, R0, PT ;  /* 0x0000000021217217 */ /* 0x000fe20003800200 */
[----:B------:R-:W-:Y:S01]  /*10a70*/  HMMA.16816.F32.BF16 R64, R28, R8, R64 ;  /* 0x000000081c40723c */ /* 0x000fe20000041840 */
[----:B------:R-:W-:Y:S01]  /*10a80*/  FSEL R32, R20, -INF , P0 ;  /* 0xff80000014207808 */ /* 0x000fe20000000000 */
[----:B------:R-:W-:Y:S01]  /*10a90*/  BAR.SYNC.DEFER_BLOCKING 0x0 ;  /* 0x0000000000007b1d */ /* 0x000fe20000010000 */
[----:B------:R-:W-:-:S04]  /*10aa0*/  ISETP.GT.AND P0, PT, R7, 0x1, PT ;  /* 0x000000010700780c */ /* 0x000fc80003f04270 */
[----:B------:R-:W-:Y:S01]  /*10ab0*/  FSEL R21, R21, -INF , P0 ;  /* 0xff80000015157808 */ /* 0x000fe20000000000 */
[----:B------:R-:W-:Y:S01]  /*10ac0*/  HMMA.16816.F32.BF16 R60, R28, R10, R60 ;  /* 0x0000000a1c3c723c */ /* 0x000fe2000004183c */
[----:B------:R-:W-:-:S04]  /*10ad0*/  ISETP.GT.AND P0, PT, R7, 0x8, PT ;  /* 0x000000080700780c */ /* 0x000fc80003f04270 */
[----:B------:R-:W-:Y:S02]  /*10ae0*/  FSEL R34, R16, -INF , P0 ;  /* 0xff80000010227808 */ /* 0x000fe40000000000 */
[----:B------:R-:W-:Y:S01]  /*10af0*/  ISETP.GT.AND P0, PT, R7, 0x9, PT ;  /* 0x000000090700780c */ /* 0x000fe20003f04270 */
[C---:B----4-:R-:W-:Y:S07]  /*10b00*/  HMMA.16816.F32.BF16 R56, R28.reuse, R24, R56 ;  /* 0x000000181c38723c */ /* 0x050fee0000041838 */
[----:B------:R-:W-:Y:S01]  /*10b10*/  FSEL R24, R17, -INF , P0 ;  /* 0xff80000011187808 */ /* 0x000fe20000000000 */
[C---:B------:R-:W-:Y:S01]  /*10b20*/  HMMA.16816.F32.BF16 R72, R28.reuse, R26, R72 ;  /* 0x0000001a1c48723c */ /* 0x040fe20000041848 */
[C---:B------:R-:W-:Y:S01]  /*10b30*/  ISETP.GT.AND P0, PT, R7.reuse, 0x10, PT ;  /* 0x000000100700780c */ /* 0x040fe20003f04270 */
[----:B------:R-:W-:Y:S03]  /*10b40*/  LDSM.16.MT88.4 R112, [R134+0x100] ;  /* 0x000100008670783b */ /* 0x000fe60000004200 */
[----:B------:R-:W-:Y:S01]  /*10b50*/  FSEL R16, R64, -INF , P0 ;  /* 0xff80000040107808 */ /* 0x000fe20000000000 */
[----:B------:R-:W-:Y:S01]  /*10b60*/  LDSM.16.MT88.4 R40, [R135+0x2100] ;  /* 0x002100008728783b */ /* 0x000fe20000004200 */
[----:B------:R-:W-:Y:S01]  /*10b70*/  ISETP.GT.AND P0, PT, R7, 0x11, PT ;  /* 0x000000110700780c */ /* 0x000fe20003f04270 */
[----:B-1----:R-:W-:Y:S02]  /*10b80*/  HMMA.16816.F32.BF16 R68, R28, R12, R68 ;  /* 0x0000000c1c44723c */ /* 0x002fe40000041844 */
[----:B------:R-:W-:Y:S01]  /*10b90*/  LDSM.16.MT88.4 R104, [R188+0x100] ;  /* 0x00010000bc68783b */ /* 0x000fe20000004200 */
[----:B------:R-:W-:-:S02]  /*10ba0*/  FSEL R20, R65, -INF , P0 ;  /* 0xff80000041147808 */ /* 0x000fc40000000000 */
[C---:B------:R-:W-:Y:S01]  /*10bb0*/  ISETP.GT.AND P0, PT, R7.reuse, 0x18, PT ;  /* 0x000000180700780c */ /* 0x040fe20003f04270 */
[----:B------:R-:W-:Y:S03]  /*10bc0*/  LDSM.16.MT88.4 R48, [R188+0x2100] ;  /* 0x00210000bc30783b */ /* 0x000fe60000004200 */
[----:B------:R-:W-:Y:S01]  /*10bd0*/  FSEL R60, R60, -INF , P0 ;  /* 0xff8000003c3c7808 */ /* 0x000fe20000000000 */
[----:B------:R-:W-:Y:S01]  /*10be0*/  HMMA.16816.F32.BF16 R44, R28, R14, R44 ;  /* 0x0000000e1c2c723c */ /* 0x000fe2000004182c */
[----:B------:R-:W-:Y:S01]  /*10bf0*/  ISETP.GT.AND P0, PT, R7, 0x19, PT ;  /* 0x000000190700780c */ /* 0x000fe20003f04270 */
[----:B------:R-:W-:Y:S03]  /*10c00*/  LDSM.16.MT88.4 R80, [R188+0x4100] ;  /* 0x00410000bc50783b */ /* 0x000fe60000004200 */
[----:B------:R-:W-:Y:S01]  /*10c10*/  FSEL R6, R61, -INF , P0 ;  /* 0xff8000003d067808 */ /* 0x000fe20000000000 */
[----:B------:R-:W-:Y:S01]  /*10c20*/  LDSM.16.MT88.4 R124, [R135+0x100] ;  /* 0x00010000877c783b */ /* 0x000fe20000004200 */
[----:B------:R-:W-:-:S03]  /*10c30*/  ISETP.GT.AND P0, PT, R7, 0x20, PT ;  /* 0x000000200700780c */ /* 0x000fc60003f04270 */
[----:B------:R-:W-:Y:S01]  /*10c40*/  LDSM.16.MT88.4 R120, [R3+0x100] ;  /* 0x000100000378783b */ /* 0x000fe20000004200 */
[----:B------:R-:W-:Y:S02]  /*10c50*/  FSEL R162, R56, -INF , P0 ;  /* 0xff80000038a27808 */ /* 0x000fe40000000000 */
[----:B------:R-:W-:Y:S01]  /*10c60*/  ISETP.GT.AND P0, PT, R7, 0x21, PT ;  /* 0x000000210700780c */ /* 0x000fe20003f04270 */
[----:B------:R-:W-:Y:S03]  /*10c70*/  LDSM.16.MT88.4 R88, [R134+0x4100] ;  /* 0x004100008658783b */ /* 0x000fe60000004200 */
[----:B------:R-:W-:Y:S01]  /*10c80*/  FSEL R220, R57, -INF , P0 ;  /* 0xff80000039dc7808 */ /* 0x000fe20000000000 */
[----:B------:R-:W-:Y:S01]  /*10c90*/  LDSM.16.MT88.4 R136, [R188+0x2900] ;  /* 0x00290000bc88783b */ /* 0x000fe20000004200 */
[----:B------:R-:W-:-:S03]  /*10ca0*/  ISETP.GT.AND P0, PT, R7, 0x28, PT ;  /* 0x000000280700780c */ /* 0x000fc60003f04270 */
[----:B------:R-:W-:Y:S01]  /*10cb0*/  LDSM.16.MT88.4 R28, [R135+0x900] ;  /* 0x00090000871c783b */ /* 0x000fe20000004200 */
[----:B------:R-:W-:Y:S02]  /*10cc0*/  FSEL R218, R72, -INF , P0 ;  /* 0xff80000048da7808 */ /* 0x000fe40000000000 */
[----:B------:R-:W-:-:S04]  /*10cd0*/  ISETP.GT.AND P0, PT, R7, 0x29, PT ;  /* 0x000000290700780c */ /* 0x000fc80003f04270 */
[----:B------:R-:W-:Y:S02]  /*10ce0*/  FSEL R164, R73, -INF , P0 ;  /* 0xff80000049a47808 */ /* 0x000fe40000000000 */
[----:B------:R-:W-:-:S04]  /*10cf0*/  ISETP.GT.AND P0, PT, R7, 0x30, PT ;  /* 0x000000300700780c */ /* 0x000fc80003f04270 */
[----:B------:R-:W-:Y:S02]  /*10d00*/  FSEL R186, R68, -INF , P0 ;  /* 0xff80000044ba7808 */ /* 0x000fe40000000000 */
[----:B------:R-:W-:-:S04]  /*10d10*/  ISETP.GT.AND P0, PT, R7, 0x31, PT ;  /* 0x000000310700780c */ /* 0x000fc80003f04270 */
[----:B------:R-:W-:Y:S02]  /*10d20*/  FSEL R178, R69, -INF , P0 ;  /* 0xff80000045b27808 */ /* 0x000fe40000000000 */
[----:B------:R-:W-:-:S04]  /*10d30*/  ISETP.GT.AND P0, PT, R7, 0x38, PT ;  /* 0x000000380700780c */ /* 0x000fc80003f04270 */
[----:B------:R-:W-:Y:S02]  /*10d40*/  FSEL R176, R44, -INF , P0 ;  /* 0xff8000002cb07808 */ /* 0x000fe40000000000 */
[----:B------:R-:W-:Y:S02]  /*10d50*/  ISETP.GT.AND P0, PT, R7, 0x39, PT ;  /* 0x000000390700780c */ /* 0x000fe40003f04270 */
[----:B------:R-:W-:Y:S02]  /*10d60*/  FMNMX.FTZ R7, R32, R21, !PT ;  /* 0x0000001520077209 */ /* 0x000fe40007810000 */
[----:B------:R-:W-:Y:S02]  /*10d70*/  FSEL R174, R45, -INF , P0 ;  /* 0xff8000002dae7808 */ /* 0x000fe40000000000 */
[----:B------:R-:W-:Y:S02]  /*10d80*/  ISETP.GT.AND P0, PT, R33, RZ, PT ;  /* 0x000000ff2100720c */ /* 0x000fe40003f04270 */
[----:B------:R-:W-:-:S02]  /*10d90*/  FMNMX.FTZ R7, R34, R7, !PT ;  /* 0x0000000722077209 */ /* 0x000fc40007810000 */
[----:B------:R-:W-:Y:S02]  /*10da0*/  FSEL R5, R22, -INF , P0 ;  /* 0xff80000016057808 */ /* 0x000fe40000000000 */
[----:B------:R-:W-:Y:S02]  /*10db0*/  ISETP.GT.AND P0, PT, R33, 0x1, PT ;  /* 0x000000012100780c */ /* 0x000fe40003f04270 */
[----:B------:R-:W-:Y:S02]  /*10dc0*/  FMNMX.FTZ R7, R24, R7, !PT ;  /* 0x0000000718077209 */ /* 0x000fe40007810000 */
[----:B------:R-:W-:Y:S02]  /*10dd0*/  FSEL R26, R23, -INF , P0 ;  /* 0xff800000171a7808 */ /* 0x000fe40000000000 */
[----:B------:R-:W-:Y:S02]  /*10de0*/  ISETP.GT.AND P0, PT, R33, 0x8, PT ;  /* 0x000000082100780c */ /* 0x000fe40003f04270 */
        /* <DEDUP_REMOVED lines=10> */
[----:B------:R-:W-:Y:S02]  /*10e90*/  FMNMX.FTZ R7, R6, R7, !PT ;  /* 0x0000000706077209 */ /* 0x000fe40007810000 */
[----:B------:R-:W-:Y:S02]  /*10ea0*/  FSEL R12, R67, -INF , P0 ;  /* 0xff800000430c7808 */ /* 0x000fe40000000000 */
[----:B------:R-:W-:Y:S01]  /*10eb0*/  FMNMX.FTZ R9, R22, R9, !PT ;  /* 0x0000000916097209 */ /* 0x000fe20007810000 */
[----:B------:R-:W-:Y:S01]  /*10ec0*/  LDSM.16.MT88.4 R64, [R143+0x2100] ;  /* 0x002100008f40783b */ /* 0x000fe20000004200 */
[----:B------:R-:W-:-:S02]  /*10ed0*/  ISETP.GT.AND P0, PT, R33, 0x18, PT ;  /* 0x000000182100780c */ /* 0x000fc40003f04270 */
[----:B------:R-:W-:Y:S02]  /*10ee0*/  FMNMX.FTZ R7, R162, R7, !PT ;  /* 0x00000007a2077209 */ /* 0x000fe40007810000 */
[----:B------:R-:W-:Y:S02]  /*10ef0*/  FMNMX.FTZ R9, R18, R9, !PT ;  /* 0x0000000912097209 */ /* 0x000fe40007810000 */
[----:B------:R-:W-:Y:S02]  /*10f00*/  FSEL R10, R62, -INF , P0 ;  /* 0xff8000003e0a7808 */ /* 0x000fe40000000000 */
[----:B------:R-:W-:Y:S02]  /*10f10*/  FMNMX.FTZ R7, R220, R7, !PT ;  /* 0x00000007dc077209 */ /* 0x000fe40007810000 */
[----:B------:R-:W-:Y:S02]  /*10f20*/  ISETP.GT.AND P0, PT, R33, 0x19, PT ;  /* 0x000000192100780c */ /* 0x000fe40003f04270 */
[----:B------:R-:W-:-:S02]  /*10f30*/  FMNMX.FTZ R9, R14, R9, !PT ;  /* 0x000000090e097209 */ /* 0x000fc40007810000 */
[----:B------:R-:W-:Y:S02]  /*10f40*/  FMNMX.FTZ R7, R218, R7, !PT ;  /* 0x00000007da077209 */ /* 0x000fe40007810000 */
[----:B------:R-:W-:Y:S02]  /*10f50*/  FSEL R8, R63, -INF , P0 ;  /* 0xff8000003f087808 */ /* 0x000fe40000000000 */
[----:B------:R-:W-:Y:S02]  /*10f60*/  ISETP.GT.AND P0, PT, R33, 0x20, PT ;  /* 0x000000202100780c */ /* 0x000fe40003f04270 */
[----:B------:R-:W-:Y:S02]  /*10f70*/  FMNMX.FTZ R9, R12, R9, !PT ;  /* 0x000000090c097209 */ /* 0x000fe40007810000 */
[----:B------:R-:W-:Y:S02]  /*10f80*/  FMNMX.FTZ R7, R164, R7, !PT ;  /* 0x00000007a4077209 */ /* 0x000fe40007810000 */
[----:B------:R-:W-:-:S02]  /*10f90*/  FSEL R216, R58, -INF , P0 ;  /* 0xff8000003ad87808 */ /* 0x000fc40000000000 */
        /* <DEDUP_REMOVED lines=15> */
[C---:B------:R-:W-:Y:S01]  /*11090*/  ISETP.GT.AND P0, PT, R33.reuse, 0x30, PT ;  /* 0x000000302100780c */ /* 0x040fe20003f04270 */
[----:B------:R-:W-:Y:S01]  /*110a0*/  LDSM.16.MT88.4 R72, [R135+0x4100] ;  /* 0x004100008748783b */ /* 0x000fe20000004200 */
[----:B------:R-:W-:Y:S02]  /*110b0*/  FMNMX.FTZ R9, R206, R7, !PT ;  /* 0x00000007ce097209 */ /* 0x000fe40007810000 */
[----:B------:R-:W-:Y:S01]  /*110c0*/  FSEL R172, R70, -INF , P0 ;  /* 0xff80000046ac7808 */ /* 0x000fe20000000000 */
[----:B------:R-:W1:Y:S01]  /*110d0*/  SHFL.BFLY PT, R7, R0, 0x2, 0x1f ;  /* 0x0c401f0000077f89 */ /* 0x000e6200000e0000 */
[----:B------:R-:W-:-:S02]  /*110e0*/  ISETP.GT.AND P0, PT, R33, 0x31, PT ;  /* 0x000000312100780c */ /* 0x000fc40003f04270 */
[----:B------:R-:W-:Y:S02]  /*110f0*/  FMNMX.FTZ R9, R170, R9, !PT ;  /* 0x00000009aa097209 */ /* 0x000fe40007810000 */
[----:B------:R-:W-:Y:S02]  /*11100*/  FSEL R142, R71, -INF , P0 ;  /* 0xff800000478e7808 */ /* 0x000fe40000000000 */
[C---:B------:R-:W-:Y:S02]  /*11110*/  ISETP.GT.AND P0, PT, R33.reuse, 0x38, PT ;  /* 0x000000382100780c */ /* 0x040fe40003f04270 */
[----:B------:R-:W-:Y:S02]  /*11120*/  FMNMX.FTZ R9, R172, R9, !PT ;  /* 0x00000009ac097209 */ /* 0x000fe40007810000 */
[----:B------:R-:W-:Y:S02]  /*11130*/  FSEL R140, R46, -INF , P0 ;  /* 0xff8000002e8c7808 */ /* 0x000fe40000000000 */
[----:B------:R-:W-:-:S02]  /*11140*/  ISETP.GT.AND P0, PT, R33, 0x39, PT ;  /* 0x000000392100780c */ /* 0x000fc40003f04270 */
[----:B------:R-:W-:Y:S02]  /*11150*/  FMNMX.FTZ R9, R142, R9, !PT ;  /* 0x000000098e097209 */ /* 0x000fe40007810000 */
[----:B------:R-:W-:Y:S02]  /*11160*/  FSEL R166, R47, -INF , P0 ;  /* 0xff8000002fa67808 */ /* 0x000fe40000000000 */
[----:B------:R-:W-:-:S04]  /*11170*/  FMNMX.FTZ R9, R140, R9, !PT ;  /* 0x000000098c097209 */ /* 0x000fc80007810000 */
[----:B------:R-:W-:Y:S02]  /*11180*/  FMNMX.FTZ R9, R166, R9, !PT ;  /* 0x00000009a6097209 */ /* 0x000fe40007810000 */
[----:B-1----:R-:W-:-:S03]  /*11190*/  FMNMX.FTZ R11, R0, R7, !PT ;  /* 0x00000007000b7209 */ /* 0x002fc60007810000 */
[----:B------:R-:W1:Y:S04]  /*111a0*/  SHFL.BFLY PT, R0, R9, 0x2, 0x1f ;  /* 0x0c401f0009007f89 */ /* 0x000e6800000e0000 */
[----:B------:R-:W2:Y:S01]  /*111b0*/  SHFL.BFLY PT, R2, R11, 0x1, 0x1f ;  /* 0x0c201f000b027f89 */ /* 0x000ea200000e0000 */
[----:B-1----:R-:W-:Y:S02]  /*111c0*/  FMNMX.FTZ R7, R9, R0, !PT ;  /* 0x0000000009077209 */ /* 0x002fe40007810000 */
[----:B--2---:R-:W-:-:S03]  /*111d0*/  FMNMX.FTZ R2, R11, R2, !PT ;  /* 0x000000020b027209 */ /* 0x004fc60007810000 */
[----:B------:R-:W1:Y:S01]  /*111e0*/  SHFL.BFLY PT, R0, R7, 0x1, 0x1f ;  /* 0x0c201f0007007f89 */ /* 0x000e6200000e0000 */
        /* <DEDUP_REMOVED lines=10> */
[----:B-1----:R-:W-:Y:S01]  /*11290*/  FMNMX.FTZ R0, R7, R0, !PT ;  /* 0x0000000007007209 */ /* 0x002fe20007810000 */
[----:B------:R-:W-:-:S02]  /*112a0*/  FFMA.FTZ R154, R16, c[0x0][0x2d0], -R141 ;  /* 0x0000b400109a7a23 */ /* 0x000fc4000001088d */
[--C-:B------:R-:W-:Y:S01]  /*112b0*/  FFMA.FTZ R147, R20, c[0x0][0x2d0], -R141.reuse ;  /* 0x0000b40014937a23 */ /* 0x100fe2000001088d */
[C---:B------:R-:W-:Y:S01]  /*112c0*/  FSETP.NEU.FTZ.AND P0, PT, R0.reuse, -INF , PT ;  /* 0xff8000000000780b */ /* 0x040fe20003f1d000 */
[----:B------:R-:W-:Y:S01]  /*112d0*/  FMUL.FTZ R161, R0, c[0x0][0x2d0] ;  /* 0x0000b40000a17a20 */ /* 0x000fe20000410000 */
[----:B------:R-:W1:Y:S01]  /*112e0*/  MUFU.EX2 R151, R151 ;  /* 0x0000009700977308 */ /* 0x000e620000000800 */
        /* <DEDUP_REMOVED lines=9> */
[----:B------:R2:W3:Y:S01]  /*11380*/  LDSM.16.MT88.4 R4, [R3+0x4100] ;  /* 0x004100000304783b */ /* 0x0004e20000004200 */
[--C-:B------:R-:W-:Y:S02]  /*11390*/  FFMA.FTZ R153, R22, c[0x0][0x2d0], -R161.reuse ;  /* 0x0000b40016997a23 */ /* 0x100fe400000108a1 */
[--C-:B------:R-:W-:Y:S01]  /*113a0*/  FFMA.FTZ R150, R18, c[0x0][0x2d0], -R161.reuse ;  /* 0x0000b40012967a23 */ /* 0x100fe200000108a1 */
[----:B------:R-:W4:Y:S01]  /*113b0*/  MUFU.EX2 R149, R149 ;  /* 0x0000009500957308 */ /* 0x000f220000000800 */
[--C-:B------:R-:W-:Y:S01]  /*113c0*/  FFMA.FTZ R146, R10, c[0x0][0x2d0], -R161.reuse ;  /* 0x0000b4000a927a23 */ /* 0x100fe200000108a1 */
[----:B------:R-:W-:Y:S01]  /*113d0*/  LDSM.16.MT88.4 R16, [R135+0x2900] ;  /* 0x002900008710783b */ /* 0x000fe20000004200 */
[----:B-1----:R-:W-:Y:S01]  /*113e0*/  F2FP.BF16.PACK_AB R96, R151, R158 ;  /* 0x0000009e9760723e */ /* 0x002fe200000010ff */
[--C-:B------:R-:W-:Y:S02]  /*113f0*/  FFMA.FTZ R152, R14, c[0x0][0x2d0], -R161.reuse ;  /* 0x0000b4000e987a23 */ /* 0x100fe400000108a1 */
[----:B------:R-:W-:Y:S01]  /*11400*/  FFMA.FTZ R145, R12, c[0x0][0x2d0], -R161 ;  /* 0x0000b4000c917a23 */ /* 0x000fe200000108a1 */
[----:B------:R-:W-:Y:S01]  /*11410*/  LDSM.16.MT88.4 R20, [R188+0x900] ;  /* 0x00090000bc14783b */ /* 0x000fe20000004200 */
[----:B------:R-:W-:Y:S01]  /*11420*/  MUFU.EX2 R160, R160 ;  /* 0x000000a000a07308 */ /* 0x000fe20000000800 */
[----:B------:R-:W-:-:S02]  /*11430*/  FFMA.FTZ R164, R164, c[0x0][0x2d0], -R141 ;  /* 0x0000b400a4a47a23 */ /* 0x000fc4000001088d */
[----:B------:R-:W-:Y:S01]  /*11440*/  LDSM.16.MT88.4 R12, [R134+0x2900] ;  /* 0x00290000860c783b */ /* 0x000fe20000004200 */
[--C-:B------:R-:W-:Y:S02]  /*11450*/  FFMA.FTZ R163, R216, c[0x0][0x2d0], -R161.reuse ;  /* 0x0000b400d8a37a23 */ /* 0x100fe400000108a1 */
[--C-:B------:R-:W-:Y:S01]  /*11460*/  FFMA.FTZ R168, R168, c[0x0][0x2d0], -R161.reuse ;  /* 0x0000b400a8a87a23 */ /* 0x100fe200000108a1 */
[----:B------:R-:W-:Y:S01]  /*11470*/  LDSM.16.MT88.4 R24, [R143+0x900] ;  /* 0x000900008f18783b */ /* 0x000fe20000004200 */
[----:B------:R-:W1:Y:S01]  /*11480*/  MUFU.EX2 R155, R155 ;  /* 0x0000009b009b7308 */ /* 0x000e620000000800 */
[----:B----4-:R-:W-:Y:S01]  /*11490*/  F2FP.BF16.PACK_AB R98, R149, R156 ;  /* 0x0000009c9562723e */ /* 0x010fe200000010ff */
[--C-:B------:R-:W-:Y:S02]  /*114a0*/  FFMA.FTZ R165, R206, c[0x0][0x2d0], -R161.reuse ;  /* 0x0000b400cea57a23 */ /* 0x100fe400000108a1 */
[--C-:B--2---:R-:W-:Y:S02]  /*114b0*/  FFMA.FTZ R3, R8, c[0x0][0x2d0], -R161.reuse ;  /* 0x0000b40008037a23 */ /* 0x104fe400000108a1 */
[----:B------:R-:W2:Y:S01]  /*114c0*/  LDSM.16.MT88.4 R8, [R134+0x900] ;  /* 0x000900008608783b */ /* 0x000ea20000004200 */
[----:B------:R-:W-:Y:S01]  /*114d0*/  FFMA.FTZ R170, R170, c[0x0][0x2d0], -R161 ;  /* 0x0000b400aaaa7a23 */ /* 0x000fe200000108a1 */
[----:B------:R-:W-:Y:S01]  /*114e0*/  MUFU.EX2 R153, R153 ;  /* 0x0000009900997308 */ /* 0x000fe20000000800 */
[----:B------:R-:W-:-:S02]  /*114f0*/  FFMA.FTZ R169, R176, c[0x0][0x2d0], -R141 ;  /* 0x0000b400b0a97a23 */ /* 0x000fc4000001088d */
[----:B------:R-:W-:Y:S02]  /*11500*/  IMAD.IADD R176, R183, 0x1, R135 ;  /* 0x00000001b7b07824 */ /* 0x000fe400078e0287 */
[--C-:B------:R-:W-:Y:S02]  /*11510*/  FFMA.FTZ R167, R186, c[0x0][0x2d0], -R141.reuse ;  /* 0x0000b400baa77a23 */ /* 0x100fe4000001088d */
[--C-:B------:R-:W-:Y:S01]  /*11520*/  FFMA.FTZ R178, R178, c[0x0][0x2d0], -R141.reuse ;  /* 0x0000b400b2b27a23 */ /* 0x100fe2000001088d */
[----:B------:R-:W4:Y:S01]  /*11530*/  MUFU.EX2 R150, R150 ;  /* 0x0000009600967308 */ /* 0x000f220000000800 */
[----:B-1----:R-:W-:Y:S01]  /*11540*/  F2FP.BF16.PACK_AB R97, R155, R160 ;  /* 0x000000a09b61723e */ /* 0x002fe200000010ff */
[----:B------:R-:W-:Y:S02]  /*11550*/  FFMA.FTZ R174, R174, c[0x0][0x2d0], -R141 ;  /* 0x0000b400aeae7a23 */ /* 0x000fe4000001088d */
[--C-:B------:R-:W-:Y:S02]  /*11560*/  FFMA.FTZ R172, R172, c[0x0][0x2d0], -R161.reuse ;  /* 0x0000b400acac7a23 */ /* 0x100fe400000108a1 */
[----:B------:R-:W-:-:S02]  /*11570*/  FFMA.FTZ R173, R142, c[0x0][0x2d0], -R161 ;  /* 0x0000b4008ead7a23 */ /* 0x000fc400000108a1 */
[----:B------:R-:W-:Y:S01]  /*11580*/  MUFU.EX2 R154, R154 ;  /* 0x0000009a009a7308 */ /* 0x000fe20000000800 */
[--C-:B------:R-:W-:Y:S02]  /*11590*/  FFMA.FTZ R175, R140, c[0x0][0x2d0], -R161.reuse ;  /* 0x0000b4008caf7a23 */ /* 0x100fe400000108a1 */
[----:B------:R-:W-:Y:S02]  /*115a0*/  FFMA.FTZ R206, R166, c[0x0][0x2d0], -R161 ;  /* 0x0000b400a6ce7a23 */ /* 0x000fe400000108a1 */
[----:B------:R-:W-:Y:S02]  /*115b0*/  FADD.FTZ R151, R158, R151 ;  /* 0x000000979e977221 */ /* 0x000fe40000010000 */
[----:B------:R-:W-:Y:S01]  /*115c0*/  FADD.FTZ R160, R160, R155 ;  /* 0x0000009ba0a07221 */ /* 0x000fe20000010000 */
[----:B----4-:R-:W-:Y:S01]  /*115d0*/  F2FP.BF16.PACK_AB R99, R150, R153 ;  /* 0x000000999663723e */ /* 0x010fe200000010ff */
[----:B------:R-:W1:Y:S01]  /*115e0*/  MUFU.EX2 R147, R147 ;  /* 0x0000009300937308 */ /* 0x000e620000000800 */
        /* <DEDUP_REMOVED lines=48> */
[C---:B---3--:R-:W-:Y:S07]  /*118f0*/  HMMA.16816.F32.BF16 R92, R96.reuse, R4, RZ ;  /* 0x00000004605c723c */ /* 0x048fee00000418ff */
        /* <DEDUP_REMOVED lines=12> */
[----:B--2---:R-:W-:Y:S01]  /*119c0*/  HMMA.16816.F32.BF16 R108, R4, R8, R108 ;  /* 0x00000008046c723c */ /* 0x004fe2000004186c */
        /* <DEDUP_REMOVED lines=35> */
[----:B------:R-:W3:Y:S04]  /*11c00*/  LDSM.16.MT88.4 R12, [R143+0x3100] ;  /* 0x003100008f0c783b */ /* 0x000ee80000004200 */
[----:B------:R-:W-:Y:S02]  /*11c10*/  LDSM.16.MT88.4 R140, [R176+0x3900] ;  /* 0x00390000b08c783b */ /* 0x000fe40000004200 */
        /* <DEDUP_REMOVED lines=102> */
[----:B------:R-:W-:Y:S02]  /*12280*/  SHF.L.U64.HI R10, R212, 0x1, R209 ;  /* 0x00000001d40a7819 */ /* 0x000fe400000102d1 */
[----:B------:R-:W-:Y:S01]  /*12290*/  IADD3 R14, -R210, 0x10, RZ ;  /* 0x00000010d20e7810 */ /* 0x000fe20007ffe1ff */
[----:B------:R-:W-:Y:S01]  /*122a0*/  IMAD R198, R3, c[0x0][0x2b8], R198 ;  /* 0x0000ae0003c67a24 */ /* 0x000fe200078e02c6 */
[----:B------:R-:W-:Y:S02]  /*122b0*/  SHF.L.U64.HI R7, R208, 0x1, R211 ;  /* 0x00000001d0077819 */ /* 0x000fe400000102d3 */
[----:B------:R-:W-:Y:S01]  /*122c0*/  LOP3.LUT R14, R14, 0xf, RZ, 0xc0, !PT ;  /* 0x0000000f0e0e7812 */ /* 0x000fe200078ec0ff */
[----:B------:R-:W-:Y:S01]  /*122d0*/  IMAD.WIDE.U32 R4, R198, c[0x0][0x1e0], RZ ;  /* 0x00007800c6047a25 */ /* 0x000fe200078e00ff */
[----:B------:R-:W-:-:S05]  /*122e0*/  SHF.R.S32.HI R3, RZ, 0x1f, R198 ;  /* 0x0000001fff037819 */ /* 0x000fca00000114c6 */
[----:B------:R-:W-:-:S04]  /*122f0*/  IMAD R3, R3, c[0x0][0x1e0], RZ ;  /* 0x0000780003037a24 */ /* 0x000fc800078e02ff */
[----:B------:R-:W-:-:S04]  /*12300*/  IMAD R3, R198, c[0x0][0x1e4], R3 ;  /* 0x00007900c6037a24 */ /* 0x000fc800078e0203 */
[----:B------:R-:W-:Y:S01]  /*12310*/  IMAD.IADD R5, R5, 0x1, R3 ;  /* 0x0000000105057824 */ /* 0x000fe200078e0203 */
[----:B-1----:R-:W-:Y:S01]  /*12320*/  SEL R8, RZ, 0x10, P5 ;  /* 0x00000010ff087807 */ /* 0x002fe20002800000 */
[----:B------:R-:W-:Y:S02]  /*12330*/  IMAD.SHL.U32 R9, R212, 0x2, RZ ;  /* 0x00000002d4097824 */ /* 0x000fe400078e00ff */
[----:B------:R-:W-:Y:S01]  /*12340*/  IMAD.SHL.U32 R3, R207, 0x2, RZ ;  /* 0x00000002cf037824 */ /* 0x000fe200078e00ff */
[----:B------:R-:W-:-:S04]  /*12350*/  IADD3 R18, -R8, 0x10, RZ ;  /* 0x0000001008127810 */ /* 0x000fc80007ffe1ff */
[----:B------:R-:W-:Y:S02]  /*12360*/  LOP3.LUT R18, R18, 0xf, RZ, 0xc0, !PT ;  /* 0x0000000f12127812 */ /* 0x000fe400078ec0ff */
[----:B--2---:R-:W-:Y:S01]  /*12370*/  SHF.R.S32.HI R6, RZ, 0x1f, R197 ;  /* 0x0000001fff067819 */ /* 0x004fe200000114c5 */
[----:B------:R-:W-:-:S04]  /*12380*/  IMAD.WIDE.U32 R4, R197, c[0x0][0x1f0], R4 ;  /* 0x00007c00c5047a25 */ /* 0x000fc800078e0004 */
[----:B------:R-:W-:Y:S01]  /*12390*/  IMAD R6, R6, c[0x0][0x1f0], RZ ;  /* 0x00007c0006067a24 */ /* 0x000fe200078e02ff */
[----:B------:R-:W-:-:S03]  /*123a0*/  IADD3 R4, P0, R202, R4, RZ ;  /* 0x00000004ca047210 */ /* 0x000fc60007f1e0ff */
[----:B------:R-:W-:-:S05]  /*123b0*/  IMAD R6, R197, c[0x0][0x1f4], R6 ;  /* 0x00007d00c5067a24 */ /* 0x000fca00078e0206 */
        /* <DEDUP_REMOVED lines=34> */
.L_x_1670:
[----:B------:R-:W-:Y:S01]  /*125e0*/  ULDC.64 UR4, c[0x0][0x2c8] ;  /* 0x0000b20000047ab9 */ /* 0x000fe20000000a00 */
[----:B------:R-:W0:Y:S01]  /*125f0*/  LDGDEPBAR ;  /* 0x00000000000079af */ /* 0x000e220000000000 */
[----:B------:R-:W-:-:S04]  /*12600*/  UIMAD.WIDE.U32 UR6, UR13, UR4, URZ ;  /* 0x000000040d0672a5 */ /* 0x000fc8000f8e003f */
[----:B------:R-:W-:-:S03]  /*12610*/  @UP2 USHF.R.U32.HI UR13, URZ, UR5, UR7 ;  /* 0x000000053f0d2299 */ /* 0x000fc60008011607 */
[----:B------:R-:W-:Y:S02]  /*12620*/  UMOV UR6, URZ ;  /* 0x0000003f00067c82 */ /* 0x000fe40008000000 */
[----:B------:R-:W-:Y:S02]  /*12630*/  UIADD3 UR13, UR13, UR9, -UR12 ;  /* 0x000000090d0d7290 */ /* 0x000fe4000fffe80c */
[----:B------:R-:W-:Y:S02]  /*12640*/  UMOV UR5, 0x1 ;  /* 0x0000000100057882 */ /* 0x000fe40000000000 */
[----:B------:R-:W-:-:S04]  /*12650*/  USHF.R.S32.HI UR4, URZ, 0x1f, UR13 ;  /* 0x0000001f3f047899 */ /* 0x000fc8000801140d */
[----:B------:R-:W-:Y:S02]  /*12660*/  ULEA.HI UR4, UR4, UR13, URZ, 0x6 ;  /* 0x0000000d04047291 */ /* 0x000fe4000f8f303f */
[----:B------:R-:W-:Y:S02]  /*12670*/  UIADD3 UR13, UR15, -0x2, URZ ;  /* 0xfffffffe0f0d7890 */ /* 0x000fe4000fffe03f */
        /* <DEDUP_REMOVED lines=10> */
[----:B------:R-:W-:Y:S01]  /*12720*/  IMAD.SHL.U32 R215, R207, 0x2, RZ ;  /* 0x00000002cfd77824 */ /* 0x000fe200078e00ff */
[----:B-1----:R-:W-:Y:S01]  /*12730*/  MOV R3, R2 ;  /* 0x0000000200037202 */ /* 0x002fe20000000f00 */
[----:B------:R-:W-:Y:S01]  /*12740*/  UMOV UR6, URZ ;  /* 0x0000003f00067c82 */ /* 0x000fe20008000000 */
[----:B------:R-:W-:Y:S01]  /*12750*/  SEL R182, R182, 0xffffffe0, !P1 ;  /* 0xffffffe0b6b67807 */ /* 0x000fe20004800000 */
[----:B------:R-:W-:Y:S01]  /*12760*/  UMOV UR5, 0x1 ;  /* 0x0000000100057882 */ /* 0x000fe20000000000 */
[----:B------:R-:W-:Y:S02]  /*12770*/  IADD3 R186, R185, 0xc100, RZ ;  /* 0x0000c100b9ba7810 */ /* 0x000fe40007ffe0ff */
[----:B------:R-:W-:-:S02]  /*12780*/  IADD3 R133, R184, R183, RZ ;  /* 0x000000b7b8857210 */ /* 0x000fc40007ffe0ff */
.L_x_1674:
        /* <DEDUP_REMOVED lines=8> */
[----:B-1----:R1:W2:Y:S04]  /*12810*/  LDSM.16.M88.4 R140, [R0+0xc100] ;  /* 0x00c10000008c783b */ /* 0x0022a80000000200 */
        /* <DEDUP_REMOVED lines=13> */
[----:B------:R-:W-:Y:S01]  /*128f0*/  SHF.L.U64.HI R6, R212, 0x1, R209 ;  /* 0x00000001d4067819 */ /* 0x000fe200000102d1 */
[----:B------:R-:W-:Y:S02]  /*12900*/  IMAD R5, R5, c[0x0][0x208], RZ ;  /* 0x0000820005057a24 */ /* 0x000fe400078e02ff */
[----:B------:R-:W-:Y:S02]  /*12910*/  IMAD R7, R7, c[0x0][0x218], RZ ;  /* 0x0000860007077a24 */ /* 0x000fe400078e02ff */
[----:B------:R-:W-:Y:S02]  /*12920*/  IMAD R5, R198, c[0x0][0x20c], R5 ;  /* 0x00008300c6057a24 */ /* 0x000fe400078e0205 */
[----:B------:R-:W-:Y:S02]  /*12930*/  IMAD R7, R197, c[0x0][0x21c], R7 ;  /* 0x00008700c5077a24 */ /* 0x000fe400078e0207 */
[----:B------:R-:W-:Y:S02]  /*12940*/  IMAD.IADD R9, R9, 0x1, R5 ;  /* 0x0000000109097824 */ /* 0x000fe400078e0205 */
[----:B------:R-:W-:Y:S02]  /*12950*/  IMAD R5, R190, c[0x0][0x210], RZ ;  /* 0x00008400be057a24 */ /* 0x000fe400078e02ff */
[----:B------:R-:W-:Y:S04]  /*12960*/  IMAD.WIDE.U32 R8, R197, c[0x0][0x218], R8 ;  /* 0x00008600c5087a25 */ /* 0x000fe800078e0008 */
[----:B------:R-:W-:Y:S01]  /*12970*/  IMAD.SHL.U32 R2, R208, 0x2, RZ ;  /* 0x00000002d0027824 */ /* 0x000fe200078e00ff */
[----:B------:R-:W-:Y:S02]  /*12980*/  IADD3 R5, P0, R5, R8, RZ ;  /* 0x0000000805057210 */ /* 0x000fe40007f1e0ff */
[----:B------:R-:W-:Y:S02]  /*12990*/  IADD3 R8, -R210, 0x10, RZ ;  /* 0x00000010d2087810 */ /* 0x000fe40007ffe1ff */
[----:B-1----:R-:W-:Y:S01]  /*129a0*/  IADD3.X R0, R192, R9, R7, P0, !PT ;  /* 0x00000009c0007210 */ /* 0x002fe200007fe407 */
[----:B------:R-:W-:Y:S01]  /*129b0*/  IMAD.SHL.U32 R7, R212, 0x2, RZ ;  /* 0x00000002d4077824 */ /* 0x000fe200078e00ff */
[C---:B------:R-:W-:Y:S02]  /*129c0*/  LEA R4, P0, R5.reuse, c[0x0][0x1f8], 0x1 ;  /* 0x00007e0005047a11 */ /* 0x040fe400078008ff */
[----:B------:R-:W-:Y:S02]  /*129d0*/  LOP3.LUT R8, R8, 0xf, RZ, 0xc0, !PT ;  /* 0x0000000f08087812 */ /* 0x000fe400078ec0ff */
[----:B------:R-:W-:Y:S01]  /*129e0*/  LEA.HI.X R18, R5, c[0x0][0x1fc], R0, 0x1, P0 ;  /* 0x00007f0005127a11 */ /* 0x000fe200000f0c00 */
[----:B------:R-:W1:Y:S01]  /*129f0*/  SHFL.IDX PT, R10, R4, 0x1, 0x181f ;  /* 0x00381f00040a7f89 */ /* 0x000e6200000e0000 */
[----:B------:R-:W-:Y:S02]  /*12a00*/  SEL R5, RZ, 0x10, P5 ;  /* 0x00000010ff057807 */ /* 0x000fe40002800000 */
[----:B------:R-:W-:Y:S01]  /*12a10*/  SEL R0, RZ, 0x10, P4 ;  /* 0x00000010ff007807 */ /* 0x000fe20002000000 */
[----:B------:R-:W5:Y:S01]  /*12a20*/  SHFL.IDX PT, R11, R18, 0x1, 0x181f ;  /* 0x00381f00120b7f89 */ /* 0x000f6200000e0000 */
[C---:B------:R-:W-:Y:S02]  /*12a30*/  IADD3 R14, -R5.reuse, 0x10, RZ ;  /* 0x00000010050e7810 */ /* 0x040fe40007ffe1ff */
[----:B------:R-:W-:Y:S01]  /*12a40*/  ISETP.NE.U32.AND P2, PT, R5, RZ, PT ;  /* 0x000000ff0500720c */ /* 0x000fe20003f45070 */
[----:B------:R4:W3:Y:S01]  /*12a50*/  SHFL.IDX PT, R12, R4, RZ, 0x181f ;  /* 0x00181fff040c7589 */ /* 0x0008e200000e0000 */
[----:B------:R-:W-:Y:S02]  /*12a60*/  LOP3.LUT R14, R14, 0xf, RZ, 0xc0, !PT ;  /* 0x0000000f0e0e7812 */ /* 0x000fe400078ec0ff */
[----:B------:R-:W-:Y:S01]  /*12a70*/  IADD3 R9, -R0, 0x10, RZ ;  /* 0x0000001000097810 */ /* 0x000fe20007ffe1ff */
[----:B------:R2:W2:Y:S03]  /*12a80*/  SHFL.IDX PT, R13, R18, RZ, 0x181f ;  /* 0x00181fff120d7589 */ /* 0x0004a600000e0000 */
[----:B------:R-:W-:Y:S02]  /*12a90*/  LOP3.LUT R9, R9, 0xf, RZ, 0xc0, !PT ;  /* 0x0000000f09097812 */ /* 0x000fe400078ec0ff */
[----:B----4-:R-:W-:Y:S02]  /*12aa0*/  SHF.L.U64.HI R4, R208, 0x1, R211 ;  /* 0x00000001d0047819 */ /* 0x010fe400000102d3 */
[-C--:B-1----:R-:W-:Y:S04]  /*12ab0*/  IADD3 R14, P1, P0, R14, R10.reuse, R7 ;  /* 0x0000000a0e0e7210 */ /* 0x082fe8000783e007 */
[-C--:B-----5:R-:W-:Y:S02]  /*12ac0*/  IADD3.X R15, RZ, R11.reuse, R6, P1, P0 ;  /* 0x0000000bff0f7210 */ /* 0x0a0fe40000fe0406 */
[-C--:B------:R-:W-:Y:S04]  /*12ad0*/  IADD3 R16, P1, P0, R9, R10.reuse, R2 ;  /* 0x0000000a09107210 */ /* 0x080fe8000783e002 */
[-C--:B------:R-:W-:Y:S02]  /*12ae0*/  IADD3.X R17, RZ, R11.reuse, R4, P1, P0 ;  /* 0x0000000bff117210 */ /* 0x080fe40000fe0404 */
[----:B------:R-:W-:Y:S04]  /*12af0*/  IADD3 R8, P1, P0, R8, R10, R215 ;  /* 0x0000000a08087210 */ /* 0x000fe8000783e0d7 */
[----:B------:R-:W-:Y:S02]  /*12b00*/  IADD3.X R9, RZ, R11, R216, P1, P0 ;  /* 0x0000000bff097210 */ /* 0x000fe40000fe04d8 */
[C---:B---3--:R-:W-:Y:S01]  /*12b10*/  IADD3 R10, P1, R12.reuse, R7, RZ ;  /* 0x000000070c0a7210 */ /* 0x048fe20007f3e0ff */
[----:B------:R-:W-:Y:S01]  /*12b20*/  IMAD.U32 R7, RZ, RZ, UR6 ;  /* 0x00000006ff077e24 */ /* 0x000fe2000f8e00ff */
[----:B--2---:R-:W-:Y:S03]  /*12b30*/  IADD3 R18, P0, R12, R2, RZ ;  /* 0x000000020c127210 */ /* 0x004fe60007f1e0ff */
[----:B------:R-:W-:Y:S01]  /*12b40*/  IMAD.X R11, R13, 0x1, R6, P1 ;  /* 0x000000010d0b7824 */ /* 0x000fe200008e0606 */
[----:B------:R-:W-:Y:S01]  /*12b50*/  ISETP.NE.U32.AND P1, PT, R0, RZ, PT ;  /* 0x000000ff0000720c */ /* 0x000fe20003f25070 */
[----:B------:R-:W-:Y:S02]  /*12b60*/  IMAD R5, R7, 0x6000, R196 ;  /* 0x0000600007057824 */ /* 0x000fe400078e02c4 */
        /* <DEDUP_REMOVED lines=10> */
.L_x_1672:
[C---:B-12---:R-:W-:Y:S01]  /*12c10*/  HMMA.16816.F32.BF16 R4, R136.reuse, R140, RZ ;  /* 0x0000008c8804723c */ /* 0x046fe200000418ff */
[----:B------:R-:W-:Y:S01]  /*12c20*/  LDSM.16.M88.4 R172, [R184+0x4000] ;  /* 0x00400000b8ac783b */ /* 0x000fe20000000200 */
[----:B------:R-:W-:Y:S01]  /*12c30*/  UIMAD UR4, UR5, 0x6000, URZ ;  /* 0x00006000050478a4 */ /* 0x000fe2000f8e023f */
[----:B------:R-:W-:Y:S01]  /*12c40*/  PLOP3.LUT P1, PT, PT, PT, UP2, 0x80, 0x0 ;  /* 0x000000000000781c */ /* 0x000fe20003f2f028 */
[----:B------:R-:W-:Y:S01]  /*12c50*/  USHF.L.U32 UR14, UR13, 0x6, URZ ;  /* 0x000000060d0e7899 */ /* 0x000fe2000800063f */
[CC--:B------:R-:W-:Y:S01]  /*12c60*/  IADD3 R0, R187.reuse, R189.reuse, RZ ;  /* 0x000000bdbb007210 */ /* 0x0c0fe20007ffe0ff */
[----:B------:R-:W-:Y:S01]  /*12c70*/  UISETP.GE.AND UP0, UPT, UR13, 0x2, UPT ;  /* 0x000000020d00788c */ /* 0x000fe2000bf06270 */
[----:B------:R-:W-:Y:S01]  /*12c80*/  IADD3 R2, R187, R188, RZ ;  /* 0x000000bcbb027210 */ /* 0x000fe20007ffe0ff */
[C---:B------:R-:W-:Y:S01]  /*12c90*/  HMMA.16816.F32.BF16 R8, R136.reuse, R142, RZ ;  /* 0x0000008e8808723c */ /* 0x040fe200000418ff */
[----:B------:R-:W-:Y:S01]  /*12ca0*/  LDSM.16.M88.4 R140, [R181] ;  /* 0x00000000b58c783b */ /* 0x000fe20000000200 */
[----:B------:R-:W-:Y:S01]  /*12cb0*/  PLOP3.LUT P0, PT, PT, PT, UP2, 0x80, 0x0 ;  /* 0x000000000000781c */ /* 0x000fe20003f0f028 */
[----:B------:R-:W-:Y:S05]  /*12cc0*/  UISETP.GE.AND UP1, UPT, UR6, 0x1, UPT ;  /* 0x000000010600788c */ /* 0x000fea000bf26270 */
[C---:B---3--:R-:W-:Y:S01]  /*12cd0*/  HMMA.16816.F32.BF16 R12, R136.reuse, R144, RZ ;  /* 0x00000090880c723c */ /* 0x048fe200000418ff */
[----:B------:R-:W-:Y:S07]  /*12ce0*/  LDSM.16.M88.4 R168, [R0+0x800] ;  /* 0x0008000000a8783b */ /* 0x000fee0000000200 */
[C---:B------:R-:W-:Y:S01]  /*12cf0*/  HMMA.16816.F32.BF16 R16, R136.reuse, R146, RZ ;  /* 0x000000928810723c */ /* 0x040fe200000418ff */
[----:B------:R-:W1:Y:S07]  /*12d00*/  LDSM.16.M88.4 R144, [R0] ;  /* 0x000000000090783b */ /* 0x000e6e0000000200 */
[C---:B----4-:R-:W-:Y:S01]  /*12d10*/  HMMA.16816.F32.BF16 R20, R136.reuse, R24, RZ ;  /* 0x000000188814723c */ /* 0x050fe200000418ff */
[----:B------:R-:W-:Y:S07]  /*12d20*/  LDSM.16.M88.4 R176, [R189+0x2000] ;  /* 0x00200000bdb0783b */ /* 0x000fee0000000200 */
[C---:B------:R-:W-:Y:S01]  /*12d30*/  HMMA.16816.F32.BF16 R24, R136.reuse, R26, RZ ;  /* 0x0000001a8818723c */ /* 0x040fe200000418ff */
[----:B------:R-:W0:Y:S07]  /*12d40*/  LDGDEPBAR ;  /* 0x00000000000079af */ /* 0x000e2e0000000000 */
[C---:B------:R-:W-:Y:S08]  /*12d50*/  HMMA.16816.F32.BF16 R28, R136.reuse, R32, RZ ;  /* 0x00000020881c723c */ /* 0x040ff000000418ff */
[----:B------:R-:W-:Y:S01]  /*12d60*/  HMMA.16816.F32.BF16 R32, R136, R34, RZ ;  /* 0x000000228820723c */ /* 0x000fe200000418ff */
[----:B------:R-:W2:Y:S07]  /*12d70*/  LDSM.16.M88.4 R136, [R0+0x1000] ;  /* 0x001000000088783b */ /* 0x000eae0000000200 */
        /* <DEDUP_REMOVED lines=8> */
[----:B------:R-:W4:Y:S07]  /*12e00*/  LDSM.16.M88.4 R160, [R2] ;  /* 0x0000000002a0783b */ /* 0x000f2e0000000200 */
        /* <DEDUP_REMOVED lines=9> */
[----:B------:R-:W-:Y:S07]  /*12ea0*/  LDSM.16.M88.4 R168, [R188+0x4000] ;  /* 0x00400000bca8783b */ /* 0x000fee0000000200 */
[C---:B--2---:R-:W-:Y:S08]  /*12eb0*/  HMMA.16816.F32.BF16 R20, R140.reuse, R136, R20 ;  /* 0x000000888c14723c */ /* 0x044ff00000041814 */
[C---:B------:R-:W-:Y:S01]  /*12ec0*/  HMMA.16816.F32.BF16 R24, R140.reuse, R138, R24 ;  /* 0x0000008a8c18723c */ /* 0x040fe20000041818 */
[----:B------:R-:W2:Y:S07]  /*12ed0*/  LDSM.16.M88.4 R136, [R189+0x2800] ;  /* 0x00280000bd88783b */ /* 0x000eae0000000200 */
[C---:B---3--:R-:W-:Y:S08]  /*12ee0*/  HMMA.16816.F32.BF16 R28, R140.reuse, R152, R28 ;  /* 0x000000988c1c723c */ /* 0x048ff0000004181c */
[----:B------:R-:W-:Y:S01]  /*12ef0*/  HMMA.16816.F32.BF16 R32, R140, R154, R32 ;  /* 0x0000009a8c20723c */ /* 0x000fe20000041820 */
[----:B------:R-:W3:Y:S07]  /*12f00*/  LDSM.16.M88.4 R140, [R189+0x3000] ;  /* 0x00300000bd8c783b */ /* 0x000eee0000000200 */
[C---:B----4-:R-:W-:Y:S01]  /*12f10*/  HMMA.16816.F32.BF16 R4, R156.reuse, R160, R4 ;  /* 0x000000a09c04723c */ /* 0x050fe20000041804 */
[----:B------:R-:W-:Y:S07]  /*12f20*/  LDSM.16.M88.4 R152, [R188+0x2000] ;  /* 0x00200000bc98783b */ /* 0x000fee0000000200 */
[C---:B------:R-:W-:Y:S08]  /*12f30*/  HMMA.16816.F32.BF16 R8, R156.reuse, R162, R8 ;  /* 0x000000a29c08723c */ /* 0x040ff00000041808 */
[C---:B-----5:R-:W-:Y:S08]  /*12f40*/  HMMA.16816.F32.BF16 R12, R156.reuse, R148, R12 ;  /* 0x000000949c0c723c */ /* 0x060ff0000004180c */
[C---:B------:R-:W-:Y:S01]  /*12f50*/  HMMA.16816.F32.BF16 R16, R156.reuse, R150, R16 ;  /* 0x000000969c10723c */ /* 0x040fe20000041810 */
[----:B------:R-:W4:Y:S07]  /*12f60*/  LDSM.16.M88.4 R148, [R189+0x3800] ;  /* 0x00380000bd94783b */ /* 0x000f2e0000000200 */
[C---:B-1----:R-:W-:Y:S08]  /*12f70*/  HMMA.16816.F32.BF16 R20, R156.reuse, R144, R20 ;  /* 0x000000909c14723c */ /* 0x042ff00000041814 */
[C---:B------:R-:W-:Y:S01]  /*12f80*/  HMMA.16816.F32.BF16 R24, R156.reuse, R146, R24 ;  /* 0x000000929c18723c */ /* 0x040fe20000041818 */
[----:B------:R-:W1:Y:S07]  /*12f90*/  LDSM.16.M88.4 R144, [R133+0x4000] ;  /* 0x004000008590783b */ /* 0x000e6e0000000200 */
[C---:B------:R-:W-:Y:S08]  /*12fa0*/  HMMA.16816.F32.BF16 R28, R156.reuse, R164, R28 ;  /* 0x000000a49c1c723c */ /* 0x040ff0000004181c */
[----:B------:R-:W-:Y:S08]  /*12fb0*/  HMMA.16816.F32.BF16 R32, R156, R166, R32 ;  /* 0x000000a69c20723c */ /* 0x000ff00000041820 */
[C---:B------:R-:W-:Y:S07]  /*12fc0*/  HMMA.16816.F32.BF16 R4, R172.reuse, R176, R4 ;  /* 0x000000b0ac04723c */ /* 0x040fee0000041804 */
[CC--:B------:R-:W-:Y:S01]  /*12fd0*/  IADD3 R177, R182.reuse, R189.reuse, RZ ;  /* 0x000000bdb6b17210 */ /* 0x0c0fe20007ffe0ff */
[C---:B------:R-:W-:Y:S04]  /*12fe0*/  HMMA.16816.F32.BF16 R8, R172.reuse, R178, R8 ;  /* 0x000000b2ac08723c */ /* 0x040fe80000041808 */
[----:B------:R-:W5:Y:S01]  /*12ff0*/  LDSM.16.M88.4 R156, [R177+0x2800] ;  /* 0x00280000b19c783b */ /* 0x000f620000000200 */
[----:B------:R-:W-:Y:S03]  /*13000*/  IADD3 R176, R182, R189, R187 ;  /* 0x000000bdb6b07210 */ /* 0x000fe60007ffe0bb */
[C---:B--2---:R-:W-:Y:S04]  /*13010*/  HMMA.16816.F32.BF16 R12, R172.reuse, R136, R12 ;  /* 0x00000088ac0c723c */ /* 0x044fe8000004180c */
[----:B------:R-:W2:Y:S04]  /*13020*/  LDSM.16.M88.4 R160, [R177+0x3000] ;  /* 0x00300000b1a0783b */ /* 0x000ea80000000200 */
[C---:B------:R-:W-:Y:S04]  /*13030*/  HMMA.16816.F32.BF16 R16, R172.reuse, R138, R16 ;  /* 0x0000008aac10723c */ /* 0x040fe80000041810 */
[----:B------:R-:W2:Y:S04]  /*13040*/  LDSM.16.M88.4 R164, [R177+0x3800] ;  /* 0x00380000b1a4783b */ /* 0x000ea80000000200 */
[C---:B---3--:R-:W-:Y:S04]  /*13050*/  HMMA.16816.F32.BF16 R20, R172.reuse, R140, R20 ;  /* 0x0000008cac14723c */ /* 0x048fe80000041814 */
[----:B------:R-:W-:Y:S04]  /*13060*/  LDSM.16.M88.4 R136, [R181+0x4000] ;  /* 0x00400000b588783b */ /* 0x000fe80000000200 */
[C---:B------:R-:W-:Y:S04]  /*13070*/  HMMA.16816.F32.BF16 R24, R172.reuse, R142, R24 ;  /* 0x0000008eac18723c */ /* 0x040fe80000041818 */
[----:B------:R-:W3:Y:S04]  /*13080*/  LDSM.16.M88.4 R140, [R0+0x2000] ;  /* 0x00200000008c783b */ /* 0x000ee80000000200 */
[C---:B----4-:R-:W-:Y:S08]  /*13090*/  HMMA.16816.F32.BF16 R28, R172.reuse, R148, R28 ;  /* 0x00000094ac1c723c */ /* 0x050ff0000004181c */
[----:B------:R-:W-:Y:S01]  /*130a0*/  HMMA.16816.F32.BF16 R32, R172, R150, R32 ;  /* 0x00000096ac20723c */ /* 0x000fe20000041820 */
[----:B------:R-:W4:Y:S07]  /*130b0*/  LDSM.16.M88.4 R148, [R0+0x2800] ;  /* 0x002800000094783b */ /* 0x000f2e0000000200 */
        /* <DEDUP_REMOVED lines=16> */
[----:B------:R-:W3:Y:S07]  /*131c0*/  LDSM.16.M88.4 R140, [R176+0x2800] ;  /* 0x00280000b08c783b */ /* 0x000eee0000000200 */
[C---:B----4-:R-:W-:Y:S08]  /*131d0*/  HMMA.16816.F32.BF16 R12, R136.reuse, R148, R12 ;  /* 0x00000094880c723c */ /* 0x050ff0000004180c */
        /* <DEDUP_REMOVED lines=35> */
[----:B------:R5:W1:Y:S07]  /*13410*/  LDSM.16.M88.4 R140, [R0+0x5800] ;  /* 0x00580000008c783b */ /* 0x000a6e0000000200 */
[C---:B------:R-:W-:Y:S08]  /*13420*/  HMMA.16816.F32.BF16 R8, R164.reuse, R170, R8 ;  /* 0x000000aaa408723c */ /* 0x040ff00000041808 */
[C---:B------:R-:W-:Y:S08]  /*13430*/  HMMA.16816.F32.BF16 R12, R164.reuse, R172, R12 ;  /* 0x000000aca40c723c */ /* 0x040ff0000004180c */
[C---:B------:R-:W-:Y:S04]  /*13440*/  HMMA.16816.F32.BF16 R16, R164.reuse, R174, R16 ;  /* 0x000000aea410723c */ /* 0x040fe80000041810 */
[----:B-----5:R-:W-:Y:S04]  /*13450*/  MOV R0, R213 ;  /* 0x000000d500007202 */ /* 0x020fe80000000f00 */
[C---:B----4-:R-:W-:Y:S08]  /*13460*/  HMMA.16816.F32.BF16 R20, R164.reuse, R148, R20 ;  /* 0x00000094a414723c */ /* 0x050ff00000041814 */
[C---:B------:R-:W-:Y:S01]  /*13470*/  HMMA.16816.F32.BF16 R24, R164.reuse, R150, R24 ;  /* 0x00000096a418723c */ /* 0x040fe20000041818 */
[----:B------:R4:W-:Y:S07]  /*13480*/  LDSM.16.M88.4 R148, [R2+0x4000] ;  /* 0x004000000294783b */ /* 0x0009ee0000000200 */
[C---:B-1----:R-:W-:Y:S08]  /*13490*/  HMMA.16816.F32.BF16 R28, R164.reuse, R144, R28 ;  /* 0x00000090a41c723c */ /* 0x042ff0000004181c */
[----:B------:R-:W-:Y:S01]  /*134a0*/  HMMA.16816.F32.BF16 R32, R164, R146, R32 ;  /* 0x00000092a420723c */ /* 0x000fe20000041820 */
[----:B------:R-:W1:Y:S07]  /*134b0*/  LDSM.16.M88.4 R144, [R180+0x8000] ;  /* 0x00800000b490783b */ /* 0x000e6e0000000200 */
[C---:B------:R-:W-:Y:S05]  /*134c0*/  HMMA.16816.F32.BF16 R4, R152.reuse, R156, R4 ;  /* 0x0000009c9804723c */ /* 0x040fea0000041804 */
[----:B----4-:R-:W-:Y:S03]  /*134d0*/  @P1 IMAD.HI.U32 R2, R213, c[0x0][0x2c8], RZ ;  /* 0x0000b200d5021a27 */ /* 0x010fe600078e00ff */
[C---:B------:R-:W-:Y:S04]  /*134e0*/  HMMA.16816.F32.BF16 R8, R152.reuse, R158, R8 ;  /* 0x0000009e9808723c */ /* 0x040fe80000041808 */
[----:B------:R-:W-:Y:S04]  /*134f0*/  @P0 SHF.R.U32.HI R0, RZ, c[0x0][0x2cc], R2 ;  /* 0x0000b300ff000a19 */ /* 0x000fe80000011602 */
[C---:B--2---:R-:W-:Y:S01]  /*13500*/  HMMA.16816.F32.BF16 R12, R152.reuse, R160, R12 ;  /* 0x000000a0980c723c */ /* 0x044fe2000004180c */
[----:B------:R-:W-:Y:S07]  /*13510*/  SHFL.IDX PT, R2, R0, RZ, 0x1c1f ;  /* 0x001c1fff00027589 */ /* 0x000fee00000e0000 */
[C---:B------:R-:W-:Y:S08]  /*13520*/  HMMA.16816.F32.BF16 R16, R152.reuse, R162, R16 ;  /* 0x000000a29810723c */ /* 0x040ff00000041810 */
[C---:B---3--:R-:W-:Y:S08]  /*13530*/  HMMA.16816.F32.BF16 R20, R152.reuse, R136, R20 ;  /* 0x000000889814723c */ /* 0x048ff00000041814 */
[C---:B------:R-:W-:Y:S01]  /*13540*/  HMMA.16816.F32.BF16 R24, R152.reuse, R138, R24 ;  /* 0x0000008a9818723c */ /* 0x040fe20000041818 */
[----:B------:R-:W2:Y:S07]  /*13550*/  LDSM.16.M88.4 R136, [R176+0x4800] ;  /* 0x00480000b088783b */ /* 0x000eae0000000200 */
[C---:B------:R-:W-:Y:S08]  /*13560*/  HMMA.16816.F32.BF16 R28, R152.reuse, R140, R28 ;  /* 0x0000008c981c723c */ /* 0x040ff0000004181c */
[----:B------:R-:W-:Y:S01]  /*13570*/  HMMA.16816.F32.BF16 R32, R152, R142, R32 ;  /* 0x0000008e9820723c */ /* 0x000fe20000041820 */
[----:B------:R-:W-:Y:S06]  /*13580*/  LDSM.16.M88.4 R140, [R176+0x5000] ;  /* 0x00500000b08c783b */ /* 0x000fec0000000200 */
[----:B------:R-:W-:Y:S01]  /*13590*/  MOV R153, UR12 ;  /* 0x0000000c00997c02 */ /* 0x000fe20008000f00 */
[C---:B-1----:R-:W-:Y:S01]  /*135a0*/  HMMA.16816.F32.BF16 R4, R144.reuse, R148, R4 ;  /* 0x000000949004723c */ /* 0x042fe20000041804 */
[----:B------:R-:W1:Y:S06]  /*135b0*/  SHFL.IDX PT, R152, R0, 0x1, 0x1c1f ;  /* 0x003c1f0000987f89 */ /* 0x000e6c00000e0000 */
[----:B------:R-:W-:Y:S01]  /*135c0*/  MOV R149, UR14 ;  /* 0x0000000e00957c02 */ /* 0x000fe20008000f00 */
[C---:B------:R-:W-:Y:S01]  /*135d0*/  HMMA.16816.F32.BF16 R8, R144.reuse, R150, R8 ;  /* 0x000000969008723c */ /* 0x040fe20000041808 */
[----:B------:R-:W-:Y:S03]  /*135e0*/  UIADD3 UR14, UR6, 0x1, URZ ;  /* 0x00000001060e7890 */ /* 0x000fe6000fffe03f */
[----:B------:R-:W-:Y:S01]  /*135f0*/  IADD3 R148, -R214, 0x1, -R149 ;  /* 0x00000001d6947810 */ /* 0x000fe20007ffe995 */
[----:B------:R-:W-:Y:S03]  /*13600*/  USEL UR6, UR14, URZ, !UP1 ;  /* 0x0000003f0e067287 */ /* 0x000fe6000c800000 */
[----:B------:R-:W-:Y:S01]  /*13610*/  IADD3 R153, -R153, UR9, R148 ;  /* 0x0000000999997c10 */ /* 0x000fe2000fffe194 */
[C---:B--2---:R-:W-:Y:S01]  /*13620*/  HMMA.16816.F32.BF16 R12, R144.reuse, R136, R12 ;  /* 0x00000088900c723c */ /* 0x044fe2000004180c */
[----:B------:R-:W2:Y:S01]  /*13630*/  LDSM.16.M88.4 R148, [R176+0x5800] ;  /* 0x00580000b094783b */ /* 0x000ea20000000200 */
[----:B------:R-:W-:Y:S04]  /*13640*/  DEPBAR.LE SB0, 0x2 ;  /* 0x000080800000791a */ /* 0x000fe80000000000 */
[C---:B------:R-:W-:Y:S02]  /*13650*/  IADD3 R2, R153.reuse, R2, RZ ;  /* 0x0000000299027210 */ /* 0x040fe40007ffe0ff */
[C---:B------:R-:W-:Y:S01]  /*13660*/  HMMA.16816.F32.BF16 R16, R144.reuse, R138, R16 ;  /* 0x0000008a9010723c */ /* 0x040fe20000041810 */
[----:B------:R-:W-:Y:S04]  /*13670*/  BAR.SYNC.DEFER_BLOCKING 0x0 ;  /* 0x0000000000007b1d */ /* 0x000fe80000010000 */
[----:B------:R-:W-:Y:S02]  /*13680*/  ISETP.GT.AND P0, PT, R2, RZ, PT ;  /* 0x000000ff0200720c */ /* 0x000fe40003f04270 */
[----:B-1----:R-:W-:Y:S01]  /*13690*/  IADD3 R0, R153, R152, RZ ;  /* 0x0000009899007210 */ /* 0x002fe20007ffe0ff */
[C---:B------:R-:W-:Y:S03]  /*136a0*/  HMMA.16816.F32.BF16 R20, R144.reuse, R140, R20 ;  /* 0x0000008c9014723c */ /* 0x040fe60000041814 */
[----:B------:R-:W-:Y:S02]  /*136b0*/  ISETP.GT.AND P1, PT, R0, RZ, PT ;  /* 0x000000ff0000720c */ /* 0x000fe40003f24270 */
[----:B------:R-:W-:Y:S02]  /*136c0*/  FSEL R166, R4, -INF , P0 ;  /* 0xff80000004a67808 */ /* 0x000fe40000000000 */
[----:B------:R-:W-:Y:S01]  /*136d0*/  ISETP.GT.AND P0, PT, R0, 0x1, PT ;  /* 0x000000010000780c */ /* 0x000fe20003f04270 */
[C---:B------:R-:W-:Y:S03]  /*136e0*/  HMMA.16816.F32.BF16 R24, R144.reuse, R142, R24 ;  /* 0x0000008e9018723c */ /* 0x040fe60000041818 */
[C---:B------:R-:W-:Y:S02]  /*136f0*/  ISETP.GT.AND P2, PT, R2.reuse, 0x1, PT ;  /* 0x000000010200780c */ /* 0x040fe40003f44270 */
[----:B------:R-:W-:Y:S02]  /*13700*/  FSEL R165, R7, -INF , P0 ;  /* 0xff80000007a57808 */ /* 0x000fe40000000000 */
[----:B------:R-:W-:Y:S01]  /*13710*/  ISETP.GT.AND P0, PT, R2, 0x9, PT ;  /* 0x000000090200780c */ /* 0x000fe20003f04270 */
[----:B------:R-:W-:Y:S04]  /*13720*/  LDSM.16.MT88.4 R140, [R134+UR4+0x2900] ;  /* 0x00290004868c783b */ /* 0x000fe80008004200 */
[----:B------:R-:W-:Y:S02]  /*13730*/  FSEL R168, R9, -INF , P0 ;  /* 0xff80000009a87808 */ /* 0x000fe40000000000 */
[----:B------:R-:W-:Y:S02]  /*13740*/  ISETP.GT.AND P0, PT, R0, 0x9, PT ;  /* 0x000000090000780c */ /* 0x000fe40003f04270 */
[----:B------:R-:W-:Y:S01]  /*13750*/  FSEL R167, R6, -INF , P1 ;  /* 0xff80000006a77808 */ /* 0x000fe20000800000 */
[C---:B--2---:R-:W-:Y:S03]  /*13760*/  HMMA.16816.F32.BF16 R28, R144.reuse, R148, R28 ;  /* 0x00000094901c723c */ /* 0x044fe6000004181c */
[----:B------:R-:W-:Y:S02]  /*13770*/  FSEL R175, R11, -INF , P0 ;  /* 0xff8000000baf7808 */ /* 0x000fe40000000000 */
[C---:B------:R-:W-:Y:S02]  /*13780*/  ISETP.GT.AND P0, PT, R2.reuse, 0x11, PT ;  /* 0x000000110200780c */ /* 0x040fe40003f04270 */
[----:B------:R-:W-:Y:S01]  /*13790*/  ISETP.GT.AND P1, PT, R2, 0x8, PT ;  /* 0x000000080200780c */ /* 0x000fe20003f24270 */
[----:B------:R-:W-:Y:S04]  /*137a0*/  HMMA.16816.F32.BF16 R32, R144, R150, R32 ;  /* 0x000000969020723c */ /* 0x000fe80000041820 */
[----:B------:R-:W-:Y:S02]  /*137b0*/  FSEL R176, R13, -INF , P0 ;  /* 0xff8000000db07808 */ /* 0x000fe40000000000 */
[----:B------:R-:W-:Y:S02]  /*137c0*/  ISETP.GT.AND P0, PT, R0, 0x11, PT ;  /* 0x000000110000780c */ /* 0x000fe40003f04270 */
[----:B------:R-:W-:Y:S02]  /*137d0*/  FSEL R164, R5, -INF , P2 ;  /* 0xff80000005a47808 */ /* 0x000fe40001000000 */
[C---:B------:R-:W-:Y:S02]  /*137e0*/  ISETP.GT.AND P2, PT, R2.reuse, 0x19, PT ;  /* 0x000000190200780c */ /* 0x040fe40003f44270 */
[----:B------:R-:W-:Y:S02]  /*137f0*/  FSEL R177, R15, -INF , P0 ;  /* 0xff8000000fb17808 */ /* 0x000fe40000000000 */
[----:B------:R-:W-:Y:S02]  /*13800*/  ISETP.GT.AND P0, PT, R2, 0x18, PT ;  /* 0x000000180200780c */ /* 0x000fe40003f04270 */
[----:B------:R-:W-:Y:S02]  /*13810*/  FMNMX.FTZ R153, R166, R3, !PT ;  /* 0x00000003a6997209 */ /* 0x000fe40007810000 */
[----:B------:R-:W-:Y:S02]  /*13820*/  FSEL R178, R16, -INF , P0 ;  /* 0xff80000010b27808 */ /* 0x000fe40000000000 */
[----:B------:R-:W-:Y:S02]  /*13830*/  ISETP.GT.AND P0, PT, R0, 0x19, PT ;  /* 0x000000190000780c */ /* 0x000fe40003f04270 */
[----:B------:R-:W-:Y:S02]  /*13840*/  FSEL R170, R8, -INF , P1 ;  /* 0xff80000008aa7808 */ /* 0x000fe40000800000 */
[----:B------:R-:W-:Y:S02]  /*13850*/  FSEL R189, R19, -INF , P0 ;  /* 0xff80000013bd7808 */ /* 0x000fe40000000000 */
[----:B------:R-:W-:Y:S02]  /*13860*/  ISETP.GT.AND P0, PT, R2, 0x20, PT ;  /* 0x000000200200780c */ /* 0x000fe40003f04270 */
        /* <DEDUP_REMOVED lines=14> */
[----:B------:R-:W-:Y:S02]  /*13950*/  FMNMX.FTZ R149, R174, R149, !PT ;  /* 0x00000095ae957209 */ /* 0x000fe40007810000 */
[----:B------:R-:W-:Y:S02]  /*13960*/  ISETP.GT.AND P1, PT, R0, 0x18, PT ;  /* 0x000000180000780c */ /* 0x000fe40003f24270 */
[----:B------:R-:W-:Y:S02]  /*13970*/  FMNMX.FTZ R20, R179, R20, !PT ;  /* 0x00000014b3147209 */ /* 0x000fe40007810000 */
[----:B------:R-:W-:Y:S02]  /*13980*/  FSEL R188, R17, -INF , P2 ;  /* 0xff80000011bc7808 */ /* 0x000fe40001000000 */
[----:B------:R-:W-:Y:S02]  /*13990*/  ISETP.GT.AND P2, PT, R2, 0x21, PT ;  /* 0x000000210200780c */ /* 0x000fe40003f44270 */
[----:B------:R-:W-:Y:S02]  /*139a0*/  FMNMX.FTZ R149, R176, R149, !PT ;  /* 0x00000095b0957209 */ /* 0x000fe40007810000 */
[----:B------:R-:W-:Y:S02]  /*139b0*/  FSEL R219, R18, -INF , P1 ;  /* 0xff80000012db7808 */ /* 0x000fe40000800000 */
[C---:B------:R-:W-:Y:S02]  /*139c0*/  ISETP.GT.AND P1, PT, R0.reuse, 0x20, PT ;  /* 0x000000200000780c */ /* 0x040fe40003f24270 */
        /* <DEDUP_REMOVED lines=19> */
[----:B------:R-:W-:Y:S02]  /*13b00*/  ISETP.GT.AND P1, PT, R0, 0x28, PT ;  /* 0x000000280000780c */ /* 0x000fe40003f24270 */
[----:B------:R-:W-:Y:S02]  /*13b10*/  FMNMX.FTZ R20, R217, R20, !PT ;  /* 0x00000014d9147209 */ /* 0x000fe40007810000 */
[----:B------:R-:W-:Y:S02]  /*13b20*/  FMNMX.FTZ R21, R162, R21, !PT ;  /* 0x00000015a2157209 */ /* 0x000fe40007810000 */
[----:B------:R-:W-:Y:S02]  /*13b30*/  FSEL R152, R32, -INF , P0 ;  /* 0xff80000020987808 */ /* 0x000fe40000000000 */
        /* <DEDUP_REMOVED lines=13> */
[----:B------:R-:W-:Y:S01]  /*13c10*/  FMNMX.FTZ R20, R157, R20, !PT ;  /* 0x000000149d147209 */ /* 0x000fe20007810000 */
[----:B------:R-:W-:Y:S01]  /*13c20*/  LDSM.16.MT88.4 R28, [R134+UR4+0x100] ;  /* 0x00010004861c783b */ /* 0x000fe20008004200 */
[----:B------:R-:W-:Y:S02]  /*13c30*/  ISETP.GT.AND P1, PT, R0, 0x38, PT ;  /* 0x000000380000780c */ /* 0x000fe40003f24270 */
[----:B------:R-:W-:Y:S02]  /*13c40*/  FMNMX.FTZ R21, R154, R21, !PT ;  /* 0x000000159a157209 */ /* 0x000fe40007810000 */
[----:B------:R-:W-:Y:S02]  /*13c50*/  ISETP.GT.AND P2, PT, R2, 0x39, PT ;  /* 0x000000390200780c */ /* 0x000fe40003f44270 */
[----:B------:R-:W-:Y:S02]  /*13c60*/  FSEL R151, R34, -INF , P1 ;  /* 0xff80000022977808 */ /* 0x000fe40000800000 */
[----:B------:R-:W-:Y:S02]  /*13c70*/  FMNMX.FTZ R20, R155, R20, !PT ;  /* 0x000000149b147209 */ /* 0x000fe40007810000 */
[----:B------:R-:W-:Y:S02]  /*13c80*/  ISETP.GT.AND P0, PT, R0, 0x39, PT ;  /* 0x000000390000780c */ /* 0x000fe40003f04270 */
[----:B------:R-:W-:Y:S02]  /*13c90*/  FSEL R150, R33, -INF , P2 ;  /* 0xff80000021967808 */ /* 0x000fe40001000000 */
[----:B------:R-:W-:Y:S02]  /*13ca0*/  FMNMX.FTZ R21, R152, R21, !PT ;  /* 0x0000001598157209 */ /* 0x000fe40007810000 */
[----:B------:R-:W-:Y:S02]  /*13cb0*/  FSEL R149, R35, -INF , P0 ;  /* 0xff80000023957808 */ /* 0x000fe40000000000 */
[----:B------:R-:W-:Y:S02]  /*13cc0*/  FMNMX.FTZ R20, R151, R20, !PT ;  /* 0x0000001497147209 */ /* 0x000fe40007810000 */
[----:B------:R-:W-:Y:S02]  /*13cd0*/  FMNMX.FTZ R2, R150, R21, !PT ;  /* 0x0000001596027209 */ /* 0x000fe40007810000 */
[----:B------:R-:W-:Y:S02]  /*13ce0*/  FMNMX.FTZ R22, R149, R20, !PT ;  /* 0x0000001495167209 */ /* 0x000fe40007810000 */
[----:B------:R-:W-:Y:S01]  /*13cf0*/  IADD3 R24, R135, UR4, RZ ;  /* 0x0000000487187c10 */ /* 0x000fe2000fffe0ff */
[----:B------:R-:W1:Y:S08]  /*13d00*/  SHFL.BFLY PT, R21, R2, 0x2, 0x1f ;  /* 0x0c401f0002157f89 */ /* 0x000e7000000e0000 */
[----:B------:R-:W2:Y:S01]  /*13d10*/  SHFL.BFLY PT, R25, R22, 0x2, 0x1f ;  /* 0x0c401f0016197f89 */ /* 0x000ea200000e0000 */
[----:B-1----:R-:W-:Y:S07]  /*13d20*/  FMNMX.FTZ R23, R2, R21, !PT ;  /* 0x0000001502177209 */ /* 0x002fee0007810000 */
[----:B------:R-:W1:Y:S01]  /*13d30*/  SHFL.BFLY PT, R2, R23, 0x1, 0x1f ;  /* 0x0c201f0017027f89 */ /* 0x000e6200000e0000 */
[----:B--2---:R-:W-:Y:S07]  /*13d40*/  FMNMX.FTZ R21, R22, R25, !PT ;  /* 0x0000001916157209 */ /* 0x004fee0007810000 */
[----:B------:R-:W2:Y:S01]  /*13d50*/  SHFL.BFLY PT, R0, R21, 0x1, 0x1f ;  /* 0x0c201f0015007f89 */ /* 0x000ea200000e0000 */
[----:B-1----:R-:W-:Y:S04]  /*13d60*/  FMNMX.FTZ R2, R23, R2, !PT ;  /* 0x0000000217027209 */ /* 0x002fe80007810000 */
[C---:B------:R-:W-:Y:S01]  /*13d70*/  FSETP.NEU.FTZ.AND P1, PT, R2.reuse, -INF , PT ;  /* 0xff8000000200780b */ /* 0x040fe20003f3d000 */
[C---:B------:R-:W-:Y:S01]  /*13d80*/  FMUL.FTZ R153, R2.reuse, c[0x0][0x2d0] ;  /* 0x0000b40002997a20 */ /* 0x040fe20000410000 */
[----:B--2---:R-:W-:Y:S02]  /*13d90*/  FMNMX.FTZ R0, R21, R0, !PT ;  /* 0x0000000015007209 */ /* 0x004fe40007810000 */
[----:B------:R-:W-:Y:S01]  /*13da0*/  FSEL R4, R2, RZ, P1 ;  /* 0x000000ff02047208 */ /* 0x000fe20000800000 */
[----:B------:R-:W1:Y:S01]  /*13db0*/  LDSM.16.MT88.4 R20, [R135+UR4+0x100] ;  /* 0x000100048714783b */ /* 0x000e620008004200 */
[C---:B------:R-:W-:Y:S01]  /*13dc0*/  FSETP.NEU.FTZ.AND P0, PT, R0.reuse, -INF , PT ;  /* 0xff8000000000780b */ /* 0x040fe20003f1d000 */
[----:B------:R-:W-:Y:S01]  /*13dd0*/  FMUL.FTZ R148, R0, c[0x0][0x2d0] ;  /* 0x0000b40000947a20 */ /* 0x000fe20000410000 */
[----:B------:R-:W-:Y:S01]  /*13de0*/  FSEL R153, R153, RZ, P1 ;  /* 0x000000ff99997208 */ /* 0x000fe20000800000 */
[----:B------:R-:W-:Y:S01]  /*13df0*/  FADD.FTZ R4, -R4, R3 ;  /* 0x0000000304047221 */ /* 0x000fe20000010100 */
[----:B------:R-:W-:Y:S02]  /*13e00*/  FSEL R5, R0, RZ, P0 ;  /* 0x000000ff00057208 */ /* 0x000fe40000000000 */
[----:B------:R-:W-:Y:S01]  /*13e10*/  FSEL R148, R148, RZ, P0 ;  /* 0x000000ff94947208 */ /* 0x000fe20000000000 */
[--C-:B------:R-:W-:Y:S01]  /*13e20*/  FFMA.FTZ R173, R166, c[0x0][0x2d0], -R153.reuse ;  /* 0x0000b400a6ad7a23 */ /* 0x100fe20000010899 */
[----:B------:R-:W-:Y:S01]  /*13e30*/  PLOP3.LUT P0, PT, PT, PT, UP0, 0x80, 0x0 ;  /* 0x000000000000781c */ /* 0x000fe20003f0f008 */
[----:B------:R-:W-:Y:S02]  /*13e40*/  FADD.FTZ R3, -R5, R132 ;  /* 0x0000008405037221 */ /* 0x000fe40000010100 */
[--C-:B------:R-:W-:Y:S01]  /*13e50*/  FFMA.FTZ R172, R164, c[0x0][0x2d0], -R153.reuse ;  /* 0x0000b400a4ac7a23 */ /* 0x100fe20000010899 */
[----:B------:R-:W-:Y:S01]  /*13e60*/  IADD3 R164, R183, R24, RZ ;  /* 0x00000018b7a47210 */ /* 0x000fe20007ffe0ff */
[--C-:B------:R-:W-:Y:S01]  /*13e70*/  FFMA.FTZ R171, R170, c[0x0][0x2d0], -R153.reuse ;  /* 0x0000b400aaab7a23 */ /* 0x100fe20000010899 */
[----:B------:R-:W-:Y:S01]  /*13e80*/  MUFU.EX2 R173, R173 ;  /* 0x000000ad00ad7308 */ /* 0x000fe20000000800 */
[--C-:B------:R-:W-:Y:S02]  /*13e90*/  FFMA.FTZ R170, R168, c[0x0][0x2d0], -R153.reuse ;  /* 0x0000b400a8aa7a23 */ /* 0x100fe40000010899 */
[--C-:B------:R-:W-:Y:S01]  /*13ea0*/  FFMA.FTZ R169, R167, c[0x0][0x2d0], -R148.reuse ;  /* 0x0000b400a7a97a23 */ /* 0x100fe20000010894 */
[----:B------:R-:W2:Y:S01]  /*13eb0*/  LDSM.16.MT88.4 R24, [R164+0x100] ;  /* 0x00010000a418783b */ /* 0x000ea20000004200 */
[--C-:B------:R-:W-:Y:S02]  /*13ec0*/  FFMA.FTZ R168, R165, c[0x0][0x2d0], -R148.reuse ;  /* 0x0000b400a5a87a23 */ /* 0x100fe40000010894 */
[--C-:B------:R-:W-:Y:S02]  /*13ed0*/  FFMA.FTZ R167, R221, c[0x0][0x2d0], -R148.reuse ;  /* 0x0000b400dda77a23 */ /* 0x100fe40000010894 */
[--C-:B------:R-:W-:Y:S01]  /*13ee0*/  FFMA.FTZ R166, R175, c[0x0][0x2d0], -R148.reuse ;  /* 0x0000b400afa67a23 */ /* 0x100fe20000010894 */
[----:B------:R-:W3:Y:S01]  /*13ef0*/  MUFU.EX2 R172, R172 ;  /* 0x000000ac00ac7308 */ /* 0x000ee20000000800 */
[----:B------:R-:W-:Y:S01]  /*13f00*/  FMUL.FTZ R132, R4, c[0x0][0x2d0] ;  /* 0x0000b40004847a20 */ /* 0x000fe20000410000 */
[----:B------:R-:W-:Y:S01]  /*13f10*/  LDSM.16.MT88.4 R144, [R164+0x3900] ;  /* 0x00390000a490783b */ /* 0x000fe20000004200 */
[----:B------:R-:W-:Y:S02]  /*13f20*/  FMUL.FTZ R7, R3, c[0x0][0x2d0] ;  /* 0x0000b40003077a20 */ /* 0x000fe40000410000 */
        /* <DEDUP_REMOVED lines=8> */
[--C-:B------:R-:W-:Y:S01]  /*13fb0*/  FFMA.FTZ R227, R157, c[0x0][0x2d0], -R148.reuse ;  /* 0x0000b4009de37a23 */ /* 0x100fe20000010894 */
[----:B------:R-:W5:Y:S01]  /*13fc0*/  MUFU.EX2 R3, R7 ;  /* 0x0000000700037308 */ /* 0x000f620000000800 */
[----:B------:R-:W-:Y:S01]  /*13fd0*/  LDSM.16.MT88.4 R156, [R135+UR4+0x5900] ;  /* 0x00590004879c783b */ /* 0x000fe20008004200 */
[--C-:B------:R-:W-:Y:S01]  /*13fe0*/  FFMA.FTZ R228, R155, c[0x0][0x2d0], -R148.reuse ;  /* 0x0000b4009be47a23 */ /* 0x100fe20000010894 */
[----:B---3--:R-:W-:Y:S01]  /*13ff0*/  F2FP.BF16.PACK_AB R136, R172, R173 ;  /* 0x000000adac88723e */ /* 0x008fe200000010ff */
[--C-:B------:R-:W-:Y:S02]  /*14000*/  FFMA.FTZ R229, R152, c[0x0][0x2d0], -R153.reuse ;  /* 0x0000b40098e57a23 */ /* 0x100fe40000010899 */
[--C-:B------:R-:W-:Y:S02]  /*14010*/  FFMA.FTZ R231, R151, c[0x0][0x2d0], -R148.reuse ;  /* 0x0000b40097e77a23 */ /* 0x100fe40000010894 */
[--C-:B------:R-:W-:Y:S02]  /*14020*/  FFMA.FTZ R174, R174, c[0x0][0x2d0], -R153.reuse ;  /* 0x0000b400aeae7a23 */ /* 0x100fe40000010899 */
[----:B------:R-:W-:Y:S01]  /*14030*/  MUFU.EX2 R171, R171 ;  /* 0x000000ab00ab7308 */ /* 0x000fe20000000800 */
[--C-:B------:R-:W-:Y:S02]  /*14040*/  FFMA.FTZ R175, R176, c[0x0][0x2d0], -R153.reuse ;  /* 0x0000b400b0af7a23 */ /* 0x100fe40000010899 */
[--C-:B------:R-:W-:Y:S02]  /*14050*/  FFMA.FTZ R176, R179, c[0x0][0x2d0], -R148.reuse ;  /* 0x0000b400b3b07a23 */ /* 0x100fe40000010894 */
[C---:B----4-:R-:W-:Y:S02]  /*14060*/  FMUL.FTZ R4, R132.reuse, R128 ;  /* 0x0000008084047220 */ /* 0x050fe40000410000 */
[C---:B------:R-:W-:Y:S02]  /*14070*/  FMUL.FTZ R5, R132.reuse, R129 ;  /* 0x0000008184057220 */ /* 0x040fe40000410000 */
[C---:B------:R-:W-:Y:S01]  /*14080*/  FMUL.FTZ R8, R132.reuse, R124 ;  /* 0x0000007c84087220 */ /* 0x040fe20000410000 */
[----:B------:R-:W3:Y:S01]  /*14090*/  MUFU.EX2 R170, R170 ;  /* 0x000000aa00aa7308 */ /* 0x000ee20000000800 */
[C---:B------:R-:W-:Y:S02]  /*140a0*/  FMUL.FTZ R9, R132.reuse, R125 ;  /* 0x0000007d84097220 */ /* 0x040fe40000410000 */
[C---:B------:R-:W-:Y:S02]  /*140b0*/  FMUL.FTZ R12, R132.reuse, R100 ;  /* 0x00000064840c7220 */ /* 0x040fe40000410000 */
        /* <DEDUP_REMOVED lines=11> */
[----:B------:R-:W-:Y:S01]  /*14170*/  FMUL.FTZ R17, R132, R105 ;  /* 0x0000006984117220 */ /* 0x000fe20000410000 */
[----:B------:R-:W-:Y:S01]  /*14180*/  LDSM.16.MT88.4 R124, [R135+UR4+0x2900] ;  /* 0x00290004877c783b */ /* 0x000fe20008004200 */
[C---:B------:R-:W-:Y:S01]  /*14190*/  FMUL.FTZ R18, R3.reuse, R106 ;  /* 0x0000006a03127220 */ /* 0x040fe20000410000 */
[----:B---3--:R-:W-:Y:S01]  /*141a0*/  F2FP.BF16.PACK_AB R138, R170, R171 ;  /* 0x000000abaa8a723e */ /* 0x008fe200000010ff */
[C---:B------:R-:W-:Y:S02]  /*141b0*/  FMUL.FTZ R19, R3.reuse, R107 ;  /* 0x0000006b03137220 */ /* 0x040fe40000410000 */
[C---:B------:R-:W-:Y:S02]  /*141c0*/  FMUL.FTZ R32, R132.reuse, R120 ;  /* 0x0000007884207220 */ /* 0x040fe40000410000 */
[C---:B------:R-:W-:Y:S01]  /*141d0*/  FMUL.FTZ R33, R132.reuse, R121 ;  /* 0x0000007984217220 */ /* 0x040fe20000410000 */
[----:B------:R-:W-:Y:S01]  /*141e0*/  MUFU.EX2 R167, R167 ;  /* 0x000000a700a77308 */ /* 0x000fe20000000800 */
[----:B------:R-:W-:Y:S01]  /*141f0*/  LDSM.16.MT88.4 R104, [R135+UR4+0x2100] ;  /* 0x002100048768783b */ /* 0x000fe20008004200 */
[C---:B------:R-:W-:Y:S02]  /*14200*/  FMUL.FTZ R34, R3.reuse, R122 ;  /* 0x0000007a03227220 */ /* 0x040fe40000410000 */
[C---:B------:R-:W-:Y:S02]  /*14210*/  FMUL.FTZ R35, R3.reuse, R123 ;  /* 0x0000007b03237220 */ /* 0x040fe40000410000 */
[C---:B------:R-:W-:Y:S02]  /*14220*/  FMUL.FTZ R36, R132.reuse, R36 ;  /* 0x0000002484247220 */ /* 0x040fe40000410000 */
[----:B------:R-:W-:Y:S02]  /*14230*/  FMUL.FTZ R37, R132, R37 ;  /* 0x0000002584257220 */ /* 0x000fe40000410000 */
[----:B------:R-:W3:Y:S01]  /*14240*/  MUFU.EX2 R166, R166 ;  /* 0x000000a600a67308 */ /* 0x000ee20000000800 */
[C---:B------:R-:W-:Y:S02]  /*14250*/  FMUL.FTZ R38, R3.reuse, R38 ;  /* 0x0000002603267220 */ /* 0x040fe40000410000 */
[C---:B------:R-:W-:Y:S01]  /*14260*/  FMUL.FTZ R39, R3.reuse, R39 ;  /* 0x0000002703277220 */ /* 0x040fe20000410000 */
[----:B----4-:R-:W-:Y:S01]  /*14270*/  F2FP.BF16.PACK_AB R137, R168, R169 ;  /* 0x000000a9a889723e */ /* 0x010fe200000010ff */
        /* <DEDUP_REMOVED lines=19> */
[----:B------:R-:W-:Y:S01]  /*143b0*/  IADD3 R20, R134, UR4, RZ ;  /* 0x0000000486147c10 */ /* 0x000fe2000fffe0ff */
[C---:B------:R-:W-:Y:S01]  /*143c0*/  HMMA.16816.F32.BF16 R8, R136.reuse, R22, R8 ;  /* 0x000000168808723c */ /* 0x040fe20000041808 */
[----:B------:R-:W-:Y:S03]  /*143d0*/  MUFU.EX2 R220, R220 ;  /* 0x000000dc00dc7308 */ /* 0x000fe60000000800 */
[----:B------:R-:W-:Y:S01]  /*143e0*/  IADD3 R165, R183, R20, RZ ;  /* 0x00000014b7a57210 */ /* 0x000fe20007ffe0ff */
[C---:B------:R-:W-:Y:S02]  /*143f0*/  FMUL.FTZ R20, R132.reuse, R108 ;  /* 0x0000006c84147220 */ /* 0x040fe40000410000 */
[C---:B------:R-:W-:Y:S01]  /*14400*/  FMUL.FTZ R21, R132.reuse, R109 ;  /* 0x0000006d84157220 */ /* 0x040fe20000410000 */
[C---:B--2---:R-:W-:Y:S01]  /*14410*/  HMMA.16816.F32.BF16 R12, R136.reuse, R24, R12 ;  /* 0x00000018880c723c */ /* 0x044fe2000004180c */
[----:B------:R-:W1:Y:S02]  /*14420*/  LDSM.16.MT88.4 R100, [R165+0x100] ;  /* 0x00010000a564783b */ /* 0x000e640000004200 */
[----:B------:R-:W-:Y:S01]  /*14430*/  MUFU.EX2 R221, R221 ;  /* 0x000000dd00dd7308 */ /* 0x000fe20000000800 */
[C---:B------:R-:W-:Y:S02]  /*14440*/  FMUL.FTZ R22, R3.reuse, R110 ;  /* 0x0000006e03167220 */ /* 0x040fe40000410000 */
[C---:B------:R-:W-:Y:S02]  /*14450*/  FMUL.FTZ R23, R3.reuse, R111 ;  /* 0x0000006f03177220 */ /* 0x040fe40000410000 */
[C---:B------:R-:W-:Y:S01]  /*14460*/  HMMA.16816.F32.BF16 R16, R136.reuse, R26, R16 ;  /* 0x0000001a8810723c */ /* 0x040fe20000041810 */
[----:B------:R-:W2:Y:S03]  /*14470*/  LDSM.16.MT88.4 R108, [R164+0x2100] ;  /* 0x00210000a46c783b */ /* 0x000ea60000004200 */
[C---:B------:R-:W-:Y:S01]  /*14480*/  FMUL.FTZ R24, R132.reuse, R112 ;  /* 0x0000007084187220 */ /* 0x040fe20000410000 */
[----:B------:R-:W-:Y:S01]  /*14490*/  MUFU.EX2 R222, R222 ;  /* 0x000000de00de7308 */ /* 0x000fe20000000800 */
[C---:B------:R-:W-:Y:S02]  /*144a0*/  FMUL.FTZ R25, R132.reuse, R113 ;  /* 0x0000007184197220 */ /* 0x040fe40000410000 */
[C---:B------:R-:W-:Y:S01]  /*144b0*/  HMMA.16816.F32.BF16 R20, R136.reuse, R28, R20 ;  /* 0x0000001c8814723c */ /* 0x040fe20000041814 */
[----:B------:R-:W-:Y:S03]  /*144c0*/  LDSM.16.MT88.4 R120, [R165+0x900] ;  /* 0x00090000a578783b */ /* 0x000fe60000004200 */
[C---:B------:R-:W-:Y:S02]  /*144d0*/  FMUL.FTZ R26, R3.reuse, R114 ;  /* 0x00000072031a7220 */ /* 0x040fe40000410000 */
[C---:B------:R-:W-:Y:S01]  /*144e0*/  FMUL.FTZ R27, R3.reuse, R115 ;  /* 0x00000073031b7220 */ /* 0x040fe20000410000 */
[----:B------:R-:W-:Y:S01]  /*144f0*/  MUFU.EX2 R223, R223 ;  /* 0x000000df00df7308 */ /* 0x000fe20000000800 */
[C---:B------:R-:W-:Y:S01]  /*14500*/  FMUL.FTZ R28, R132.reuse, R116 ;  /* 0x00000074841c7220 */ /* 0x040fe20000410000 */
[----:B------:R-:W-:Y:S03]  /*14510*/  LDSM.16.MT88.4 R112, [R135+UR4+0x900] ;  /* 0x000900048770783b */ /* 0x000fe60008004200 */
[C---:B------:R-:W-:Y:S01]  /*14520*/  FMUL.FTZ R29, R132.reuse, R117 ;  /* 0x00000075841d7220 */ /* 0x040fe20000410000 */
[C---:B------:R-:W-:Y:S03]  /*14530*/  HMMA.16816.F32.BF16 R24, R136.reuse, R30, R24 ;  /* 0x0000001e8818723c */ /* 0x040fe60000041818 */
[C---:B------:R-:W-:Y:S01]  /*14540*/  FMUL.FTZ R54, R3.reuse, R54 ;  /* 0x0000003603367220 */ /* 0x040fe20000410000 */
[----:B------:R-:W-:Y:S01]  /*14550*/  MUFU.EX2 R224, R224 ;  /* 0x000000e000e07308 */ /* 0x000fe20000000800 */
[C---:B------:R-:W-:Y:S02]  /*14560*/  FMUL.FTZ R55, R3.reuse, R55 ;  /* 0x0000003703377220 */ /* 0x040fe40000410000 */
[C---:B------:R-:W-:Y:S02]  /*14570*/  FMUL.FTZ R30, R3.reuse, R118 ;  /* 0x00000076031e7220 */ /* 0x040fe40000410000 */
[C---:B------:R-:W-:Y:S02]  /*14580*/  FMUL.FTZ R31, R3.reuse, R119 ;  /* 0x00000077031f7220 */ /* 0x040fe40000410000 */
[----:B------:R-:W-:Y:S01]  /*14590*/  LDSM.16.MT88.4 R116, [R134+UR4+0x900] ;  /* 0x000900048674783b */ /* 0x000fe20008004200 */
[C---:B------:R-:W-:Y:S02]  /*145a0*/  FMUL.FTZ R56, R132.reuse, R56 ;  /* 0x0000003884387220 */ /* 0x040fe40000410000 */
[C---:B------:R-:W-:Y:S01]  /*145b0*/  FMUL.FTZ R57, R132.reuse, R57 ;  /* 0x0000003984397220 */ /* 0x040fe20000410000 */
[----:B------:R-:W-:Y:S01]  /*145c0*/  MUFU.EX2 R225, R225 ;  /* 0x000000e100e17308 */ /* 0x000fe20000000800 */
[C---:B-1----:R-:W-:Y:S03]  /*145d0*/  HMMA.16816.F32.BF16 R28, R136.reuse, R100, R28 ;  /* 0x00000064881c723c */ /* 0x042fe6000004181c */
[C---:B------:R-:W-:Y:S02]  /*145e0*/  FMUL.FTZ R58, R3.reuse, R58 ;  /* 0x0000003a033a7220 */ /* 0x040fe40000410000 */
[C---:B------:R-:W-:Y:S02]  /*145f0*/  FMUL.FTZ R59, R3.reuse, R59 ;  /* 0x0000003b033b7220 */ /* 0x040fe40000410000 */
[C---:B------:R-:W-:Y:S01]  /*14600*/  FMUL.FTZ R60, R132.reuse, R60 ;  /* 0x0000003c843c7220 */ /* 0x040fe20000410000 */
[C---:B------:R-:W-:Y:S01]  /*14610*/  HMMA.16816.F32.BF16 R32, R136.reuse, R102, R32 ;  /* 0x000000668820723c */ /* 0x040fe20000041820 */
[----:B------:R-:W1:Y:S01]  /*14620*/  LDSM.16.MT88.4 R100, [R134+UR4+0x2100] ;  /* 0x002100048664783b */ /* 0x000e620008004200 */
        /* <DEDUP_REMOVED lines=12> */
[C---:B--2---:R-:W-:Y:S04]  /*146f0*/  HMMA.16816.F32.BF16 R44, R136.reuse, R108, R44 ;  /* 0x0000006c882c723c */ /* 0x044fe8000004182c */
[C---:B------:R-:W-:Y:S02]  /*14700*/  FMUL.FTZ R67, R3.reuse, R67 ;  /* 0x0000004303437220 */ /* 0x040fe40000410000 */
[C---:B------:R-:W-:Y:S02]  /*14710*/  FMUL.FTZ R68, R132.reuse, R68 ;  /* 0x0000004484447220 */ /* 0x040fe40000410000 */
[C---:B------:R-:W-:Y:S01]  /*14720*/  HMMA.16816.F32.BF16 R48, R136.reuse, R110, R48 ;  /* 0x0000006e8830723c */ /* 0x040fe20000041830 */
[----:B------:R-:W2:Y:S01]  /*14730*/  LDSM.16.MT88.4 R108, [R135+UR4+0x4100] ;  /* 0x00410004876c783b */ /* 0x000ea20008004200 */
[----:B------:R-:W-:Y:S02]  /*14740*/  MUFU.EX2 R229, R229 ;  /* 0x000000e500e57308 */ /* 0x000fe40000000800 */
[C---:B------:R-:W-:Y:S02]  /*14750*/  FMUL.FTZ R69, R132.reuse, R69 ;  /* 0x0000004584457220 */ /* 0x040fe40000410000 */
[C---:B------:R-:W-:Y:S02]  /*14760*/  FMUL.FTZ R70, R3.reuse, R70 ;  /* 0x0000004603467220 */ /* 0x040fe40000410000 */
[C---:B------:R-:W-:Y:S01]  /*14770*/  FMUL.FTZ R71, R3.reuse, R71 ;  /* 0x0000004703477220 */ /* 0x040fe20000410000 */
[C---:B-1----:R-:W-:Y:S03]  /*14780*/  HMMA.16816.F32.BF16 R52, R136.reuse, R100, R52 ;  /* 0x000000648834723c */ /* 0x042fe60000041834 */
[C---:B------:R-:W-:Y:S01]  /*14790*/  FMUL.FTZ R72, R132.reuse, R72 ;  /* 0x0000004884487220 */ /* 0x040fe20000410000 */
[----:B------:R-:W-:Y:S01]  /*147a0*/  MUFU.EX2 R231, R231 ;  /* 0x000000e700e77308 */ /* 0x000fe20000000800 */
[C---:B------:R-:W-:Y:S02]  /*147b0*/  FMUL.FTZ R73, R132.reuse, R73 ;  /* 0x0000004984497220 */ /* 0x040fe40000410000 */
[C---:B------:R-:W-:Y:S01]  /*147c0*/  FMUL.FTZ R74, R3.reuse, R74 ;  /* 0x0000004a034a7220 */ /* 0x040fe20000410000 */
[C---:B------:R-:W-:Y:S01]  /*147d0*/  HMMA.16816.F32.BF16 R56, R136.reuse, R102, R56 ;  /* 0x000000668838723c */ /* 0x040fe20000041838 */
[----:B------:R-:W1:Y:S03]  /*147e0*/  LDSM.16.MT88.4 R100, [R164+0x4100] ;  /* 0x00410000a464783b */ /* 0x000e660000004200 */
[C---:B------:R-:W-:Y:S02]  /*147f0*/  FMUL.FTZ R75, R3.reuse, R75 ;  /* 0x0000004b034b7220 */ /* 0x040fe40000410000 */
        /* <DEDUP_REMOVED lines=8> */
[C---:B--2---:R-:W-:Y:S04]  /*14880*/  HMMA.16816.F32.BF16 R68, R136.reuse, R108, R68 ;  /* 0x0000006c8844723c */ /* 0x044fe80000041844 */
[--C-:B------:R-:W-:Y:S01]  /*14890*/  FFMA.FTZ R178, R178, c[0x0][0x2d0], -R153.reuse ;  /* 0x0000b400b2b27a23 */ /* 0x100fe20000010899 */
[----:B------:R-:W2:Y:S01]  /*148a0*/  MUFU.EX2 R177, R177 ;  /* 0x000000b100b17308 */ /* 0x000ea20000000800 */
[--C-:B------:R-:W-:Y:S02]  /*148b0*/  FFMA.FTZ R179, R188, c[0x0][0x2d0], -R153.reuse ;  /* 0x0000b400bcb37a23 */ /* 0x100fe40000010899 */
[C---:B------:R-:W-:Y:S01]  /*148c0*/  HMMA.16816.F32.BF16 R72, R136.reuse, R110, R72 ;  /* 0x0000006e8848723c */ /* 0x040fe20000041848 */
[----:B------:R-:W5:Y:S03]  /*148d0*/  LDSM.16.MT88.4 R108, [R165+0x4100] ;  /* 0x00410000a56c783b */ /* 0x000f660000004200 */
[C---:B------:R-:W-:Y:S02]  /*148e0*/  FMUL.FTZ R76, R132.reuse, R76 ;  /* 0x0000004c844c7220 */ /* 0x040fe40000410000 */
[----:B------:R-:W-:Y:S01]  /*148f0*/  FMUL.FTZ R77, R132, R77 ;  /* 0x0000004d844d7220 */ /* 0x000fe20000410000 */
[----:B------:R-:W-:Y:S01]  /*14900*/  MUFU.EX2 R178, R178 ;  /* 0x000000b200b27308 */ /* 0x000fe20000000800 */
[C---:B------:R-:W-:Y:S04]  /*14910*/  FMUL.FTZ R78, R3.reuse, R78 ;  /* 0x0000004e034e7220 */ /* 0x040fe80000410000 */
[----:B------:R-:W-:Y:S02]  /*14920*/  FMUL.FTZ R79, R3, R79 ;  /* 0x0000004f034f7220 */ /* 0x000fe40000410000 */
[--C-:B------:R-:W-:Y:S02]  /*14930*/  FFMA.FTZ R188, R219, c[0x0][0x2d0], -R148.reuse ;  /* 0x0000b400dbbc7a23 */ /* 0x100fe40000010894 */
[--C-:B------:R-:W-:Y:S01]  /*14940*/  FFMA.FTZ R219, R162, c[0x0][0x2d0], -R153.reuse ;  /* 0x0000b400a2db7a23 */ /* 0x100fe20000010899 */
[----:B------:R-:W3:Y:S01]  /*14950*/  MUFU.EX2 R179, R179 ;  /* 0x000000b300b37308 */ /* 0x000ee20000000800 */
[----:B------:R-:W-:Y:S01]  /*14960*/  LDSM.16.MT88.4 R160, [R164+0x5900] ;  /* 0x00590000a4a0783b */ /* 0x000fe20000004200 */
[C---:B-1----:R-:W-:Y:S03]  /*14970*/  HMMA.16816.F32.BF16 R76, R136.reuse, R100, R76 ;  /* 0x00000064884c723c */ /* 0x042fe6000004184c */
[C---:B------:R-:W-:Y:S02]  /*14980*/  FMUL.FTZ R80, R132.reuse, R80 ;  /* 0x0000005084507220 */ /* 0x040fe40000410000 */
[C---:B------:R-:W-:Y:S02]  /*14990*/  FMUL.FTZ R81, R132.reuse, R81 ;  /* 0x0000005184517220 */ /* 0x040fe40000410000 */
[C---:B------:R-:W-:Y:S01]  /*149a0*/  FMUL.FTZ R82, R3.reuse, R82 ;  /* 0x0000005203527220 */ /* 0x040fe20000410000 */
[----:B------:R-:W-:Y:S01]  /*149b0*/  MUFU.EX2 R188, R188 ;  /* 0x000000bc00bc7308 */ /* 0x000fe20000000800 */
[----:B------:R-:W-:Y:S03]  /*149c0*/  FMUL.FTZ R83, R3, R83 ;  /* 0x0000005303537220 */ /* 0x000fe60000410000 */
[--C-:B------:R-:W-:Y:S01]  /*149d0*/  FFMA.FTZ R189, R189, c[0x0][0x2d0], -R148.reuse ;  /* 0x0000b400bdbd7a23 */ /* 0x100fe20000010894 */
[----:B----4-:R-:W-:Y:S01]  /*149e0*/  F2FP.BF16.PACK_AB R100, R175, R174 ;  /* 0x000000aeaf64723e */ /* 0x010fe200000010ff */
[C---:B------:R-:W-:Y:S01]  /*149f0*/  FMUL.FTZ R88, R132.reuse, R88 ;  /* 0x0000005884587220 */ /* 0x040fe20000410000 */
[----:B--2---:R-:W-:Y:S01]  /*14a00*/  F2FP.BF16.PACK_AB R101, R177, R176 ;  /* 0x000000b0b165723e */ /* 0x004fe200000010ff */
[C---:B------:R-:W-:Y:S02]  /*14a10*/  HMMA.16816.F32.BF16 R80, R136.reuse, R102, R80 ;  /* 0x000000668850723c */ /* 0x040fe40000041850 */
[----:B------:R-:W1:Y:S01]  /*14a20*/  MUFU.EX2 R189, R189 ;  /* 0x000000bd00bd7308 */ /* 0x000e620000000800 */
[C---:B------:R-:W-:Y:S02]  /*14a30*/  FMUL.FTZ R89, R132.reuse, R89 ;  /* 0x0000005984597220 */ /* 0x040fe40000410000 */
[C---:B------:R-:W-:Y:S02]  /*14a40*/  FMUL.FTZ R90, R3.reuse, R90 ;  /* 0x0000005a035a7220 */ /* 0x040fe40000410000 */
[----:B------:R-:W-:Y:S01]  /*14a50*/  FMUL.FTZ R91, R3, R91 ;  /* 0x0000005b035b7220 */ /* 0x000fe20000410000 */
[C---:B---3--:R-:W-:Y:S04]  /*14a60*/  HMMA.16816.F32.BF16 R84, R136.reuse, R104, R84 ;  /* 0x000000688854723c */ /* 0x048fe80000041854 */
[C---:B------:R-:W-:Y:S01]  /*14a70*/  FMUL.FTZ R92, R132.reuse, R92 ;  /* 0x0000005c845c7220 */ /* 0x040fe20000410000 */
[----:B------:R-:W-:Y:S01]  /*14a80*/  F2FP.BF16.PACK_AB R102, R179, R178 ;  /* 0x000000b2b366723e */ /* 0x000fe200000010ff */
[C---:B------:R-:W-:Y:S01]  /*14a90*/  FMUL.FTZ R93, R132.reuse, R93 ;  /* 0x0000005d845d7220 */ /* 0x040fe20000410000 */
[----:B------:R-:W-:Y:S01]  /*14aa0*/  MUFU.EX2 R219, R219 ;  /* 0x000000db00db7308 */ /* 0x000fe20000000800 */
[C---:B------:R-:W-:Y:S01]  /*14ab0*/  HMMA.16816.F32.BF16 R88, R136.reuse, R106, R88 ;  /* 0x0000006a8858723c */ /* 0x040fe20000041858 */
[----:B------:R-:W2:Y:S03]  /*14ac0*/  LDSM.16.MT88.4 R104, [R164+0x900] ;  /* 0x00090000a468783b */ /* 0x000ea60000004200 */
[C---:B------:R-:W-:Y:S02]  /*14ad0*/  FMUL.FTZ R94, R3.reuse, R94 ;  /* 0x0000005e035e7220 */ /* 0x040fe40000410000 */
[C---:B------:R-:W-:Y:S02]  /*14ae0*/  FMUL.FTZ R95, R3.reuse, R95 ;  /* 0x0000005f035f7220 */ /* 0x040fe40000410000 */
[C---:B------:R-:W-:Y:S04]  /*14af0*/  FMUL.FTZ R96, R132.reuse, R96 ;  /* 0x0000006084607220 */ /* 0x040fe80000410000 */
[----:B------:R-:W-:Y:S01]  /*14b00*/  FMUL.FTZ R97, R132, R97 ;  /* 0x0000006184617220 */ /* 0x000fe20000410000 */
[C---:B-----5:R-:W-:Y:S03]  /*14b10*/  HMMA.16816.F32.BF16 R92, R136.reuse, R108, R92 ;  /* 0x0000006c885c723c */ /* 0x060fe6000004185c */
[----:B------:R-:W-:Y:S01]  /*14b20*/  FMUL.FTZ R98, R3, R98 ;  /* 0x0000006203627220 */ /* 0x000fe20000410000 */
[----:B-1----:R-:W-:Y:S01]  /*14b30*/  F2FP.BF16.PACK_AB R103, R189, R188 ;  /* 0x000000bcbd67723e */ /* 0x002fe200000010ff */
[----:B------:R-:W-:Y:S02]  /*14b40*/  FMUL.FTZ R99, R3, R99 ;  /* 0x0000006303637220 */ /* 0x000fe40000410000 */
[--C-:B------:R-:W-:Y:S02]  /*14b50*/  FFMA.FTZ R218, R218, c[0x0][0x2d0], -R153.reuse ;  /* 0x0000b400dada7a23 */ /* 0x100fe40000010899 */
[----:B------:R-:W-:Y:S03]  /*14b60*/  FFMA.FTZ R153, R150, c[0x0][0x2d0], -R153 ;  /* 0x0000b40096997a23 */ /* 0x000fe60000010899 */
[----:B------:R-:W-:Y:S01]  /*14b70*/  HMMA.16816.F32.BF16 R96, R136, R110, R96 ;  /* 0x0000006e8860723c */ /* 0x000fe20000041860 */
[----:B------:R-:W1:Y:S01]  /*14b80*/  LDSM.16.MT88.4 R108, [R165+0x2900] ;  /* 0x00290000a56c783b */ /* 0x000e620000004200 */
[----:B------:R3:W4:Y:S01]  /*14b90*/  MUFU.EX2 R230, R153 ;  /* 0x0000009900e67308 */ /* 0x0007220000000800 */
[--C-:B------:R-:W-:Y:S02]  /*14ba0*/  FFMA.FTZ R217, R217, c[0x0][0x2d0], -R148.reuse ;  /* 0x0000b400d9d97a23 */ /* 0x100fe40000010894 */
[----:B------:R-:W-:Y:S02]  /*14bb0*/  FFMA.FTZ R148, R149, c[0x0][0x2d0], -R148 ;  /* 0x0000b40095947a23 */ /* 0x000fe40000010894 */
[----:B------:R-:W-:Y:S01]  /*14bc0*/  F2FP.BF16.PACK_AB R136, R226, R225 ;  /* 0x000000e1e288723e */ /* 0x000fe200000010ff */
[C---:B------:R-:W-:Y:S04]  /*14bd0*/  HMMA.16816.F32.BF16 R4, R100.reuse, R112, R4 ;  /* 0x000000706404723c */ /* 0x040fe80000041804 */
[----:B------:R-:W5:Y:S01]  /*14be0*/  MUFU.EX2 R232, R148 ;  /* 0x0000009400e87308 */ /* 0x000f620000000800 */
[----:B------:R-:W-:Y:S01]  /*14bf0*/  F2FP.BF16.PACK_AB R137, R228, R227 ;  /* 0x000000e3e489723e */ /* 0x000fe200000010ff */
[----:B------:R-:W-:Y:S02]  /*14c00*/  FFMA.FTZ R173, R132, R201, R173 ;  /* 0x000000c984ad7223 */ /* 0x000fe400000100ad */
[C---:B------:R-:W-:Y:S01]  /*14c10*/  HMMA.16816.F32.BF16 R8, R100.reuse, R114, R8 ;  /* 0x000000726408723c */ /* 0x040fe20000041808 */
[----:B------:R-:W-:Y:S03]  /*14c20*/  LDSM.16.MT88.4 R112, [R164+0x4900] ;  /* 0x00490000a470783b */ /* 0x000fe60000004200 */
[----:B------:R-:W-:Y:S02]  /*14c30*/  FFMA.FTZ R169, R3, R206, R169 ;  /* 0x000000ce03a97223 */ /* 0x000fe400000100a9 */
[----:B------:R-:W1:Y:S01]  /*14c40*/  MUFU.EX2 R218, R218 ;  /* 0x000000da00da7308 */ /* 0x000e620000000800 */
[----:B------:R-:W-:Y:S01]  /*14c50*/  FADD.FTZ R172, R172, R173 ;  /* 0x000000adacac7221 */ /* 0x000fe20000010000 */
[C---:B--2---:R-:W-:Y:S01]  /*14c60*/  HMMA.16816.F32.BF16 R12, R100.reuse, R104, R12 ;  /* 0x00000068640c723c */ /* 0x044fe2000004180c */
[----:B---3--:R-:W-:Y:S03]  /*14c70*/  LDSM.16.MT88.4 R152, [R165+0x3900] ;  /* 0x00390000a598783b */ /* 0x008fe60000004200 */
[----:B----4-:R-:W-:Y:S01]  /*14c80*/  F2FP.BF16.PACK_AB R138, R230, R229 ;  /* 0x000000e5e68a723e */ /* 0x010fe200000010ff */
[----:B------:R-:W-:Y:S02]  /*14c90*/  FADD.FTZ R168, R168, R169 ;  /* 0x000000a9a8a87221 */ /* 0x000fe40000010000 */
[----:B------:R-:W-:Y:S01]  /*14ca0*/  FADD.FTZ R3, R171, R172 ;  /* 0x000000acab037221 */ /* 0x000fe20000010000 */
[C---:B------:R-:W-:Y:S01]  /*14cb0*/  HMMA.16816.F32.BF16 R16, R100.reuse, R106, R16 ;  /* 0x0000006a6410723c */ /* 0x040fe20000041810 */
[----:B------:R-:W2:Y:S01]  /*14cc0*/  MUFU.EX2 R217, R217 ;  /* 0x000000d900d97308 */ /* 0x000ea20000000800 */
[----:B------:R-:W3:Y:S02]  /*14cd0*/  LDSM.16.MT88.4 R104, [R135+UR4+0x4900] ;  /* 0x004900048768783b */ /* 0x000ee40008004200 */
[----:B-----5:R-:W-:Y:S01]  /*14ce0*/  F2FP.BF16.PACK_AB R139, R232, R231 ;  /* 0x000000e7e88b723e */ /* 0x020fe200000010ff */
[----:B------:R-:W-:Y:S03]  /*14cf0*/  FADD.FTZ R3, R170, R3 ;  /* 0x00000003aa037221 */ /* 0x000fe60000010000 */
[C---:B------:R-:W-:Y:S02]  /*14d00*/  HMMA.16816.F32.BF16 R20, R100.reuse, R116, R20 ;  /* 0x000000746414723c */ /* 0x040fe40000041814 */
[----:B------:R-:W-:Y:S02]  /*14d10*/  LDSM.16.MT88.4 R148, [R134+UR4+0x3900] ;  /* 0x003900048694783b */ /* 0x000fe40008004200 */
[----:B------:R-:W-:Y:S04]  /*14d20*/  FADD.FTZ R174, R174, R3 ;  /* 0x00000003aeae7221 */ /* 0x000fe80000010000 */
[C---:B------:R-:W-:Y:S02]  /*14d30*/  HMMA.16816.F32.BF16 R24, R100.reuse, R118, R24 ;  /* 0x000000766418723c */ /* 0x040fe40000041818 */
[----:B------:R-:W-:Y:S02]  /*14d40*/  LDSM.16.MT88.4 R116, [R165+0x4900] ;  /* 0x00490000a574783b */ /* 0x000fe40000004200 */
[----:B------:R-:W-:Y:S04]  /*14d50*/  FADD.FTZ R175, R175, R174 ;  /* 0x000000aeafaf7221 */ /* 0x000fe80000010000 */
[C---:B------:R-:W-:Y:S04]  /*14d60*/  HMMA.16816.F32.BF16 R28, R100.reuse, R120, R28 ;  /* 0x00000078641c723c */ /* 0x040fe8000004181c */
[----:B------:R-:W-:Y:S04]  /*14d70*/  FADD.FTZ R178, R178, R175 ;  /* 0x000000afb2b27221 */ /* 0x000fe80000010000 */
[C---:B------:R-:W-:Y:S01]  /*14d80*/  HMMA.16816.F32.BF16 R32, R100.reuse, R122, R32 ;  /* 0x0000007a6420723c */ /* 0x040fe20000041820 */
[----:B------:R-:W-:Y:S03]  /*14d90*/  LDSM.16.MT88.4 R120, [R164+0x1100] ;  /* 0x00110000a478783b */ /* 0x000fe60000004200 */
[----:B------:R-:W-:Y:S04]  /*14da0*/  FADD.FTZ R179, R179, R178 ;  /* 0x000000b2b3b37221 */ /* 0x000fe80000010000 */
        /* <DEDUP_REMOVED lines=8> */
[C---:B-1----:R-:W-:Y:S08]  /*14e30*/  HMMA.16816.F32.BF16 R60, R100.reuse, R108, R60 ;  /* 0x0000006c643c723c */ /* 0x042ff0000004183c */
[C---:B------:R-:W-:Y:S01]  /*14e40*/  HMMA.16816.F32.BF16 R64, R100.reuse, R110, R64 ;  /* 0x0000006e6440723c */ /* 0x040fe20000041840 */
[----:B------:R-:W1:Y:S07]  /*14e50*/  LDSM.16.MT88.4 R108, [R134+UR4+0x4900] ;  /* 0x00490004866c783b */ /* 0x000e6e0008004200 */
[C---:B---3--:R-:W-:Y:S08]  /*14e60*/  HMMA.16816.F32.BF16 R68, R100.reuse, R104, R68 ;  /* 0x000000686444723c */ /* 0x048ff00000041844 */
[C---:B------:R-:W-:Y:S01]  /*14e70*/  HMMA.16816.F32.BF16 R72, R100.reuse, R106, R72 ;  /* 0x0000006a6448723c */ /* 0x040fe20000041848 */
[----:B------:R-:W3:Y:S07]  /*14e80*/  LDSM.16.MT88.4 R104, [R135+UR4+0x1100] ;  /* 0x001100048768783b */ /* 0x000eee0008004200 */
[C---:B------:R-:W-:Y:S08]  /*14e90*/  HMMA.16816.F32.BF16 R76, R100.reuse, R112, R76 ;  /* 0x00000070644c723c */ /* 0x040ff0000004184c */
[C---:B------:R-:W-:Y:S01]  /*14ea0*/  HMMA.16816.F32.BF16 R80, R100.reuse, R114, R80 ;  /* 0x000000726450723c */ /* 0x040fe20000041850 */
[----:B------:R-:W4:Y:S07]  /*14eb0*/  LDSM.16.MT88.4 R112, [R134+UR4+0x1100] ;  /* 0x001100048670783b */ /* 0x000f2e0008004200 */
[C---:B-1----:R-:W-:Y:S08]  /*14ec0*/  HMMA.16816.F32.BF16 R84, R100.reuse, R108, R84 ;  /* 0x0000006c6454723c */ /* 0x042ff00000041854 */
[C---:B------:R-:W-:Y:S01]  /*14ed0*/  HMMA.16816.F32.BF16 R88, R100.reuse, R110, R88 ;  /* 0x0000006e6458723c */ /* 0x040fe20000041858 */
[----:B------:R-:W1:Y:S07]  /*14ee0*/  LDSM.16.MT88.4 R108, [R135+UR4+0x3100] ;  /* 0x00310004876c783b */ /* 0x000e6e0008004200 */
[C---:B------:R-:W-:Y:S08]  /*14ef0*/  HMMA.16816.F32.BF16 R92, R100.reuse, R116, R92 ;  /* 0x00000074645c723c */ /* 0x040ff0000004185c */
[----:B------:R-:W-:Y:S01]  /*14f00*/  HMMA.16816.F32.BF16 R96, R100, R118, R96 ;  /* 0x000000766460723c */ /* 0x000fe20000041860 */
[----:B------:R-:W5:Y:S06]  /*14f10*/  LDSM.16.MT88.4 R116, [R164+0x3100] ;  /* 0x00310000a474783b */ /* 0x000f6c0000004200 */
[----:B------:R-:W-:Y:S01]  /*14f20*/  F2FP.BF16.PACK_AB R100, R219, R218 ;  /* 0x000000dadb64723e */ /* 0x000fe200000010ff */
[----:B------:R-:W-:Y:S01]  /*14f30*/  FADD.FTZ R218, R218, R179 ;  /* 0x000000b3dada7221 */ /* 0x000fe20000010000 */
[----:B--2---:R-:W-:Y:S03]  /*14f40*/  F2FP.BF16.PACK_AB R101, R220, R217 ;  /* 0x000000d9dc65723e */ /* 0x004fe600000010ff */
[----:B------:R-:W-:Y:S02]  /*14f50*/  F2FP.BF16.PACK_AB R102, R222, R221 ;  /* 0x000000ddde66723e */ /* 0x000fe400000010ff */
[----:B------:R-:W-:Y:S07]  /*14f60*/  F2FP.BF16.PACK_AB R103, R224, R223 ;  /* 0x000000dfe067723e */ /* 0x000fee00000010ff */
[C---:B---3--:R-:W-:Y:S08]  /*14f70*/  HMMA.16816.F32.BF16 R4, R100.reuse, R104, R4 ;  /* 0x000000686404723c */ /* 0x048ff00000041804 */
[C---:B------:R-:W-:Y:S01]  /*14f80*/  HMMA.16816.F32.BF16 R8, R100.reuse, R106, R8 ;  /* 0x0000006a6408723c */ /* 0x040fe20000041808 */
[----:B------:R-:W2:Y:S07]  /*14f90*/  LDSM.16.MT88.4 R104, [R134+UR4+0x3100] ;  /* 0x003100048668783b */ /* 0x000eae0008004200 */
[C---:B------:R-:W-:Y:S08]  /*14fa0*/  HMMA.16816.F32.BF16 R12, R100.reuse, R120, R12 ;  /* 0x00000078640c723c */ /* 0x040ff0000004180c */
[C---:B------:R-:W-:Y:S01]  /*14fb0*/  HMMA.16816.F32.BF16 R16, R100.reuse, R122, R16 ;  /* 0x0000007a6410723c */ /* 0x040fe20000041810 */
[----:B------:R-:W-:Y:S07]  /*14fc0*/  LDSM.16.MT88.4 R120, [R165+0x1900] ;  /* 0x00190000a578783b */ /* 0x000fee0000004200 */
[C---:B----4-:R-:W-:Y:S08]  /*14fd0*/  HMMA.16816.F32.BF16 R20, R100.reuse, R112, R20 ;  /* 0x000000706414723c */ /* 0x050ff00000041814 */
[C---:B------:R-:W-:Y:S01]  /*14fe0*/  HMMA.16816.F32.BF16 R24, R100.reuse, R114, R24 ;  /* 0x000000726418723c */ /* 0x040fe20000041818 */
[----:B------:R-:W3:Y:S07]  /*14ff0*/  LDSM.16.MT88.4 R112, [R165+0x3100] ;  /* 0x00310000a570783b */ /* 0x000eee0000004200 */
[C---:B------:R-:W-:Y:S08]  /*15000*/  HMMA.16816.F32.BF16 R28, R100.reuse, R124, R28 ;  /* 0x0000007c641c723c */ /* 0x040ff0000004181c */
[C---:B------:R-:W-:Y:S01]  /*15010*/  HMMA.16816.F32.BF16 R32, R100.reuse, R126, R32 ;  /* 0x0000007e6420723c */ /* 0x040fe20000041820 */
[----:B------:R-:W-:Y:S07]  /*15020*/  LDSM.16.MT88.4 R124, [R135+UR4+0x1900] ;  /* 0x00190004877c783b */ /* 0x000fee0008004200 */
        /* <DEDUP_REMOVED lines=12> */
[C---:B-1----:R-:W-:Y:S08]  /*150f0*/  HMMA.16816.F32.BF16 R68, R100.reuse, R108, R68 ;  /* 0x0000006c6444723c */ /* 0x042ff00000041844 */
[C---:B------:R-:W-:Y:S01]  /*15100*/  HMMA.16816.F32.BF16 R72, R100.reuse, R110, R72 ;  /* 0x0000006e6448723c */ /* 0x040fe20000041848 */
[----:B------:R-:W1:Y:S07]  /*15110*/  LDSM.16.MT88.4 R108, [R164+0x1900] ;  /* 0x00190000a46c783b */ /* 0x000e6e0000004200 */
[C---:B----4-:R-:W-:Y:S08]  /*15120*/  HMMA.16816.F32.BF16 R76, R100.reuse, R116, R76 ;  /* 0x00000074644c723c */ /* 0x050ff0000004184c */
[C---:B------:R-:W-:Y:S01]  /*15130*/  HMMA.16816.F32.BF16 R80, R100.reuse, R118, R80 ;  /* 0x000000766450723c */ /* 0x040fe20000041850 */
[----:B------:R-:W4:Y:S07]  /*15140*/  LDSM.16.MT88.4 R116, [R134+UR4+0x1900] ;  /* 0x001900048674783b */ /* 0x000f2e0008004200 */
[C---:B--2---:R-:W-:Y:S08]  /*15150*/  HMMA.16816.F32.BF16 R84, R100.reuse, R104, R84 ;  /* 0x000000686454723c */ /* 0x044ff00000041854 */
[C---:B------:R-:W-:Y:S08]  /*15160*/  HMMA.16816.F32.BF16 R88, R100.reuse, R106, R88 ;  /* 0x0000006a6458723c */ /* 0x040ff00000041858 */
[C---:B---3--:R-:W-:Y:S08]  /*15170*/  HMMA.16816.F32.BF16 R92, R100.reuse, R112, R92 ;  /* 0x00000070645c723c */ /* 0x048ff0000004185c */
[----:B------:R-:W-:Y:S08]  /*15180*/  HMMA.16816.F32.BF16 R96, R100, R114, R96 ;  /* 0x000000726460723c */ /* 0x000ff00000041860 */
[C---:B------:R-:W-:Y:S08]  /*15190*/  HMMA.16816.F32.BF16 R128, R136.reuse, R124, R4 ;  /* 0x0000007c8880723c */ /* 0x040ff00000041804 */
[C---:B------:R-:W-:Y:S08]  /*151a0*/  HMMA.16816.F32.BF16 R124, R136.reuse, R126, R8 ;  /* 0x0000007e887c723c */ /* 0x040ff00000041808 */
[C---:B-1----:R-:W-:Y:S08]  /*151b0*/  HMMA.16816.F32.BF16 R100, R136.reuse, R108, R12 ;  /* 0x0000006c8864723c */ /* 0x042ff0000004180c */
[C---:B------:R-:W-:Y:S08]  /*151c0*/  HMMA.16816.F32.BF16 R104, R136.reuse, R110, R16 ;  /* 0x0000006e8868723c */ /* 0x040ff00000041810 */
[C---:B----4-:R-:W-:Y:S01]  /*151d0*/  HMMA.16816.F32.BF16 R108, R136.reuse, R116, R20 ;  /* 0x00000074886c723c */ /* 0x050fe20000041814 */
[----:B------:R-:W1:Y:S07]  /*151e0*/  LDSM.16.MT88.4 R20, [R134+UR4+0x5900] ;  /* 0x005900048614783b */ /* 0x000e6e0008004200 */
[C---:B------:R-:W-:Y:S01]  /*151f0*/  HMMA.16816.F32.BF16 R112, R136.reuse, R118, R24 ;  /* 0x000000768870723c */ /* 0x040fe20000041818 */
[----:B------:R-:W2:Y:S07]  /*15200*/  LDSM.16.MT88.4 R24, [R165+0x5900] ;  /* 0x00590000a518783b */ /* 0x000eae0000004200 */
        /* <DEDUP_REMOVED lines=34> */
[----:B------:R-:W-:Y:S02]  /*15430*/  FADD.FTZ R228, R228, R227 ;  /* 0x000000e3e4e47221 */ /* 0x000fe40000010000 */
[----:B------:R-:W-:Y:S02]  /*15440*/  FADD.FTZ R201, R229, R226 ;  /* 0x000000e2e5c97221 */ /* 0x000fe40000010000 */
[----:B------:R-:W-:Y:S02]  /*15450*/  FADD.FTZ R231, R231, R228 ;  /* 0x000000e4e7e77221 */ /* 0x000fe40000010000 */
[----:B------:R-:W-:Y:S02]  /*15460*/  FADD.FTZ R201, R230, R201 ;  /* 0x000000c9e6c97221 */ /* 0x000fe40000010000 */
[----:B------:R-:W-:Y:S01]  /*15470*/  FADD.FTZ R206, R232, R231 ;  /* 0x000000e7e8ce7221 */ /* 0x000fe20000010000 */
[----:B------:R-:W-:-:S05]  /*15480*/  @!P0 BRA `(.L_x_1673) ;  /* 0x0000045000008947 */ /* 0x000fca0003800000 */
[----:B------:R-:W-:Y:S01]  /*15490*/  ISETP.NE.AND P2, PT, R195, 0x1, PT ;  /* 0x00000001c300780c */ /* 0x000fe20003f45270 */
[----:B------:R-:W-:Y:S01]  /*154a0*/  USHF.L.U32 UR4, UR13, 0x6, URZ ;  /* 0x000000060d047899 */ /* 0x000fe2000800063f */
[----:B------:R-:W-:Y:S01]  /*154b0*/  IADD3 R9, -R210, 0x10, RZ ;  /* 0x00000010d2097810 */ /* 0x000fe20007ffe1ff */
[----:B------:R-:W-:Y:S03]  /*154c0*/  IMAD.MOV.U32 R197, RZ, RZ, RZ ;  /* 0x000000ffffc57224 */ /* 0x000fe600078e00ff */
[----:B------:R-:W-:Y:S01]  /*154d0*/  LOP3.LUT R9, R9, 0xf, RZ, 0xc0, !PT ;  /* 0x0000000f09097812 */ /* 0x000fe200078ec0ff */
[----:B------:R-:W-:Y:S05]  /*154e0*/  IMAD.U32 R3, RZ, RZ, UR4 ;  /* 0x00000004ff037e24 */ /* 0x000fea000f8e00ff */
[----:B------:R-:W-:Y:S04]  /*154f0*/  IADD3 R3, R200, UR8, R3 ;  /* 0x00000008c8037c10 */ /* 0x000fe8000fffe003 */
[----:B------:R-:W-:Y:S05]  /*15500*/  IADD3 R198, R3, -0x80, RZ ;  /* 0xffffff8003c67810 */ /* 0x000fea0007ffe0ff */
[----:B------:R-:W-:Y:S04]  /*15510*/  @P2 IMAD.HI.U32 R4, R198, c[0x0][0x2bc], RZ ;  /* 0x0000af00c6042a27 */ /* 0x000fe800078e00ff */
[----:B------:R-:W-:Y:S01]  /*15520*/  IMAD.MOV.U32 R3, RZ, RZ, R198 ;  /* 0x000000ffff037224 */ /* 0x000fe200078e00c6 */
        /* <DEDUP_REMOVED lines=9> */
[----:B------:R1:W2:Y:S04]  /*155c0*/  @!P3 LDG.E R197, [R6.64] ;  /* 0x0000000a06c5b981 */ /* 0x0002a8000c1e1900 */
[----:B------:R-:W-:Y:S04]  /*155d0*/  IMAD R3, R3, c[0x0][0x1e0], RZ ;  /* 0x0000780003037a24 */ /* 0x000fe800078e02ff */
[----:B------:R-:W-:Y:S04]  /*155e0*/  IMAD R3, R198, c[0x0][0x1e4], R3 ;  /* 0x00007900c6037a24 */ /* 0x000fe800078e0203 */
[----:B------:R-:W-:Y:S01]  /*155f0*/  IMAD.IADD R5, R5, 0x1, R3 ;  /* 0x0000000105057824 */ /* 0x000fe200078e0203 */
[----:B-1----:R-:W-:Y:S02]  /*15600*/  SHF.L.U64.HI R7, R212, 0x1, R209 ;  /* 0x00000001d4077819 */ /* 0x002fe400000102d1 */
[----:B--2---:R-:W-:Y:S01]  /*15610*/  SHF.R.S32.HI R8, RZ, 0x1f, R197 ;  /* 0x0000001fff087819 */ /* 0x004fe200000114c5 */
[C---:B------:R-:W-:Y:S04]  /*15620*/  IMAD.WIDE.U32 R4, R197.reuse, c[0x0][0x1f0], R4 ;  /* 0x00007c00c5047a25 */ /* 0x040fe800078e0004 */
[----:B------:R-:W-:Y:S01]  /*15630*/  IMAD R8, R8, c[0x0][0x1f0], RZ ;  /* 0x00007c0008087a24 */ /* 0x000fe200078e02ff */
[----:B------:R-:W-:Y:S03]  /*15640*/  IADD3 R4, P0, R202, R4, RZ ;  /* 0x00000004ca047210 */ /* 0x000fe60007f1e0ff */
[----:B------:R-:W-:Y:S05]  /*15650*/  IMAD R8, R197, c[0x0][0x1f4], R8 ;  /* 0x00007d00c5087a24 */ /* 0x000fea00078e0208 */
[----:B------:R-:W-:Y:S01]  /*15660*/  IADD3.X R3, R193, R5, R8, P0, !PT ;  /* 0x00000005c1037210 */ /* 0x000fe200007fe408 */
[----:B------:R-:W-:Y:S01]  /*15670*/  IMAD.SHL.U32 R5, R212, 0x2, RZ ;  /* 0x00000002d4057824 */ /* 0x000fe200078e00ff */
[C---:B------:R-:W-:Y:S02]  /*15680*/  LEA R6, P0, R4.reuse, c[0x0][0x1c8], 0x1 ;  /* 0x0000720004067a11 */ /* 0x040fe400078008ff */
[----:B------:R-:W-:Y:S02]  /*15690*/  SEL R8, RZ, 0x10, P5 ;  /* 0x00000010ff087807 */ /* 0x000fe40002800000 */
[----:B------:R-:W-:Y:S01]  /*156a0*/  LEA.HI.X R14, R4, c[0x0][0x1cc], R3, 0x1, P0 ;  /* 0x00007300040e7a11 */ /* 0x000fe200000f0c03 */
[----:B------:R-:W1:Y:S01]  /*156b0*/  SHFL.IDX PT, R10, R6, 0x1, 0x181f ;  /* 0x00381f00060a7f89 */ /* 0x000e6200000e0000 */
[----:B------:R-:W-:Y:S01]  /*156c0*/  ISETP.NE.U32.AND P2, PT, R8, RZ, PT ;  /* 0x000000ff0800720c */ /* 0x000fe20003f45070 */
[----:B------:R-:W-:Y:S01]  /*156d0*/  IMAD.SHL.U32 R4, R208, 0x2, RZ ;  /* 0x00000002d0047824 */ /* 0x000fe200078e00ff */
[----:B------:R-:W-:Y:S01]  /*156e0*/  SEL R3, RZ, 0x10, P4 ;  /* 0x00000010ff037807 */ /* 0x000fe20002000000 */
[----:B------:R-:W2:Y:S01]  /*156f0*/  SHFL.IDX PT, R13, R14, 0x1, 0x181f ;  /* 0x00381f000e0d7f89 */ /* 0x000ea200000e0000 */
[----:B------:R-:W-:Y:S02]  /*15700*/  IADD3 R16, -R8, 0x10, RZ ;  /* 0x0000001008107810 */ /* 0x000fe40007ffe1ff */
[----:B------:R-:W-:Y:S01]  /*15710*/  IADD3 R11, -R3, 0x10, RZ ;  /* 0x00000010030b7810 */ /* 0x000fe20007ffe1ff */
[----:B------:R3:W4:Y:S01]  /*15720*/  SHFL.IDX PT, R12, R6, RZ, 0x181f ;  /* 0x00181fff060c7589 */ /* 0x00072200000e0000 */
[----:B------:R-:W-:Y:S02]  /*15730*/  LOP3.LUT R16, R16, 0xf, RZ, 0xc0, !PT ;  /* 0x0000000f10107812 */ /* 0x000fe400078ec0ff */
[----:B------:R-:W-:Y:S01]  /*15740*/  LOP3.LUT R11, R11, 0xf, RZ, 0xc0, !PT ;  /* 0x0000000f0b0b7812 */ /* 0x000fe200078ec0ff */
[----:B------:R-:W5:Y:S01]  /*15750*/  SHFL.IDX PT, R15, R14, RZ, 0x181f ;  /* 0x00181fff0e0f7589 */ /* 0x000f6200000e0000 */
[-C--:B-1----:R-:W-:Y:S04]  /*15760*/  IADD3 R16, P1, P0, R16, R10.reuse, R5 ;  /* 0x0000000a10107210 */ /* 0x082fe8000783e005 */
[-C--:B--2---:R-:W-:Y:S02]  /*15770*/  IADD3.X R17, RZ, R13.reuse, R7, P1, P0 ;  /* 0x0000000dff117210 */ /* 0x084fe40000fe0407 */
[-C--:B------:R-:W-:Y:S02]  /*15780*/  IADD3 R18, P1, P0, R11, R10.reuse, R4 ;  /* 0x0000000a0b127210 */ /* 0x080fe4000783e004 */
[----:B---3--:R-:W-:Y:S04]  /*15790*/  SHF.L.U64.HI R6, R208, 0x1, R211 ;  /* 0x00000001d0067819 */ /* 0x008fe800000102d3 */
[-C--:B------:R-:W-:Y:S02]  /*157a0*/  IADD3.X R19, RZ, R13.reuse, R6, P1, P0 ;  /* 0x0000000dff137210 */ /* 0x080fe40000fe0406 */
[----:B------:R-:W-:Y:S01]  /*157b0*/  IADD3 R20, P1, P0, R9, R10, R215 ;  /* 0x0000000a09147210 */ /* 0x000fe2000783e0d7 */
[----:B------:R-:W-:Y:S03]  /*157c0*/  IMAD.U32 R10, RZ, RZ, UR6 ;  /* 0x00000006ff0a7e24 */ /* 0x000fe6000f8e00ff */
[----:B------:R-:W-:Y:S01]  /*157d0*/  IADD3.X R21, RZ, R13, R216, P1, P0 ;  /* 0x0000000dff157210 */ /* 0x000fe20000fe04d8 */
[----:B------:R-:W-:Y:S01]  /*157e0*/  IMAD R10, R10, 0x3000, R199 ;  /* 0x000030000a0a7824 */ /* 0x000fe200078e02c7 */
[C---:B----4-:R-:W-:Y:S02]  /*157f0*/  IADD3 R22, P1, R12.reuse, R5, RZ ;  /* 0x000000050c167210 */ /* 0x050fe40007f3e0ff */
[----:B------:R-:W-:Y:S01]  /*15800*/  IADD3 R24, P0, R12, R4, RZ ;  /* 0x000000040c187210 */ /* 0x000fe20007f1e0ff */
[----:B------:R-:W-:Y:S02]  /*15810*/  IMAD.SHL.U32 R5, R10, 0x2, RZ ;  /* 0x000000020a057824 */ /* 0x000fe400078e00ff */
        /* <DEDUP_REMOVED lines=12> */
.L_x_1673:
        /* <DEDUP_REMOVED lines=11> */
.L_x_1671:
[----:B------:R-:W-:-:S13]  /*15990*/  ISETP.LE.AND P0, PT, RZ, UR13, PT ;  /* 0x0000000dff007c0c */ /* 0x000fda000bf03270 */
[----:B------:R-:W-:Y:S05]  /*159a0*/  @!P0 BRA `(.L_x_1675) ;  /* 0x00002bb000008947 */ /* 0x000fea0003800000 */
[----:B------:R-:W2:Y:S01]  /*159b0*/  S2R R4, SR_TID.X ;  /* 0x0000000000047919 */ /* 0x000ea20000002100 */
[----:B------:R-:W-:Y:S01]  /*159c0*/  IMAD.MOV.U32 R188, RZ, RZ, 0x40 ;  /* 0x00000040ffbc7424 */ /* 0x000fe200078e00ff */
[C---:B------:R-:W-:Y:S01]  /*159d0*/  SHF.L.U64.HI R209, R212.reuse, 0x1, R209 ;  /* 0x00000001d4d17819 */ /* 0x040fe200000102d1 */
[----:B------:R-:W-:Y:S01]  /*159e0*/  IMAD.SHL.U32 R212, R212, 0x2, RZ ;  /* 0x00000002d4d47824 */ /* 0x000fe200078e00ff */
[C---:B------:R-:W-:Y:S01]  /*159f0*/  SHF.L.U64.HI R211, R208.reuse, 0x1, R211 ;  /* 0x00000001d0d37819 */ /* 0x040fe200000102d3 */
[----:B------:R-:W-:Y:S02]  /*15a00*/  IMAD.SHL.U32 R208, R208, 0x2, RZ ;  /* 0x00000002d0d07824 */ /* 0x000fe400078e00ff */
[----:B------:R-:W-:Y:S02]  /*15a10*/  IMAD.MOV.U32 R133, RZ, RZ, R2 ;  /* 0x000000ffff857224 */ /* 0x000fe400078e0002 */
[----:B------:R-:W-:Y:S01]  /*15a20*/  IMAD.IADD R186, R184, 0x1, R183 ;  /* 0x00000001b8ba7824 */ /* 0x000fe200078e02b7 */
[----:B-12---:R-:W-:-:S04]  /*15a30*/  SHF.R.S32.HI R3, RZ, 0x1f, R4 ;  /* 0x0000001fff037819 */ /* 0x006fc80000011404 */
[----:B------:R-:W-:-:S04]  /*15a40*/  LEA.HI R3, R3, R4, RZ, 0x3 ;  /* 0x0000000403037211 */ /* 0x000fc800078f18ff */
[----:B------:R-:W-:-:S05]  /*15a50*/  LOP3.LUT R3, R3, 0xfffffff8, RZ, 0xc0, !PT ;  /* 0xfffffff803037812 */ /* 0x000fca00078ec0ff */
[----:B------:R-:W-:Y:S01]  /*15a60*/  IMAD.IADD R3, R4, 0x1, -R3 ;  /* 0x0000000104037824 */ /* 0x000fe200078e0a03 */
[----:B------:R-:W-:-:S04]  /*15a70*/  SHF.R.S32.HI R4, RZ, 0x1f, R207 ;  /* 0x0000001fff047819 */ /* 0x000fc800000114cf */
[----:B------:R-:W-:Y:S01]  /*15a80*/  LOP3.LUT P0, RZ, R3, 0x4, RZ, 0xc0, !PT ;  /* 0x0000000403ff7812 */ /* 0x000fe2000780c0ff */
[----:B------:R-:W-:Y:S01]  /*15a90*/  IMAD.MOV.U32 R3, RZ, RZ, R0 ;  /* 0x000000ffff037224 */ /* 0x000fe200078e0000 */
[C---:B------:R-:W-:Y:S01]  /*15aa0*/  SHF.L.U64.HI R189, R207.reuse, 0x1, R4 ;  /* 0x00000001cfbd7819 */ /* 0x040fe20000010204 */
[----:B------:R-:W-:Y:S01]  /*15ab0*/  IMAD.SHL.U32 R207, R207, 0x2, RZ ;  /* 0x00000002cfcf7824 */ /* 0x000fe200078e00ff */
[----:B------:R-:W-:Y:S02]  /*15ac0*/  SEL R188, R188, 0xffffffc0, !P0 ;  /* 0xffffffc0bcbc7807 */ /* 0x000fe40004000000 */
.L_x_1678:
        /* <DEDUP_REMOVED lines=18> */
[C---:B------:R-:W-:Y:S01]  /*15bf0*/  IMAD.WIDE.U32 R8, R198.reuse, c[0x0][0x208], RZ ;  /* 0x00008200c6087a25 */ /* 0x040fe200078e00ff */
[----:B------:R-:W-:Y:S03]  /*15c00*/  SHF.R.S32.HI R7, RZ, 0x1f, R197 ;  /* 0x0000001fff077819 */ /* 0x000fe600000114c5 */
        /* <DEDUP_REMOVED lines=9> */
[C---:B------:R-:W-:Y:S04]  /*15ca0*/  LEA R20, P0, R5.reuse, c[0x0][0x1f8], 0x1 ;  /* 0x00007e0005147a11 */ /* 0x040fe800078008ff */
[----:B------:R-:W-:Y:S01]  /*15cb0*/  LEA.HI.X R6, R5, c[0x0][0x1fc], R0, 0x1, P0 ;  /* 0x00007f0005067a11 */ /* 0x000fe200000f0c00 */
[----:B------:R-:W5:Y:S01]  /*15cc0*/  SHFL.IDX PT, R9, R20, RZ, 0x181f ;  /* 0x00181fff14097589 */ /* 0x000f6200000e0000 */
[----:B------:R-:W-:Y:S03]  /*15cd0*/  IMAD.U32 R5, RZ, RZ, UR6 ;  /* 0x00000006ff057e24 */ /* 0x000fe6000f8e00ff */
[----:B------:R-:W4:Y:S01]  /*15ce0*/  SHFL.IDX PT, R2, R6, RZ, 0x181f ;  /* 0x00181fff06027589 */ /* 0x000f2200000e0000 */
[----:B------:R-:W-:Y:S03]  /*15cf0*/  IMAD R4, R5, 0x6000, R196 ;  /* 0x0000600005047824 */ /* 0x000fe600078e02c4 */
[----:B------:R-:W3:Y:S04]  /*15d00*/  SHFL.IDX PT, R7, R20, 0x1, 0x181f ;  /* 0x00381f0014077f89 */ /* 0x000ee800000e0000 */
[----:B------:R2:W1:Y:S01]  /*15d10*/  SHFL.IDX PT, R0, R6, 0x1, 0x181f ;  /* 0x00381f0006007f89 */ /* 0x00046200000e0000 */
[C---:B-----5:R-:W-:Y:S02]  /*15d20*/  IADD3 R10, P0, R9.reuse, R212, RZ ;  /* 0x000000d4090a7210 */ /* 0x060fe40007f1e0ff */
[C---:B------:R-:W-:Y:S02]  /*15d30*/  IADD3 R8, P1, R9.reuse, R208, RZ ;  /* 0x000000d009087210 */ /* 0x040fe40007f3e0ff */
[C---:B----4-:R-:W-:Y:S02]  /*15d40*/  IADD3.X R11, R2.reuse, R209, RZ, P0, !PT ;  /* 0x000000d1020b7210 */ /* 0x050fe400007fe4ff */
[----:B------:R-:W-:Y:S01]  /*15d50*/  IADD3 R14, P0, R9, R207, RZ ;  /* 0x000000cf090e7210 */ /* 0x000fe20007f1e0ff */
[C---:B------:R-:W-:Y:S01]  /*15d60*/  IMAD.X R9, R2.reuse, 0x1, R211, P1 ;  /* 0x0000000102097824 */ /* 0x040fe200008e06d3 */
[C---:B---3--:R-:W-:Y:S01]  /*15d70*/  IADD3 R12, P2, R7.reuse, R212, RZ ;  /* 0x000000d4070c7210 */ /* 0x048fe20007f5e0ff */
[----:B------:R3:W-:Y:S02]  /*15d80*/  LDGSTS.E.BYPASS.LTC128B.128 [R4], [R10.64], !P5 ;  /* 0x000000000a047fae */ /* 0x0007e4000e901d4a */
[----:B------:R-:W-:Y:S01]  /*15d90*/  IMAD.X R15, R2, 0x1, R189, P0 ;  /* 0x00000001020f7824 */ /* 0x000fe200000e06bd */
[C---:B--2---:R-:W-:Y:S01]  /*15da0*/  IADD3 R6, P1, R7.reuse, R208, RZ ;  /* 0x000000d007067210 */ /* 0x044fe20007f3e0ff */
[----:B------:R3:W-:Y:S01]  /*15db0*/  LDGSTS.E.BYPASS.LTC128B.128 [R4+0x2000], [R8.64], !P4 ;  /* 0x0200000008047fae */ /* 0x0007e2000e101d4a */
[C---:B-1----:R-:W-:Y:S02]  /*15dc0*/  IADD3.X R13, R0.reuse, R209, RZ, P2, !PT ;  /* 0x000000d1000d7210 */ /* 0x042fe400017fe4ff */
[----:B------:R-:W-:Y:S01]  /*15dd0*/  IADD3 R20, P0, R7, R207, RZ ;  /* 0x000000cf07147210 */ /* 0x000fe20007f1e0ff */
[----:B------:R3:W-:Y:S01]  /*15de0*/  LDGSTS.E.BYPASS.LTC128B.128 [R4+0x4000], [R14.64], !P6 ;  /* 0x040000000e047fae */ /* 0x0007e2000f101d4a */
[C---:B------:R-:W-:Y:S02]  /*15df0*/  IMAD.X R7, R0.reuse, 0x1, R211, P1 ;  /* 0x0000000100077824 */ /* 0x040fe400008e06d3 */
[----:B------:R-:W-:Y:S01]  /*15e00*/  IADD3.X R21, R0, R189, RZ, P0, !PT ;  /* 0x000000bd00157210 */ /* 0x000fe200007fe4ff */
[----:B------:R3:W-:Y:S04]  /*15e10*/  LDGSTS.E.BYPASS.LTC128B.128 [R4+0x1000], [R12.64], !P5 ;  /* 0x010000000c047fae */ /* 0x0007e8000e901d4a */
[----:B------:R3:W-:Y:S04]  /*15e20*/  LDGSTS.E.BYPASS.LTC128B.128 [R4+0x3000], [R6.64], !P4 ;  /* 0x0300000006047fae */ /* 0x0007e8000e101d4a */
[----:B------:R3:W-:Y:S02]  /*15e30*/  LDGSTS.E.BYPASS.LTC128B.128 [R4+0x5000], [R20.64], !P6 ;  /* 0x0500000014047fae */ /* 0x0007e4000f101d4a */
.L_x_1676:
        /* <DEDUP_REMOVED lines=210> */
[--C-:B------:R-:W-:Y:S01]  /*16b60*/  FFMA.FTZ R159, R8, c[0x0][0x2d0], -R166.reuse ;  /* 0x0000b400089f7a23 */ /* 0x100fe200000108a6 */
[----:B------:R-:W-:Y:S01]  /*16b70*/  IADD3 R8, R135, UR4, RZ ;  /* 0x0000000487087c10 */ /* 0x000fe2000fffe0ff */
[--C-:B------:R-:W-:Y:S02]  /*16b80*/  FFMA.FTZ R160, R9, c[0x0][0x2d0], -R166.reuse ;  /* 0x0000b40009a07a23 */ /* 0x100fe400000108a6 */
        /* <DEDUP_REMOVED lines=368> */
[----:B------:R-:W-:Y:S05]  /*18290*/  IMAD R3, R198, c[0x0][0x1e4], R3 ;  /* 0x00007900c6037a24 */ /* 0x000fea00078e0203 */
[----:B------:R-:W-:Y:S01]  /*182a0*/  IADD3 R5, R5, R3, RZ ;  /* 0x0000000305057210 */ /* 0x000fe20007ffe0ff */
[----:B-1----:R-:W-:Y:S04]  /*182b0*/  IMAD.U32 R8, RZ, RZ, UR6 ;  /* 0x00000006ff087e24 */ /* 0x002fe8000f8e00ff */
        /* <DEDUP_REMOVED lines=9> */
[----:B------:R-:W1:Y:S01]  /*18350*/  SHFL.IDX PT, R7, R17, RZ, 0x181f ;  /* 0x00181fff11077589 */ /* 0x000e6200000e0000 */
[----:B------:R-:W-:Y:S03]  /*18360*/  IMAD.SHL.U32 R3, R8, 0x2, RZ ;  /* 0x0000000208037824 */ /* 0x000fe600078e00ff */
[----:B------:R-:W2:Y:S04]  /*18370*/  SHFL.IDX PT, R6, R16, RZ, 0x181f ;  /* 0x00181fff10067589 */ /* 0x000ea800000e0000 */
[----:B------:R-:W3:Y:S04]  /*18380*/  SHFL.IDX PT, R5, R17, 0x1, 0x181f ;  /* 0x00381f0011057f89 */ /* 0x000ee800000e0000 */
[----:B------:R4:W5:Y:S01]  /*18390*/  SHFL.IDX PT, R4, R16, 0x1, 0x181f ;  /* 0x00381f0010047f89 */ /* 0x00096200000e0000 */
[C---:B-1----:R-:W-:Y:S02]  /*183a0*/  IADD3 R12, P0, R7.reuse, R212, RZ ;  /* 0x000000d4070c7210 */ /* 0x042fe40007f1e0ff */
[C---:B------:R-:W-:Y:S03]  /*183b0*/  IADD3 R10, P1, R7.reuse, R208, RZ ;  /* 0x000000d0070a7210 */ /* 0x040fe60007f3e0ff */
[C---:B--2---:R-:W-:Y:S01]  /*183c0*/  IMAD.X R13, R6.reuse, 0x1, R209, P0 ;  /* 0x00000001060d7824 */ /* 0x044fe200000e06d1 */
[----:B------:R-:W-:Y:S02]  /*183d0*/  IADD3 R14, P0, R7, R207, RZ ;  /* 0x000000cf070e7210 */ /* 0x000fe40007f1e0ff */
[C---:B------:R-:W-:Y:S02]  /*183e0*/  IADD3.X R11, R6.reuse, R211, RZ, P1, !PT ;  /* 0x000000d3060b7210 */ /* 0x040fe40000ffe4ff */
[----:B------:R1:W-:Y:S01]  /*183f0*/  LDGSTS.E.BYPASS.LTC128B.128 [R3+0xc100], [R12.64], !P5 ;  /* 0x0c1000000c037fae */ /* 0x0003e2000e901d4a */
[C---:B---3--:R-:W-:Y:S01]  /*18400*/  IADD3 R8, P2, R5.reuse, R212, RZ ;  /* 0x000000d405087210 */ /* 0x048fe20007f5e0ff */
[----:B------:R-:W-:Y:S01]  /*18410*/  IMAD.X R15, R6, 0x1, R189, P0 ;  /* 0x00000001060f7824 */ /* 0x000fe200000e06bd */
        /* <DEDUP_REMOVED lines=10> */
.L_x_1677:
        /* <DEDUP_REMOVED lines=10> */
.L_x_1675:
[----:B------:R-:W2:Y:S01]  /*18560*/  SHFL.BFLY PT, R4, R201, 0x2, 0x1f ;  /* 0x0c401f00c9047f89 */ /* 0x000ea200000e0000 */
[----:B------:R-:W-:-:S02]  /*18570*/  MOV R11, 0xff800000 ;  /* 0xff800000000b7802 */ /* 0x000fc40000000f00 */
[----:B-1----:R-:W-:Y:S01]  /*18580*/  MOV R12, 0xff800000 ;  /* 0xff800000000c7802 */ /* 0x002fe20000000f00 */
[----:B------:R-:W1:Y:S01]  /*18590*/  SHFL.BFLY PT, R3, R206, 0x2, 0x1f ;  /* 0x0c401f00ce037f89 */ /* 0x000e6200000e0000 */
[----:B------:R-:W-:Y:S01]  /*185a0*/  PLOP3.LUT P2, PT, PT, PT, PT, 0x8, 0x0 ;  /* 0x000000000000781c */ /* 0x000fe20003f4e170 */
[----:B--2---:R-:W-:Y:S02]  /*185b0*/  FADD.FTZ R7, R4, R201 ;  /* 0x000000c904077221 */ /* 0x004fe40000010000 */
[----:B------:R-:W-:Y:S01]  /*185c0*/  CS2R R4, SRZ ;  /* 0x0000000000047805 */ /* 0x000fe2000001ff00 */
[----:B-1----:R-:W-:Y:S02]  /*185d0*/  FADD.FTZ R8, R3, R206 ;  /* 0x000000ce03087221 */ /* 0x002fe40000010000 */
[----:B------:R-:W1:Y:S04]  /*185e0*/  SHFL.BFLY PT, R6, R7, 0x1, 0x1f ;  /* 0x0c201f0007067f89 */ /* 0x000e6800000e0000 */
[----:B------:R-:W2:Y:S01]  /*185f0*/  SHFL.BFLY PT, R3, R8, 0x1, 0x1f ;  /* 0x0c201f0008037f89 */ /* 0x000ea200000e0000 */
[----:B-1----:R-:W-:-:S02]  /*18600*/  FADD.FTZ R6, R7, R6 ;  /* 0x0000000607067221 */ /* 0x002fc40000010000 */
[----:B--2---:R-:W-:-:S03]  /*18610*/  FADD.FTZ R3, R3, R8 ;  /* 0x0000000803037221 */ /* 0x004fc60000010000 */
[----:B------:R-:W-:Y:S02]  /*18620*/  FSETP.NE.FTZ.AND P1, PT, R6, RZ, PT ;  /* 0x000000ff0600720b */ /* 0x000fe40003f35000 */
[----:B------:R-:W-:-:S11]  /*18630*/  FSETP.NE.FTZ.AND P0, PT, R3, RZ, PT ;  /* 0x000000ff0300720b */ /* 0x000fd60003f15000 */
[----:B------:R-:W1:Y:S01]  /*18640*/  @P1 MUFU.RCP R5, R6 ;  /* 0x0000000600051308 */ /* 0x000e620000001000 */
[----:B------:R-:W-:Y:S02]  /*18650*/  @P1 MOV R14, 0x3f317218 ;  /* 0x3f317218000e1802 */ /* 0x000fe40000000f00 */
[----:B------:R-:W-:-:S05]  /*18660*/  @P0 MOV R15, 0x3f317218 ;  /* 0x3f317218000f0802 */ /* 0x000fca0000000f00 */
[----:B------:R-:W2:Y:S08]  /*18670*/  @P1 MUFU.LG2 R6, R6 ;  /* 0x0000000600061308 */ /* 0x000eb00000000c00 */
[----:B------:R-:W-:Y:S01]  /*18680*/  @P0 MUFU.RCP R4, R3 ;  /* 0x0000000300040308 */ /* 0x000fe20000001000 */
[C---:B-1----:R-:W-:Y:S02]  /*18690*/  FMUL.FTZ R128, R5.reuse, R128 ;  /* 0x0000008005807220 */ /* 0x042fe40000410000 */
[----:B------:R-:W-:-:S02]  /*186a0*/  FMUL.FTZ R129, R5, R129 ;  /* 0x0000008105817220 */ /* 0x000fc40000410000 */
[C---:B------:R-:W-:Y:S02]  /*186b0*/  FMUL.FTZ R124, R5.reuse, R124 ;  /* 0x0000007c057c7220 */ /* 0x040fe40000410000 */
[C---:B------:R-:W-:Y:S01]  /*186c0*/  FMUL.FTZ R125, R5.reuse, R125 ;  /* 0x0000007d057d7220 */ /* 0x040fe20000410000 */
[----:B------:R-:W1:Y:S01]  /*186d0*/  @P0 MUFU.LG2 R3, R3 ;  /* 0x0000000300030308 */ /* 0x000e620000000c00 */
[----:B--2---:R-:W-:Y:S02]  /*186e0*/  @P1 FMUL.FTZ R13, R6, 0.69314718246459960938 ;  /* 0x3f317218060d1820 */ /* 0x004fe40000410000 */
[----:B------:R-:W-:Y:S02]  /*186f0*/  @P1 FMUL.FTZ R6, R14, c[0x0][0x2d0] ;  /* 0x0000b4000e061a20 */ /* 0x000fe40000410000 */
[C---:B------:R-:W-:Y:S02]  /*18700*/  FMUL.FTZ R100, R5.reuse, R100 ;  /* 0x0000006405647220 */ /* 0x040fe40000410000 */
[----:B------:R-:W-:-:S02]  /*18710*/  FMUL.FTZ R101, R5, R101 ;  /* 0x0000006505657220 */ /* 0x000fc40000410000 */
[C---:B------:R-:W-:Y:S02]  /*18720*/  FMUL.FTZ R104, R5.reuse, R104 ;  /* 0x0000006805687220 */ /* 0x040fe40000410000 */
[C---:B------:R-:W-:Y:S02]  /*18730*/  FMUL.FTZ R105, R5.reuse, R105 ;  /* 0x0000006905697220 */ /* 0x040fe40000410000 */
[C---:B------:R-:W-:Y:S02]  /*18740*/  FMUL.FTZ R108, R5.reuse, R108 ;  /* 0x0000006c056c7220 */ /* 0x040fe40000410000 */
[----:B------:R-:W-:Y:S02]  /*18750*/  FMUL.FTZ R109, R5, R109 ;  /* 0x0000006d056d7220 */ /* 0x000fe40000410000 */
[----:B-1----:R-:W-:Y:S02]  /*18760*/  @P0 FMUL.FTZ R14, R3, 0.69314718246459960938 ;  /* 0x3f317218030e0820 */ /* 0x002fe40000410000 */
[----:B------:R-:W-:-:S02]  /*18770*/  @P0 FMUL.FTZ R3, R15, c[0x0][0x2d0] ;  /* 0x0000b4000f030a20 */ /* 0x000fc40000410000 */
        /* <DEDUP_REMOVED lines=88> */
.L_x_1617:
        /* <DEDUP_REMOVED lines=134> */
[----:B-1----:R-:W-:-:S03]  /*19560*/  IMAD.WIDE R18, R191, R10, c[0x0][0x500] ;  /* 0x00014000bf127625 */ /* 0x002fc600078e020a */
[----:B------:R3:W-:Y:S04]  /*19570*/  STS [R25+0x8080], R8 ;  /* 0x0080800819007388 */ /* 0x0007e80000000800 */
[----:B------:R3:W-:Y:S04]  /*19580*/  STS [R25+0x8480], R94 ;  /* 0x0084805e19007388 */ /* 0x0007e80000000800 */
[----:B------:R3:W-:Y:S04]  /*19590*/  STS [R27+0x8000], R96 ;  /* 0x008000601b007388 */ /* 0x0007e80000000800 */
[----:B------:R3:W-:Y:S04]  /*195a0*/  STS [R27+0x8400], R98 ;  /* 0x008400621b007388 */ /* 0x0007e80000000800 */
[----:B------:R-:W-:Y:S01]  /*195b0*/  BAR.SYNC.DEFER_BLOCKING 0x1, 0x100 ;  /* 0x0044000000007b1d */ /* 0x000fe20000010000 */
[----:B------:R-:W-:-:S02]  /*195c0*/  IMAD.MOV.U32 R5, RZ, RZ, c[0x0][0x388] ;  /* 0x0000e200ff057624 */ /* 0x000fc400078e00ff */
[----:B--2---:R-:W-:-:S03]  /*195d0*/  @P1 IMAD.WIDE R20, R191, R10, c[0x0][0x508] ;  /* 0x00014200bf141625 */ /* 0x004fc600078e020a */
        /* <DEDUP_REMOVED lines=10> */
.L_x_1680:
        /* <DEDUP_REMOVED lines=26> */
[----:B------:R-:W-:Y:S01]  /*19820*/  IMAD R17, R190, c[0x0][0x494], R7 ;  /* 0x00012500be117a24 */ /* 0x000fe200078e0207 */
[----:B------:R-:W-:Y:S01]  /*19830*/  LOP3.LUT R7, R8, 0xfffffff8, RZ, 0xc0, !PT ;  /* 0xfffffff808077812 */ /* 0x000fe200078ec0ff */
        /* <DEDUP_REMOVED lines=31> */
[----:B------:R-:W-:Y:S02]  /*19a30*/  IMAD R17, R18, c[0x0][0x488], RZ ;  /* 0x0001220012117a24 */ /* 0x000fe400078e02ff */
[----:B------:R-:W-:Y:S01]  /*19a40*/  IMAD.SHL.U32 R0, R8, 0x40, RZ ;  /* 0x0000004008007824 */ /* 0x000fe200078e00ff */
[----:B------:R-:W-:Y:S01]  /*19a50*/  SHF.R.S32.HI R16, RZ, 0x1f, R6 ;  /* 0x0000001fff107819 */ /* 0x000fe20000011406 */
[----:B------:R-:W-:-:S03]  /*19a60*/  IMAD.WIDE.U32 R20, R10, c[0x0][0x488], R20 ;  /* 0x000122000a147a25 */ /* 0x000fc600078e0014 */
[----:B------:R-:W-:Y:S01]  /*19a70*/  LOP3.LUT R13, R0, 0x1c0, RZ, 0xc0, !PT ;  /* 0x000001c0000d7812 */ /* 0x000fe200078ec0ff */
        /* <DEDUP_REMOVED lines=11> */
[----:B------:R-:W-:Y:S01]  /*19b30*/  SHFL.IDX PT, R50, R7, 0x1, 0x1c1f ;  /* 0x003c1f0007327f89 */ /* 0x000fe200000e0000 */
[----:B------:R-:W-:Y:S01]  /*19b40*/  LOP3.LUT R13, R13, R2, RZ, 0x3c, !PT ;  /* 0x000000020d0d7212 */ /* 0x000fe200078e3cff */
[----:B------:R-:W-:-:S02]  /*19b50*/  IMAD.MOV R2, RZ, RZ, -R6 ;  /* 0x000000ffff027224 */ /* 0x000fc400078e0a06 */
[----:B------:R-:W1:Y:S01]  /*19b60*/  SHFL.IDX PT, R49, R17, RZ, 0x1c1f ;  /* 0x001c1fff11317589 */ /* 0x000e6200000e0000 */
[----:B------:R-:W-:Y:S02]  /*19b70*/  IMAD.IADD R19, R15, 0x1, R10 ;  /* 0x000000010f137824 */ /* 0x000fe400078e020a */
[----:B------:R-:W-:Y:S01]  /*19b80*/  IMAD R15, R2, c[0x0][0x4e8], R9 ;  /* 0x00013a00020f7a24 */ /* 0x000fe200078e0209 */
[----:B------:R-:W2:Y:S01]  /*19b90*/  SHFL.IDX PT, R51, R17, 0x1, 0x1c1f ;  /* 0x003c1f0011337f89 */ /* 0x000ea200000e0000 */
[----:B------:R-:W-:Y:S01]  /*19ba0*/  LEA R9, R57, R4, 0x7 ;  /* 0x0000000439097211 */ /* 0x000fe200078e38ff */
[----:B-----5:R-:W-:Y:S01]  /*19bb0*/  IMAD R2, R5, c[0x0][0x4e8], RZ ;  /* 0x00013a0005027a24 */ /* 0x020fe200078e02ff */
[----:B------:R-:W-:Y:S01]  /*19bc0*/  LEA R57, R57, R8, 0x7 ;  /* 0x0000000839397211 */ /* 0x000fe200078e38ff */
[----:B------:R-:W-:Y:S01]  /*19bd0*/  IMAD R21, R16, c[0x0][0x3e0], RZ ;  /* 0x0000f80010157a24 */ /* 0x000fe200078e02ff */
[C---:B------:R-:W-:Y:S01]  /*19be0*/  IADD3 R5, R9.reuse, 0x8, RZ ;  /* 0x0000000809057810 */ /* 0x040fe20007ffe0ff */
[----:B------:R-:W-:Y:S01]  /*19bf0*/  IMAD.MOV.U32 R18, RZ, RZ, R14 ;  /* 0x000000ffff127224 */ /* 0x000fe200078e000e */
[-C--:B------:R-:W-:Y:S01]  /*19c00*/  ISETP.GE.OR P1, PT, R9, R2.reuse, P2 ;  /* 0x000000020900720c */ /* 0x080fe20001726670 */
[C---:B------:R-:W-:Y:S01]  /*19c10*/  IMAD R21, R6.reuse, c[0x0][0x3e4], R21 ;  /* 0x0000f90006157a24 */ /* 0x040fe200078e0215 */
[----:B------:R-:W-:Y:S01]  /*19c20*/  ISETP.GE.OR P0, PT, R5, R2, P2 ;  /* 0x000000020500720c */ /* 0x000fe20001706670 */
[----:B------:R-:W-:Y:S01]  /*19c30*/  IMAD.WIDE.U32 R18, R6, c[0x0][0x3e0], R18 ;  /* 0x0000f80006127a25 */ /* 0x000fe200078e0012 */
[----:B------:R-:W-:-:S02]  /*19c40*/  SHF.L.U32 R6, R3, 0x3, RZ ;  /* 0x0000000303067819 */ /* 0x000fc400000006ff */
        /* <DEDUP_REMOVED lines=45> */
.L_x_1682:
[----:B--2---:R-:W-:Y:S05]  /*19f20*/  BSYNC B0 ;  /* 0x0000000000007941 */ /* 0x004fea0003800000 */
.L_x_1681:
        /* <DEDUP_REMOVED lines=23> */
.L_x_1684:
[----:B------:R-:W-:Y:S05]  /*1a0a0*/  BSYNC B0 ;  /* 0x0000000000007941 */ /* 0x000fea0003800000 */
.L_x_1683:
        /* <DEDUP_REMOVED lines=23> */
.L_x_1686:
[----:B------:R-:W-:Y:S05]  /*1a220*/  BSYNC B0 ;  /* 0x0000000000007941 */ /* 0x000fea0003800000 */
.L_x_1685:
        /* <DEDUP_REMOVED lines=24> */
.L_x_1679:
        /* <DEDUP_REMOVED lines=18> */
.L_x_1687:
[----:B-1----:R-:W1:Y:S01]  /*1a4d0*/  S2R R2, SR_TID.X ;  /* 0x0000000000027919 */ /* 0x002e620000002100 */
[----:B------:R-:W-:Y:S01]  /*1a4e0*/  SHF.R.S32.HI R5, RZ, 0x1f, R191 ;  /* 0x0000001fff057819 */ /* 0x000fe200000114bf */
[----:B------:R-:W-:Y:S01]  /*1a4f0*/  BSSY B0, `(.L_x_1688) ;  /* 0x0000026000007945 */ /* 0x000fe20003800000 */
[----:B------:R-:W-:-:S02]  /*1a500*/  SEL R191, R191, RZ, !P0 ;  /* 0x000000ffbfbf7207 */ /* 0x000fc40004000000 */
[----:B------:R-:W-:Y:S02]  /*1a510*/  SEL R5, R5, RZ, !P0 ;  /* 0x000000ff05057207 */ /* 0x000fe40004000000 */
[----:B-1----:R-:W-:-:S13]  /*1a520*/  ISETP.GT.AND P1, PT, R2, 0x7f, PT ;  /* 0x0000007f0200780c */ /* 0x002fda0003f24270 */
        /* <DEDUP_REMOVED lines=34> */
.L_x_1689:
[----:B------:R-:W-:Y:S05]  /*1a750*/  BSYNC B0 ;  /* 0x0000000000007941 */ /* 0x000fea0003800000 */
.L_x_1688:
        /* <DEDUP_REMOVED lines=64> */
.L_x_1691:
[----:B------:R-:W-:Y:S05]  /*1ab60*/  BSYNC B0 ;  /* 0x0000000000007941 */ /* 0x000fea0003800000 */
.L_x_1690:
        /* <DEDUP_REMOVED lines=21> */
.L_x_1693:
[----:B------:R-:W-:Y:S05]  /*1acc0*/  BSYNC B0 ;  /* 0x0000000000007941 */ /* 0x000fea0003800000 */
.L_x_1692:
        /* <DEDUP_REMOVED lines=21> */
.L_x_1695:
[----:B------:R-:W-:Y:S05]  /*1ae20*/  BSYNC B0 ;  /* 0x0000000000007941 */ /* 0x000fea0003800000 */
.L_x_1694:
        /* <DEDUP_REMOVED lines=22> */
.L_x_1696:
        /* <DEDUP_REMOVED lines=15> */
.L_x_1724:


//--------------------- .nv.shared._ZN7cutlass13device_kernelIN5flash19enable_sm80_to_sm89INS1_16FlashAttnFwdSm80INS1_25CollectiveMainloopFwdSm80ILi8ELi1ELb0EN4cute5tupleIJNS5_1CILi128EEENS7_ILi64EEENS7_ILi192EEEEEELi192ENS_10bfloat16_tEfNS_4arch4Sm80ELb0ELb0ELb0ELb0ELb1ELb0ELb1ELb0EEENS1_21CollectiveEpilogueFwdINS6_IJS8_SA_S9_EEENS6_IJNS7_ILi1EEESI_SI_EEESC_SE_Li256ELb0ELb1ELb0ELb0EEENS1_19SingleTileSchedulerILb0ELb0ELb1ELi128EEEEEEEEEvNT_6ParamsE --------------------------
	.section	.nv.shared._ZN7cutlass13device_kernelIN5flash19enable_sm80_to_sm89INS1_16FlashAttnFwdSm80INS1_25CollectiveMainloopFwdSm80ILi8ELi1ELb0EN4cute5tupleIJNS5_1CILi128EEENS7_ILi64EEENS7_ILi192EEEEEELi192ENS_10bfloat16_tEfNS_4arch4Sm80ELb0ELb0ELb0ELb0ELb1ELb0ELb1ELb0EEENS1_21CollectiveEpilogueFwdINS6_IJS8_SA_S9_EEENS6_IJNS7_ILi1EEESI_SI_EEESC_SE_Li256ELb0ELb1ELb0ELb0EEENS1_19SingleTileSchedulerILb0ELb0ELb1ELi128EEEEEEEEEvNT_6ParamsE,"aw",@nobits
	.sectionflags	@""
	.align	16


//--------------------- .nv.global                --------------------------
	.section	.nv.global,"aw",@nobits
.nv.global:
	.type		_ZN72_INTERNAL_ba7efca6_36_flash_fwd_hdim192_bf16_paged_sm80_cu_ceb34e2a_32014cute1_E,@object
	.size		_ZN72_INTERNAL_ba7efca6_36_flash_fwd_hdim192_bf16_paged_sm80_cu_ceb34e2a_32014cute1_E,(_ZN72_INTERNAL_ba7efca6_36_flash_fwd_hdim192_bf16_paged_sm80_cu_ceb34e2a_32014cuda3std3__45__cpo6cbeginE - _ZN72_INTERNAL_ba7efca6_36_flash_fwd_hdim192_bf16_paged_sm80_cu_ceb34e2a_32014cute1_E)
_ZN72_INTERNAL_ba7efca6_36_flash_fwd_hdim192_bf16_paged_sm80_cu_ceb34e2a_32014cute1_E:
	.zero		1
	.type		_ZN72_INTERNAL_ba7efca6_36_flash_fwd_hdim192_bf16_paged_sm80_cu_ceb34e2a_32014cuda3std3__45__cpo6cbeginE,@object
	.size		_ZN72_INTERNAL_ba7efca6_36_flash_fwd_hdim192_bf16_paged_sm80_cu_ceb34e2a_32014cuda3std3__45__cpo6cbeginE,(_ZN72_INTERNAL_ba7efca6_36_flash_fwd_hdim192_bf16_paged_sm80_cu_ceb34e2a_32014cuda3std3__48in_placeE - _ZN72_INTERNAL_ba7efca6_36_flash_fwd_hdim192_bf16_paged_sm80_cu_ceb34e2a_32014cuda3std3__45__cpo6cbeginE)
_ZN72_INTERNAL_ba7efca6_36_flash_fwd_hdim192_bf16_paged_sm80_cu_ceb34e2a_32014cuda3std3__45__cpo6cbeginE:
	.zero		1
	.type		_ZN72_INTERNAL_ba7efca6_36_flash_fwd_hdim192_bf16_paged_sm80_cu_ceb34e2a_32014cuda3std3__48in_placeE,@object
	.size		_ZN72_INTERNAL_ba7efca6_36_flash_fwd_hdim192_bf16_paged_sm80_cu_ceb34e2a_32014cuda3std3__48in_placeE,(_ZN72_INTERNAL_ba7efca6_36_flash_fwd_hdim192_bf16_paged_sm80_cu_ceb34e2a_32014cuda3std6ranges3__45__cpo9iter_moveE - _ZN72_INTERNAL_ba7efca6_36_flash_fwd_hdim192_bf16_paged_sm80_cu_ceb34e2a_32014cuda3std3__48in_placeE)
_ZN72_INTERNAL_ba7efca6_36_flash_fwd_hdim192_bf16_paged_sm80_cu_ceb34e2a_32014cuda3std3__48in_placeE:
	.zero		1
	.type		_ZN72_INTERNAL_ba7efca6_36_flash_fwd_hdim192_bf16_paged_sm80_cu_ceb34e2a_32014cuda3std6ranges3__45__cpo9iter_moveE,@object
	.size		_ZN72_INTERNAL_ba7efca6_36_flash_fwd_hdim192_bf16_paged_sm80_cu_ceb34e2a_32014cuda3std6ranges3__45__cpo9iter_moveE,(_ZN72_INTERNAL_ba7efca6_36_flash_fwd_hdim192_bf16_paged_sm80_cu_ceb34e2a_32014cuda3std3__45__cpo5beginE - _ZN72_INTERNAL_ba7efca6_36_flash_fwd_hdim192_bf16_paged_sm80_cu_ceb34e2a_32014cuda3std6ranges3__45__cpo9iter_moveE)
_ZN72_INTERNAL_ba7efca6_36_flash_fwd_hdim192_bf16_paged_sm80_cu_ceb34e2a_32014cuda3std6ranges3__45__cpo9iter_moveE:
	.zero		1
	.type		_ZN72_INTERNAL_ba7efca6_36_flash_fwd_hdim192_bf16_paged_sm80_cu_ceb34e2a_32014cuda3std3__45__cpo5beginE,@object
	.size		_ZN72_INTERNAL_ba7efca6_36_flash_fwd_hdim192_bf16_paged_sm80_cu_ceb34e2a_32014cuda3std3__45__cpo5beginE,(_ZN72_INTERNAL_ba7efca6_36_flash_fwd_hdim192_bf16_paged_sm80_cu_ceb34e2a_32014cuda3std3__474_GLOBAL__N__ba7efca6_36_flash_fwd_hdim192_bf16_paged_sm80_cu_ceb34e2a_32016ignoreE - _ZN72_INTERNAL_ba7efca6_36_flash_fwd_hdim192_bf16_paged_sm80_cu_ceb34e2a_32014cuda3std3__45__cpo5beginE)
_ZN72_INTERNAL_ba7efca6_36_flash_fwd_hdim192_bf16_paged_sm80_cu_ceb34e2a_32014cuda3std3__45__cpo5beginE:
	.zero		1
	.type		_ZN72_INTERNAL_ba7efca6_36_flash_fwd_hdim192_bf16_paged_sm80_cu_ceb34e2a_32014cuda3std3__474_GLOBAL__N__ba7efca6_36_flash_fwd_hdim192_bf16_paged_sm80_cu_ceb34e2a_32016ignoreE,@object
	.size		_ZN72_INTERNAL_ba7efca6_36_flash_fwd_hdim192_bf16_paged_sm80_cu_ceb34e2a_32014cuda3std3__474_GLOBAL__N__ba7efca6_36_flash_fwd_hdim192_bf16_paged_sm80_cu_ceb34e2a_32016ignoreE,(_ZN72_INTERNAL_ba7efca6_36_flash_fwd_hdim192_bf16_paged_sm80_cu_ceb34e2a_32014cute7productE - _ZN72_INTERNAL_ba7efca6_36_flash_fwd_hdim192_bf16_paged_sm80_cu_ceb34e2a_32014cuda3std3__474_GLOBAL__N__ba7efca6_36_flash_fwd_hdim192_bf16_paged_sm80_cu_ceb34e2a_32016ignoreE)
_ZN72_INTERNAL_ba7efca6_36_flash_fwd_hdim192_bf16_paged_sm80_cu_ceb34e2a_32014cuda3std3__474_GLOBAL__N__ba7efca6_36_flash_fwd_hdim192_bf16_paged_sm80_cu_ceb34e2a_32016ignoreE:
	.zero		1
	.type		_ZN72_INTERNAL_ba7efca6_36_flash_fwd_hdim192_bf16_paged_sm80_cu_ceb34e2a_32014cute7productE,@object
	.size		_ZN72_INTERNAL_ba7efca6_36_flash_fwd_hdim192_bf16_paged_sm80_cu_ceb34e2a_32014cute7productE,(_ZN72_INTERNAL_ba7efca6_36_flash_fwd_hdim192_bf16_paged_sm80_cu_ceb34e2a_32014cuda3std3__45__cpo3endE - _ZN72_INTERNAL_ba7efca6_36_flash_fwd_hdim192_bf16_paged_sm80_cu_ceb34e2a_32014cute7productE)
_ZN72_INTERNAL_ba7efca6_36_flash_fwd_hdim192_bf16_paged_sm80_cu_ceb34e2a_32014cute7productE:
	.zero		1
	.type		_ZN72_INTERNAL_ba7efca6_36_flash_fwd_hdim192_bf16_paged_sm80_cu_ceb34e2a_32014cuda3std3__45__cpo3endE,@object
	.size		_ZN72_INTERNAL_ba7efca6_36_flash_fwd_hdim192_bf16_paged_sm80_cu_ceb34e2a_32014cuda3std3__45__cpo3endE,(_ZN72_INTERNAL_ba7efca6_36_flash_fwd_hdim192_bf16_paged_sm80_cu_ceb34e2a_32014cuda3std3__419piecewise_constructE - _ZN72_INTERNAL_ba7efca6_36_flash_fwd_hdim192_bf16_paged_sm80_cu_ceb34e2a_32014cuda3std3__45__cpo3endE)
_ZN72_INTERNAL_ba7efca6_36_flash_fwd_hdim192_bf16_paged_sm80_cu_ceb34e2a_32014cuda3std3__45__cpo3endE:
	.zero		1
	.type		_ZN72_INTERNAL_ba7efca6_36_flash_fwd_hdim192_bf16_paged_sm80_cu_ceb34e2a_32014cuda3std3__419piecewise_constructE,@object
	.size		_ZN72_INTERNAL_ba7efca6_36_flash_fwd_hdim192_bf16_paged_sm80_cu_ceb34e2a_32014cuda3std3__419piecewise_constructE,(_ZN72_INTERNAL_ba7efca6_36_flash_fwd_hdim192_bf16_paged_sm80_cu_ceb34e2a_32014cuda3std3__45__cpo4cendE - _ZN72_INTERNAL_ba7efca6_36_flash_fwd_hdim192_bf16_paged_sm80_cu_ceb34e2a_32014cuda3std3__419piecewise_constructE)
_ZN72_INTERNAL_ba7efca6_36_flash_fwd_hdim192_bf16_paged_sm80_cu_ceb34e2a_32014cuda3std3__419piecewise_constructE:
	.zero		1
	.type		_ZN72_INTERNAL_ba7efca6_36_flash_fwd_hdim192_bf16_paged_sm80_cu_ceb34e2a_32014cuda3std3__45__cpo4cendE,@object
	.size		_ZN72_INTERNAL_ba7efca6_36_flash_fwd_hdim192_bf16_paged_sm80_cu_ceb34e2a_32014cuda3std3__45__cpo4cendE,(_ZN72_INTERNAL_ba7efca6_36_flash_fwd_hdim192_bf16_paged_sm80_cu_ceb34e2a_32014cuda3std6ranges3__45__cpo4swapE - _ZN72_INTERNAL_ba7efca6_36_flash_fwd_hdim192_bf16_paged_sm80_cu_ceb34e2a_32014cuda3std3__45__cpo4cendE)
_ZN72_INTERNAL_ba7efca6_36_flash_fwd_hdim192_bf16_paged_sm80_cu_ceb34e2a_32014cuda3std3__45__cpo4cendE:
	.zero		1
	.type		_ZN72_INTERNAL_ba7efca6_36_flash_fwd_hdim192_bf16_paged_sm80_cu_ceb34e2a_32014cuda3std6ranges3__45__cpo4swapE,@object
	.size		_ZN72_INTERNAL_ba7efca6_36_flash_fwd_hdim192_bf16_paged_sm80_cu_ceb34e2a_32014cuda3std6ranges3__45__cpo4swapE,(.L_7 - _ZN72_INTERNAL_ba7efca6_36_flash_fwd_hdim192_bf16_paged_sm80_cu_ceb34e2a_32014cuda3std6ranges3__45__cpo4swapE)
_ZN72_INTERNAL_ba7efca6_36_flash_fwd_hdim192_bf16_paged_sm80_cu_ceb34e2a_32014cuda3std6ranges3__45__cpo4swapE:
	.zero		1
.L_7:


//--------------------- .nv.shared._ZN7cutlass13device_kernelIN5flash19enable_sm80_to_sm89INS1_16FlashAttnFwdSm80INS1_25CollectiveMainloopFwdSm80ILi8ELi1ELb0EN4cute5tupleIJNS5_1CILi128EEENS7_ILi64EEENS7_ILi192EEEEEELi192ENS_10bfloat16_tEfNS_4arch4Sm80ELb0ELb0ELb0ELb1ELb1ELb0ELb1ELb0EEENS1_21CollectiveEpilogueFwdINS6_IJS8_SA_S9_EEENS6_IJNS7_ILi1EEESI_SI_EEESC_SE_Li256ELb1ELb1ELb0ELb0EEENS1_19SingleTileSchedulerILb1ELb0ELb1ELi128EEEEEEEEEvNT_6ParamsE --------------------------
	.section	.nv.shared._ZN7cutlass13device_kernelIN5flash19enable_sm80_to_sm89INS1_16FlashAttnFwdSm80INS1_25CollectiveMainloopFwdSm80ILi8ELi1ELb0EN4cute5tupleIJNS5_1CILi128EEENS7_ILi64EEENS7_ILi192EEEEEELi192ENS_10bfloat16_tEfNS_4arch4Sm80ELb0ELb0ELb0ELb1ELb1ELb0ELb1ELb0EEENS1_21CollectiveEpilogueFwdINS6_IJS8_SA_S9_EEENS6_IJNS7_ILi1EEESI_SI_EEESC_SE_Li256ELb1ELb1ELb0ELb0EEENS1_19SingleTileSchedulerILb1ELb0ELb1ELi128EEEEEEEEEvNT_6ParamsE,"aw",@nobits
	.sectionflags	@""
	.align	16


//--------------------- .nv.shared._ZN7cutlass13device_kernelIN5flash19enable_sm80_to_sm89INS1_16FlashAttnFwdSm80INS1_25CollectiveMainloopFwdSm80ILi8ELi1ELb0EN4cute5tupleIJNS5_1CILi128EEENS7_ILi64EEENS7_ILi192EEEEEELi192ENS_10bfloat16_tEfNS_4arch4Sm80ELb0ELb0ELb0ELb1ELb1ELb1ELb1ELb0EEENS1_21CollectiveEpilogueFwdINS6_IJS8_SA_S9_EEENS6_IJNS7_ILi1EEESI_SI_EEESC_SE_Li256ELb1ELb1ELb0ELb0EEENS1_19SingleTileSchedulerILb1ELb0ELb1ELi128EEEEEEEEEvNT_6ParamsE --------------------------
	.section	.nv.shared._ZN7cutlass13device_kernelIN5flash19enable_sm80_to_sm89INS1_16FlashAttnFwdSm80INS1_25CollectiveMainloopFwdSm80ILi8ELi1ELb0EN4cute5tupleIJNS5_1CILi128EEENS7_ILi64EEENS7_ILi192EEEEEELi192ENS_10bfloat16_tEfNS_4arch4Sm80ELb0ELb0ELb0ELb1ELb1ELb1ELb1ELb0EEENS1_21CollectiveEpilogueFwdINS6_IJS8_SA_S9_EEENS6_IJNS7_ILi1EEESI_SI_EEESC_SE_Li256ELb1ELb1ELb0ELb0EEENS1_19SingleTileSchedulerILb1ELb0ELb1ELi128EEEEEEEEEvNT_6ParamsE,"aw",@nobits
	.sectionflags	@""
	.align	16


//--------------------- .nv.shared._ZN7cutlass13device_kernelIN5flash19enable_sm80_to_sm89INS1_16FlashAttnFwdSm80INS1_25CollectiveMainloopFwdSm80ILi8ELi1ELb0EN4cute5tupleIJNS5_1CILi128EEENS7_ILi64EEENS7_ILi192EEEEEELi192ENS_10bfloat16_tEfNS_4arch4Sm80ELb0ELb1ELb0ELb0ELb1ELb0ELb1ELb0EEENS1_21CollectiveEpilogueFwdINS6_IJS8_SA_S9_EEENS6_IJNS7_ILi1EEESI_SI_EEESC_SE_Li256ELb0ELb1ELb0ELb0EEENS1_19SingleTileSchedulerILb0ELb0ELb1ELi128EEEEEEEEEvNT_6ParamsE --------------------------
	.section	.nv.shared._ZN7cutlass13device_kernelIN5flash19enable_sm80_to_sm89INS1_16FlashAttnFwdSm80INS1_25CollectiveMainloopFwdSm80ILi8ELi1ELb0EN4cute5tupleIJNS5_1CILi128EEENS7_ILi64EEENS7_ILi192EEEEEELi192ENS_10bfloat16_tEfNS_4arch4Sm80ELb0ELb1ELb0ELb0ELb1ELb0ELb1ELb0EEENS1_21CollectiveEpilogueFwdINS6_IJS8_SA_S9_EEENS6_IJNS7_ILi1EEESI_SI_EEESC_SE_Li256ELb0ELb1ELb0ELb0EEENS1_19SingleTileSchedulerILb0ELb0ELb1ELi128EEEEEEEEEvNT_6ParamsE,"aw",@nobits
	.sectionflags	@""
	.align	16


//--------------------- .nv.shared._ZN7cutlass13device_kernelIN5flash19enable_sm80_to_sm89INS1_16FlashAttnFwdSm80INS1_25CollectiveMainloopFwdSm80ILi8ELi1ELb0EN4cute5tupleIJNS5_1CILi128EEENS7_ILi64EEENS7_ILi192EEEEEELi192ENS_10bfloat16_tEfNS_4arch4Sm80ELb0ELb1ELb0ELb1ELb1ELb0ELb1ELb0EEENS1_21CollectiveEpilogueFwdINS6_IJS8_SA_S9_EEENS6_IJNS7_ILi1EEESI_SI_EEESC_SE_Li256ELb1ELb1ELb0ELb0EEENS1_19SingleTileSchedulerILb1ELb0ELb1ELi128EEEEEEEEEvNT_6ParamsE --------------------------
	.section	.nv.shared._ZN7cutlass13device_kernelIN5flash19enable_sm80_to_sm89INS1_16FlashAttnFwdSm80INS1_25CollectiveMainloopFwdSm80ILi8ELi1ELb0EN4cute5tupleIJNS5_1CILi128EEENS7_ILi64EEENS7_ILi192EEEEEELi192ENS_10bfloat16_tEfNS_4arch4Sm80ELb0ELb1ELb0ELb1ELb1ELb0ELb1ELb0EEENS1_21CollectiveEpilogueFwdINS6_IJS8_SA_S9_EEENS6_IJNS7_ILi1EEESI_SI_EEESC_SE_Li256ELb1ELb1ELb0ELb0EEENS1_19SingleTileSchedulerILb1ELb0ELb1ELi128EEEEEEEEEvNT_6ParamsE,"aw",@nobits
	.sectionflags	@""
	.align	16


//--------------------- .nv.shared._ZN7cutlass13device_kernelIN5flash19enable_sm80_to_sm89INS1_16FlashAttnFwdSm80INS1_25CollectiveMainloopFwdSm80ILi8ELi1ELb0EN4cute5tupleIJNS5_1CILi128EEENS7_ILi64EEENS7_ILi192EEEEEELi192ENS_10bfloat16_tEfNS_4arch4Sm80ELb0ELb1ELb0ELb1ELb1ELb1ELb1ELb0EEENS1_21CollectiveEpilogueFwdINS6_IJS8_SA_S9_EEENS6_IJNS7_ILi1EEESI_SI_EEESC_SE_Li256ELb1ELb1ELb0ELb0EEENS1_19SingleTileSchedulerILb1ELb0ELb1ELi128EEEEEEEEEvNT_6ParamsE --------------------------
	.section	.nv.shared._ZN7cutlass13device_kernelIN5flash19enable_sm80_to_sm89INS1_16FlashAttnFwdSm80INS1_25CollectiveMainloopFwdSm80ILi8ELi1ELb0EN4cute5tupleIJNS5_1CILi128EEENS7_ILi64EEENS7_ILi192EEEEEELi192ENS_10bfloat16_tEfNS_4arch4Sm80ELb0ELb1ELb0ELb1ELb1ELb1ELb1ELb0EEENS1_21CollectiveEpilogueFwdINS6_IJS8_SA_S9_EEENS6_IJNS7_ILi1EEESI_SI_EEESC_SE_Li256ELb1ELb1ELb0ELb0EEENS1_19SingleTileSchedulerILb1ELb0ELb1ELi128EEEEEEEEEvNT_6ParamsE,"aw",@nobits
	.sectionflags	@""
	.align	16


//--------------------- .nv.shared._ZN7cutlass13device_kernelIN5flash19enable_sm80_to_sm89INS1_16FlashAttnFwdSm80INS1_25CollectiveMainloopFwdSm80ILi8ELi1ELb0EN4cute5tupleIJNS5_1CILi128EEENS7_ILi64EEENS7_ILi192EEEEEELi192ENS_10bfloat16_tEfNS_4arch4Sm80ELb1ELb0ELb0ELb0ELb1ELb0ELb1ELb0EEENS1_21CollectiveEpilogueFwdINS6_IJS8_SA_S9_EEENS6_IJNS7_ILi1EEESI_SI_EEESC_SE_Li256ELb0ELb1ELb0ELb0EEENS1_30DynamicPersistentTileSchedulerILi256ELi256ELb0ELb1ELb0EEEEEEEEEvNT_6ParamsE --------------------------
	.section	.nv.shared._ZN7cutlass13device_kernelIN5flash19enable_sm80_to_sm89INS1_16FlashAttnFwdSm80INS1_25CollectiveMainloopFwdSm80ILi8ELi1ELb0EN4cute5tupleIJNS5_1CILi128EEENS7_ILi64EEENS7_ILi192EEEEEELi192ENS_10bfloat16_tEfNS_4arch4Sm80ELb1ELb0ELb0ELb0ELb1ELb0ELb1ELb0EEENS1_21CollectiveEpilogueFwdINS6_IJS8_SA_S9_EEENS6_IJNS7_ILi1EEESI_SI_EEESC_SE_Li256ELb0ELb1ELb0ELb0EEENS1_30DynamicPersistentTileSchedulerILi256ELi256ELb0ELb1ELb0EEEEEEEEEvNT_6ParamsE,"aw",@nobits
	.sectionflags	@""
	.align	16


//--------------------- .nv.shared._ZN7cutlass13device_kernelIN5flash19enable_sm80_to_sm89INS1_16FlashAttnFwdSm80INS1_25CollectiveMainloopFwdSm80ILi8ELi1ELb0EN4cute5tupleIJNS5_1CILi128EEENS7_ILi64EEENS7_ILi192EEEEEELi192ENS_10bfloat16_tEfNS_4arch4Sm80ELb1ELb0ELb0ELb1ELb1ELb0ELb1ELb0EEENS1_21CollectiveEpilogueFwdINS6_IJS8_SA_S9_EEENS6_IJNS7_ILi1EEESI_SI_EEESC_SE_Li256ELb1ELb1ELb0ELb0EEENS1_19SingleTileSchedulerILb1ELb0ELb1ELi128EEEEEEEEEvNT_6ParamsE --------------------------
	.section	.nv.shared._ZN7cutlass13device_kernelIN5flash19enable_sm80_to_sm89INS1_16FlashAttnFwdSm80INS1_25CollectiveMainloopFwdSm80ILi8ELi1ELb0EN4cute5tupleIJNS5_1CILi128EEENS7_ILi64EEENS7_ILi192EEEEEELi192ENS_10bfloat16_tEfNS_4arch4Sm80ELb1ELb0ELb0ELb1ELb1ELb0ELb1ELb0EEENS1_21CollectiveEpilogueFwdINS6_IJS8_SA_S9_EEENS6_IJNS7_ILi1EEESI_SI_EEESC_SE_Li256ELb1ELb1ELb0ELb0EEENS1_19SingleTileSchedulerILb1ELb0ELb1ELi128EEEEEEEEEvNT_6ParamsE,"aw",@nobits
	.sectionflags	@""
	.align	16


//--------------------- .nv.shared._ZN7cutlass13device_kernelIN5flash19enable_sm80_to_sm89INS1_16FlashAttnFwdSm80INS1_25CollectiveMainloopFwdSm80ILi8ELi1ELb0EN4cute5tupleIJNS5_1CILi128EEENS7_ILi64EEENS7_ILi192EEEEEELi192ENS_10bfloat16_tEfNS_4arch4Sm80ELb1ELb0ELb0ELb1ELb1ELb1ELb1ELb0EEENS1_21CollectiveEpilogueFwdINS6_IJS8_SA_S9_EEENS6_IJNS7_ILi1EEESI_SI_EEESC_SE_Li256ELb1ELb1ELb0ELb0EEENS1_19SingleTileSchedulerILb1ELb0ELb1ELi128EEEEEEEEEvNT_6ParamsE --------------------------
	.section	.nv.shared._ZN7cutlass13device_kernelIN5flash19enable_sm80_to_sm89INS1_16FlashAttnFwdSm80INS1_25CollectiveMainloopFwdSm80ILi8ELi1ELb0EN4cute5tupleIJNS5_1CILi128EEENS7_ILi64EEENS7_ILi192EEEEEELi192ENS_10bfloat16_tEfNS_4arch4Sm80ELb1ELb0ELb0ELb1ELb1ELb1ELb1ELb0EEENS1_21CollectiveEpilogueFwdINS6_IJS8_SA_S9_EEENS6_IJNS7_ILi1EEESI_SI_EEESC_SE_Li256ELb1ELb1ELb0ELb0EEENS1_19SingleTileSchedulerILb1ELb0ELb1ELi128EEEEEEEEEvNT_6ParamsE,"aw",@nobits
	.sectionflags	@""
	.align	16


//--------------------- .nv.shared._ZN7cutlass13device_kernelIN5flash19enable_sm80_to_sm89INS1_16FlashAttnFwdSm80INS1_25CollectiveMainloopFwdSm80ILi8ELi2ELb0EN4cute5tupleIJNS5_1CILi128EEENS7_ILi64EEENS7_ILi192EEEEEELi192ENS_10bfloat16_tEfNS_4arch4Sm80ELb0ELb0ELb0ELb0ELb1ELb0ELb1ELb0EEENS1_21CollectiveEpilogueFwdINS6_IJS8_SA_S9_EEENS6_IJNS7_ILi1EEESI_SI_EEESC_SE_Li256ELb0ELb1ELb0ELb0EEENS1_19SingleTileSchedulerILb0ELb0ELb1ELi128EEEEEEEEEvNT_6ParamsE --------------------------
	.section	.nv.shared._ZN7cutlass13device_kernelIN5flash19enable_sm80_to_sm89INS1_16FlashAttnFwdSm80INS1_25CollectiveMainloopFwdSm80ILi8ELi2ELb0EN4cute5tupleIJNS5_1CILi128EEENS7_ILi64EEENS7_ILi192EEEEEELi192ENS_10bfloat16_tEfNS_4arch4Sm80ELb0ELb0ELb0ELb0ELb1ELb0ELb1ELb0EEENS1_21CollectiveEpilogueFwdINS6_IJS8_SA_S9_EEENS6_IJNS7_ILi1EEESI_SI_EEESC_SE_Li256ELb0ELb1ELb0ELb0EEENS1_19SingleTileSchedulerILb0ELb0ELb1ELi128EEEEEEEEEvNT_6ParamsE,"aw",@nobits
	.sectionflags	@""
	.align	16


//--------------------- .nv.shared._ZN7cutlass13device_kernelIN5flash19enable_sm80_to_sm89INS1_16FlashAttnFwdSm80INS1_25CollectiveMainloopFwdSm80ILi8ELi2ELb0EN4cute5tupleIJNS5_1CILi128EEENS7_ILi64EEENS7_ILi192EEEEEELi192ENS_10bfloat16_tEfNS_4arch4Sm80ELb0ELb0ELb0ELb1ELb1ELb0ELb1ELb0EEENS1_21CollectiveEpilogueFwdINS6_IJS8_SA_S9_EEENS6_IJNS7_ILi1EEESI_SI_EEESC_SE_Li256ELb1ELb1ELb0ELb0EEENS1_19SingleTileSchedulerILb1ELb0ELb1ELi128EEEEEEEEEvNT_6ParamsE --------------------------
	.section	.nv.shared._ZN7cutlass13device_kernelIN5flash19enable_sm80_to_sm89INS1_16FlashAttnFwdSm80INS1_25CollectiveMainloopFwdSm80ILi8ELi2ELb0EN4cute5tupleIJNS5_1CILi128EEENS7_ILi64EEENS7_ILi192EEEEEELi192ENS_10bfloat16_tEfNS_4arch4Sm80ELb0ELb0ELb0ELb1ELb1ELb0ELb1ELb0EEENS1_21CollectiveEpilogueFwdINS6_IJS8_SA_S9_EEENS6_IJNS7_ILi1EEESI_SI_EEESC_SE_Li256ELb1ELb1ELb0ELb0EEENS1_19SingleTileSchedulerILb1ELb0ELb1ELi128EEEEEEEEEvNT_6ParamsE,"aw",@nobits
	.sectionflags	@""
	.align	16


//--------------------- .nv.shared._ZN7cutlass13device_kernelIN5flash19enable_sm80_to_sm89INS1_16FlashAttnFwdSm80INS1_25CollectiveMainloopFwdSm80ILi8ELi2ELb0EN4cute5tupleIJNS5_1CILi128EEENS7_ILi64EEENS7_ILi192EEEEEELi192ENS_10bfloat16_tEfNS_4arch4Sm80ELb0ELb0ELb0ELb1ELb1ELb1ELb1ELb0EEENS1_21CollectiveEpilogueFwdINS6_IJS8_SA_S9_EEENS6_IJNS7_ILi1EEESI_SI_EEESC_SE_Li256ELb1ELb1ELb0ELb0EEENS1_19SingleTileSchedulerILb1ELb0ELb1ELi128EEEEEEEEEvNT_6ParamsE --------------------------
	.section	.nv.shared._ZN7cutlass13device_kernelIN5flash19enable_sm80_to_sm89INS1_16FlashAttnFwdSm80INS1_25CollectiveMainloopFwdSm80ILi8ELi2ELb0EN4cute5tupleIJNS5_1CILi128EEENS7_ILi64EEENS7_ILi192EEEEEELi192ENS_10bfloat16_tEfNS_4arch4Sm80ELb0ELb0ELb0ELb1ELb1ELb1ELb1ELb0EEENS1_21CollectiveEpilogueFwdINS6_IJS8_SA_S9_EEENS6_IJNS7_ILi1EEESI_SI_EEESC_SE_Li256ELb1ELb1ELb0ELb0EEENS1_19SingleTileSchedulerILb1ELb0ELb1ELi128EEEEEEEEEvNT_6ParamsE,"aw",@nobits
	.sectionflags	@""
	.align	16


//--------------------- .nv.shared._ZN7cutlass13device_kernelIN5flash19enable_sm80_to_sm89INS1_16FlashAttnFwdSm80INS1_25CollectiveMainloopFwdSm80ILi8ELi2ELb0EN4cute5tupleIJNS5_1CILi128EEENS7_ILi64EEENS7_ILi192EEEEEELi192ENS_10bfloat16_tEfNS_4arch4Sm80ELb0ELb1ELb0ELb0ELb1ELb0ELb1ELb0EEENS1_21CollectiveEpilogueFwdINS6_IJS8_SA_S9_EEENS6_IJNS7_ILi1EEESI_SI_EEESC_SE_Li256ELb0ELb1ELb0ELb0EEENS1_19SingleTileSchedulerILb0ELb0ELb1ELi128EEEEEEEEEvNT_6ParamsE --------------------------
	.section	.nv.shared._ZN7cutlass13device_kernelIN5flash19enable_sm80_to_sm89INS1_16FlashAttnFwdSm80INS1_25CollectiveMainloopFwdSm80ILi8ELi2ELb0EN4cute5tupleIJNS5_1CILi128EEENS7_ILi64EEENS7_ILi192EEEEEELi192ENS_10bfloat16_tEfNS_4arch4Sm80ELb0ELb1ELb0ELb0ELb1ELb0ELb1ELb0EEENS1_21CollectiveEpilogueFwdINS6_IJS8_SA_S9_EEENS6_IJNS7_ILi1EEESI_SI_EEESC_SE_Li256ELb0ELb1ELb0ELb0EEENS1_19SingleTileSchedulerILb0ELb0ELb1ELi128EEEEEEEEEvNT_6ParamsE,"aw",@nobits
	.sectionflags	@""
	.align	16


//--------------------- .nv.shared._ZN7cutlass13device_kernelIN5flash19enable_sm80_to_sm89INS1_16FlashAttnFwdSm80INS1_25CollectiveMainloopFwdSm80ILi8ELi2ELb0EN4cute5tupleIJNS5_1CILi128EEENS7_ILi64EEENS7_ILi192EEEEEELi192ENS_10bfloat16_tEfNS_4arch4Sm80ELb0ELb1ELb0ELb1ELb1ELb0ELb1ELb0EEENS1_21CollectiveEpilogueFwdINS6_IJS8_SA_S9_EEENS6_IJNS7_ILi1EEESI_SI_EEESC_SE_Li256ELb1ELb1ELb0ELb0EEENS1_19SingleTileSchedulerILb1ELb0ELb1ELi128EEEEEEEEEvNT_6ParamsE --------------------------
	.section	.nv.shared._ZN7cutlass13device_kernelIN5flash19enable_sm80_to_sm89INS1_16FlashAttnFwdSm80INS1_25CollectiveMainloopFwdSm80ILi8ELi2ELb0EN4cute5tupleIJNS5_1CILi128EEENS7_ILi64EEENS7_ILi192EEEEEELi192ENS_10bfloat16_tEfNS_4arch4Sm80ELb0ELb1ELb0ELb1ELb1ELb0ELb1ELb0EEENS1_21CollectiveEpilogueFwdINS6_IJS8_SA_S9_EEENS6_IJNS7_ILi1EEESI_SI_EEESC_SE_Li256ELb1ELb1ELb0ELb0EEENS1_19SingleTileSchedulerILb1ELb0ELb1ELi128EEEEEEEEEvNT_6ParamsE,"aw",@nobits
	.sectionflags	@""
	.align	16


//--------------------- .nv.shared._ZN7cutlass13device_kernelIN5flash19enable_sm80_to_sm89INS1_16FlashAttnFwdSm80INS1_25CollectiveMainloopFwdSm80ILi8ELi2ELb0EN4cute5tupleIJNS5_1CILi128EEENS7_ILi64EEENS7_ILi192EEEEEELi192ENS_10bfloat16_tEfNS_4arch4Sm80ELb0ELb1ELb0ELb1ELb1ELb1ELb1ELb0EEENS1_21CollectiveEpilogueFwdINS6_IJS8_SA_S9_EEENS6_IJNS7_ILi1EEESI_SI_EEESC_SE_Li256ELb1ELb1ELb0ELb0EEENS1_19SingleTileSchedulerILb1ELb0ELb1ELi128EEEEEEEEEvNT_6ParamsE --------------------------
	.section	.nv.shared._ZN7cutlass13device_kernelIN5flash19enable_sm80_to_sm89INS1_16FlashAttnFwdSm80INS1_25CollectiveMainloopFwdSm80ILi8ELi2ELb0EN4cute5tupleIJNS5_1CILi128EEENS7_ILi64EEENS7_ILi192EEEEEELi192ENS_10bfloat16_tEfNS_4arch4Sm80ELb0ELb1ELb0ELb1ELb1ELb1ELb1ELb0EEENS1_21CollectiveEpilogueFwdINS6_IJS8_SA_S9_EEENS6_IJNS7_ILi1EEESI_SI_EEESC_SE_Li256ELb1ELb1ELb0ELb0EEENS1_19SingleTileSchedulerILb1ELb0ELb1ELi128EEEEEEEEEvNT_6ParamsE,"aw",@nobits
	.sectionflags	@""
	.align	16


//--------------------- .nv.shared._ZN7cutlass13device_kernelIN5flash19enable_sm80_to_sm89INS1_16FlashAttnFwdSm80INS1_25CollectiveMainloopFwdSm80ILi8ELi2ELb0EN4cute5tupleIJNS5_1CILi128EEENS7_ILi64EEENS7_ILi192EEEEEELi192ENS_10bfloat16_tEfNS_4arch4Sm80ELb1ELb0ELb0ELb0ELb1ELb0ELb1ELb0EEENS1_21CollectiveEpilogueFwdINS6_IJS8_SA_S9_EEENS6_IJNS7_ILi1EEESI_SI_EEESC_SE_Li256ELb0ELb1ELb0ELb0EEENS1_30DynamicPersistentTileSchedulerILi256ELi256ELb0ELb1ELb0EEEEEEEEEvNT_6ParamsE --------------------------
	.section	.nv.shared._ZN7cutlass13device_kernelIN5flash19enable_sm80_to_sm89INS1_16FlashAttnFwdSm80INS1_25CollectiveMainloopFwdSm80ILi8ELi2ELb0EN4cute5tupleIJNS5_1CILi128EEENS7_ILi64EEENS7_ILi192EEEEEELi192ENS_10bfloat16_tEfNS_4arch4Sm80ELb1ELb0ELb0ELb0ELb1ELb0ELb1ELb0EEENS1_21CollectiveEpilogueFwdINS6_IJS8_SA_S9_EEENS6_IJNS7_ILi1EEESI_SI_EEESC_SE_Li256ELb0ELb1ELb0ELb0EEENS1_30DynamicPersistentTileSchedulerILi256ELi256ELb0ELb1ELb0EEEEEEEEEvNT_6ParamsE,"aw",@nobits
	.sectionflags	@""
	.align	16


//--------------------- .nv.shared._ZN7cutlass13device_kernelIN5flash19enable_sm80_to_sm89INS1_16FlashAttnFwdSm80INS1_25CollectiveMainloopFwdSm80ILi8ELi2ELb0EN4cute5tupleIJNS5_1CILi128EEENS7_ILi64EEENS7_ILi192EEEEEELi192ENS_10bfloat16_tEfNS_4arch4Sm80ELb1ELb0ELb0ELb1ELb1ELb0ELb1ELb0EEENS1_21CollectiveEpilogueFwdINS6_IJS8_SA_S9_EEENS6_IJNS7_ILi1EEESI_SI_EEESC_SE_Li256ELb1ELb1ELb0ELb0EEENS1_19SingleTileSchedulerILb1ELb0ELb1ELi128EEEEEEEEEvNT_6ParamsE --------------------------
	.section	.nv.shared._ZN7cutlass13device_kernelIN5flash19enable_sm80_to_sm89INS1_16FlashAttnFwdSm80INS1_25CollectiveMainloopFwdSm80ILi8ELi2ELb0EN4cute5tupleIJNS5_1CILi128EEENS7_ILi64EEENS7_ILi192EEEEEELi192ENS_10bfloat16_tEfNS_4arch4Sm80ELb1ELb0ELb0ELb1ELb1ELb0ELb1ELb0EEENS1_21CollectiveEpilogueFwdINS6_IJS8_SA_S9_EEENS6_IJNS7_ILi1EEESI_SI_EEESC_SE_Li256ELb1ELb1ELb0ELb0EEENS1_19SingleTileSchedulerILb1ELb0ELb1ELi128EEEEEEEEEvNT_6ParamsE,"aw",@nobits
	.sectionflags	@""
	.align	16


//--------------------- .nv.shared._ZN7cutlass13device_kernelIN5flash19enable_sm80_to_sm89INS1_16FlashAttnFwdSm80INS1_25CollectiveMainloopFwdSm80ILi8ELi2ELb0EN4cute5tupleIJNS5_1CILi128EEENS7_ILi64EEENS7_ILi192EEEEEELi192ENS_10bfloat16_tEfNS_4arch4Sm80ELb1ELb0ELb0ELb1ELb1ELb1ELb1ELb0EEENS1_21CollectiveEpilogueFwdINS6_IJS8_SA_S9_EEENS6_IJNS7_ILi1EEESI_SI_EEESC_SE_Li256ELb1ELb1ELb0ELb0EEENS1_19SingleTileSchedulerILb1ELb0ELb1ELi128EEEEEEEEEvNT_6ParamsE --------------------------
	.section	.nv.shared._ZN7cutlass13device_kernelIN5flash19enable_sm80_to_sm89INS1_16FlashAttnFwdSm80INS1_25CollectiveMainloopFwdSm80ILi8ELi2ELb0EN4cute5tupleIJNS5_1CILi128EEENS7_ILi64EEENS7_ILi192EEEEEELi192ENS_10bfloat16_tEfNS_4arch4Sm80ELb1ELb0ELb0ELb1ELb1ELb1ELb1ELb0EEENS1_21CollectiveEpilogueFwdINS6_IJS8_SA_S9_EEENS6_IJNS7_ILi1EEESI_SI_EEESC_SE_Li256ELb1ELb1ELb0ELb0EEENS1_19SingleTileSchedulerILb1ELb0ELb1ELi128EEEEEEEEEvNT_6ParamsE,"aw",@nobits
	.sectionflags	@""
	.align	16
